	.target	sm_90a

	.elftype	@"ET_EXEC"


//--------------------- .note.nv.tkinfo           --------------------------
	.section	.note.nv.tkinfo,"",@"SHT_NOTE"
	.sectionflags	@"SHF_NOTE_NV_TKINFO"
	.tkinfo
        /*0018*/ 	.word	0x00000002
        /*0030*/ 	.string	""
        /*0030*/ 	.string	"ptxas"
        /*0030*/ 	.string	"Cuda compilation tools, release 13.0, V13.0.88"
        /*0030*/ 	.string	"Build cuda_13.0.r13.0/compiler.36424714_0"
        /*0030*/ 	.string	"-arch sm_90a -m 64 "



//--------------------- .note.nv.cuinfo           --------------------------
	.section	.note.nv.cuinfo,"",@"SHT_NOTE"
	.sectionflags	@"SHF_NOTE_NV_CUINFO"
        /*0018*/ 	.short	0x0002
        /*001a*/ 	.short	0x005a
        /*001c*/ 	.short	0x0082
	.zero		2


//--------------------- .nv.info                  --------------------------
	.section	.nv.info,"",@"SHT_CUDA_INFO"
	.align	4


	//----- nvinfo : EIATTR_REGCOUNT
	.align		4
        /*0000*/ 	.byte	0x04, 0x2f
        /*0002*/ 	.short	(.L_23 - .L_22)
	.align		4
.L_22:
        /*0004*/ 	.word	index@(_ZN7cutlass13device_kernelIN5flash11enable_sm90INS1_16FlashAttnFwdSm90INS1_25CollectiveMainloopFwdSm90ILi2EN4cute5tupleIJNS5_1CILi1EEES8_S8_EEENS6_IJNS7_ILi128EEENS7_ILi112EEENS7_ILi192EEEEEELi192ENS_10bfloat16_tEfNS_4arch4Sm90ELb1ELb0ELb0ELb1ELb0ELb1ELb0ELb1ELb1ELb1ELb0ELb0EEENS1_21CollectiveEpilogueFwdINS6_IJSA_SC_SB_EEES9_SE_SG_Li256ELb1ELb1ELb0ELb0EEENS1_36VarlenDynamicPersistentTileSchedulerILi128ELi112ELi256ELi128ELb0ELb1ELb1ELb1ELb1ELb1EEEEEEEEEvNT_6ParamsE)
        /*0008*/ 	.word	0x000000a8


	//----- nvinfo : EIATTR_FRAME_SIZE
	.align		4
.L_23:
        /*000c*/ 	.byte	0x04, 0x11
        /*000e*/ 	.short	(.L_25 - .L_24)
	.align		4
.L_24:
        /*0010*/ 	.word	index@(_ZN7cutlass13device_kernelIN5flash11enable_sm90INS1_16FlashAttnFwdSm90INS1_25CollectiveMainloopFwdSm90ILi2EN4cute5tupleIJNS5_1CILi1EEES8_S8_EEENS6_IJNS7_ILi128EEENS7_ILi112EEENS7_ILi192EEEEEELi192ENS_10bfloat16_tEfNS_4arch4Sm90ELb1ELb0ELb0ELb1ELb0ELb1ELb0ELb1ELb1ELb1ELb0ELb0EEENS1_21CollectiveEpilogueFwdINS6_IJSA_SC_SB_EEES9_SE_SG_Li256ELb1ELb1ELb0ELb0EEENS1_36VarlenDynamicPersistentTileSchedulerILi128ELi112ELi256ELi128ELb0ELb1ELb1ELb1ELb1ELb1EEEEEEEEEvNT_6ParamsE)
        /*0014*/ 	.word	0x00000098


	//----- nvinfo : EIATTR_REGCOUNT
	.align		4
.L_25:
        /*0018*/ 	.byte	0x04, 0x2f
        /*001a*/ 	.short	(.L_27 - .L_26)
	.align		4
.L_26:
        /*001c*/ 	.word	index@(_ZN7cutlass13device_kernelIN5flash11enable_sm90INS1_16FlashAttnFwdSm90INS1_25CollectiveMainloopFwdSm90ILi2EN4cute5tupleIJNS5_1CILi1EEES8_S8_EEENS6_IJNS7_ILi128EEENS7_ILi112EEENS7_ILi192EEEEEELi192ENS_10bfloat16_tEfNS_4arch4Sm90ELb1ELb0ELb0ELb1ELb0ELb0ELb0ELb1ELb1ELb1ELb0ELb0EEENS1_21CollectiveEpilogueFwdINS6_IJSA_SC_SB_EEES9_SE_SG_Li256ELb1ELb1ELb0ELb0EEENS1_36VarlenDynamicPersistentTileSchedulerILi128ELi112ELi256ELi128ELb0ELb1ELb1ELb1ELb1ELb1EEEEEEEEEvNT_6ParamsE)
        /*0020*/ 	.word	0x000000a8


	//----- nvinfo : EIATTR_FRAME_SIZE
	.align		4
.L_27:
        /*0024*/ 	.byte	0x04, 0x11
        /*0026*/ 	.short	(.L_29 - .L_28)
	.align		4
.L_28:
        /*0028*/ 	.word	index@(_ZN7cutlass13device_kernelIN5flash11enable_sm90INS1_16FlashAttnFwdSm90INS1_25CollectiveMainloopFwdSm90ILi2EN4cute5tupleIJNS5_1CILi1EEES8_S8_EEENS6_IJNS7_ILi128EEENS7_ILi112EEENS7_ILi192EEEEEELi192ENS_10bfloat16_tEfNS_4arch4Sm90ELb1ELb0ELb0ELb1ELb0ELb0ELb0ELb1ELb1ELb1ELb0ELb0EEENS1_21CollectiveEpilogueFwdINS6_IJSA_SC_SB_EEES9_SE_SG_Li256ELb1ELb1ELb0ELb0EEENS1_36VarlenDynamicPersistentTileSchedulerILi128ELi112ELi256ELi128ELb0ELb1ELb1ELb1ELb1ELb1EEEEEEEEEvNT_6ParamsE)
        /*002c*/ 	.word	0x00000058


	//----- nvinfo : EIATTR_REGCOUNT
	.align		4
.L_29:
        /*0030*/ 	.byte	0x04, 0x2f
        /*0032*/ 	.short	(.L_31 - .L_30)
	.align		4
.L_30:
        /*0034*/ 	.word	index@(_ZN7cutlass13device_kernelIN5flash11enable_sm90INS1_16FlashAttnFwdSm90INS1_25CollectiveMainloopFwdSm90ILi2EN4cute5tupleIJNS5_1CILi1EEES8_S8_EEENS6_IJNS7_ILi128EEENS7_ILi112EEENS7_ILi192EEEEEELi192ENS_10bfloat16_tEfNS_4arch4Sm90ELb1ELb0ELb0ELb0ELb0ELb0ELb0ELb1ELb1ELb1ELb0ELb0EEENS1_21CollectiveEpilogueFwdINS6_IJSA_SC_SB_EEES9_SE_SG_Li256ELb0ELb1ELb0ELb0EEENS1_30DynamicPersistentTileSchedulerILi256ELi128ELb0ELb1ELb1EEEEEEEEEvNT_6ParamsE)
        /*0038*/ 	.word	0x000000a8


	//----- nvinfo : EIATTR_FRAME_SIZE
	.align		4
.L_31:
        /*003c*/ 	.byte	0x04, 0x11
        /*003e*/ 	.short	(.L_33 - .L_32)
	.align		4
.L_32:
        /*0040*/ 	.word	index@(_ZN7cutlass13device_kernelIN5flash11enable_sm90INS1_16FlashAttnFwdSm90INS1_25CollectiveMainloopFwdSm90ILi2EN4cute5tupleIJNS5_1CILi1EEES8_S8_EEENS6_IJNS7_ILi128EEENS7_ILi112EEENS7_ILi192EEEEEELi192ENS_10bfloat16_tEfNS_4arch4Sm90ELb1ELb0ELb0ELb0ELb0ELb0ELb0ELb1ELb1ELb1ELb0ELb0EEENS1_21CollectiveEpilogueFwdINS6_IJSA_SC_SB_EEES9_SE_SG_Li256ELb0ELb1ELb0ELb0EEENS1_30DynamicPersistentTileSchedulerILi256ELi128ELb0ELb1ELb1EEEEEEEEEvNT_6ParamsE)
        /*0044*/ 	.word	0x00000038


	//----- nvinfo : EIATTR_REGCOUNT
	.align		4
.L_33:
        /*0048*/ 	.byte	0x04, 0x2f
        /*004a*/ 	.short	(.L_35 - .L_34)
	.align		4
.L_34:
        /*004c*/ 	.word	index@(_ZN7cutlass13device_kernelIN5flash11enable_sm90INS1_16FlashAttnFwdSm90INS1_25CollectiveMainloopFwdSm90ILi2EN4cute5tupleIJNS5_1CILi1EEES8_S8_EEENS6_IJNS7_ILi128EEENS7_ILi96EEENS7_ILi192EEEEEELi192ENS_10bfloat16_tEfNS_4arch4Sm90ELb0ELb1ELb0ELb1ELb0ELb1ELb0ELb1ELb1ELb1ELb0ELb0EEENS1_21CollectiveEpilogueFwdINS6_IJSA_SC_SB_EEES9_SE_SG_Li256ELb1ELb1ELb0ELb0EEENS1_36VarlenDynamicPersistentTileSchedulerILi128ELi96ELi256ELi128ELb0ELb1ELb1ELb1ELb0ELb1EEEEEEEEEvNT_6ParamsE)
        /*0050*/ 	.word	0x000000a8


	//----- nvinfo : EIATTR_FRAME_SIZE
	.align		4
.L_35:
        /*0054*/ 	.byte	0x04, 0x11
        /*0056*/ 	.short	(.L_37 - .L_36)
	.align		4
.L_36:
        /*0058*/ 	.word	index@(_ZN7cutlass13device_kernelIN5flash11enable_sm90INS1_16FlashAttnFwdSm90INS1_25CollectiveMainloopFwdSm90ILi2EN4cute5tupleIJNS5_1CILi1EEES8_S8_EEENS6_IJNS7_ILi128EEENS7_ILi96EEENS7_ILi192EEEEEELi192ENS_10bfloat16_tEfNS_4arch4Sm90ELb0ELb1ELb0ELb1ELb0ELb1ELb0ELb1ELb1ELb1ELb0ELb0EEENS1_21CollectiveEpilogueFwdINS6_IJSA_SC_SB_EEES9_SE_SG_Li256ELb1ELb1ELb0ELb0EEENS1_36VarlenDynamicPersistentTileSchedulerILi128ELi96ELi256ELi128ELb0ELb1ELb1ELb1ELb0ELb1EEEEEEEEEvNT_6ParamsE)
        /*005c*/ 	.word	0x00000088


	//----- nvinfo : EIATTR_REGCOUNT
	.align		4
.L_37:
        /*0060*/ 	.byte	0x04, 0x2f
        /*0062*/ 	.short	(.L_39 - .L_38)
	.align		4
.L_38:
        /*0064*/ 	.word	index@(_ZN7cutlass13device_kernelIN5flash11enable_sm90INS1_16FlashAttnFwdSm90INS1_25CollectiveMainloopFwdSm90ILi2EN4cute5tupleIJNS5_1CILi1EEES8_S8_EEENS6_IJNS7_ILi128EEENS7_ILi96EEENS7_ILi192EEEEEELi192ENS_10bfloat16_tEfNS_4arch4Sm90ELb0ELb1ELb0ELb1ELb0ELb0ELb0ELb1ELb1ELb1ELb0ELb0EEENS1_21CollectiveEpilogueFwdINS6_IJSA_SC_SB_EEES9_SE_SG_Li256ELb1ELb1ELb0ELb0EEENS1_36VarlenDynamicPersistentTileSchedulerILi128ELi96ELi256ELi128ELb0ELb1ELb1ELb1ELb0ELb1EEEEEEEEEvNT_6ParamsE)
        /*0068*/ 	.word	0x000000a8


	//----- nvinfo : EIATTR_FRAME_SIZE
	.align		4
.L_39:
        /*006c*/ 	.byte	0x04, 0x11
        /*006e*/ 	.short	(.L_41 - .L_40)
	.align		4
.L_40:
        /*0070*/ 	.word	index@(_ZN7cutlass13device_kernelIN5flash11enable_sm90INS1_16FlashAttnFwdSm90INS1_25CollectiveMainloopFwdSm90ILi2EN4cute5tupleIJNS5_1CILi1EEES8_S8_EEENS6_IJNS7_ILi128EEENS7_ILi96EEENS7_ILi192EEEEEELi192ENS_10bfloat16_tEfNS_4arch4Sm90ELb0ELb1ELb0ELb1ELb0ELb0ELb0ELb1ELb1ELb1ELb0ELb0EEENS1_21CollectiveEpilogueFwdINS6_IJSA_SC_SB_EEES9_SE_SG_Li256ELb1ELb1ELb0ELb0EEENS1_36VarlenDynamicPersistentTileSchedulerILi128ELi96ELi256ELi128ELb0ELb1ELb1ELb1ELb0ELb1EEEEEEEEEvNT_6ParamsE)
        /*0074*/ 	.word	0x00000050


	//----- nvinfo : EIATTR_REGCOUNT
	.align		4
.L_41:
        /*0078*/ 	.byte	0x04, 0x2f
        /*007a*/ 	.short	(.L_43 - .L_42)
	.align		4
.L_42:
        /*007c*/ 	.word	index@(_ZN7cutlass13device_kernelIN5flash11enable_sm90INS1_16FlashAttnFwdSm90INS1_25CollectiveMainloopFwdSm90ILi2EN4cute5tupleIJNS5_1CILi1EEES8_S8_EEENS6_IJNS7_ILi128EEENS7_ILi96EEENS7_ILi192EEEEEELi192ENS_10bfloat16_tEfNS_4arch4Sm90ELb0ELb1ELb0ELb0ELb0ELb0ELb0ELb1ELb1ELb1ELb0ELb0EEENS1_21CollectiveEpilogueFwdINS6_IJSA_SC_SB_EEES9_SE_SG_Li256ELb0ELb1ELb0ELb0EEENS1_30DynamicPersistentTileSchedulerILi256ELi128ELb0ELb1ELb1EEEEEEEEEvNT_6ParamsE)
        /*0080*/ 	.word	0x000000a8


	//----- nvinfo : EIATTR_FRAME_SIZE
	.align		4
.L_43:
        /*0084*/ 	.byte	0x04, 0x11
        /*0086*/ 	.short	(.L_45 - .L_44)
	.align		4
.L_44:
        /*0088*/ 	.word	index@(_ZN7cutlass13device_kernelIN5flash11enable_sm90INS1_16FlashAttnFwdSm90INS1_25CollectiveMainloopFwdSm90ILi2EN4cute5tupleIJNS5_1CILi1EEES8_S8_EEENS6_IJNS7_ILi128EEENS7_ILi96EEENS7_ILi192EEEEEELi192ENS_10bfloat16_tEfNS_4arch4Sm90ELb0ELb1ELb0ELb0ELb0ELb0ELb0ELb1ELb1ELb1ELb0ELb0EEENS1_21CollectiveEpilogueFwdINS6_IJSA_SC_SB_EEES9_SE_SG_Li256ELb0ELb1ELb0ELb0EEENS1_30DynamicPersistentTileSchedulerILi256ELi128ELb0ELb1ELb1EEEEEEEEEvNT_6ParamsE)
        /*008c*/ 	.word	0x00000020


	//----- nvinfo : EIATTR_REGCOUNT
	.align		4
.L_45:
        /*0090*/ 	.byte	0x04, 0x2f
        /*0092*/ 	.short	(.L_47 - .L_46)
	.align		4
.L_46:
        /*0094*/ 	.word	index@(_ZN7cutlass13device_kernelIN5flash11enable_sm90INS1_16FlashAttnFwdSm90INS1_25CollectiveMainloopFwdSm90ILi2EN4cute5tupleIJNS5_1CILi1EEES8_S8_EEENS6_IJNS7_ILi128EEENS7_ILi112EEENS7_ILi192EEEEEELi192ENS_10bfloat16_tEfNS_4arch4Sm90ELb0ELb0ELb0ELb1ELb0ELb1ELb0ELb1ELb1ELb1ELb0ELb0EEENS1_21CollectiveEpilogueFwdINS6_IJSA_SC_SB_EEES9_SE_SG_Li256ELb1ELb1ELb0ELb0EEENS1_36VarlenDynamicPersistentTileSchedulerILi128ELi112ELi256ELi128ELb0ELb1ELb1ELb0ELb1ELb1EEEEEEEEEvNT_6ParamsE)
        /*0098*/ 	.word	0x000000a8


	//----- nvinfo : EIATTR_FRAME_SIZE
	.align		4
.L_47:
        /*009c*/ 	.byte	0x04, 0x11
        /*009e*/ 	.short	(.L_49 - .L_48)
	.align		4
.L_48:
        /*00a0*/ 	.word	index@(_ZN7cutlass13device_kernelIN5flash11enable_sm90INS1_16FlashAttnFwdSm90INS1_25CollectiveMainloopFwdSm90ILi2EN4cute5tupleIJNS5_1CILi1EEES8_S8_EEENS6_IJNS7_ILi128EEENS7_ILi112EEENS7_ILi192EEEEEELi192ENS_10bfloat16_tEfNS_4arch4Sm90ELb0ELb0ELb0ELb1ELb0ELb1ELb0ELb1ELb1ELb1ELb0ELb0EEENS1_21CollectiveEpilogueFwdINS6_IJSA_SC_SB_EEES9_SE_SG_Li256ELb1ELb1ELb0ELb0EEENS1_36VarlenDynamicPersistentTileSchedulerILi128ELi112ELi256ELi128ELb0ELb1ELb1ELb0ELb1ELb1EEEEEEEEEvNT_6ParamsE)
        /*00a4*/ 	.word	0x000000a0


	//----- nvinfo : EIATTR_REGCOUNT
	.align		4
.L_49:
        /*00a8*/ 	.byte	0x04, 0x2f
        /*00aa*/ 	.short	(.L_51 - .L_50)
	.align		4
.L_50:
        /*00ac*/ 	.word	index@(_ZN7cutlass13device_kernelIN5flash11enable_sm90INS1_16FlashAttnFwdSm90INS1_25CollectiveMainloopFwdSm90ILi2EN4cute5tupleIJNS5_1CILi1EEES8_S8_EEENS6_IJNS7_ILi128EEENS7_ILi112EEENS7_ILi192EEEEEELi192ENS_10bfloat16_tEfNS_4arch4Sm90ELb0ELb0ELb0ELb1ELb0ELb0ELb0ELb1ELb1ELb1ELb0ELb0EEENS1_21CollectiveEpilogueFwdINS6_IJSA_SC_SB_EEES9_SE_SG_Li256ELb1ELb1ELb0ELb0EEENS1_36VarlenDynamicPersistentTileSchedulerILi128ELi112ELi256ELi128ELb0ELb1ELb1ELb0ELb1ELb1EEEEEEEEEvNT_6ParamsE)
        /*00b0*/ 	.word	0x000000a8


	//----- nvinfo : EIATTR_FRAME_SIZE
	.align		4
.L_51:
        /*00b4*/ 	.byte	0x04, 0x11
        /*00b6*/ 	.short	(.L_53 - .L_52)
	.align		4
.L_52:
        /*00b8*/ 	.word	index@(_ZN7cutlass13device_kernelIN5flash11enable_sm90INS1_16FlashAttnFwdSm90INS1_25CollectiveMainloopFwdSm90ILi2EN4cute5tupleIJNS5_1CILi1EEES8_S8_EEENS6_IJNS7_ILi128EEENS7_ILi112EEENS7_ILi192EEEEEELi192ENS_10bfloat16_tEfNS_4arch4Sm90ELb0ELb0ELb0ELb1ELb0ELb0ELb0ELb1ELb1ELb1ELb0ELb0EEENS1_21CollectiveEpilogueFwdINS6_IJSA_SC_SB_EEES9_SE_SG_Li256ELb1ELb1ELb0ELb0EEENS1_36VarlenDynamicPersistentTileSchedulerILi128ELi112ELi256ELi128ELb0ELb1ELb1ELb0ELb1ELb1EEEEEEEEEvNT_6ParamsE)
        /*00bc*/ 	.word	0x00000060


	//----- nvinfo : EIATTR_REGCOUNT
	.align		4
.L_53:
        /*00c0*/ 	.byte	0x04, 0x2f
        /*00c2*/ 	.short	(.L_55 - .L_54)
	.align		4
.L_54:
        /*00c4*/ 	.word	index@(_ZN7cutlass13device_kernelIN5flash11enable_sm90INS1_16FlashAttnFwdSm90INS1_25CollectiveMainloopFwdSm90ILi2EN4cute5tupleIJNS5_1CILi2EEENS7_ILi1EEES9_EEENS6_IJNS7_ILi128EEENS7_ILi112EEENS7_ILi192EEEEEELi192ENS_10bfloat16_tEfNS_4arch4Sm90ELb0ELb0ELb0ELb0ELb0ELb0ELb0ELb1ELb1ELb1ELb0ELb0EEENS1_21CollectiveEpilogueFwdINS6_IJSB_SD_SC_EEESA_SF_SH_Li256ELb0ELb1ELb0ELb0EEENS1_29StaticPersistentTileSchedulerILb0EEEEEEEEEvNT_6ParamsE)
        /*00c8*/ 	.word	0x000000a8


	//----- nvinfo : EIATTR_FRAME_SIZE
	.align		4
.L_55:
        /*00cc*/ 	.byte	0x04, 0x11
        /*00ce*/ 	.short	(.L_57 - .L_56)
	.align		4
.L_56:
        /*00d0*/ 	.word	index@(_ZN7cutlass13device_kernelIN5flash11enable_sm90INS1_16FlashAttnFwdSm90INS1_25CollectiveMainloopFwdSm90ILi2EN4cute5tupleIJNS5_1CILi2EEENS7_ILi1EEES9_EEENS6_IJNS7_ILi128EEENS7_ILi112EEENS7_ILi192EEEEEELi192ENS_10bfloat16_tEfNS_4arch4Sm90ELb0ELb0ELb0ELb0ELb0ELb0ELb0ELb1ELb1ELb1ELb0ELb0EEENS1_21CollectiveEpilogueFwdINS6_IJSB_SD_SC_EEESA_SF_SH_Li256ELb0ELb1ELb0ELb0EEENS1_29StaticPersistentTileSchedulerILb0EEEEEEEEEvNT_6ParamsE)
        /*00d4*/ 	.word	0x00000038


	//----- nvinfo : EIATTR_REGCOUNT
	.align		4
.L_57:
        /*00d8*/ 	.byte	0x04, 0x2f
        /*00da*/ 	.short	(.L_59 - .L_58)
	.align		4
.L_58:
        /*00dc*/ 	.word	index@(_ZN7cutlass13device_kernelIN5flash11enable_sm90INS1_16FlashAttnFwdSm90INS1_25CollectiveMainloopFwdSm90ILi2EN4cute5tupleIJNS5_1CILi1EEES8_S8_EEENS6_IJNS7_ILi128EEENS7_ILi112EEENS7_ILi192EEEEEELi192ENS_10bfloat16_tEfNS_4arch4Sm90ELb0ELb0ELb0ELb0ELb0ELb0ELb0ELb1ELb1ELb1ELb0ELb0EEENS1_21CollectiveEpilogueFwdINS6_IJSA_SC_SB_EEES9_SE_SG_Li256ELb0ELb1ELb0ELb0EEENS1_29StaticPersistentTileSchedulerILb0EEEEEEEEEvNT_6ParamsE)
        /*00e0*/ 	.word	0x000000a8


	//----- nvinfo : EIATTR_FRAME_SIZE
	.align		4
.L_59:
        /*00e4*/ 	.byte	0x04, 0x11
        /*00e6*/ 	.short	(.L_61 - .L_60)
	.align		4
.L_60:
        /*00e8*/ 	.word	index@(_ZN7cutlass13device_kernelIN5flash11enable_sm90INS1_16FlashAttnFwdSm90INS1_25CollectiveMainloopFwdSm90ILi2EN4cute5tupleIJNS5_1CILi1EEES8_S8_EEENS6_IJNS7_ILi128EEENS7_ILi112EEENS7_ILi192EEEEEELi192ENS_10bfloat16_tEfNS_4arch4Sm90ELb0ELb0ELb0ELb0ELb0ELb0ELb0ELb1ELb1ELb1ELb0ELb0EEENS1_21CollectiveEpilogueFwdINS6_IJSA_SC_SB_EEES9_SE_SG_Li256ELb0ELb1ELb0ELb0EEENS1_29StaticPersistentTileSchedulerILb0EEEEEEEEEvNT_6ParamsE)
        /*00ec*/ 	.word	0x00000038


	//----- nvinfo : EIATTR_MIN_STACK_SIZE
	.align		4
.L_61:
        /*00f0*/ 	.byte	0x04, 0x12
        /*00f2*/ 	.short	(.L_63 - .L_62)
	.align		4
.L_62:
        /*00f4*/ 	.word	index@(_ZN7cutlass13device_kernelIN5flash11enable_sm90INS1_16FlashAttnFwdSm90INS1_25CollectiveMainloopFwdSm90ILi2EN4cute5tupleIJNS5_1CILi1EEES8_S8_EEENS6_IJNS7_ILi128EEENS7_ILi112EEENS7_ILi192EEEEEELi192ENS_10bfloat16_tEfNS_4arch4Sm90ELb0ELb0ELb0ELb0ELb0ELb0ELb0ELb1ELb1ELb1ELb0ELb0EEENS1_21CollectiveEpilogueFwdINS6_IJSA_SC_SB_EEES9_SE_SG_Li256ELb0ELb1ELb0ELb0EEENS1_29StaticPersistentTileSchedulerILb0EEEEEEEEEvNT_6ParamsE)
        /*00f8*/ 	.word	0x00000038


	//----- nvinfo : EIATTR_MIN_STACK_SIZE
	.align		4
.L_63:
        /*00fc*/ 	.byte	0x04, 0x12
        /*00fe*/ 	.short	(.L_65 - .L_64)
	.align		4
.L_64:
        /*0100*/ 	.word	index@(_ZN7cutlass13device_kernelIN5flash11enable_sm90INS1_16FlashAttnFwdSm90INS1_25CollectiveMainloopFwdSm90ILi2EN4cute5tupleIJNS5_1CILi2EEENS7_ILi1EEES9_EEENS6_IJNS7_ILi128EEENS7_ILi112EEENS7_ILi192EEEEEELi192ENS_10bfloat16_tEfNS_4arch4Sm90ELb0ELb0ELb0ELb0ELb0ELb0ELb0ELb1ELb1ELb1ELb0ELb0EEENS1_21CollectiveEpilogueFwdINS6_IJSB_SD_SC_EEESA_SF_SH_Li256ELb0ELb1ELb0ELb0EEENS1_29StaticPersistentTileSchedulerILb0EEEEEEEEEvNT_6ParamsE)
        /*0104*/ 	.word	0x00000038


	//----- nvinfo : EIATTR_MIN_STACK_SIZE
	.align		4
.L_65:
        /*0108*/ 	.byte	0x04, 0x12
        /*010a*/ 	.short	(.L_67 - .L_66)
	.align		4
.L_66:
        /*010c*/ 	.word	index@(_ZN7cutlass13device_kernelIN5flash11enable_sm90INS1_16FlashAttnFwdSm90INS1_25CollectiveMainloopFwdSm90ILi2EN4cute5tupleIJNS5_1CILi1EEES8_S8_EEENS6_IJNS7_ILi128EEENS7_ILi112EEENS7_ILi192EEEEEELi192ENS_10bfloat16_tEfNS_4arch4Sm90ELb0ELb0ELb0ELb1ELb0ELb0ELb0ELb1ELb1ELb1ELb0ELb0EEENS1_21CollectiveEpilogueFwdINS6_IJSA_SC_SB_EEES9_SE_SG_Li256ELb1ELb1ELb0ELb0EEENS1_36VarlenDynamicPersistentTileSchedulerILi128ELi112ELi256ELi128ELb0ELb1ELb1ELb0ELb1ELb1EEEEEEEEEvNT_6ParamsE)
        /*0110*/ 	.word	0x00000060


	//----- nvinfo : EIATTR_MIN_STACK_SIZE
	.align		4
.L_67:
        /*0114*/ 	.byte	0x04, 0x12
        /*0116*/ 	.short	(.L_69 - .L_68)
	.align		4
.L_68:
        /*0118*/ 	.word	index@(_ZN7cutlass13device_kernelIN5flash11enable_sm90INS1_16FlashAttnFwdSm90INS1_25CollectiveMainloopFwdSm90ILi2EN4cute5tupleIJNS5_1CILi1EEES8_S8_EEENS6_IJNS7_ILi128EEENS7_ILi112EEENS7_ILi192EEEEEELi192ENS_10bfloat16_tEfNS_4arch4Sm90ELb0ELb0ELb0ELb1ELb0ELb1ELb0ELb1ELb1ELb1ELb0ELb0EEENS1_21CollectiveEpilogueFwdINS6_IJSA_SC_SB_EEES9_SE_SG_Li256ELb1ELb1ELb0ELb0EEENS1_36VarlenDynamicPersistentTileSchedulerILi128ELi112ELi256ELi128ELb0ELb1ELb1ELb0ELb1ELb1EEEEEEEEEvNT_6ParamsE)
        /*011c*/ 	.word	0x000000a0


	//----- nvinfo : EIATTR_MIN_STACK_SIZE
	.align		4
.L_69:
        /*0120*/ 	.byte	0x04, 0x12
        /*0122*/ 	.short	(.L_71 - .L_70)
	.align		4
.L_70:
        /*0124*/ 	.word	index@(_ZN7cutlass13device_kernelIN5flash11enable_sm90INS1_16FlashAttnFwdSm90INS1_25CollectiveMainloopFwdSm90ILi2EN4cute5tupleIJNS5_1CILi1EEES8_S8_EEENS6_IJNS7_ILi128EEENS7_ILi96EEENS7_ILi192EEEEEELi192ENS_10bfloat16_tEfNS_4arch4Sm90ELb0ELb1ELb0ELb0ELb0ELb0ELb0ELb1ELb1ELb1ELb0ELb0EEENS1_21CollectiveEpilogueFwdINS6_IJSA_SC_SB_EEES9_SE_SG_Li256ELb0ELb1ELb0ELb0EEENS1_30DynamicPersistentTileSchedulerILi256ELi128ELb0ELb1ELb1EEEEEEEEEvNT_6ParamsE)
        /*0128*/ 	.word	0x00000020


	//----- nvinfo : EIATTR_MIN_STACK_SIZE
	.align		4
.L_71:
        /*012c*/ 	.byte	0x04, 0x12
        /*012e*/ 	.short	(.L_73 - .L_72)
	.align		4
.L_72:
        /*0130*/ 	.word	index@(_ZN7cutlass13device_kernelIN5flash11enable_sm90INS1_16FlashAttnFwdSm90INS1_25CollectiveMainloopFwdSm90ILi2EN4cute5tupleIJNS5_1CILi1EEES8_S8_EEENS6_IJNS7_ILi128EEENS7_ILi96EEENS7_ILi192EEEEEELi192ENS_10bfloat16_tEfNS_4arch4Sm90ELb0ELb1ELb0ELb1ELb0ELb0ELb0ELb1ELb1ELb1ELb0ELb0EEENS1_21CollectiveEpilogueFwdINS6_IJSA_SC_SB_EEES9_SE_SG_Li256ELb1ELb1ELb0ELb0EEENS1_36VarlenDynamicPersistentTileSchedulerILi128ELi96ELi256ELi128ELb0ELb1ELb1ELb1ELb0ELb1EEEEEEEEEvNT_6ParamsE)
        /*0134*/ 	.word	0x00000050


	//----- nvinfo : EIATTR_MIN_STACK_SIZE
	.align		4
.L_73:
        /*0138*/ 	.byte	0x04, 0x12
        /*013a*/ 	.short	(.L_75 - .L_74)
	.align		4
.L_74:
        /*013c*/ 	.word	index@(_ZN7cutlass13device_kernelIN5flash11enable_sm90INS1_16FlashAttnFwdSm90INS1_25CollectiveMainloopFwdSm90ILi2EN4cute5tupleIJNS5_1CILi1EEES8_S8_EEENS6_IJNS7_ILi128EEENS7_ILi96EEENS7_ILi192EEEEEELi192ENS_10bfloat16_tEfNS_4arch4Sm90ELb0ELb1ELb0ELb1ELb0ELb1ELb0ELb1ELb1ELb1ELb0ELb0EEENS1_21CollectiveEpilogueFwdINS6_IJSA_SC_SB_EEES9_SE_SG_Li256ELb1ELb1ELb0ELb0EEENS1_36VarlenDynamicPersistentTileSchedulerILi128ELi96ELi256ELi128ELb0ELb1ELb1ELb1ELb0ELb1EEEEEEEEEvNT_6ParamsE)
        /*0140*/ 	.word	0x00000088


	//----- nvinfo : EIATTR_MIN_STACK_SIZE
	.align		4
.L_75:
        /*0144*/ 	.byte	0x04, 0x12
        /*0146*/ 	.short	(.L_77 - .L_76)
	.align		4
.L_76:
        /*0148*/ 	.word	index@(_ZN7cutlass13device_kernelIN5flash11enable_sm90INS1_16FlashAttnFwdSm90INS1_25CollectiveMainloopFwdSm90ILi2EN4cute5tupleIJNS5_1CILi1EEES8_S8_EEENS6_IJNS7_ILi128EEENS7_ILi112EEENS7_ILi192EEEEEELi192ENS_10bfloat16_tEfNS_4arch4Sm90ELb1ELb0ELb0ELb0ELb0ELb0ELb0ELb1ELb1ELb1ELb0ELb0EEENS1_21CollectiveEpilogueFwdINS6_IJSA_SC_SB_EEES9_SE_SG_Li256ELb0ELb1ELb0ELb0EEENS1_30DynamicPersistentTileSchedulerILi256ELi128ELb0ELb1ELb1EEEEEEEEEvNT_6ParamsE)
        /*014c*/ 	.word	0x00000038


	//----- nvinfo : EIATTR_MIN_STACK_SIZE
	.align		4
.L_77:
        /*0150*/ 	.byte	0x04, 0x12
        /*0152*/ 	.short	(.L_79 - .L_78)
	.align		4
.L_78:
        /*0154*/ 	.word	index@(_ZN7cutlass13device_kernelIN5flash11enable_sm90INS1_16FlashAttnFwdSm90INS1_25CollectiveMainloopFwdSm90ILi2EN4cute5tupleIJNS5_1CILi1EEES8_S8_EEENS6_IJNS7_ILi128EEENS7_ILi112EEENS7_ILi192EEEEEELi192ENS_10bfloat16_tEfNS_4arch4Sm90ELb1ELb0ELb0ELb1ELb0ELb0ELb0ELb1ELb1ELb1ELb0ELb0EEENS1_21CollectiveEpilogueFwdINS6_IJSA_SC_SB_EEES9_SE_SG_Li256ELb1ELb1ELb0ELb0EEENS1_36VarlenDynamicPersistentTileSchedulerILi128ELi112ELi256ELi128ELb0ELb1ELb1ELb1ELb1ELb1EEEEEEEEEvNT_6ParamsE)
        /*0158*/ 	.word	0x00000058


	//----- nvinfo : EIATTR_MIN_STACK_SIZE
	.align		4
.L_79:
        /*015c*/ 	.byte	0x04, 0x12
        /*015e*/ 	.short	(.L_81 - .L_80)
	.align		4
.L_80:
        /*0160*/ 	.word	index@(_ZN7cutlass13device_kernelIN5flash11enable_sm90INS1_16FlashAttnFwdSm90INS1_25CollectiveMainloopFwdSm90ILi2EN4cute5tupleIJNS5_1CILi1EEES8_S8_EEENS6_IJNS7_ILi128EEENS7_ILi112EEENS7_ILi192EEEEEELi192ENS_10bfloat16_tEfNS_4arch4Sm90ELb1ELb0ELb0ELb1ELb0ELb1ELb0ELb1ELb1ELb1ELb0ELb0EEENS1_21CollectiveEpilogueFwdINS6_IJSA_SC_SB_EEES9_SE_SG_Li256ELb1ELb1ELb0ELb0EEENS1_36VarlenDynamicPersistentTileSchedulerILi128ELi112ELi256ELi128ELb0ELb1ELb1ELb1ELb1ELb1EEEEEEEEEvNT_6ParamsE)
        /*0164*/ 	.word	0x00000098
.L_81:


//--------------------- .nv.compat                --------------------------
	.section	.nv.compat,"",@"SHT_CUDA_COMPAT_INFO"
	.align	4
        /*0000*/ 	.byte	0x02, 0x09, 0x01, 0x00, 0x02, 0x02, 0x04, 0x00, 0x02, 0x05, 0x05, 0x00, 0x03, 0x07, 0x01, 0x01
        /*0010*/ 	.byte	0x02, 0x03, 0x01, 0x00, 0x02, 0x06, 0x01, 0x00, 0x04, 0x0b, 0x08, 0x00, 0x00, 0x00, 0x00, 0x00
        /*0020*/ 	.byte	0x00, 0x00, 0x00, 0x00


//--------------------- .nv.info._ZN7cutlass13device_kernelIN5flash11enable_sm90INS1_16FlashAttnFwdSm90INS1_25CollectiveMainloopFwdSm90ILi2EN4cute5tupleIJNS5_1CILi1EEES8_S8_EEENS6_IJNS7_ILi128EEENS7_ILi112EEENS7_ILi192EEEEEELi192ENS_10bfloat16_tEfNS_4arch4Sm90ELb0ELb0ELb0ELb0ELb0ELb0ELb0ELb1ELb1ELb1ELb0ELb0EEENS1_21CollectiveEpilogueFwdINS6_IJSA_SC_SB_EEES9_SE_SG_Li256ELb0ELb1ELb0ELb0EEENS1_29StaticPersistentTileSchedulerILb0EEEEEEEEEvNT_6ParamsE --------------------------
	.section	.nv.info._ZN7cutlass13device_kernelIN5flash11enable_sm90INS1_16FlashAttnFwdSm90INS1_25CollectiveMainloopFwdSm90ILi2EN4cute5tupleIJNS5_1CILi1EEES8_S8_EEENS6_IJNS7_ILi128EEENS7_ILi112EEENS7_ILi192EEEEEELi192ENS_10bfloat16_tEfNS_4arch4Sm90ELb0ELb0ELb0ELb0ELb0ELb0ELb0ELb1ELb1ELb1ELb0ELb0EEENS1_21CollectiveEpilogueFwdINS6_IJSA_SC_SB_EEES9_SE_SG_Li256ELb0ELb1ELb0ELb0EEENS1_29StaticPersistentTileSchedulerILb0EEEEEEEEEvNT_6ParamsE,"",@"SHT_CUDA_INFO"
	.sectionflags	@""
	.align	4


	//----- nvinfo : EIATTR_CUDA_API_VERSION
	.align		4
        /*0000*/ 	.byte	0x04, 0x37
        /*0002*/ 	.short	(.L_83 - .L_82)
.L_82:
        /*0004*/ 	.word	0x00000082


	//----- nvinfo : EIATTR_KPARAM_INFO
	.align		4
.L_83:
        /*0008*/ 	.byte	0x04, 0x17
        /*000a*/ 	.short	(.L_85 - .L_84)
.L_84:
        /*000c*/ 	.word	0x00000000
        /*0010*/ 	.short	0x0000
        /*0012*/ 	.short	0x0070
        /*0014*/ 	.byte	0x00, 0xf0, 0x01, 0x28


	//----- nvinfo : EIATTR_SPARSE_MMA_MASK
	.align		4
.L_85:
        /*0018*/ 	.byte	0x03, 0x50
        /*001a*/ 	.short	0x0000


	//----- nvinfo : EIATTR_MAXREG_COUNT
	.align		4
        /*001c*/ 	.byte	0x03, 0x1b
        /*001e*/ 	.short	0x00a8


	//----- nvinfo : EIATTR_NUM_BARRIERS
	.align		4
        /*0020*/ 	.byte	0x02, 0x4c
        /*0022*/ 	.byte	0x09
	.zero		1


	//----- nvinfo : EIATTR_EXTERNS
	.align		4
        /*0024*/ 	.byte	0x04, 0x0f
        /*0026*/ 	.short	(.L_87 - .L_86)


	//   ....[0]....
	.align		4
.L_86:
        /*0028*/ 	.word	index@(__assertfail)


	//----- nvinfo : EIATTR_ANNOTATIONS
	.align		4
.L_87:
        /*002c*/ 	.byte	0x04, 0x55
        /*002e*/ 	.short	(.L_89 - .L_88)


	//   ....[0]....
.L_88:
        /*0030*/ 	.word	0x00000001
        /*0034*/ 	.byte	0x20, 0x09, 0x00, 0x00, 0x01, 0x00, 0x00, 0x00, 0xe0, 0x09, 0x00, 0x00, 0x01, 0x00, 0x00, 0x00
        /* <DEDUP_REMOVED lines=27> */
        /*01f4*/ 	.byte	0x30, 0x00, 0x01, 0x00, 0x01, 0x00, 0x00, 0x00, 0x80, 0x00, 0x01, 0x00


	//----- nvinfo : EIATTR_MERCURY_ISA_VERSION
	.align		4
.L_89:
        /*0200*/ 	.byte	0x03, 0x5f
        /*0202*/ 	.short	0x0101


	//----- nvinfo : EIATTR_INT_WARP_WIDE_INSTR_OFFSETS
	.align		4
        /*0204*/ 	.byte	0x04, 0x31
        /*0206*/ 	.short	(.L_91 - .L_90)


	//   ....[0]....
.L_90:
        /*0208*/ 	.word	0x00000120


	//   ....[1]....
        /*020c*/ 	.word	0x00000160


	//   ....[2]....
        /*0210*/ 	.word	0x00000220


	//----- nvinfo : EIATTR_COOP_GROUP_MASK_REGIDS
	.align		4
.L_91:
        /*0214*/ 	.byte	0x04, 0x29
        /*0216*/ 	.short	(.L_93 - .L_92)


	//   ....[0]....
.L_92:
        /*0218*/ 	.word	0xffffffff


	//   ....[1]....
        /*021c*/ 	.word	0xffffffff


	//   ....[2]....
        /*0220*/ 	.word	0xffffffff


	//   ....[3]....
        /*0224*/ 	.word	0xffffffff


	//   ....[4]....
        /*0228*/ 	.word	0xffffffff


	//   ....[5]....
        /*022c*/ 	.word	0xffffffff


	//   ....[6]....
        /*0230*/ 	.word	0xffffffff


	//   ....[7]....
        /*0234*/ 	.word	0xffffffff


	//   ....[8]....
        /*0238*/ 	.word	0xffffffff


	//   ....[9]....
        /*023c*/ 	.word	0xffffffff


	//   ....[10]....
        /*0240*/ 	.word	0xffffffff


	//   ....[11]....
        /*0244*/ 	.word	0xffffffff


	//   ....[12]....
        /*0248*/ 	.word	0xffffffff


	//   ....[13]....
        /*024c*/ 	.word	0xffffffff


	//   ....[14]....
        /*0250*/ 	.word	0xffffffff


	//   ....[15]....
        /*0254*/ 	.word	0xffffffff


	//   ....[16]....
        /*0258*/ 	.word	0xffffffff


	//   ....[17]....
        /*025c*/ 	.word	0xffffffff


	//   ....[18]....
        /*0260*/ 	.word	0xffffffff


	//   ....[19]....
        /*0264*/ 	.word	0xffffffff


	//   ....[20]....
        /*0268*/ 	.word	0xffffffff


	//   ....[21]....
        /*026c*/ 	.word	0xffffffff


	//   ....[22]....
        /*0270*/ 	.word	0xffffffff


	//   ....[23]....
        /*0274*/ 	.word	0xffffffff


	//   ....[24]....
        /*0278*/ 	.word	0xffffffff


	//   ....[25]....
        /*027c*/ 	.word	0xffffffff


	//   ....[26]....
        /*0280*/ 	.word	0xffffffff


	//   ....[27]....
        /*0284*/ 	.word	0xffffffff


	//   ....[28]....
        /*0288*/ 	.word	0xffffffff


	//   ....[29]....
        /*028c*/ 	.word	0xffffffff


	//   ....[30]....
        /*0290*/ 	.word	0xffffffff


	//   ....[31]....
        /*0294*/ 	.word	0xffffffff


	//   ....[32]....
        /*0298*/ 	.word	0xffffffff


	//   ....[33]....
        /*029c*/ 	.word	0xffffffff


	//   ....[34]....
        /*02a0*/ 	.word	0xffffffff


	//   ....[35]....
        /*02a4*/ 	.word	0xffffffff


	//   ....[36]....
        /*02a8*/ 	.word	0xffffffff


	//   ....[37]....
        /*02ac*/ 	.word	0xffffffff


	//   ....[38]....
        /*02b0*/ 	.word	0xffffffff


	//   ....[39]....
        /*02b4*/ 	.word	0xffffffff


	//   ....[40]....
        /*02b8*/ 	.word	0xffffffff


	//   ....[41]....
        /*02bc*/ 	.word	0xffffffff


	//   ....[42]....
        /*02c0*/ 	.word	0xffffffff


	//   ....[43]....
        /*02c4*/ 	.word	0xffffffff


	//   ....[44]....
        /*02c8*/ 	.word	0xffffffff


	//   ....[45]....
        /*02cc*/ 	.word	0xffffffff


	//   ....[46]....
        /*02d0*/ 	.word	0xffffffff


	//   ....[47]....
        /*02d4*/ 	.word	0xffffffff


	//   ....[48]....
        /*02d8*/ 	.word	0xffffffff


	//   ....[49]....
        /*02dc*/ 	.word	0xffffffff


	//   ....[50]....
        /*02e0*/ 	.word	0x0500000f


	//   ....[51]....
        /*02e4*/ 	.word	0x0500000f


	//   ....[52]....
        /*02e8*/ 	.word	0x0500000f


	//   ....[53]....
        /*02ec*/ 	.word	0x0500000f


	//   ....[54]....
        /*02f0*/ 	.word	0x0500000f


	//   ....[55]....
        /*02f4*/ 	.word	0x0500000f


	//   ....[56]....
        /*02f8*/ 	.word	0x0500000f


	//   ....[57]....
        /*02fc*/ 	.word	0x0500000f


	//   ....[58]....
        /*0300*/ 	.word	0x0500000f


	//   ....[59]....
        /*0304*/ 	.word	0x0500000f


	//   ....[60]....
        /*0308*/ 	.word	0x0500000f


	//   ....[61]....
        /*030c*/ 	.word	0x0500000f


	//   ....[62]....
        /*0310*/ 	.word	0x0500000f


	//   ....[63]....
        /*0314*/ 	.word	0x0500000f


	//   ....[64]....
        /*0318*/ 	.word	0x0500000f


	//   ....[65]....
        /*031c*/ 	.word	0x0500000f


	//   ....[66]....
        /*0320*/ 	.word	0x0500000f


	//   ....[67]....
        /*0324*/ 	.word	0x0500000f


	//----- nvinfo : EIATTR_COOP_GROUP_INSTR_OFFSETS
	.align		4
.L_93:
        /*0328*/ 	.byte	0x04, 0x28
        /*032a*/ 	.short	(.L_95 - .L_94)


	//   ....[0]....
.L_94:
        /*032c*/ 	.word	0x00000060


	//   ....[1]....
        /*0330*/ 	.word	0x00000130


	//   ....[2]....
        /*0334*/ 	.word	0x00000230


	//   ....[3]....
        /*0338*/ 	.word	0x000003a0


	//   ....[4]....
        /*033c*/ 	.word	0x00000500


	//   ....[5]....
        /*0340*/ 	.word	0x00000620


	//   ....[6]....
        /*0344*/ 	.word	0x00000780


	//   ....[7]....
        /*0348*/ 	.word	0x00000d80


	//   ....[8]....
        /*034c*/ 	.word	0x00003e50


	//   ....[9]....
        /*0350*/ 	.word	0x00003ec0


	//   ....[10]....
        /*0354*/ 	.word	0x00004390


	//   ....[11]....
        /*0358*/ 	.word	0x000043f0


	//   ....[12]....
        /*035c*/ 	.word	0x00007ec0


	//   ....[13]....
        /*0360*/ 	.word	0x00007ef0


	//   ....[14]....
        /*0364*/ 	.word	0x00008140


	//   ....[15]....
        /*0368*/ 	.word	0x00008160


	//   ....[16]....
        /*036c*/ 	.word	0x00009770


	//   ....[17]....
        /*0370*/ 	.word	0x000097b0


	//   ....[18]....
        /*0374*/ 	.word	0x000098e0


	//   ....[19]....
        /*0378*/ 	.word	0x000098f0


	//   ....[20]....
        /*037c*/ 	.word	0x0000afe0


	//   ....[21]....
        /*0380*/ 	.word	0x0000b050


	//   ....[22]....
        /*0384*/ 	.word	0x0000b080


	//   ....[23]....
        /*0388*/ 	.word	0x0000b0e0


	//   ....[24]....
        /*038c*/ 	.word	0x0000b5d0


	//   ....[25]....
        /*0390*/ 	.word	0x0000b610


	//   ....[26]....
        /*0394*/ 	.word	0x0000b710


	//   ....[27]....
        /*0398*/ 	.word	0x0000b730


	//   ....[28]....
        /*039c*/ 	.word	0x0000b830


	//   ....[29]....
        /*03a0*/ 	.word	0x0000b850


	//   ....[30]....
        /*03a4*/ 	.word	0x0000b960


	//   ....[31]....
        /*03a8*/ 	.word	0x0000b9a0


	//   ....[32]....
        /*03ac*/ 	.word	0x0000c450


	//   ....[33]....
        /*03b0*/ 	.word	0x0000cf10


	//   ....[34]....
        /*03b4*/ 	.word	0x0000cf20


	//   ....[35]....
        /*03b8*/ 	.word	0x0000cf80


	//   ....[36]....
        /*03bc*/ 	.word	0x0000cfc0


	//   ....[37]....
        /*03c0*/ 	.word	0x0000d090


	//   ....[38]....
        /*03c4*/ 	.word	0x0000d0f0


	//   ....[39]....
        /*03c8*/ 	.word	0x0000d190


	//   ....[40]....
        /*03cc*/ 	.word	0x0000d1a0


	//   ....[41]....
        /*03d0*/ 	.word	0x0000d230


	//   ....[42]....
        /*03d4*/ 	.word	0x0000d240


	//   ....[43]....
        /*03d8*/ 	.word	0x0000d2d0


	//   ....[44]....
        /*03dc*/ 	.word	0x0000d2e0


	//   ....[45]....
        /*03e0*/ 	.word	0x0000d370


	//   ....[46]....
        /*03e4*/ 	.word	0x0000d380


	//   ....[47]....
        /*03e8*/ 	.word	0x0000d390


	//   ....[48]....
        /*03ec*/ 	.word	0x0000d3a0


	//   ....[49]....
        /*03f0*/ 	.word	0x0000ffb0


	//   ....[50]....
        /*03f4*/ 	.word	0x000104a0


	//   ....[51]....
        /*03f8*/ 	.word	0x00010610


	//   ....[52]....
        /*03fc*/ 	.word	0x00010670


	//   ....[53]....
        /*0400*/ 	.word	0x00010800


	//   ....[54]....
        /*0404*/ 	.word	0x00010850


	//   ....[55]....
        /*0408*/ 	.word	0x00010980


	//   ....[56]....
        /*040c*/ 	.word	0x000109d0


	//   ....[57]....
        /*0410*/ 	.word	0x00010b20


	//   ....[58]....
        /*0414*/ 	.word	0x00010b90


	//   ....[59]....
        /*0418*/ 	.word	0x00010cb0


	//   ....[60]....
        /*041c*/ 	.word	0x00010d00


	//   ....[61]....
        /*0420*/ 	.word	0x00010e20


	//   ....[62]....
        /*0424*/ 	.word	0x00010e70


	//   ....[63]....
        /*0428*/ 	.word	0x00010f80


	//   ....[64]....
        /*042c*/ 	.word	0x00010fd0


	//   ....[65]....
        /*0430*/ 	.word	0x000110d0


	//   ....[66]....
        /*0434*/ 	.word	0x00011120


	//   ....[67]....
        /*0438*/ 	.word	0x000114c0


	//----- nvinfo : EIATTR_REG_RECONFIG
	.align		4
.L_95:
        /*043c*/ 	.byte	0x01, 0x54
	.zero		2


	//----- nvinfo : EIATTR_SYSCALL_OFFSETS
	.align		4
        /*0440*/ 	.byte	0x04, 0x46
        /*0442*/ 	.short	(.L_97 - .L_96)


	//   ....[0]....
.L_96:
        /*0444*/ 	.word	0x00001140


	//   ....[1]....
        /*0448*/ 	.word	0x0000c060


	//   ....[2]....
        /*044c*/ 	.word	0x0000c1a0


	//   ....[3]....
        /*0450*/ 	.word	0x0000c290


	//   ....[4]....
        /*0454*/ 	.word	0x0000caa0


	//----- nvinfo : EIATTR_MBARRIER_INSTR_OFFSETS
	.align		4
.L_97:
        /*0458*/ 	.byte	0x04, 0x39
        /*045a*/ 	.short	(.L_99 - .L_98)


	//   ....[0]....
.L_98:
        /*045c*/ 	.word	0x00000250
        /*0460*/ 	.word	0x000000ff
        /*0464*/ 	.word	0x00036800
        /*0468*/ 	.short	0x0100
        /*046a*/ 	.byte	0x08
	.zero		1


	//   ....[1]....
        /*046c*/ 	.word	0x00000260
        /*0470*/ 	.word	0x000000ff
        /*0474*/ 	.word	0x00036820
        /*0478*/ 	.short	0x0100
        /*047a*/ 	.byte	0x08
	.zero		1


	//   ....[2]....
        /*047c*/ 	.word	0x00000350
        /*0480*/ 	.word	0x000000ff
        /*0484*/ 	.word	0x00036830
        /*0488*/ 	.short	0x0100
        /*048a*/ 	.byte	0x08
	.zero		1


	//   ....[3]....
        /*048c*/ 	.word	0x00000360
        /*0490*/ 	.word	0x000000ff
        /*0494*/ 	.word	0x00036840
        /*0498*/ 	.short	0x0100
        /*049a*/ 	.byte	0x08
	.zero		1


	//   ....[4]....
        /*049c*/ 	.word	0x00000370
        /*04a0*/ 	.word	0x000000ff
        /*04a4*/ 	.word	0x00036838
        /*04a8*/ 	.short	0x0100
        /*04aa*/ 	.byte	0x08
	.zero		1


	//   ....[5]....
        /*04ac*/ 	.word	0x00000380
        /*04b0*/ 	.word	0x000000ff
        /*04b4*/ 	.word	0x00036848
        /*04b8*/ 	.short	0x0100
        /*04ba*/ 	.byte	0x08
	.zero		1


	//   ....[6]....
        /*04bc*/ 	.word	0x000004b0
        /*04c0*/ 	.word	0x000000ff
        /*04c4*/ 	.word	0x00036850
        /*04c8*/ 	.short	0x0100
        /*04ca*/ 	.byte	0x08
	.zero		1


	//   ....[7]....
        /*04cc*/ 	.word	0x000004c0
        /*04d0*/ 	.word	0x000000ff
        /*04d4*/ 	.word	0x00036860
        /*04d8*/ 	.short	0x0100
        /*04da*/ 	.byte	0x08
	.zero		1


	//   ....[8]....
        /*04dc*/ 	.word	0x000004d0
        /*04e0*/ 	.word	0x000000ff
        /*04e4*/ 	.word	0x00036858
        /*04e8*/ 	.short	0x0100
        /*04ea*/ 	.byte	0x08
	.zero		1


	//   ....[9]....
        /*04ec*/ 	.word	0x000004e0
        /*04f0*/ 	.word	0x000000ff
        /*04f4*/ 	.word	0x00036868
        /*04f8*/ 	.short	0x0100
        /*04fa*/ 	.byte	0x08
	.zero		1


	//   ....[10]....
        /*04fc*/ 	.word	0x000005d0
        /*0500*/ 	.word	0x000000ff
        /*0504*/ 	.word	0x00036870
        /*0508*/ 	.short	0x0100
        /*050a*/ 	.byte	0x06
	.zero		1


	//   ....[11]....
        /*050c*/ 	.word	0x000005e0
        /*0510*/ 	.word	0x000000ff
        /*0514*/ 	.word	0x00036880
        /*0518*/ 	.short	0x0100
        /*051a*/ 	.byte	0x06
	.zero		1


	//   ....[12]....
        /*051c*/ 	.word	0x000005f0
        /*0520*/ 	.word	0x000000ff
        /*0524*/ 	.word	0x00036878
        /*0528*/ 	.short	0x0100
        /*052a*/ 	.byte	0x06
	.zero		1


	//   ....[13]....
        /*052c*/ 	.word	0x00000600
        /*0530*/ 	.word	0x000000ff
        /*0534*/ 	.word	0x00036888
        /*0538*/ 	.short	0x0100
        /*053a*/ 	.byte	0x06
	.zero		1


	//   ....[14]....
        /*053c*/ 	.word	0x00000730
        /*0540*/ 	.word	0x000000ff
        /*0544*/ 	.word	0x00036890
        /*0548*/ 	.short	0x0100
        /*054a*/ 	.byte	0x08
	.zero		1


	//   ....[15]....
        /*054c*/ 	.word	0x00000740
        /*0550*/ 	.word	0x000000ff
        /*0554*/ 	.word	0x000368a0
        /*0558*/ 	.short	0x0100
        /*055a*/ 	.byte	0x08
	.zero		1


	//   ....[16]....
        /*055c*/ 	.word	0x00000750
        /*0560*/ 	.word	0x000000ff
        /*0564*/ 	.word	0x00036898
        /*0568*/ 	.short	0x0100
        /*056a*/ 	.byte	0x08
	.zero		1


	//   ....[17]....
        /*056c*/ 	.word	0x00000760
        /*0570*/ 	.word	0x000000ff
        /*0574*/ 	.word	0x000368a8
        /*0578*/ 	.short	0x0100
        /*057a*/ 	.byte	0x08
	.zero		1


	//   ....[18]....
        /*057c*/ 	.word	0x00000890
        /*0580*/ 	.word	0x000000ff
        /*0584*/ 	.word	0x000368b0
        /*0588*/ 	.short	0x0100
        /*058a*/ 	.byte	0x08
	.zero		1


	//   ....[19]....
        /*058c*/ 	.word	0x000008a0
        /*0590*/ 	.word	0x000000ff
        /*0594*/ 	.word	0x000368c0
        /*0598*/ 	.short	0x0100
        /*059a*/ 	.byte	0x08
	.zero		1


	//   ....[20]....
        /*059c*/ 	.word	0x000008b0
        /*05a0*/ 	.word	0x000000ff
        /*05a4*/ 	.word	0x000368b8
        /*05a8*/ 	.short	0x0100
        /*05aa*/ 	.byte	0x08
	.zero		1


	//   ....[21]....
        /*05ac*/ 	.word	0x000008c0
        /*05b0*/ 	.word	0x000000ff
        /*05b4*/ 	.word	0x000368c8
        /*05b8*/ 	.short	0x0100
        /*05ba*/ 	.byte	0x08
	.zero		1


	//   ....[22]....
        /*05bc*/ 	.word	0x00001180
        /*05c0*/ 	.word	0x000000ff
        /*05c4*/ 	.word	0x00036800
        /*05c8*/ 	.short	0x010a
        /*05ca*/ 	.byte	0x25
	.zero		1


	//   ....[23]....
        /*05cc*/ 	.word	0x00001200
        /*05d0*/ 	.word	0x00000002
        /*05d4*/ 	.word	0x00036830
        /*05d8*/ 	.short	0x010a
        /*05da*/ 	.byte	0x3f
	.zero		1


	//   ....[24]....
        /*05dc*/ 	.word	0x00001280
        /*05e0*/ 	.word	0x00000002
        /*05e4*/ 	.word	0x00036830
        /*05e8*/ 	.short	0x010a
        /*05ea*/ 	.byte	0x3f
	.zero		1


	//   ....[25]....
        /*05ec*/ 	.word	0x00003e90
        /*05f0*/ 	.word	0x00000002
        /*05f4*/ 	.word	0x00000000
        /*05f8*/ 	.short	0x0101
        /*05fa*/ 	.byte	0x3f
	.zero		1


	//   ....[26]....
        /*05fc*/ 	.word	0x00005570
        /*0600*/ 	.word	0x000000ff
        /*0604*/ 	.word	0x00036830
        /*0608*/ 	.short	0x010a
        /*060a*/ 	.byte	0x26
	.zero		1


	//   ....[27]....
        /*060c*/ 	.word	0x000055b0
        /*0610*/ 	.word	0x000000ff
        /*0614*/ 	.word	0x00036830
        /*0618*/ 	.short	0x010a
        /*061a*/ 	.byte	0x26
	.zero		1


	//   ....[28]....
        /*061c*/ 	.word	0x00007ba0
        /*0620*/ 	.word	0x000000ff
        /*0624*/ 	.word	0x00036850
        /*0628*/ 	.short	0x010a
        /*062a*/ 	.byte	0x07
	.zero		1


	//   ....[29]....
        /*062c*/ 	.word	0x00007be0
        /*0630*/ 	.word	0x000000ff
        /*0634*/ 	.word	0x00036850
        /*0638*/ 	.short	0x010a
        /*063a*/ 	.byte	0x07
	.zero		1


	//   ....[30]....
        /*063c*/ 	.word	0x00008ad0
        /*0640*/ 	.word	0x00000085
        /*0644*/ 	.word	0x00000000
        /*0648*/ 	.short	0x0101
        /*064a*/ 	.byte	0x3f
	.zero		1


	//   ....[31]....
        /*064c*/ 	.word	0x00008b20
        /*0650*/ 	.word	0x00000092
        /*0654*/ 	.word	0x00000000
        /*0658*/ 	.short	0x0101
        /*065a*/ 	.byte	0x3f
	.zero		1


	//   ....[32]....
        /*065c*/ 	.word	0x000096e0
        /*0660*/ 	.word	0x000000ff
        /*0664*/ 	.word	0x00036850
        /*0668*/ 	.short	0x010a
        /*066a*/ 	.byte	0x0c
	.zero		1


	//   ....[33]....
        /*066c*/ 	.word	0x00009720
        /*0670*/ 	.word	0x000000ff
        /*0674*/ 	.word	0x00036850
        /*0678*/ 	.short	0x010a
        /*067a*/ 	.byte	0x0c
	.zero		1


	//   ....[34]....
        /*067c*/ 	.word	0x0000a5f0
        /*0680*/ 	.word	0x00000096
        /*0684*/ 	.word	0x00000000
        /*0688*/ 	.short	0x0101
        /*068a*/ 	.byte	0x3f
	.zero		1


	//   ....[35]....
        /*068c*/ 	.word	0x0000b4c0
        /*0690*/ 	.word	0x000000ff
        /*0694*/ 	.word	0x00000000
        /*0698*/ 	.short	0x0101
        /*069a*/ 	.byte	0x04
	.zero		1


	//   ....[36]....
        /*069c*/ 	.word	0x0000c690
        /*06a0*/ 	.word	0x00000000
        /*06a4*/ 	.word	0x00036840
        /*06a8*/ 	.short	0x010a
        /*06aa*/ 	.byte	0x3f
	.zero		1


	//   ....[37]....
        /*06ac*/ 	.word	0x0000d530
        /*06b0*/ 	.word	0x000000ff
        /*06b4*/ 	.word	0x00036800
        /*06b8*/ 	.short	0x0107
        /*06ba*/ 	.byte	0x24
	.zero		1


	//   ....[38]....
        /*06bc*/ 	.word	0x0000d5a0
        /*06c0*/ 	.word	0x000000ff
        /*06c4*/ 	.word	0x00036800
        /*06c8*/ 	.short	0x0101
        /*06ca*/ 	.byte	0x24
	.zero		1


	//   ....[39]....
        /*06cc*/ 	.word	0x0000d5d0
        /*06d0*/ 	.word	0x000000ff
        /*06d4*/ 	.word	0x00036820
        /*06d8*/ 	.short	0x010a
        /*06da*/ 	.byte	0x24
	.zero		1


	//   ....[40]....
        /*06dc*/ 	.word	0x0000d900
        /*06e0*/ 	.word	0x00000003
        /*06e4*/ 	.word	0x00036840
        /*06e8*/ 	.short	0x010a
        /*06ea*/ 	.byte	0x3f
	.zero		1


	//   ....[41]....
        /*06ec*/ 	.word	0x0000dd90
        /*06f0*/ 	.word	0x00000003
        /*06f4*/ 	.word	0x00000060
        /*06f8*/ 	.short	0x010a
        /*06fa*/ 	.byte	0x3f
	.zero		1


	//   ....[42]....
        /*06fc*/ 	.word	0x0000e4e0
        /*0700*/ 	.word	0x00000003
        /*0704*/ 	.word	0x00036840
        /*0708*/ 	.short	0x010a
        /*070a*/ 	.byte	0x3f
	.zero		1


	//   ....[43]....
        /*070c*/ 	.word	0x0000e970
        /*0710*/ 	.word	0x00000002
        /*0714*/ 	.word	0x00000060
        /*0718*/ 	.short	0x010a
        /*071a*/ 	.byte	0x3f
	.zero		1


	//   ....[44]....
        /*071c*/ 	.word	0x0000f000
        /*0720*/ 	.word	0x00000002
        /*0724*/ 	.word	0x00036840
        /*0728*/ 	.short	0x010a
        /*072a*/ 	.byte	0x3f
	.zero		1


	//   ....[45]....
        /*072c*/ 	.word	0x0000f490
        /*0730*/ 	.word	0x00000002
        /*0734*/ 	.word	0x00000060
        /*0738*/ 	.short	0x010a
        /*073a*/ 	.byte	0x3f
	.zero		1


	//   ....[46]....
        /*073c*/ 	.word	0x0000f9c0
        /*0740*/ 	.word	0x00000002
        /*0744*/ 	.word	0x00036860
        /*0748*/ 	.short	0x010a
        /*074a*/ 	.byte	0x3f
	.zero		1


	//   ....[47]....
        /*074c*/ 	.word	0x0000ff30
        /*0750*/ 	.word	0x00000000
        /*0754*/ 	.word	0x00036820
        /*0758*/ 	.short	0x010a
        /*075a*/ 	.byte	0x3f
	.zero		1


	//   ....[48]....
        /*075c*/ 	.word	0x00010100
        /*0760*/ 	.word	0x00000006
        /*0764*/ 	.word	0x00000000
        /*0768*/ 	.short	0x010a
        /*076a*/ 	.byte	0x3f
	.zero		1


	//   ....[49]....
        /*076c*/ 	.word	0x00010150
        /*0770*/ 	.word	0x00000003
        /*0774*/ 	.word	0x00000000
        /*0778*/ 	.short	0x010a
        /*077a*/ 	.byte	0x3f
	.zero		1


	//   ....[50]....
        /*077c*/ 	.word	0x000101b0
        /*0780*/ 	.word	0x00000012
        /*0784*/ 	.word	0x00000000
        /*0788*/ 	.short	0x010a
        /*078a*/ 	.byte	0x3f
	.zero		1


	//   ....[51]....
        /*078c*/ 	.word	0x000101e0
        /*0790*/ 	.word	0x00000003
        /*0794*/ 	.word	0x00000000
        /*0798*/ 	.short	0x010a
        /*079a*/ 	.byte	0x3f
	.zero		1


	//   ....[52]....
        /*079c*/ 	.word	0x00010250
        /*07a0*/ 	.word	0x00000003
        /*07a4*/ 	.word	0x00036800
        /*07a8*/ 	.short	0x010a
        /*07aa*/ 	.byte	0x3f
	.zero		1


	//   ....[53]....
        /*07ac*/ 	.word	0x000102a0
        /*07b0*/ 	.word	0x00000002
        /*07b4*/ 	.word	0x00036830
        /*07b8*/ 	.short	0x010a
        /*07ba*/ 	.byte	0x3f
	.zero		1


	//   ....[54]....
        /*07bc*/ 	.word	0x00010300
        /*07c0*/ 	.word	0x00000003
        /*07c4*/ 	.word	0x00036830
        /*07c8*/ 	.short	0x010a
        /*07ca*/ 	.byte	0x3f
	.zero		1


	//   ....[55]....
        /*07cc*/ 	.word	0x00010360
        /*07d0*/ 	.word	0x00000003
        /*07d4*/ 	.word	0x00036850
        /*07d8*/ 	.short	0x010a
        /*07da*/ 	.byte	0x3f
	.zero		1


	//   ....[56]....
        /*07dc*/ 	.word	0x000103c0
        /*07e0*/ 	.word	0x00000007
        /*07e4*/ 	.word	0x00036850
        /*07e8*/ 	.short	0x010a
        /*07ea*/ 	.byte	0x3f
	.zero		1


	//   ....[57]....
        /*07ec*/ 	.word	0x00010560
        /*07f0*/ 	.word	0x00000000
        /*07f4*/ 	.word	0x00036840
        /*07f8*/ 	.short	0x010a
        /*07fa*/ 	.byte	0x3f
	.zero		1


	//   ....[58]....
        /*07fc*/ 	.word	0x00011160
        /*0800*/ 	.word	0x00000009
        /*0804*/ 	.word	0x00036820
        /*0808*/ 	.short	0x010a
        /*080a*/ 	.byte	0x3f
	.zero		1


	//   ....[59]....
        /*080c*/ 	.word	0x000111b0
        /*0810*/ 	.word	0x00000003
        /*0814*/ 	.word	0x00036840
        /*0818*/ 	.short	0x010a
        /*081a*/ 	.byte	0x3f
	.zero		1


	//   ....[60]....
        /*081c*/ 	.word	0x00011200
        /*0820*/ 	.word	0x00000003
        /*0824*/ 	.word	0x00000060
        /*0828*/ 	.short	0x010a
        /*082a*/ 	.byte	0x3f
	.zero		1


	//   ....[61]....
        /*082c*/ 	.word	0x00011250
        /*0830*/ 	.word	0x00000003
        /*0834*/ 	.word	0x00036840
        /*0838*/ 	.short	0x010a
        /*083a*/ 	.byte	0x3f
	.zero		1


	//   ....[62]....
        /*083c*/ 	.word	0x000112a0
        /*0840*/ 	.word	0x00000002
        /*0844*/ 	.word	0x00000060
        /*0848*/ 	.short	0x010a
        /*084a*/ 	.byte	0x3f
	.zero		1


	//   ....[63]....
        /*084c*/ 	.word	0x000112f0
        /*0850*/ 	.word	0x00000002
        /*0854*/ 	.word	0x00036840
        /*0858*/ 	.short	0x010a
        /*085a*/ 	.byte	0x3f
	.zero		1


	//   ....[64]....
        /*085c*/ 	.word	0x00011340
        /*0860*/ 	.word	0x00000002
        /*0864*/ 	.word	0x00000060
        /*0868*/ 	.short	0x010a
        /*086a*/ 	.byte	0x3f
	.zero		1


	//   ....[65]....
        /*086c*/ 	.word	0x00011390
        /*0870*/ 	.word	0x00000002
        /*0874*/ 	.word	0x00036860
        /*0878*/ 	.short	0x010a
        /*087a*/ 	.byte	0x3f
	.zero		1


	//   ....[66]....
        /*087c*/ 	.word	0x000113e0
        /*0880*/ 	.word	0x00000000
        /*0884*/ 	.word	0x00036820
        /*0888*/ 	.short	0x010a
        /*088a*/ 	.byte	0x3f
	.zero		1


	//   ....[67]....
        /*088c*/ 	.word	0x00011580
        /*0890*/ 	.word	0x00000006
        /*0894*/ 	.word	0x00000000
        /*0898*/ 	.short	0x010a
        /*089a*/ 	.byte	0x3f
	.zero		1


	//   ....[68]....
        /*089c*/ 	.word	0x000115d0
        /*08a0*/ 	.word	0x00000003
        /*08a4*/ 	.word	0x00000000
        /*08a8*/ 	.short	0x010a
        /*08aa*/ 	.byte	0x3f
	.zero		1


	//   ....[69]....
        /*08ac*/ 	.word	0x00011620
        /*08b0*/ 	.word	0x00000012
        /*08b4*/ 	.word	0x00000000
        /*08b8*/ 	.short	0x010a
        /*08ba*/ 	.byte	0x3f
	.zero		1


	//----- nvinfo : EIATTR_NUM_MBARRIERS
	.align		4
.L_99:
        /*08bc*/ 	.byte	0x03, 0x38
        /*08be*/ 	.short	0x0016


	//----- nvinfo : EIATTR_EXIT_INSTR_OFFSETS
	.align		4
        /*08c0*/ 	.byte	0x04, 0x1c
        /*08c2*/ 	.short	(.L_101 - .L_100)


	//   ....[0]....
.L_100:
        /*08c4*/ 	.word	0x000009d0


	//   ....[1]....
        /*08c8*/ 	.word	0x0000bae0


	//   ....[2]....
        /*08cc*/ 	.word	0x00010230


	//----- nvinfo : EIATTR_MAX_THREADS
	.align		4
.L_101:
        /*08d0*/ 	.byte	0x04, 0x05
        /*08d2*/ 	.short	(.L_103 - .L_102)
.L_102:
        /*08d4*/ 	.word	0x00000180
        /*08d8*/ 	.word	0x00000001
        /*08dc*/ 	.word	0x00000001


	//----- nvinfo : EIATTR_CRS_STACK_SIZE
	.align		4
.L_103:
        /*08e0*/ 	.byte	0x04, 0x1e
        /*08e2*/ 	.short	(.L_105 - .L_104)
.L_104:
        /*08e4*/ 	.word	0x00000000


	//----- nvinfo : EIATTR_CBANK_PARAM_SIZE
	.align		4
.L_105:
        /*08e8*/ 	.byte	0x03, 0x19
        /*08ea*/ 	.short	0x0a70


	//----- nvinfo : EIATTR_PARAM_CBANK
	.align		4
        /*08ec*/ 	.byte	0x04, 0x0a
        /*08ee*/ 	.short	(.L_107 - .L_106)
	.align		4
.L_106:
        /*08f0*/ 	.word	index@(.nv.constant0._ZN7cutlass13device_kernelIN5flash11enable_sm90INS1_16FlashAttnFwdSm90INS1_25CollectiveMainloopFwdSm90ILi2EN4cute5tupleIJNS5_1CILi1EEES8_S8_EEENS6_IJNS7_ILi128EEENS7_ILi112EEENS7_ILi192EEEEEELi192ENS_10bfloat16_tEfNS_4arch4Sm90ELb0ELb0ELb0ELb0ELb0ELb0ELb0ELb1ELb1ELb1ELb0ELb0EEENS1_21CollectiveEpilogueFwdINS6_IJSA_SC_SB_EEES9_SE_SG_Li256ELb0ELb1ELb0ELb0EEENS1_29StaticPersistentTileSchedulerILb0EEEEEEEEEvNT_6ParamsE)
        /*08f4*/ 	.short	0x0210
        /*08f6*/ 	.short	0x0a70


	//----- nvinfo : EIATTR_SW_WAR
	.align		4
.L_107:
        /*08f8*/ 	.byte	0x04, 0x36
        /*08fa*/ 	.short	(.L_109 - .L_108)
.L_108:
        /*08fc*/ 	.word	0x00000008
.L_109:


//--------------------- .nv.info._ZN7cutlass13device_kernelIN5flash11enable_sm90INS1_16FlashAttnFwdSm90INS1_25CollectiveMainloopFwdSm90ILi2EN4cute5tupleIJNS5_1CILi2EEENS7_ILi1EEES9_EEENS6_IJNS7_ILi128EEENS7_ILi112EEENS7_ILi192EEEEEELi192ENS_10bfloat16_tEfNS_4arch4Sm90ELb0ELb0ELb0ELb0ELb0ELb0ELb0ELb1ELb1ELb1ELb0ELb0EEENS1_21CollectiveEpilogueFwdINS6_IJSB_SD_SC_EEESA_SF_SH_Li256ELb0ELb1ELb0ELb0EEENS1_29StaticPersistentTileSchedulerILb0EEEEEEEEEvNT_6ParamsE --------------------------
	.section	.nv.info._ZN7cutlass13device_kernelIN5flash11enable_sm90INS1_16FlashAttnFwdSm90INS1_25CollectiveMainloopFwdSm90ILi2EN4cute5tupleIJNS5_1CILi2EEENS7_ILi1EEES9_EEENS6_IJNS7_ILi128EEENS7_ILi112EEENS7_ILi192EEEEEELi192ENS_10bfloat16_tEfNS_4arch4Sm90ELb0ELb0ELb0ELb0ELb0ELb0ELb0ELb1ELb1ELb1ELb0ELb0EEENS1_21CollectiveEpilogueFwdINS6_IJSB_SD_SC_EEESA_SF_SH_Li256ELb0ELb1ELb0ELb0EEENS1_29StaticPersistentTileSchedulerILb0EEEEEEEEEvNT_6ParamsE,"",@"SHT_CUDA_INFO"
	.sectionflags	@""
	.align	4


	//----- nvinfo : EIATTR_CUDA_API_VERSION
	.align		4
        /*0000*/ 	.byte	0x04, 0x37
        /*0002*/ 	.short	(.L_111 - .L_110)
.L_110:
        /*0004*/ 	.word	0x00000082


	//----- nvinfo : EIATTR_KPARAM_INFO
	.align		4
.L_111:
        /*0008*/ 	.byte	0x04, 0x17
        /*000a*/ 	.short	(.L_113 - .L_112)
.L_112:
        /*000c*/ 	.word	0x00000000
        /*0010*/ 	.short	0x0000
        /*0012*/ 	.short	0x0070
        /*0014*/ 	.byte	0x00, 0xf0, 0x01, 0x28


	//----- nvinfo : EIATTR_SPARSE_MMA_MASK
	.align		4
.L_113:
        /*0018*/ 	.byte	0x03, 0x50
        /*001a*/ 	.short	0x0000


	//----- nvinfo : EIATTR_MAXREG_COUNT
	.align		4
        /*001c*/ 	.byte	0x03, 0x1b
        /*001e*/ 	.short	0x00a8


	//----- nvinfo : EIATTR_NUM_BARRIERS
	.align		4
        /*0020*/ 	.byte	0x02, 0x4c
        /*0022*/ 	.byte	0x09
	.zero		1


	//----- nvinfo : EIATTR_EXTERNS
	.align		4
        /*0024*/ 	.byte	0x04, 0x0f
        /*0026*/ 	.short	(.L_115 - .L_114)


	//   ....[0]....
	.align		4
.L_114:
        /*0028*/ 	.word	index@(__assertfail)


	//----- nvinfo : EIATTR_ANNOTATIONS
	.align		4
.L_115:
        /*002c*/ 	.byte	0x04, 0x55
        /*002e*/ 	.short	(.L_117 - .L_116)


	//   ....[0]....
.L_116:
        /* <DEDUP_REMOVED lines=33> */
        /*0234*/ 	.byte	0xd0, 0x07, 0x01, 0x00


	//----- nvinfo : EIATTR_MERCURY_ISA_VERSION
	.align		4
.L_117:
        /*0238*/ 	.byte	0x03, 0x5f
        /*023a*/ 	.short	0x0101


	//----- nvinfo : EIATTR_INT_WARP_WIDE_INSTR_OFFSETS
	.align		4
        /*023c*/ 	.byte	0x04, 0x31
        /*023e*/ 	.short	(.L_119 - .L_118)


	//   ....[0]....
.L_118:
        /*0240*/ 	.word	0x00000120


	//   ....[1]....
        /*0244*/ 	.word	0x000001c0


	//   ....[2]....
        /*0248*/ 	.word	0x00000230


	//----- nvinfo : EIATTR_COOP_GROUP_MASK_REGIDS
	.align		4
.L_119:
        /*024c*/ 	.byte	0x04, 0x29
        /*024e*/ 	.short	(.L_121 - .L_120)


	//   ....[0]....
.L_120:
        /*0250*/ 	.word	0xffffffff


	//   ....[1]....
        /*0254*/ 	.word	0xffffffff


	//   ....[2]....
        /*0258*/ 	.word	0xffffffff


	//   ....[3]....
        /*025c*/ 	.word	0xffffffff


	//   ....[4]....
        /*0260*/ 	.word	0xffffffff


	//   ....[5]....
        /*0264*/ 	.word	0xffffffff


	//   ....[6]....
        /*0268*/ 	.word	0xffffffff


	//   ....[7]....
        /*026c*/ 	.word	0xffffffff


	//   ....[8]....
        /*0270*/ 	.word	0xffffffff


	//   ....[9]....
        /*0274*/ 	.word	0xffffffff


	//   ....[10]....
        /*0278*/ 	.word	0xffffffff


	//   ....[11]....
        /*027c*/ 	.word	0xffffffff


	//   ....[12]....
        /*0280*/ 	.word	0xffffffff


	//   ....[13]....
        /*0284*/ 	.word	0xffffffff


	//   ....[14]....
        /*0288*/ 	.word	0xffffffff


	//   ....[15]....
        /*028c*/ 	.word	0xffffffff


	//   ....[16]....
        /*0290*/ 	.word	0xffffffff


	//   ....[17]....
        /*0294*/ 	.word	0xffffffff


	//   ....[18]....
        /*0298*/ 	.word	0xffffffff


	//   ....[19]....
        /*029c*/ 	.word	0xffffffff


	//   ....[20]....
        /*02a0*/ 	.word	0xffffffff


	//   ....[21]....
        /*02a4*/ 	.word	0xffffffff


	//   ....[22]....
        /*02a8*/ 	.word	0xffffffff


	//   ....[23]....
        /*02ac*/ 	.word	0xffffffff


	//   ....[24]....
        /*02b0*/ 	.word	0xffffffff


	//   ....[25]....
        /*02b4*/ 	.word	0xffffffff


	//   ....[26]....
        /*02b8*/ 	.word	0xffffffff


	//   ....[27]....
        /*02bc*/ 	.word	0xffffffff


	//   ....[28]....
        /*02c0*/ 	.word	0xffffffff


	//   ....[29]....
        /*02c4*/ 	.word	0xffffffff


	//   ....[30]....
        /*02c8*/ 	.word	0xffffffff


	//   ....[31]....
        /*02cc*/ 	.word	0xffffffff


	//   ....[32]....
        /*02d0*/ 	.word	0xffffffff


	//   ....[33]....
        /*02d4*/ 	.word	0xffffffff


	//   ....[34]....
        /*02d8*/ 	.word	0xffffffff


	//   ....[35]....
        /*02dc*/ 	.word	0xffffffff


	//   ....[36]....
        /*02e0*/ 	.word	0xffffffff


	//   ....[37]....
        /*02e4*/ 	.word	0xffffffff


	//   ....[38]....
        /*02e8*/ 	.word	0xffffffff


	//   ....[39]....
        /*02ec*/ 	.word	0xffffffff


	//   ....[40]....
        /*02f0*/ 	.word	0xffffffff


	//   ....[41]....
        /*02f4*/ 	.word	0xffffffff


	//   ....[42]....
        /*02f8*/ 	.word	0xffffffff


	//   ....[43]....
        /*02fc*/ 	.word	0xffffffff


	//   ....[44]....
        /*0300*/ 	.word	0xffffffff


	//   ....[45]....
        /*0304*/ 	.word	0xffffffff


	//   ....[46]....
        /*0308*/ 	.word	0xffffffff


	//   ....[47]....
        /*030c*/ 	.word	0xffffffff


	//   ....[48]....
        /*0310*/ 	.word	0xffffffff


	//   ....[49]....
        /*0314*/ 	.word	0xffffffff


	//   ....[50]....
        /*0318*/ 	.word	0xffffffff


	//   ....[51]....
        /*031c*/ 	.word	0x0500000f


	//   ....[52]....
        /*0320*/ 	.word	0x0500000f


	//   ....[53]....
        /*0324*/ 	.word	0x0500000f


	//   ....[54]....
        /*0328*/ 	.word	0x0500000f


	//   ....[55]....
        /*032c*/ 	.word	0x0500000f


	//   ....[56]....
        /*0330*/ 	.word	0x0500000f


	//   ....[57]....
        /*0334*/ 	.word	0x0500000f


	//   ....[58]....
        /*0338*/ 	.word	0x0500000f


	//   ....[59]....
        /*033c*/ 	.word	0x0500000f


	//   ....[60]....
        /*0340*/ 	.word	0x0500000f


	//   ....[61]....
        /*0344*/ 	.word	0x0500000f


	//   ....[62]....
        /*0348*/ 	.word	0x0500000f


	//   ....[63]....
        /*034c*/ 	.word	0x0500000f


	//   ....[64]....
        /*0350*/ 	.word	0x0500000f


	//   ....[65]....
        /*0354*/ 	.word	0x0500000f


	//   ....[66]....
        /*0358*/ 	.word	0x0500000f


	//   ....[67]....
        /*035c*/ 	.word	0x0500000f


	//   ....[68]....
        /*0360*/ 	.word	0x0500000f


	//----- nvinfo : EIATTR_COOP_GROUP_INSTR_OFFSETS
	.align		4
.L_121:
        /*0364*/ 	.byte	0x04, 0x28
        /*0366*/ 	.short	(.L_123 - .L_122)


	//   ....[0]....
.L_122:
        /*0368*/ 	.word	0x00000060


	//   ....[1]....
        /*036c*/ 	.word	0x00000130


	//   ....[2]....
        /*0370*/ 	.word	0x000001d0


	//   ....[3]....
        /*0374*/ 	.word	0x000003b0


	//   ....[4]....
        /*0378*/ 	.word	0x000005e0


	//   ....[5]....
        /*037c*/ 	.word	0x00000810


	//   ....[6]....
        /*0380*/ 	.word	0x00000aa0


	//   ....[7]....
        /*0384*/ 	.word	0x00000dc0


	//   ....[8]....
        /*0388*/ 	.word	0x00001290


	//   ....[9]....
        /*038c*/ 	.word	0x00004160


	//   ....[10]....
        /*0390*/ 	.word	0x00004260


	//   ....[11]....
        /*0394*/ 	.word	0x00004790


	//   ....[12]....
        /*0398*/ 	.word	0x000047e0


	//   ....[13]....
        /*039c*/ 	.word	0x000082e0


	//   ....[14]....
        /*03a0*/ 	.word	0x000082f0


	//   ....[15]....
        /*03a4*/ 	.word	0x00008320


	//   ....[16]....
        /*03a8*/ 	.word	0x00008330


	//   ....[17]....
        /*03ac*/ 	.word	0x00009880


	//   ....[18]....
        /*03b0*/ 	.word	0x000098b0


	//   ....[19]....
        /*03b4*/ 	.word	0x00009970


	//   ....[20]....
        /*03b8*/ 	.word	0x00009980


	//   ....[21]....
        /*03bc*/ 	.word	0x0000aea0


	//   ....[22]....
        /*03c0*/ 	.word	0x0000aed0


	//   ....[23]....
        /*03c4*/ 	.word	0x0000af80


	//   ....[24]....
        /*03c8*/ 	.word	0x0000afe0


	//   ....[25]....
        /*03cc*/ 	.word	0x0000b750


	//   ....[26]....
        /*03d0*/ 	.word	0x0000b780


	//   ....[27]....
        /*03d4*/ 	.word	0x0000b8a0


	//   ....[28]....
        /*03d8*/ 	.word	0x0000b8c0


	//   ....[29]....
        /*03dc*/ 	.word	0x0000b9c0


	//   ....[30]....
        /*03e0*/ 	.word	0x0000b9e0


	//   ....[31]....
        /*03e4*/ 	.word	0x0000baf0


	//   ....[32]....
        /*03e8*/ 	.word	0x0000bb30


	//   ....[33]....
        /*03ec*/ 	.word	0x0000c680


	//   ....[34]....
        /*03f0*/ 	.word	0x0000d1d0


	//   ....[35]....
        /*03f4*/ 	.word	0x0000d200


	//   ....[36]....
        /*03f8*/ 	.word	0x0000d2e0


	//   ....[37]....
        /*03fc*/ 	.word	0x0000d2f0


	//   ....[38]....
        /*0400*/ 	.word	0x0000d390


	//   ....[39]....
        /*0404*/ 	.word	0x0000d3a0


	//   ....[40]....
        /*0408*/ 	.word	0x0000d440


	//   ....[41]....
        /*040c*/ 	.word	0x0000d450


	//   ....[42]....
        /*0410*/ 	.word	0x0000d4f0


	//   ....[43]....
        /*0414*/ 	.word	0x0000d500


	//   ....[44]....
        /*0418*/ 	.word	0x0000d5a0


	//   ....[45]....
        /*041c*/ 	.word	0x0000d5b0


	//   ....[46]....
        /*0420*/ 	.word	0x0000d650


	//   ....[47]....
        /*0424*/ 	.word	0x0000d660


	//   ....[48]....
        /*0428*/ 	.word	0x0000d670


	//   ....[49]....
        /*042c*/ 	.word	0x0000d6c0


	//   ....[50]....
        /*0430*/ 	.word	0x00010700


	//   ....[51]....
        /*0434*/ 	.word	0x00010bf0


	//   ....[52]....
        /*0438*/ 	.word	0x00010d60


	//   ....[53]....
        /*043c*/ 	.word	0x00010dc0


	//   ....[54]....
        /*0440*/ 	.word	0x00010f50


	//   ....[55]....
        /*0444*/ 	.word	0x00010fa0


	//   ....[56]....
        /*0448*/ 	.word	0x000110d0


	//   ....[57]....
        /*044c*/ 	.word	0x00011120


	//   ....[58]....
        /*0450*/ 	.word	0x00011250


	//   ....[59]....
        /*0454*/ 	.word	0x000112a0


	//   ....[60]....
        /*0458*/ 	.word	0x000113d0


	//   ....[61]....
        /*045c*/ 	.word	0x00011420


	//   ....[62]....
        /*0460*/ 	.word	0x00011550


	//   ....[63]....
        /*0464*/ 	.word	0x000115a0


	//   ....[64]....
        /*0468*/ 	.word	0x000116d0


	//   ....[65]....
        /*046c*/ 	.word	0x00011720


	//   ....[66]....
        /*0470*/ 	.word	0x00011830


	//   ....[67]....
        /*0474*/ 	.word	0x00011880


	//   ....[68]....
        /*0478*/ 	.word	0x00011c30


	//----- nvinfo : EIATTR_REG_RECONFIG
	.align		4
.L_123:
        /*047c*/ 	.byte	0x01, 0x54
	.zero		2


	//----- nvinfo : EIATTR_SYSCALL_OFFSETS
	.align		4
        /*0480*/ 	.byte	0x04, 0x46
        /*0482*/ 	.short	(.L_125 - .L_124)


	//   ....[0]....
.L_124:
        /*0484*/ 	.word	0x00001650


	//   ....[1]....
        /*0488*/ 	.word	0x0000c2a0


	//   ....[2]....
        /*048c*/ 	.word	0x0000c3e0


	//   ....[3]....
        /*0490*/ 	.word	0x0000c4d0


	//   ....[4]....
        /*0494*/ 	.word	0x0000cd70


	//----- nvinfo : EIATTR_MBARRIER_INSTR_OFFSETS
	.align		4
.L_125:
        /*0498*/ 	.byte	0x04, 0x39
        /*049a*/ 	.short	(.L_127 - .L_126)


	//   ....[0]....
.L_126:
        /*049c*/ 	.word	0x00000250
        /*04a0*/ 	.word	0x000000ff
        /*04a4*/ 	.word	0x00036800
        /*04a8*/ 	.short	0x0100
        /*04aa*/ 	.byte	0x08
	.zero		1


	//   ....[1]....
        /*04ac*/ 	.word	0x00000260
        /*04b0*/ 	.word	0x000000ff
        /*04b4*/ 	.word	0x00036820
        /*04b8*/ 	.short	0x0100
        /*04ba*/ 	.byte	0x08
	.zero		1


	//   ....[2]....
        /*04bc*/ 	.word	0x00000350
        /*04c0*/ 	.word	0x000000ff
        /*04c4*/ 	.word	0x00036830
        /*04c8*/ 	.short	0x0100
        /*04ca*/ 	.byte	0x08
	.zero		1


	//   ....[3]....
        /*04cc*/ 	.word	0x00000360
        /*04d0*/ 	.word	0x000000ff
        /*04d4*/ 	.word	0x00036840
        /*04d8*/ 	.short	0x0100
        /*04da*/ 	.byte	0x08
	.zero		1


	//   ....[4]....
        /*04dc*/ 	.word	0x00000370
        /*04e0*/ 	.word	0x000000ff
        /*04e4*/ 	.word	0x00036838
        /*04e8*/ 	.short	0x0100
        /*04ea*/ 	.byte	0x08
	.zero		1


	//   ....[5]....
        /*04ec*/ 	.word	0x00000380
        /*04f0*/ 	.word	0x000000ff
        /*04f4*/ 	.word	0x00036848
        /*04f8*/ 	.short	0x0100
        /*04fa*/ 	.byte	0x08
	.zero		1


	//   ....[6]....
        /*04fc*/ 	.word	0x00000590
        /*0500*/ 	.word	0x000000ff
        /*0504*/ 	.word	0x00036850
        /*0508*/ 	.short	0x0100
        /*050a*/ 	.byte	0x08
	.zero		1


	//   ....[7]....
        /*050c*/ 	.word	0x000005a0
        /*0510*/ 	.word	0x000000ff
        /*0514*/ 	.word	0x00036860
        /*0518*/ 	.short	0x0100
        /*051a*/ 	.byte	0x08
	.zero		1


	//   ....[8]....
        /*051c*/ 	.word	0x000005b0
        /*0520*/ 	.word	0x000000ff
        /*0524*/ 	.word	0x00036858
        /*0528*/ 	.short	0x0100
        /*052a*/ 	.byte	0x08
	.zero		1


	//   ....[9]....
        /*052c*/ 	.word	0x000005c0
        /*0530*/ 	.word	0x000000ff
        /*0534*/ 	.word	0x00036868
        /*0538*/ 	.short	0x0100
        /*053a*/ 	.byte	0x08
	.zero		1


	//   ....[10]....
        /*053c*/ 	.word	0x000007c0
        /*0540*/ 	.word	0x000000ff
        /*0544*/ 	.word	0x00036870
        /*0548*/ 	.short	0x0100
        /*054a*/ 	.byte	0x08
	.zero		1


	//   ....[11]....
        /*054c*/ 	.word	0x000007d0
        /*0550*/ 	.word	0x000000ff
        /*0554*/ 	.word	0x00036880
        /*0558*/ 	.short	0x0100
        /*055a*/ 	.byte	0x08
	.zero		1


	//   ....[12]....
        /*055c*/ 	.word	0x000007e0
        /*0560*/ 	.word	0x000000ff
        /*0564*/ 	.word	0x00036878
        /*0568*/ 	.short	0x0100
        /*056a*/ 	.byte	0x08
	.zero		1


	//   ....[13]....
        /*056c*/ 	.word	0x000007f0
        /*0570*/ 	.word	0x000000ff
        /*0574*/ 	.word	0x00036888
        /*0578*/ 	.short	0x0100
        /*057a*/ 	.byte	0x08
	.zero		1


	//   ....[14]....
        /*057c*/ 	.word	0x00000a50
        /*0580*/ 	.word	0x000000ff
        /*0584*/ 	.word	0x00036890
        /*0588*/ 	.short	0x0100
        /*058a*/ 	.byte	0x08
	.zero		1


	//   ....[15]....
        /*058c*/ 	.word	0x00000a60
        /*0590*/ 	.word	0x000000ff
        /*0594*/ 	.word	0x000368a0
        /*0598*/ 	.short	0x0100
        /*059a*/ 	.byte	0x08
	.zero		1


	//   ....[16]....
        /*059c*/ 	.word	0x00000a70
        /*05a0*/ 	.word	0x000000ff
        /*05a4*/ 	.word	0x00036898
        /*05a8*/ 	.short	0x0100
        /*05aa*/ 	.byte	0x08
	.zero		1


	//   ....[17]....
        /*05ac*/ 	.word	0x00000a80
        /*05b0*/ 	.word	0x000000ff
        /*05b4*/ 	.word	0x000368a8
        /*05b8*/ 	.short	0x0100
        /*05ba*/ 	.byte	0x08
	.zero		1


	//   ....[18]....
        /*05bc*/ 	.word	0x00000d20
        /*05c0*/ 	.word	0x000000ff
        /*05c4*/ 	.word	0x000368b0
        /*05c8*/ 	.short	0x0100
        /*05ca*/ 	.byte	0x08
	.zero		1


	//   ....[19]....
        /*05cc*/ 	.word	0x00000d30
        /*05d0*/ 	.word	0x000000ff
        /*05d4*/ 	.word	0x000368c0
        /*05d8*/ 	.short	0x0100
        /*05da*/ 	.byte	0x08
	.zero		1


	//   ....[20]....
        /*05dc*/ 	.word	0x00000d40
        /*05e0*/ 	.word	0x000000ff
        /*05e4*/ 	.word	0x000368b8
        /*05e8*/ 	.short	0x0100
        /*05ea*/ 	.byte	0x08
	.zero		1


	//   ....[21]....
        /*05ec*/ 	.word	0x00000d50
        /*05f0*/ 	.word	0x000000ff
        /*05f4*/ 	.word	0x000368c8
        /*05f8*/ 	.short	0x0100
        /*05fa*/ 	.byte	0x08
	.zero		1


	//   ....[22]....
        /*05fc*/ 	.word	0x00001690
        /*0600*/ 	.word	0x000000ff
        /*0604*/ 	.word	0x00036800
        /*0608*/ 	.short	0x010a
        /*060a*/ 	.byte	0x25
	.zero		1


	//   ....[23]....
        /*060c*/ 	.word	0x00001710
        /*0610*/ 	.word	0x00000002
        /*0614*/ 	.word	0x00036830
        /*0618*/ 	.short	0x010a
        /*061a*/ 	.byte	0x3f
	.zero		1


	//   ....[24]....
        /*061c*/ 	.word	0x00001750
        /*0620*/ 	.word	0x00000002
        /*0624*/ 	.word	0x00036830
        /*0628*/ 	.short	0x010a
        /*062a*/ 	.byte	0x3f
	.zero		1


	//   ....[25]....
        /*062c*/ 	.word	0x00004d60
        /*0630*/ 	.word	0x00000005
        /*0634*/ 	.word	0x00000000
        /*0638*/ 	.short	0x0101
        /*063a*/ 	.byte	0x3f
	.zero		1


	//   ....[26]....
        /*063c*/ 	.word	0x00005600
        /*0640*/ 	.word	0x000000ff
        /*0644*/ 	.word	0x00036830
        /*0648*/ 	.short	0x010a
        /*064a*/ 	.byte	0x26
	.zero		1


	//   ....[27]....
        /*064c*/ 	.word	0x00005640
        /*0650*/ 	.word	0x000000ff
        /*0654*/ 	.word	0x00036830
        /*0658*/ 	.short	0x010a
        /*065a*/ 	.byte	0x26
	.zero		1


	//   ....[28]....
        /*065c*/ 	.word	0x00007c30
        /*0660*/ 	.word	0x000000ff
        /*0664*/ 	.word	0x00036850
        /*0668*/ 	.short	0x010a
        /*066a*/ 	.byte	0x07
	.zero		1


	//   ....[29]....
        /*066c*/ 	.word	0x00007c70
        /*0670*/ 	.word	0x000000ff
        /*0674*/ 	.word	0x00036850
        /*0678*/ 	.short	0x010a
        /*067a*/ 	.byte	0x07
	.zero		1


	//   ....[30]....
        /*067c*/ 	.word	0x00008cd0
        /*0680*/ 	.word	0x00000005
        /*0684*/ 	.word	0x00000000
        /*0688*/ 	.short	0x0101
        /*068a*/ 	.byte	0x3f
	.zero		1


	//   ....[31]....
        /*068c*/ 	.word	0x00008fc0
        /*0690*/ 	.word	0x0000007e
        /*0694*/ 	.word	0x00000000
        /*0698*/ 	.short	0x0101
        /*069a*/ 	.byte	0x3f
	.zero		1


	//   ....[32]....
        /*069c*/ 	.word	0x000097d0
        /*06a0*/ 	.word	0x000000ff
        /*06a4*/ 	.word	0x00036850
        /*06a8*/ 	.short	0x010a
        /*06aa*/ 	.byte	0x09
	.zero		1


	//   ....[33]....
        /*06ac*/ 	.word	0x00009810
        /*06b0*/ 	.word	0x000000ff
        /*06b4*/ 	.word	0x00036850
        /*06b8*/ 	.short	0x010a
        /*06ba*/ 	.byte	0x09
	.zero		1


	//   ....[34]....
        /*06bc*/ 	.word	0x00009e00
        /*06c0*/ 	.word	0x0000001a
        /*06c4*/ 	.word	0x00000000
        /*06c8*/ 	.short	0x0101
        /*06ca*/ 	.byte	0x3f
	.zero		1


	//   ....[35]....
        /*06cc*/ 	.word	0x0000b720
        /*06d0*/ 	.word	0x000000ff
        /*06d4*/ 	.word	0x00000000
        /*06d8*/ 	.short	0x0101
        /*06da*/ 	.byte	0x05
	.zero		1


	//   ....[36]....
        /*06dc*/ 	.word	0x0000b790
        /*06e0*/ 	.word	0x000000ff
        /*06e4*/ 	.word	0x00000000
        /*06e8*/ 	.short	0x0101
        /*06ea*/ 	.byte	0x04
	.zero		1


	//   ....[37]....
        /*06ec*/ 	.word	0x0000c8a0
        /*06f0*/ 	.word	0x00000002
        /*06f4*/ 	.word	0x00036840
        /*06f8*/ 	.short	0x010a
        /*06fa*/ 	.byte	0x3f
	.zero		1


	//   ....[38]....
        /*06fc*/ 	.word	0x0000d7f0
        /*0700*/ 	.word	0x000000ff
        /*0704*/ 	.word	0x00036800
        /*0708*/ 	.short	0x0107
        /*070a*/ 	.byte	0x24
	.zero		1


	//   ....[39]....
        /*070c*/ 	.word	0x0000d860
        /*0710*/ 	.word	0x000000ff
        /*0714*/ 	.word	0x00036800
        /*0718*/ 	.short	0x0101
        /*071a*/ 	.byte	0x24
	.zero		1


	//   ....[40]....
        /*071c*/ 	.word	0x0000d880
        /*0720*/ 	.word	0x000000ff
        /*0724*/ 	.word	0x00036820
        /*0728*/ 	.short	0x010a
        /*072a*/ 	.byte	0x24
	.zero		1


	//   ....[41]....
        /*072c*/ 	.word	0x0000dba0
        /*0730*/ 	.word	0x00000003
        /*0734*/ 	.word	0x00036840
        /*0738*/ 	.short	0x010a
        /*073a*/ 	.byte	0x3f
	.zero		1


	//   ....[42]....
        /*073c*/ 	.word	0x0000e0f0
        /*0740*/ 	.word	0x00000002
        /*0744*/ 	.word	0x00036860
        /*0748*/ 	.short	0x010a
        /*074a*/ 	.byte	0x3f
	.zero		1


	//   ....[43]....
        /*074c*/ 	.word	0x0000e8c0
        /*0750*/ 	.word	0x00000003
        /*0754*/ 	.word	0x00036840
        /*0758*/ 	.short	0x010a
        /*075a*/ 	.byte	0x3f
	.zero		1


	//   ....[44]....
        /*075c*/ 	.word	0x0000ee10
        /*0760*/ 	.word	0x00000002
        /*0764*/ 	.word	0x00036860
        /*0768*/ 	.short	0x010a
        /*076a*/ 	.byte	0x3f
	.zero		1


	//   ....[45]....
        /*076c*/ 	.word	0x0000f540
        /*0770*/ 	.word	0x00000003
        /*0774*/ 	.word	0x00036840
        /*0778*/ 	.short	0x010a
        /*077a*/ 	.byte	0x3f
	.zero		1


	//   ....[46]....
        /*077c*/ 	.word	0x0000fa80
        /*0780*/ 	.word	0x00000002
        /*0784*/ 	.word	0x00036860
        /*0788*/ 	.short	0x010a
        /*078a*/ 	.byte	0x3f
	.zero		1


	//   ....[47]....
        /*078c*/ 	.word	0x00010020
        /*0790*/ 	.word	0x00000000
        /*0794*/ 	.word	0x00036860
        /*0798*/ 	.short	0x010a
        /*079a*/ 	.byte	0x3f
	.zero		1


	//   ....[48]....
        /*079c*/ 	.word	0x00010680
        /*07a0*/ 	.word	0x00000000
        /*07a4*/ 	.word	0x00036820
        /*07a8*/ 	.short	0x010a
        /*07aa*/ 	.byte	0x3f
	.zero		1


	//   ....[49]....
        /*07ac*/ 	.word	0x00010870
        /*07b0*/ 	.word	0x00000006
        /*07b4*/ 	.word	0x00000000
        /*07b8*/ 	.short	0x010a
        /*07ba*/ 	.byte	0x3f
	.zero		1


	//   ....[50]....
        /*07bc*/ 	.word	0x000108a0
        /*07c0*/ 	.word	0x00000007
        /*07c4*/ 	.word	0x00000000
        /*07c8*/ 	.short	0x010a
        /*07ca*/ 	.byte	0x3f
	.zero		1


	//   ....[51]....
        /*07cc*/ 	.word	0x00010900
        /*07d0*/ 	.word	0x00000004
        /*07d4*/ 	.word	0x00000000
        /*07d8*/ 	.short	0x010a
        /*07da*/ 	.byte	0x3f
	.zero		1


	//   ....[52]....
        /*07dc*/ 	.word	0x00010930
        /*07e0*/ 	.word	0x00000003
        /*07e4*/ 	.word	0x00000000
        /*07e8*/ 	.short	0x010a
        /*07ea*/ 	.byte	0x3f
	.zero		1


	//   ....[53]....
        /*07ec*/ 	.word	0x000109a0
        /*07f0*/ 	.word	0x00000003
        /*07f4*/ 	.word	0x00036800
        /*07f8*/ 	.short	0x010a
        /*07fa*/ 	.byte	0x3f
	.zero		1


	//   ....[54]....
        /*07fc*/ 	.word	0x000109f0
        /*0800*/ 	.word	0x00000002
        /*0804*/ 	.word	0x00036830
        /*0808*/ 	.short	0x010a
        /*080a*/ 	.byte	0x3f
	.zero		1


	//   ....[55]....
        /*080c*/ 	.word	0x00010a50
        /*0810*/ 	.word	0x00000003
        /*0814*/ 	.word	0x00036830
        /*0818*/ 	.short	0x010a
        /*081a*/ 	.byte	0x3f
	.zero		1


	//   ....[56]....
        /*081c*/ 	.word	0x00010ab0
        /*0820*/ 	.word	0x00000003
        /*0824*/ 	.word	0x00036850
        /*0828*/ 	.short	0x010a
        /*082a*/ 	.byte	0x3f
	.zero		1


	//   ....[57]....
        /*082c*/ 	.word	0x00010b10
        /*0830*/ 	.word	0x00000007
        /*0834*/ 	.word	0x00036850
        /*0838*/ 	.short	0x010a
        /*083a*/ 	.byte	0x3f
	.zero		1


	//   ....[58]....
        /*083c*/ 	.word	0x00010cb0
        /*0840*/ 	.word	0x00000002
        /*0844*/ 	.word	0x00036840
        /*0848*/ 	.short	0x010a
        /*084a*/ 	.byte	0x3f
	.zero		1


	//   ....[59]....
        /*084c*/ 	.word	0x000118d0
        /*0850*/ 	.word	0x00000002
        /*0854*/ 	.word	0x00036820
        /*0858*/ 	.short	0x010a
        /*085a*/ 	.byte	0x3f
	.zero		1


	//   ....[60]....
        /*085c*/ 	.word	0x00011920
        /*0860*/ 	.word	0x00000003
        /*0864*/ 	.word	0x00036840
        /*0868*/ 	.short	0x010a
        /*086a*/ 	.byte	0x3f
	.zero		1


	//   ....[61]....
        /*086c*/ 	.word	0x00011970
        /*0870*/ 	.word	0x00000002
        /*0874*/ 	.word	0x00036860
        /*0878*/ 	.short	0x010a
        /*087a*/ 	.byte	0x3f
	.zero		1


	//   ....[62]....
        /*087c*/ 	.word	0x000119c0
        /*0880*/ 	.word	0x00000003
        /*0884*/ 	.word	0x00036840
        /*0888*/ 	.short	0x010a
        /*088a*/ 	.byte	0x3f
	.zero		1


	//   ....[63]....
        /*088c*/ 	.word	0x00011a10
        /*0890*/ 	.word	0x00000002
        /*0894*/ 	.word	0x00036860
        /*0898*/ 	.short	0x010a
        /*089a*/ 	.byte	0x3f
	.zero		1


	//   ....[64]....
        /*089c*/ 	.word	0x00011a60
        /*08a0*/ 	.word	0x00000003
        /*08a4*/ 	.word	0x00036840
        /*08a8*/ 	.short	0x010a
        /*08aa*/ 	.byte	0x3f
	.zero		1


	//   ....[65]....
        /*08ac*/ 	.word	0x00011ab0
        /*08b0*/ 	.word	0x00000002
        /*08b4*/ 	.word	0x00036860
        /*08b8*/ 	.short	0x010a
        /*08ba*/ 	.byte	0x3f
	.zero		1


	//   ....[66]....
        /*08bc*/ 	.word	0x00011b00
        /*08c0*/ 	.word	0x00000000
        /*08c4*/ 	.word	0x00036860
        /*08c8*/ 	.short	0x010a
        /*08ca*/ 	.byte	0x3f
	.zero		1


	//   ....[67]....
        /*08cc*/ 	.word	0x00011b50
        /*08d0*/ 	.word	0x00000000
        /*08d4*/ 	.word	0x00036820
        /*08d8*/ 	.short	0x010a
        /*08da*/ 	.byte	0x3f
	.zero		1


	//   ....[68]....
        /*08dc*/ 	.word	0x00011cf0
        /*08e0*/ 	.word	0x00000006
        /*08e4*/ 	.word	0x00000000
        /*08e8*/ 	.short	0x010a
        /*08ea*/ 	.byte	0x3f
	.zero		1


	//   ....[69]....
        /*08ec*/ 	.word	0x00011d40
        /*08f0*/ 	.word	0x00000007
        /*08f4*/ 	.word	0x00000000
        /*08f8*/ 	.short	0x010a
        /*08fa*/ 	.byte	0x3f
	.zero		1


	//   ....[70]....
        /*08fc*/ 	.word	0x00011d90
        /*0900*/ 	.word	0x00000004
        /*0904*/ 	.word	0x00000000
        /*0908*/ 	.short	0x010a
        /*090a*/ 	.byte	0x3f
	.zero		1


	//----- nvinfo : EIATTR_NUM_MBARRIERS
	.align		4
.L_127:
        /*090c*/ 	.byte	0x03, 0x38
        /*090e*/ 	.short	0x0016


	//----- nvinfo : EIATTR_EXIT_INSTR_OFFSETS
	.align		4
        /*0910*/ 	.byte	0x04, 0x1c
        /*0912*/ 	.short	(.L_129 - .L_128)


	//   ....[0]....
.L_128:
        /*0914*/ 	.word	0x00000ee0


	//   ....[1]....
        /*0918*/ 	.word	0x0000bc70


	//   ....[2]....
        /*091c*/ 	.word	0x00010980


	//----- nvinfo : EIATTR_MAX_THREADS
	.align		4
.L_129:
        /*0920*/ 	.byte	0x04, 0x05
        /*0922*/ 	.short	(.L_131 - .L_130)
.L_130:
        /*0924*/ 	.word	0x00000180
        /*0928*/ 	.word	0x00000001
        /*092c*/ 	.word	0x00000001


	//----- nvinfo : EIATTR_CRS_STACK_SIZE
	.align		4
.L_131:
        /*0930*/ 	.byte	0x04, 0x1e
        /*0932*/ 	.short	(.L_133 - .L_132)
.L_132:
        /*0934*/ 	.word	0x00000000


	//----- nvinfo : EIATTR_CBANK_PARAM_SIZE
	.align		4
.L_133:
        /*0938*/ 	.byte	0x03, 0x19
        /*093a*/ 	.short	0x0a70


	//----- nvinfo : EIATTR_PARAM_CBANK
	.align		4
        /*093c*/ 	.byte	0x04, 0x0a
        /*093e*/ 	.short	(.L_135 - .L_134)
	.align		4
.L_134:
        /*0940*/ 	.word	index@(.nv.constant0._ZN7cutlass13device_kernelIN5flash11enable_sm90INS1_16FlashAttnFwdSm90INS1_25CollectiveMainloopFwdSm90ILi2EN4cute5tupleIJNS5_1CILi2EEENS7_ILi1EEES9_EEENS6_IJNS7_ILi128EEENS7_ILi112EEENS7_ILi192EEEEEELi192ENS_10bfloat16_tEfNS_4arch4Sm90ELb0ELb0ELb0ELb0ELb0ELb0ELb0ELb1ELb1ELb1ELb0ELb0EEENS1_21CollectiveEpilogueFwdINS6_IJSB_SD_SC_EEESA_SF_SH_Li256ELb0ELb1ELb0ELb0EEENS1_29StaticPersistentTileSchedulerILb0EEEEEEEEEvNT_6ParamsE)
        /*0944*/ 	.short	0x0210
        /*0946*/ 	.short	0x0a70


	//----- nvinfo : EIATTR_SW_WAR
	.align		4
.L_135:
        /*0948*/ 	.byte	0x04, 0x36
        /*094a*/ 	.short	(.L_137 - .L_136)
.L_136:
        /*094c*/ 	.word	0x00000008
.L_137:


//--------------------- .nv.info._ZN7cutlass13device_kernelIN5flash11enable_sm90INS1_16FlashAttnFwdSm90INS1_25CollectiveMainloopFwdSm90ILi2EN4cute5tupleIJNS5_1CILi1EEES8_S8_EEENS6_IJNS7_ILi128EEENS7_ILi112EEENS7_ILi192EEEEEELi192ENS_10bfloat16_tEfNS_4arch4Sm90ELb0ELb0ELb0ELb1ELb0ELb0ELb0ELb1ELb1ELb1ELb0ELb0EEENS1_21CollectiveEpilogueFwdINS6_IJSA_SC_SB_EEES9_SE_SG_Li256ELb1ELb1ELb0ELb0EEENS1_36VarlenDynamicPersistentTileSchedulerILi128ELi112ELi256ELi128ELb0ELb1ELb1ELb0ELb1ELb1EEEEEEEEEvNT_6ParamsE --------------------------
	.section	.nv.info._ZN7cutlass13device_kernelIN5flash11enable_sm90INS1_16FlashAttnFwdSm90INS1_25CollectiveMainloopFwdSm90ILi2EN4cute5tupleIJNS5_1CILi1EEES8_S8_EEENS6_IJNS7_ILi128EEENS7_ILi112EEENS7_ILi192EEEEEELi192ENS_10bfloat16_tEfNS_4arch4Sm90ELb0ELb0ELb0ELb1ELb0ELb0ELb0ELb1ELb1ELb1ELb0ELb0EEENS1_21CollectiveEpilogueFwdINS6_IJSA_SC_SB_EEES9_SE_SG_Li256ELb1ELb1ELb0ELb0EEENS1_36VarlenDynamicPersistentTileSchedulerILi128ELi112ELi256ELi128ELb0ELb1ELb1ELb0ELb1ELb1EEEEEEEEEvNT_6ParamsE,"",@"SHT_CUDA_INFO"
	.sectionflags	@""
	.align	4


	//----- nvinfo : EIATTR_CUDA_API_VERSION
	.align		4
        /*0000*/ 	.byte	0x04, 0x37
        /*0002*/ 	.short	(.L_139 - .L_138)
.L_138:
        /*0004*/ 	.word	0x00000082


	//----- nvinfo : EIATTR_KPARAM_INFO
	.align		4
.L_139:
        /*0008*/ 	.byte	0x04, 0x17
        /*000a*/ 	.short	(.L_141 - .L_140)
.L_140:
        /*000c*/ 	.word	0x00000000
        /*0010*/ 	.short	0x0000
        /*0012*/ 	.short	0x0070
        /*0014*/ 	.byte	0x00, 0xf0, 0x01, 0x2a


	//----- nvinfo : EIATTR_SPARSE_MMA_MASK
	.align		4
.L_141:
        /*0018*/ 	.byte	0x03, 0x50
        /*001a*/ 	.short	0x0000


	//----- nvinfo : EIATTR_MAXREG_COUNT
	.align		4
        /*001c*/ 	.byte	0x03, 0x1b
        /*001e*/ 	.short	0x00a8


	//----- nvinfo : EIATTR_NUM_BARRIERS
	.align		4
        /*0020*/ 	.byte	0x02, 0x4c
        /*0022*/ 	.byte	0x09
	.zero		1


	//----- nvinfo : EIATTR_EXTERNS
	.align		4
        /*0024*/ 	.byte	0x04, 0x0f
        /*0026*/ 	.short	(.L_143 - .L_142)


	//   ....[0]....
	.align		4
.L_142:
        /*0028*/ 	.word	index@(__assertfail)


	//----- nvinfo : EIATTR_ANNOTATIONS
	.align		4
.L_143:
        /*002c*/ 	.byte	0x04, 0x55
        /*002e*/ 	.short	(.L_145 - .L_144)


	//   ....[0]....
.L_144:
        /* <DEDUP_REMOVED lines=80> */


	//----- nvinfo : EIATTR_MERCURY_ISA_VERSION
	.align		4
.L_145:
        /*0520*/ 	.byte	0x03, 0x5f
        /*0522*/ 	.short	0x0101


	//----- nvinfo : EIATTR_UNUSED_LOAD_BYTE_OFFSET
	.align		4
        /*0524*/ 	.byte	0x04, 0x44
        /*0526*/ 	.short	(.L_147 - .L_146)


	//   ....[0]....
.L_146:
        /*0528*/ 	.word	0x000009f0
        /*052c*/ 	.word	0x0000fff0


	//   ....[1]....
        /*0530*/ 	.word	0x0000a750
        /*0534*/ 	.word	0x0000fff0


	//----- nvinfo : EIATTR_INT_WARP_WIDE_INSTR_OFFSETS
	.align		4
.L_147:
        /*0538*/ 	.byte	0x04, 0x31
        /*053a*/ 	.short	(.L_149 - .L_148)


	//   ....[0]....
.L_148:
        /*053c*/ 	.word	0x00000120


	//   ....[1]....
        /*0540*/ 	.word	0x00000160


	//   ....[2]....
        /*0544*/ 	.word	0x00000220


	//   ....[3]....
        /*0548*/ 	.word	0x0000dda0


	//   ....[4]....
        /*054c*/ 	.word	0x0000de30


	//   ....[5]....
        /*0550*/ 	.word	0x00011de0


	//   ....[6]....
        /*0554*/ 	.word	0x00011e40


	//----- nvinfo : EIATTR_COOP_GROUP_MASK_REGIDS
	.align		4
.L_149:
        /*0558*/ 	.byte	0x04, 0x29
        /*055a*/ 	.short	(.L_151 - .L_150)


	//   ....[0]....
.L_150:
        /*055c*/ 	.word	0xffffffff


	//   ....[1]....
        /*0560*/ 	.word	0xffffffff


	//   ....[2]....
        /*0564*/ 	.word	0xffffffff


	//   ....[3]....
        /*0568*/ 	.word	0xffffffff


	//   ....[4]....
        /*056c*/ 	.word	0xffffffff


	//   ....[5]....
        /*0570*/ 	.word	0xffffffff


	//   ....[6]....
        /*0574*/ 	.word	0xffffffff


	//   ....[7]....
        /*0578*/ 	.word	0xffffffff


	//   ....[8]....
        /*057c*/ 	.word	0xffffffff


	//   ....[9]....
        /*0580*/ 	.word	0xffffffff


	//   ....[10]....
        /*0584*/ 	.word	0xffffffff


	//   ....[11]....
        /*0588*/ 	.word	0xffffffff


	//   ....[12]....
        /*058c*/ 	.word	0xffffffff


	//   ....[13]....
        /*0590*/ 	.word	0xffffffff


	//   ....[14]....
        /*0594*/ 	.word	0xffffffff


	//   ....[15]....
        /*0598*/ 	.word	0xffffffff


	//   ....[16]....
        /*059c*/ 	.word	0xffffffff


	//   ....[17]....
        /*05a0*/ 	.word	0xffffffff


	//   ....[18]....
        /*05a4*/ 	.word	0xffffffff


	//   ....[19]....
        /*05a8*/ 	.word	0xffffffff


	//   ....[20]....
        /*05ac*/ 	.word	0xffffffff


	//   ....[21]....
        /*05b0*/ 	.word	0xffffffff


	//   ....[22]....
        /*05b4*/ 	.word	0xffffffff


	//   ....[23]....
        /*05b8*/ 	.word	0xffffffff


	//   ....[24]....
        /*05bc*/ 	.word	0xffffffff


	//   ....[25]....
        /*05c0*/ 	.word	0xffffffff


	//   ....[26]....
        /*05c4*/ 	.word	0xffffffff


	//   ....[27]....
        /*05c8*/ 	.word	0xffffffff


	//   ....[28]....
        /*05cc*/ 	.word	0xffffffff


	//   ....[29]....
        /*05d0*/ 	.word	0xffffffff


	//   ....[30]....
        /*05d4*/ 	.word	0xffffffff


	//   ....[31]....
        /*05d8*/ 	.word	0xffffffff


	//   ....[32]....
        /*05dc*/ 	.word	0xffffffff


	//   ....[33]....
        /*05e0*/ 	.word	0xffffffff


	//   ....[34]....
        /*05e4*/ 	.word	0xffffffff


	//   ....[35]....
        /*05e8*/ 	.word	0xffffffff


	//   ....[36]....
        /*05ec*/ 	.word	0xffffffff


	//   ....[37]....
        /*05f0*/ 	.word	0xffffffff


	//   ....[38]....
        /*05f4*/ 	.word	0xffffffff


	//   ....[39]....
        /*05f8*/ 	.word	0xffffffff


	//   ....[40]....
        /*05fc*/ 	.word	0xffffffff


	//   ....[41]....
        /*0600*/ 	.word	0xffffffff


	//   ....[42]....
        /*0604*/ 	.word	0xffffffff


	//   ....[43]....
        /*0608*/ 	.word	0xffffffff


	//   ....[44]....
        /*060c*/ 	.word	0xffffffff


	//   ....[45]....
        /*0610*/ 	.word	0xffffffff


	//   ....[46]....
        /*0614*/ 	.word	0xffffffff


	//   ....[47]....
        /*0618*/ 	.word	0xffffffff


	//   ....[48]....
        /*061c*/ 	.word	0xffffffff


	//   ....[49]....
        /*0620*/ 	.word	0xffffffff


	//   ....[50]....
        /*0624*/ 	.word	0xffffffff


	//   ....[51]....
        /*0628*/ 	.word	0xffffffff


	//   ....[52]....
        /*062c*/ 	.word	0xffffffff


	//   ....[53]....
        /*0630*/ 	.word	0xffffffff


	//   ....[54]....
        /*0634*/ 	.word	0xffffffff


	//   ....[55]....
        /*0638*/ 	.word	0xffffffff


	//   ....[56]....
        /*063c*/ 	.word	0xffffffff


	//   ....[57]....
        /*0640*/ 	.word	0xffffffff


	//   ....[58]....
        /*0644*/ 	.word	0xffffffff


	//   ....[59]....
        /*0648*/ 	.word	0xffffffff


	//   ....[60]....
        /*064c*/ 	.word	0xffffffff


	//   ....[61]....
        /*0650*/ 	.word	0xffffffff


	//   ....[62]....
        /*0654*/ 	.word	0xffffffff


	//   ....[63]....
        /*0658*/ 	.word	0xffffffff


	//   ....[64]....
        /*065c*/ 	.word	0xffffffff


	//   ....[65]....
        /*0660*/ 	.word	0xffffffff


	//   ....[66]....
        /*0664*/ 	.word	0xffffffff


	//   ....[67]....
        /*0668*/ 	.word	0xffffffff


	//   ....[68]....
        /*066c*/ 	.word	0xffffffff


	//   ....[69]....
        /*0670*/ 	.word	0xffffffff


	//   ....[70]....
        /*0674*/ 	.word	0xffffffff


	//   ....[71]....
        /*0678*/ 	.word	0xffffffff


	//   ....[72]....
        /*067c*/ 	.word	0xffffffff


	//   ....[73]....
        /*0680*/ 	.word	0xffffffff


	//   ....[74]....
        /*0684*/ 	.word	0xffffffff


	//   ....[75]....
        /*0688*/ 	.word	0xffffffff


	//   ....[76]....
        /*068c*/ 	.word	0xffffffff


	//   ....[77]....
        /*0690*/ 	.word	0xffffffff


	//   ....[78]....
        /*0694*/ 	.word	0xffffffff


	//   ....[79]....
        /*0698*/ 	.word	0xffffffff


	//   ....[80]....
        /*069c*/ 	.word	0xffffffff


	//   ....[81]....
        /*06a0*/ 	.word	0xffffffff


	//   ....[82]....
        /*06a4*/ 	.word	0xffffffff


	//   ....[83]....
        /*06a8*/ 	.word	0xffffffff


	//   ....[84]....
        /*06ac*/ 	.word	0xffffffff


	//   ....[85]....
        /*06b0*/ 	.word	0xffffffff


	//   ....[86]....
        /*06b4*/ 	.word	0xffffffff


	//   ....[87]....
        /*06b8*/ 	.word	0xffffffff


	//   ....[88]....
        /*06bc*/ 	.word	0xffffffff


	//   ....[89]....
        /*06c0*/ 	.word	0xffffffff


	//   ....[90]....
        /*06c4*/ 	.word	0xffffffff


	//   ....[91]....
        /*06c8*/ 	.word	0x0500000f


	//   ....[92]....
        /*06cc*/ 	.word	0x0500000f


	//   ....[93]....
        /*06d0*/ 	.word	0x0500000f


	//   ....[94]....
        /*06d4*/ 	.word	0x0500000f


	//   ....[95]....
        /*06d8*/ 	.word	0x0500000f


	//   ....[96]....
        /*06dc*/ 	.word	0x0500000f


	//   ....[97]....
        /*06e0*/ 	.word	0x0500000f


	//   ....[98]....
        /*06e4*/ 	.word	0x0500000f


	//   ....[99]....
        /*06e8*/ 	.word	0x0500000f


	//   ....[100]....
        /*06ec*/ 	.word	0x0500000f


	//   ....[101]....
        /*06f0*/ 	.word	0x0500000f


	//   ....[102]....
        /*06f4*/ 	.word	0x0500000f


	//   ....[103]....
        /*06f8*/ 	.word	0x0500000f


	//   ....[104]....
        /*06fc*/ 	.word	0x0500000f


	//   ....[105]....
        /*0700*/ 	.word	0x0500000f


	//   ....[106]....
        /*0704*/ 	.word	0x0500000f


	//   ....[107]....
        /*0708*/ 	.word	0x0500000f


	//   ....[108]....
        /*070c*/ 	.word	0x0500000f


	//   ....[109]....
        /*0710*/ 	.word	0x0500000f


	//   ....[110]....
        /*0714*/ 	.word	0x0500000f


	//   ....[111]....
        /*0718*/ 	.word	0x0500000f


	//   ....[112]....
        /*071c*/ 	.word	0x0500000f


	//   ....[113]....
        /*0720*/ 	.word	0x0500000f


	//   ....[114]....
        /*0724*/ 	.word	0x0500000f


	//   ....[115]....
        /*0728*/ 	.word	0x0500000f


	//   ....[116]....
        /*072c*/ 	.word	0x0500000f


	//   ....[117]....
        /*0730*/ 	.word	0x0500000f


	//   ....[118]....
        /*0734*/ 	.word	0x0500000f


	//   ....[119]....
        /*0738*/ 	.word	0x0500000f


	//   ....[120]....
        /*073c*/ 	.word	0x0500000f


	//   ....[121]....
        /*0740*/ 	.word	0x0500000f


	//   ....[122]....
        /*0744*/ 	.word	0x0500000f


	//   ....[123]....
        /*0748*/ 	.word	0x0500000f


	//   ....[124]....
        /*074c*/ 	.word	0x0500000f


	//   ....[125]....
        /*0750*/ 	.word	0x0500000f


	//----- nvinfo : EIATTR_COOP_GROUP_INSTR_OFFSETS
	.align		4
.L_151:
        /*0754*/ 	.byte	0x04, 0x28
        /*0756*/ 	.short	(.L_153 - .L_152)


	//   ....[0]....
.L_152:
        /*0758*/ 	.word	0x00000060


	//   ....[1]....
        /*075c*/ 	.word	0x00000130


	//   ....[2]....
        /*0760*/ 	.word	0x00000230


	//   ....[3]....
        /*0764*/ 	.word	0x000003a0


	//   ....[4]....
        /*0768*/ 	.word	0x00000500


	//   ....[5]....
        /*076c*/ 	.word	0x00000620


	//   ....[6]....
        /*0770*/ 	.word	0x00000780


	//   ....[7]....
        /*0774*/ 	.word	0x00001400


	//   ....[8]....
        /*0778*/ 	.word	0x00004360


	//   ....[9]....
        /*077c*/ 	.word	0x000043d0


	//   ....[10]....
        /*0780*/ 	.word	0x000048b0


	//   ....[11]....
        /*0784*/ 	.word	0x00004900


	//   ....[12]....
        /*0788*/ 	.word	0x00008350


	//   ....[13]....
        /*078c*/ 	.word	0x00008380


	//   ....[14]....
        /*0790*/ 	.word	0x000085d0


	//   ....[15]....
        /*0794*/ 	.word	0x000085f0


	//   ....[16]....
        /*0798*/ 	.word	0x00009bc0


	//   ....[17]....
        /*079c*/ 	.word	0x00009c80


	//   ....[18]....
        /*07a0*/ 	.word	0x00009f50


	//   ....[19]....
        /*07a4*/ 	.word	0x00009f60


	//   ....[20]....
        /*07a8*/ 	.word	0x0000b480


	//   ....[21]....
        /*07ac*/ 	.word	0x0000b4c0


	//   ....[22]....
        /*07b0*/ 	.word	0x0000b510


	//   ....[23]....
        /*07b4*/ 	.word	0x0000b540


	//   ....[24]....
        /*07b8*/ 	.word	0x0000bc20


	//   ....[25]....
        /*07bc*/ 	.word	0x0000bc60


	//   ....[26]....
        /*07c0*/ 	.word	0x0000bd60


	//   ....[27]....
        /*07c4*/ 	.word	0x0000bd80


	//   ....[28]....
        /*07c8*/ 	.word	0x0000be80


	//   ....[29]....
        /*07cc*/ 	.word	0x0000bea0


	//   ....[30]....
        /*07d0*/ 	.word	0x0000bfb0


	//   ....[31]....
        /*07d4*/ 	.word	0x0000bfd0


	//   ....[32]....
        /*07d8*/ 	.word	0x0000c820


	//   ....[33]....
        /*07dc*/ 	.word	0x0000c840


	//   ....[34]....
        /*07e0*/ 	.word	0x0000c940


	//   ....[35]....
        /*07e4*/ 	.word	0x0000c960


	//   ....[36]....
        /*07e8*/ 	.word	0x0000ca60


	//   ....[37]....
        /*07ec*/ 	.word	0x0000ca80


	//   ....[38]....
        /*07f0*/ 	.word	0x0000cb90


	//   ....[39]....
        /*07f4*/ 	.word	0x0000cbb0


	//   ....[40]....
        /*07f8*/ 	.word	0x0000cd30


	//   ....[41]....
        /*07fc*/ 	.word	0x0000cf20


	//   ....[42]....
        /*0800*/ 	.word	0x0000cf50


	//   ....[43]....
        /*0804*/ 	.word	0x0000cf80


	//   ....[44]....
        /*0808*/ 	.word	0x0000cfb0


	//   ....[45]....
        /*080c*/ 	.word	0x0000cfe0


	//   ....[46]....
        /*0810*/ 	.word	0x0000d010


	//   ....[47]....
        /*0814*/ 	.word	0x0000d180


	//   ....[48]....
        /*0818*/ 	.word	0x0000d1b0


	//   ....[49]....
        /*081c*/ 	.word	0x0000d1e0


	//   ....[50]....
        /*0820*/ 	.word	0x0000d210


	//   ....[51]....
        /*0824*/ 	.word	0x0000d240


	//   ....[52]....
        /*0828*/ 	.word	0x0000d270


	//   ....[53]....
        /*082c*/ 	.word	0x0000d310


	//   ....[54]....
        /*0830*/ 	.word	0x0000d340


	//   ....[55]....
        /*0834*/ 	.word	0x0000d3d0


	//   ....[56]....
        /*0838*/ 	.word	0x0000e3b0


	//   ....[57]....
        /*083c*/ 	.word	0x0000f040


	//   ....[58]....
        /*0840*/ 	.word	0x0000f070


	//   ....[59]....
        /*0844*/ 	.word	0x0000f0a0


	//   ....[60]....
        /*0848*/ 	.word	0x0000f0e0


	//   ....[61]....
        /*084c*/ 	.word	0x0000f1b0


	//   ....[62]....
        /*0850*/ 	.word	0x0000f210


	//   ....[63]....
        /*0854*/ 	.word	0x0000f2b0


	//   ....[64]....
        /*0858*/ 	.word	0x0000f2c0


	//   ....[65]....
        /*085c*/ 	.word	0x0000f360


	//   ....[66]....
        /*0860*/ 	.word	0x0000f370


	//   ....[67]....
        /*0864*/ 	.word	0x0000f410


	//   ....[68]....
        /*0868*/ 	.word	0x0000f420


	//   ....[69]....
        /*086c*/ 	.word	0x0000f4a0


	//   ....[70]....
        /*0870*/ 	.word	0x0000f4d0


	//   ....[71]....
        /*0874*/ 	.word	0x0000f4e0


	//   ....[72]....
        /*0878*/ 	.word	0x0000f500


	//   ....[73]....
        /*087c*/ 	.word	0x00012600


	//   ....[74]....
        /*0880*/ 	.word	0x00012660


	//   ....[75]....
        /*0884*/ 	.word	0x00012690


	//   ....[76]....
        /*0888*/ 	.word	0x000126c0


	//   ....[77]....
        /*088c*/ 	.word	0x000126f0


	//   ....[78]....
        /*0890*/ 	.word	0x00012720


	//   ....[79]....
        /*0894*/ 	.word	0x00012750


	//   ....[80]....
        /*0898*/ 	.word	0x00012760


	//   ....[81]....
        /*089c*/ 	.word	0x000128e0


	//   ....[82]....
        /*08a0*/ 	.word	0x00012910


	//   ....[83]....
        /*08a4*/ 	.word	0x00012940


	//   ....[84]....
        /*08a8*/ 	.word	0x00012970


	//   ....[85]....
        /*08ac*/ 	.word	0x000129a0


	//   ....[86]....
        /*08b0*/ 	.word	0x000129d0


	//   ....[87]....
        /*08b4*/ 	.word	0x00012a90


	//   ....[88]....
        /*08b8*/ 	.word	0x00012ab0


	//   ....[89]....
        /*08bc*/ 	.word	0x00012b20


	//   ....[90]....
        /*08c0*/ 	.word	0x00012fb0


	//   ....[91]....
        /*08c4*/ 	.word	0x00013480


	//   ....[92]....
        /*08c8*/ 	.word	0x00013600


	//   ....[93]....
        /*08cc*/ 	.word	0x00013650


	//   ....[94]....
        /*08d0*/ 	.word	0x000136d0


	//   ....[95]....
        /*08d4*/ 	.word	0x00013720


	//   ....[96]....
        /*08d8*/ 	.word	0x000138b0


	//   ....[97]....
        /*08dc*/ 	.word	0x00013940


	//   ....[98]....
        /*08e0*/ 	.word	0x00013a20


	//   ....[99]....
        /*08e4*/ 	.word	0x00013b40


	//   ....[100]....
        /*08e8*/ 	.word	0x00013ba0


	//   ....[101]....
        /*08ec*/ 	.word	0x00013cb0


	//   ....[102]....
        /*08f0*/ 	.word	0x00013d10


	//   ....[103]....
        /*08f4*/ 	.word	0x00013e20


	//   ....[104]....
        /*08f8*/ 	.word	0x00013e80


	//   ....[105]....
        /*08fc*/ 	.word	0x00013f80


	//   ....[106]....
        /*0900*/ 	.word	0x00013fe0


	//   ....[107]....
        /*0904*/ 	.word	0x000140c0


	//   ....[108]....
        /*0908*/ 	.word	0x00014430


	//   ....[109]....
        /*090c*/ 	.word	0x000144d0


	//   ....[110]....
        /*0910*/ 	.word	0x000145f0


	//   ....[111]....
        /*0914*/ 	.word	0x00014670


	//   ....[112]....
        /*0918*/ 	.word	0x000146f0


	//   ....[113]....
        /*091c*/ 	.word	0x00014770


	//   ....[114]....
        /*0920*/ 	.word	0x000147f0


	//   ....[115]....
        /*0924*/ 	.word	0x00014880


	//   ....[116]....
        /*0928*/ 	.word	0x00014920


	//   ....[117]....
        /*092c*/ 	.word	0x000149c0


	//   ....[118]....
        /*0930*/ 	.word	0x00014a40


	//   ....[119]....
        /*0934*/ 	.word	0x00014ac0


	//   ....[120]....
        /*0938*/ 	.word	0x00014b40


	//   ....[121]....
        /*093c*/ 	.word	0x00014bd0


	//   ....[122]....
        /*0940*/ 	.word	0x00014c50


	//   ....[123]....
        /*0944*/ 	.word	0x00014cf0


	//   ....[124]....
        /*0948*/ 	.word	0x00014d80


	//   ....[125]....
        /*094c*/ 	.word	0x00014eb0


	//----- nvinfo : EIATTR_REG_RECONFIG
	.align		4
.L_153:
        /*0950*/ 	.byte	0x01, 0x54
	.zero		2


	//----- nvinfo : EIATTR_SYSCALL_OFFSETS
	.align		4
        /*0954*/ 	.byte	0x04, 0x46
        /*0956*/ 	.short	(.L_155 - .L_154)


	//   ....[0]....
.L_154:
        /*0958*/ 	.word	0x000015e0


	//   ....[1]....
        /*095c*/ 	.word	0x0000dfa0


	//   ....[2]....
        /*0960*/ 	.word	0x0000e100


	//   ....[3]....
        /*0964*/ 	.word	0x0000e200


	//   ....[4]....
        /*0968*/ 	.word	0x0000ec20


	//----- nvinfo : EIATTR_MBARRIER_INSTR_OFFSETS
	.align		4
.L_155:
        /*096c*/ 	.byte	0x04, 0x39
        /*096e*/ 	.short	(.L_157 - .L_156)


	//   ....[0]....
.L_156:
        /*0970*/ 	.word	0x00000250
        /*0974*/ 	.word	0x000000ff
        /*0978*/ 	.word	0x00036800
        /*097c*/ 	.short	0x0100
        /*097e*/ 	.byte	0x08
	.zero		1


	//   ....[1]....
        /*0980*/ 	.word	0x00000260
        /*0984*/ 	.word	0x000000ff
        /*0988*/ 	.word	0x00036820
        /*098c*/ 	.short	0x0100
        /*098e*/ 	.byte	0x08
	.zero		1


	//   ....[2]....
        /*0990*/ 	.word	0x00000350
        /*0994*/ 	.word	0x000000ff
        /*0998*/ 	.word	0x00036830
        /*099c*/ 	.short	0x0100
        /*099e*/ 	.byte	0x08
	.zero		1


	//   ....[3]....
        /*09a0*/ 	.word	0x00000360
        /*09a4*/ 	.word	0x000000ff
        /*09a8*/ 	.word	0x00036840
        /*09ac*/ 	.short	0x0100
        /*09ae*/ 	.byte	0x08
	.zero		1


	//   ....[4]....
        /*09b0*/ 	.word	0x00000370
        /*09b4*/ 	.word	0x000000ff
        /*09b8*/ 	.word	0x00036838
        /*09bc*/ 	.short	0x0100
        /*09be*/ 	.byte	0x08
	.zero		1


	//   ....[5]....
        /*09c0*/ 	.word	0x00000380
        /*09c4*/ 	.word	0x000000ff
        /*09c8*/ 	.word	0x00036848
        /*09cc*/ 	.short	0x0100
        /*09ce*/ 	.byte	0x08
	.zero		1


	//   ....[6]....
        /*09d0*/ 	.word	0x000004b0
        /*09d4*/ 	.word	0x000000ff
        /*09d8*/ 	.word	0x00036850
        /*09dc*/ 	.short	0x0100
        /*09de*/ 	.byte	0x08
	.zero		1


	//   ....[7]....
        /*09e0*/ 	.word	0x000004c0
        /*09e4*/ 	.word	0x000000ff
        /*09e8*/ 	.word	0x00036860
        /*09ec*/ 	.short	0x0100
        /*09ee*/ 	.byte	0x08
	.zero		1


	//   ....[8]....
        /*09f0*/ 	.word	0x000004d0
        /*09f4*/ 	.word	0x000000ff
        /*09f8*/ 	.word	0x00036858
        /*09fc*/ 	.short	0x0100
        /*09fe*/ 	.byte	0x08
	.zero		1


	//   ....[9]....
        /*0a00*/ 	.word	0x000004e0
        /*0a04*/ 	.word	0x000000ff
        /*0a08*/ 	.word	0x00036868
        /*0a0c*/ 	.short	0x0100
        /*0a0e*/ 	.byte	0x08
	.zero		1


	//   ....[10]....
        /*0a10*/ 	.word	0x000005d0
        /*0a14*/ 	.word	0x000000ff
        /*0a18*/ 	.word	0x00036870
        /*0a1c*/ 	.short	0x0100
        /*0a1e*/ 	.byte	0x06
	.zero		1


	//   ....[11]....
        /*0a20*/ 	.word	0x000005e0
        /*0a24*/ 	.word	0x000000ff
        /*0a28*/ 	.word	0x00036880
        /*0a2c*/ 	.short	0x0100
        /*0a2e*/ 	.byte	0x06
	.zero		1


	//   ....[12]....
        /*0a30*/ 	.word	0x000005f0
        /*0a34*/ 	.word	0x000000ff
        /*0a38*/ 	.word	0x00036878
        /*0a3c*/ 	.short	0x0100
        /*0a3e*/ 	.byte	0x06
	.zero		1


	//   ....[13]....
        /*0a40*/ 	.word	0x00000600
        /*0a44*/ 	.word	0x000000ff
        /*0a48*/ 	.word	0x00036888
        /*0a4c*/ 	.short	0x0100
        /*0a4e*/ 	.byte	0x06
	.zero		1


	//   ....[14]....
        /*0a50*/ 	.word	0x00000730
        /*0a54*/ 	.word	0x000000ff
        /*0a58*/ 	.word	0x00036890
        /*0a5c*/ 	.short	0x0100
        /*0a5e*/ 	.byte	0x08
	.zero		1


	//   ....[15]....
        /*0a60*/ 	.word	0x00000740
        /*0a64*/ 	.word	0x000000ff
        /*0a68*/ 	.word	0x000368a0
        /*0a6c*/ 	.short	0x0100
        /*0a6e*/ 	.byte	0x08
	.zero		1


	//   ....[16]....
        /*0a70*/ 	.word	0x00000750
        /*0a74*/ 	.word	0x000000ff
        /*0a78*/ 	.word	0x00036898
        /*0a7c*/ 	.short	0x0100
        /*0a7e*/ 	.byte	0x08
	.zero		1


	//   ....[17]....
        /*0a80*/ 	.word	0x00000760
        /*0a84*/ 	.word	0x000000ff
        /*0a88*/ 	.word	0x000368a8
        /*0a8c*/ 	.short	0x0100
        /*0a8e*/ 	.byte	0x08
	.zero		1


	//   ....[18]....
        /*0a90*/ 	.word	0x00000890
        /*0a94*/ 	.word	0x000000ff
        /*0a98*/ 	.word	0x000368b0
        /*0a9c*/ 	.short	0x0100
        /*0a9e*/ 	.byte	0x08
	.zero		1


	//   ....[19]....
        /*0aa0*/ 	.word	0x000008a0
        /*0aa4*/ 	.word	0x000000ff
        /*0aa8*/ 	.word	0x000368c0
        /*0aac*/ 	.short	0x0100
        /*0aae*/ 	.byte	0x08
	.zero		1


	//   ....[20]....
        /*0ab0*/ 	.word	0x000008b0
        /*0ab4*/ 	.word	0x000000ff
        /*0ab8*/ 	.word	0x000368b8
        /*0abc*/ 	.short	0x0100
        /*0abe*/ 	.byte	0x08
	.zero		1


	//   ....[21]....
        /*0ac0*/ 	.word	0x000008c0
        /*0ac4*/ 	.word	0x000000ff
        /*0ac8*/ 	.word	0x000368c8
        /*0acc*/ 	.short	0x0100
        /*0ace*/ 	.byte	0x08
	.zero		1


	//   ....[22]....
        /*0ad0*/ 	.word	0x00001690
        /*0ad4*/ 	.word	0x00000005
        /*0ad8*/ 	.word	0x00036800
        /*0adc*/ 	.short	0x010a
        /*0ade*/ 	.byte	0x3f
	.zero		1


	//   ....[23]....
        /*0ae0*/ 	.word	0x00001700
        /*0ae4*/ 	.word	0x00000002
        /*0ae8*/ 	.word	0x00036830
        /*0aec*/ 	.short	0x010a
        /*0aee*/ 	.byte	0x3f
	.zero		1


	//   ....[24]....
        /*0af0*/ 	.word	0x00001770
        /*0af4*/ 	.word	0x00000002
        /*0af8*/ 	.word	0x00036830
        /*0afc*/ 	.short	0x010a
        /*0afe*/ 	.byte	0x3f
	.zero		1


	//   ....[25]....
        /*0b00*/ 	.word	0x000043a0
        /*0b04*/ 	.word	0x00000002
        /*0b08*/ 	.word	0x00000000
        /*0b0c*/ 	.short	0x0101
        /*0b0e*/ 	.byte	0x3f
	.zero		1


	//   ....[26]....
        /*0b10*/ 	.word	0x00005aa0
        /*0b14*/ 	.word	0x0000000c
        /*0b18*/ 	.word	0x00036830
        /*0b1c*/ 	.short	0x010a
        /*0b1e*/ 	.byte	0x3f
	.zero		1


	//   ....[27]....
        /*0b20*/ 	.word	0x00005af0
        /*0b24*/ 	.word	0x0000000c
        /*0b28*/ 	.word	0x00036830
        /*0b2c*/ 	.short	0x010a
        /*0b2e*/ 	.byte	0x3f
	.zero		1


	//   ....[28]....
        /*0b30*/ 	.word	0x00008030
        /*0b34*/ 	.word	0x0000000d
        /*0b38*/ 	.word	0x00036850
        /*0b3c*/ 	.short	0x010a
        /*0b3e*/ 	.byte	0x3f
	.zero		1


	//   ....[29]....
        /*0b40*/ 	.word	0x00008070
        /*0b44*/ 	.word	0x0000000d
        /*0b48*/ 	.word	0x00036850
        /*0b4c*/ 	.short	0x010a
        /*0b4e*/ 	.byte	0x3f
	.zero		1


	//   ....[30]....
        /*0b50*/ 	.word	0x00008ec0
        /*0b54*/ 	.word	0x00000090
        /*0b58*/ 	.word	0x00000000
        /*0b5c*/ 	.short	0x0101
        /*0b5e*/ 	.byte	0x3f
	.zero		1


	//   ....[31]....
        /*0b60*/ 	.word	0x00009010
        /*0b64*/ 	.word	0x00000090
        /*0b68*/ 	.word	0x00000000
        /*0b6c*/ 	.short	0x0101
        /*0b6e*/ 	.byte	0x3f
	.zero		1


	//   ....[32]....
        /*0b70*/ 	.word	0x00009b20
        /*0b74*/ 	.word	0x0000000b
        /*0b78*/ 	.word	0x00036850
        /*0b7c*/ 	.short	0x010a
        /*0b7e*/ 	.byte	0x3f
	.zero		1


	//   ....[33]....
        /*0b80*/ 	.word	0x00009b60
        /*0b84*/ 	.word	0x0000000b
        /*0b88*/ 	.word	0x00036850
        /*0b8c*/ 	.short	0x010a
        /*0b8e*/ 	.byte	0x3f
	.zero		1


	//   ....[34]....
        /*0b90*/ 	.word	0x0000a0f0
        /*0b94*/ 	.word	0x0000000a
        /*0b98*/ 	.word	0x00000000
        /*0b9c*/ 	.short	0x0101
        /*0b9e*/ 	.byte	0x3f
	.zero		1


	//   ....[35]....
        /*0ba0*/ 	.word	0x0000bc50
        /*0ba4*/ 	.word	0x0000002e
        /*0ba8*/ 	.word	0x00000000
        /*0bac*/ 	.short	0x0101
        /*0bae*/ 	.byte	0x3f
	.zero		1


	//   ....[36]....
        /*0bb0*/ 	.word	0x0000e650
        /*0bb4*/ 	.word	0x00000000
        /*0bb8*/ 	.word	0x00036840
        /*0bbc*/ 	.short	0x010a
        /*0bbe*/ 	.byte	0x3f
	.zero		1


	//   ....[37]....
        /*0bc0*/ 	.word	0x0000f690
        /*0bc4*/ 	.word	0x0000000a
        /*0bc8*/ 	.word	0x00036800
        /*0bcc*/ 	.short	0x0107
        /*0bce*/ 	.byte	0x3f
	.zero		1


	//   ....[38]....
        /*0bd0*/ 	.word	0x0000f7a0
        /*0bd4*/ 	.word	0x00000002
        /*0bd8*/ 	.word	0x00036800
        /*0bdc*/ 	.short	0x0101
        /*0bde*/ 	.byte	0x3f
	.zero		1


	//   ....[39]....
        /*0be0*/ 	.word	0x0000f7c0
        /*0be4*/ 	.word	0x00000002
        /*0be8*/ 	.word	0x00036820
        /*0bec*/ 	.short	0x010a
        /*0bee*/ 	.byte	0x3f
	.zero		1


	//   ....[40]....
        /*0bf0*/ 	.word	0x0000fb40
        /*0bf4*/ 	.word	0x00000003
        /*0bf8*/ 	.word	0x00036840
        /*0bfc*/ 	.short	0x010a
        /*0bfe*/ 	.byte	0x3f
	.zero		1


	//   ....[41]....
        /*0c00*/ 	.word	0x00010000
        /*0c04*/ 	.word	0x00000003
        /*0c08*/ 	.word	0x00000060
        /*0c0c*/ 	.short	0x010a
        /*0c0e*/ 	.byte	0x3f
	.zero		1


	//   ....[42]....
        /*0c10*/ 	.word	0x00010800
        /*0c14*/ 	.word	0x00000003
        /*0c18*/ 	.word	0x00036840
        /*0c1c*/ 	.short	0x010a
        /*0c1e*/ 	.byte	0x3f
	.zero		1


	//   ....[43]....
        /*0c20*/ 	.word	0x00010cc0
        /*0c24*/ 	.word	0x00000002
        /*0c28*/ 	.word	0x00000060
        /*0c2c*/ 	.short	0x010a
        /*0c2e*/ 	.byte	0x3f
	.zero		1


	//   ....[44]....
        /*0c30*/ 	.word	0x000113e0
        /*0c34*/ 	.word	0x00000002
        /*0c38*/ 	.word	0x00036840
        /*0c3c*/ 	.short	0x010a
        /*0c3e*/ 	.byte	0x3f
	.zero		1


	//   ....[45]....
        /*0c40*/ 	.word	0x000118a0
        /*0c44*/ 	.word	0x00000002
        /*0c48*/ 	.word	0x00000060
        /*0c4c*/ 	.short	0x010a
        /*0c4e*/ 	.byte	0x3f
	.zero		1


	//   ....[46]....
        /*0c50*/ 	.word	0x00011f50
        /*0c54*/ 	.word	0x00000002
        /*0c58*/ 	.word	0x00036860
        /*0c5c*/ 	.short	0x010a
        /*0c5e*/ 	.byte	0x3f
	.zero		1


	//   ....[47]....
        /*0c60*/ 	.word	0x00012f30
        /*0c64*/ 	.word	0x00000000
        /*0c68*/ 	.word	0x00036820
        /*0c6c*/ 	.short	0x010a
        /*0c6e*/ 	.byte	0x3f
	.zero		1


	//   ....[48]....
        /*0c70*/ 	.word	0x000130f0
        /*0c74*/ 	.word	0x00000006
        /*0c78*/ 	.word	0x00000000
        /*0c7c*/ 	.short	0x010a
        /*0c7e*/ 	.byte	0x3f
	.zero		1


	//   ....[49]....
        /*0c80*/ 	.word	0x00013160
        /*0c84*/ 	.word	0x00000007
        /*0c88*/ 	.word	0x00000000
        /*0c8c*/ 	.short	0x010a
        /*0c8e*/ 	.byte	0x3f
	.zero		1


	//   ....[50]....
        /*0c90*/ 	.word	0x000131d0
        /*0c94*/ 	.word	0x00000004
        /*0c98*/ 	.word	0x00000000
        /*0c9c*/ 	.short	0x010a
        /*0c9e*/ 	.byte	0x3f
	.zero		1


	//   ....[51]....
        /*0ca0*/ 	.word	0x00013200
        /*0ca4*/ 	.word	0x00000003
        /*0ca8*/ 	.word	0x00000000
        /*0cac*/ 	.short	0x010a
        /*0cae*/ 	.byte	0x3f
	.zero		1


	//   ....[52]....
        /*0cb0*/ 	.word	0x00013260
        /*0cb4*/ 	.word	0x00000005
        /*0cb8*/ 	.word	0x00036800
        /*0cbc*/ 	.short	0x010a
        /*0cbe*/ 	.byte	0x3f
	.zero		1


	//   ....[53]....
        /*0cc0*/ 	.word	0x000132b0
        /*0cc4*/ 	.word	0x00000002
        /*0cc8*/ 	.word	0x00036830
        /*0ccc*/ 	.short	0x010a
        /*0cce*/ 	.byte	0x3f
	.zero		1


	//   ....[54]....
        /*0cd0*/ 	.word	0x00013300
        /*0cd4*/ 	.word	0x0000000c
        /*0cd8*/ 	.word	0x00036830
        /*0cdc*/ 	.short	0x010a
        /*0cde*/ 	.byte	0x3f
	.zero		1


	//   ....[55]....
        /*0ce0*/ 	.word	0x00013350
        /*0ce4*/ 	.word	0x0000000d
        /*0ce8*/ 	.word	0x00036850
        /*0cec*/ 	.short	0x010a
        /*0cee*/ 	.byte	0x3f
	.zero		1


	//   ....[56]....
        /*0cf0*/ 	.word	0x000133a0
        /*0cf4*/ 	.word	0x0000000b
        /*0cf8*/ 	.word	0x00036850
        /*0cfc*/ 	.short	0x010a
        /*0cfe*/ 	.byte	0x3f
	.zero		1


	//   ....[57]....
        /*0d00*/ 	.word	0x00013540
        /*0d04*/ 	.word	0x00000000
        /*0d08*/ 	.word	0x00036840
        /*0d0c*/ 	.short	0x010a
        /*0d0e*/ 	.byte	0x3f
	.zero		1


	//   ....[58]....
        /*0d10*/ 	.word	0x00014150
        /*0d14*/ 	.word	0x00000002
        /*0d18*/ 	.word	0x00036820
        /*0d1c*/ 	.short	0x010a
        /*0d1e*/ 	.byte	0x3f
	.zero		1


	//   ....[59]....
        /*0d20*/ 	.word	0x000141a0
        /*0d24*/ 	.word	0x00000003
        /*0d28*/ 	.word	0x00036840
        /*0d2c*/ 	.short	0x010a
        /*0d2e*/ 	.byte	0x3f
	.zero		1


	//   ....[60]....
        /*0d30*/ 	.word	0x000141f0
        /*0d34*/ 	.word	0x00000003
        /*0d38*/ 	.word	0x00000060
        /*0d3c*/ 	.short	0x010a
        /*0d3e*/ 	.byte	0x3f
	.zero		1


	//   ....[61]....
        /*0d40*/ 	.word	0x00014240
        /*0d44*/ 	.word	0x00000003
        /*0d48*/ 	.word	0x00036840
        /*0d4c*/ 	.short	0x010a
        /*0d4e*/ 	.byte	0x3f
	.zero		1


	//   ....[62]....
        /*0d50*/ 	.word	0x00014290
        /*0d54*/ 	.word	0x00000002
        /*0d58*/ 	.word	0x00000060
        /*0d5c*/ 	.short	0x010a
        /*0d5e*/ 	.byte	0x3f
	.zero		1


	//   ....[63]....
        /*0d60*/ 	.word	0x000142e0
        /*0d64*/ 	.word	0x00000002
        /*0d68*/ 	.word	0x00036840
        /*0d6c*/ 	.short	0x010a
        /*0d6e*/ 	.byte	0x3f
	.zero		1


	//   ....[64]....
        /*0d70*/ 	.word	0x00014330
        /*0d74*/ 	.word	0x00000002
        /*0d78*/ 	.word	0x00000060
        /*0d7c*/ 	.short	0x010a
        /*0d7e*/ 	.byte	0x3f
	.zero		1


	//   ....[65]....
        /*0d80*/ 	.word	0x00014380
        /*0d84*/ 	.word	0x00000002
        /*0d88*/ 	.word	0x00036860
        /*0d8c*/ 	.short	0x010a
        /*0d8e*/ 	.byte	0x3f
	.zero		1


	//   ....[66]....
        /*0d90*/ 	.word	0x00014dd0
        /*0d94*/ 	.word	0x00000000
        /*0d98*/ 	.word	0x00036820
        /*0d9c*/ 	.short	0x010a
        /*0d9e*/ 	.byte	0x3f
	.zero		1


	//   ....[67]....
        /*0da0*/ 	.word	0x00014f70
        /*0da4*/ 	.word	0x00000006
        /*0da8*/ 	.word	0x00000000
        /*0dac*/ 	.short	0x010a
        /*0dae*/ 	.byte	0x3f
	.zero		1


	//   ....[68]....
        /*0db0*/ 	.word	0x00014fc0
        /*0db4*/ 	.word	0x00000007
        /*0db8*/ 	.word	0x00000000
        /*0dbc*/ 	.short	0x010a
        /*0dbe*/ 	.byte	0x3f
	.zero		1


	//   ....[69]....
        /*0dc0*/ 	.word	0x00015010
        /*0dc4*/ 	.word	0x00000004
        /*0dc8*/ 	.word	0x00000000
        /*0dcc*/ 	.short	0x010a
        /*0dce*/ 	.byte	0x3f
	.zero		1


	//----- nvinfo : EIATTR_NUM_MBARRIERS
	.align		4
.L_157:
        /*0dd0*/ 	.byte	0x03, 0x38
        /*0dd2*/ 	.short	0x0016


	//----- nvinfo : EIATTR_EXIT_INSTR_OFFSETS
	.align		4
        /*0dd4*/ 	.byte	0x04, 0x1c
        /*0dd6*/ 	.short	(.L_159 - .L_158)


	//   ....[0]....
.L_158:
        /*0dd8*/ 	.word	0x00000a30


	//   ....[1]....
        /*0ddc*/ 	.word	0x0000cce0


	//   ....[2]....
        /*0de0*/ 	.word	0x00013250


	//----- nvinfo : EIATTR_MAX_THREADS
	.align		4
.L_159:
        /*0de4*/ 	.byte	0x04, 0x05
        /*0de6*/ 	.short	(.L_161 - .L_160)
.L_160:
        /*0de8*/ 	.word	0x00000180
        /*0dec*/ 	.word	0x00000001
        /*0df0*/ 	.word	0x00000001


	//----- nvinfo : EIATTR_CRS_STACK_SIZE
	.align		4
.L_161:
        /*0df4*/ 	.byte	0x04, 0x1e
        /*0df6*/ 	.short	(.L_163 - .L_162)
.L_162:
        /*0df8*/ 	.word	0x00000000


	//----- nvinfo : EIATTR_CBANK_PARAM_SIZE
	.align		4
.L_163:
        /*0dfc*/ 	.byte	0x03, 0x19
        /*0dfe*/ 	.short	0x0af0


	//----- nvinfo : EIATTR_PARAM_CBANK
	.align		4
        /*0e00*/ 	.byte	0x04, 0x0a
        /*0e02*/ 	.short	(.L_165 - .L_164)
	.align		4
.L_164:
        /*0e04*/ 	.word	index@(.nv.constant0._ZN7cutlass13device_kernelIN5flash11enable_sm90INS1_16FlashAttnFwdSm90INS1_25CollectiveMainloopFwdSm90ILi2EN4cute5tupleIJNS5_1CILi1EEES8_S8_EEENS6_IJNS7_ILi128EEENS7_ILi112EEENS7_ILi192EEEEEELi192ENS_10bfloat16_tEfNS_4arch4Sm90ELb0ELb0ELb0ELb1ELb0ELb0ELb0ELb1ELb1ELb1ELb0ELb0EEENS1_21CollectiveEpilogueFwdINS6_IJSA_SC_SB_EEES9_SE_SG_Li256ELb1ELb1ELb0ELb0EEENS1_36VarlenDynamicPersistentTileSchedulerILi128ELi112ELi256ELi128ELb0ELb1ELb1ELb0ELb1ELb1EEEEEEEEEvNT_6ParamsE)
        /*0e08*/ 	.short	0x0210
        /*0e0a*/ 	.short	0x0af0


	//----- nvinfo : EIATTR_SW_WAR
	.align		4
.L_165:
        /*0e0c*/ 	.byte	0x04, 0x36
        /*0e0e*/ 	.short	(.L_167 - .L_166)
.L_166:
        /*0e10*/ 	.word	0x00000008
.L_167:


//--------------------- .nv.info._ZN7cutlass13device_kernelIN5flash11enable_sm90INS1_16FlashAttnFwdSm90INS1_25CollectiveMainloopFwdSm90ILi2EN4cute5tupleIJNS5_1CILi1EEES8_S8_EEENS6_IJNS7_ILi128EEENS7_ILi112EEENS7_ILi192EEEEEELi192ENS_10bfloat16_tEfNS_4arch4Sm90ELb0ELb0ELb0ELb1ELb0ELb1ELb0ELb1ELb1ELb1ELb0ELb0EEENS1_21CollectiveEpilogueFwdINS6_IJSA_SC_SB_EEES9_SE_SG_Li256ELb1ELb1ELb0ELb0EEENS1_36VarlenDynamicPersistentTileSchedulerILi128ELi112ELi256ELi128ELb0ELb1ELb1ELb0ELb1ELb1EEEEEEEEEvNT_6ParamsE --------------------------
	.section	.nv.info._ZN7cutlass13device_kernelIN5flash11enable_sm90INS1_16FlashAttnFwdSm90INS1_25CollectiveMainloopFwdSm90ILi2EN4cute5tupleIJNS5_1CILi1EEES8_S8_EEENS6_IJNS7_ILi128EEENS7_ILi112EEENS7_ILi192EEEEEELi192ENS_10bfloat16_tEfNS_4arch4Sm90ELb0ELb0ELb0ELb1ELb0ELb1ELb0ELb1ELb1ELb1ELb0ELb0EEENS1_21CollectiveEpilogueFwdINS6_IJSA_SC_SB_EEES9_SE_SG_Li256ELb1ELb1ELb0ELb0EEENS1_36VarlenDynamicPersistentTileSchedulerILi128ELi112ELi256ELi128ELb0ELb1ELb1ELb0ELb1ELb1EEEEEEEEEvNT_6ParamsE,"",@"SHT_CUDA_INFO"
	.sectionflags	@""
	.align	4


	//----- nvinfo : EIATTR_CUDA_API_VERSION
	.align		4
        /*0000*/ 	.byte	0x04, 0x37
        /*0002*/ 	.short	(.L_169 - .L_168)
.L_168:
        /*0004*/ 	.word	0x00000082


	//----- nvinfo : EIATTR_KPARAM_INFO
	.align		4
.L_169:
        /*0008*/ 	.byte	0x04, 0x17
        /*000a*/ 	.short	(.L_171 - .L_170)
.L_170:
        /*000c*/ 	.word	0x00000000
        /*0010*/ 	.short	0x0000
        /*0012*/ 	.short	0x0070
        /*0014*/ 	.byte	0x00, 0xf0, 0x01, 0x2a


	//----- nvinfo : EIATTR_SPARSE_MMA_MASK
	.align		4
.L_171:
        /*0018*/ 	.byte	0x03, 0x50
        /*001a*/ 	.short	0x0000


	//----- nvinfo : EIATTR_MAXREG_COUNT
	.align		4
        /*001c*/ 	.byte	0x03, 0x1b
        /*001e*/ 	.short	0x00a8


	//----- nvinfo : EIATTR_NUM_BARRIERS
	.align		4
        /*0020*/ 	.byte	0x02, 0x4c
        /*0022*/ 	.byte	0x10
	.zero		1


	//----- nvinfo : EIATTR_EXTERNS
	.align		4
        /*0024*/ 	.byte	0x04, 0x0f
        /*0026*/ 	.short	(.L_173 - .L_172)


	//   ....[0]....
	.align		4
.L_172:
        /*0028*/ 	.word	index@(__assertfail)


	//----- nvinfo : EIATTR_ANNOTATIONS
	.align		4
.L_173:
        /*002c*/ 	.byte	0x04, 0x55
        /*002e*/ 	.short	(.L_175 - .L_174)


	//   ....[0]....
.L_174:
        /* <DEDUP_REMOVED lines=128> */


	//----- nvinfo : EIATTR_MERCURY_ISA_VERSION
	.align		4
.L_175:
        /*0820*/ 	.byte	0x03, 0x5f
        /*0822*/ 	.short	0x0101


	//----- nvinfo : EIATTR_UNUSED_LOAD_BYTE_OFFSET
	.align		4
        /*0824*/ 	.byte	0x04, 0x44
        /*0826*/ 	.short	(.L_177 - .L_176)


	//   ....[0]....
.L_176:
        /*0828*/ 	.word	0x00000ab0
        /*082c*/ 	.word	0x0000fff0


	//   ....[1]....
        /*0830*/ 	.word	0x0001c150
        /*0834*/ 	.word	0x0000fff0


	//----- nvinfo : EIATTR_INT_WARP_WIDE_INSTR_OFFSETS
	.align		4
.L_177:
        /*0838*/ 	.byte	0x04, 0x31
        /*083a*/ 	.short	(.L_179 - .L_178)


	//   ....[0]....
.L_178:
        /*083c*/ 	.word	0x00000190


	//   ....[1]....
        /*0840*/ 	.word	0x000001d0


	//   ....[2]....
        /*0844*/ 	.word	0x00000240


	//   ....[3]....
        /*0848*/ 	.word	0x00020f60


	//   ....[4]....
        /*084c*/ 	.word	0x00020ff0


	//   ....[5]....
        /*0850*/ 	.word	0x00024fa0


	//   ....[6]....
        /*0854*/ 	.word	0x00025000


	//----- nvinfo : EIATTR_COOP_GROUP_MASK_REGIDS
	.align		4
.L_179:
        /*0858*/ 	.byte	0x04, 0x29
        /*085a*/ 	.short	(.L_181 - .L_180)


	//   ....[0]....
.L_180:
        /*085c*/ 	.word	0xffffffff


	//   ....[1]....
        /*0860*/ 	.word	0xffffffff


	//   ....[2]....
        /*0864*/ 	.word	0xffffffff


	//   ....[3]....
        /*0868*/ 	.word	0xffffffff


	//   ....[4]....
        /*086c*/ 	.word	0xffffffff


	//   ....[5]....
        /*0870*/ 	.word	0xffffffff


	//   ....[6]....
        /*0874*/ 	.word	0xffffffff


	//   ....[7]....
        /*0878*/ 	.word	0xffffffff


	//   ....[8]....
        /*087c*/ 	.word	0xffffffff


	//   ....[9]....
        /*0880*/ 	.word	0xffffffff


	//   ....[10]....
        /*0884*/ 	.word	0xffffffff


	//   ....[11]....
        /*0888*/ 	.word	0xffffffff


	//   ....[12]....
        /*088c*/ 	.word	0xffffffff


	//   ....[13]....
        /*0890*/ 	.word	0xffffffff


	//   ....[14]....
        /*0894*/ 	.word	0xffffffff


	//   ....[15]....
        /*0898*/ 	.word	0xffffffff


	//   ....[16]....
        /*089c*/ 	.word	0xffffffff


	//   ....[17]....
        /*08a0*/ 	.word	0xffffffff


	//   ....[18]....
        /*08a4*/ 	.word	0xffffffff


	//   ....[19]....
        /*08a8*/ 	.word	0xffffffff


	//   ....[20]....
        /*08ac*/ 	.word	0xffffffff


	//   ....[21]....
        /*08b0*/ 	.word	0xffffffff


	//   ....[22]....
        /*08b4*/ 	.word	0xffffffff


	//   ....[23]....
        /*08b8*/ 	.word	0xffffffff


	//   ....[24]....
        /*08bc*/ 	.word	0xffffffff


	//   ....[25]....
        /*08c0*/ 	.word	0xffffffff


	//   ....[26]....
        /*08c4*/ 	.word	0xffffffff


	//   ....[27]....
        /*08c8*/ 	.word	0xffffffff


	//   ....[28]....
        /*08cc*/ 	.word	0xffffffff


	//   ....[29]....
        /*08d0*/ 	.word	0xffffffff


	//   ....[30]....
        /*08d4*/ 	.word	0xffffffff


	//   ....[31]....
        /*08d8*/ 	.word	0xffffffff


	//   ....[32]....
        /*08dc*/ 	.word	0xffffffff


	//   ....[33]....
        /*08e0*/ 	.word	0xffffffff


	//   ....[34]....
        /*08e4*/ 	.word	0xffffffff


	//   ....[35]....
        /*08e8*/ 	.word	0xffffffff


	//   ....[36]....
        /*08ec*/ 	.word	0xffffffff


	//   ....[37]....
        /*08f0*/ 	.word	0xffffffff


	//   ....[38]....
        /*08f4*/ 	.word	0xffffffff


	//   ....[39]....
        /*08f8*/ 	.word	0xffffffff


	//   ....[40]....
        /*08fc*/ 	.word	0xffffffff


	//   ....[41]....
        /*0900*/ 	.word	0xffffffff


	//   ....[42]....
        /*0904*/ 	.word	0xffffffff


	//   ....[43]....
        /*0908*/ 	.word	0xffffffff


	//   ....[44]....
        /*090c*/ 	.word	0xffffffff


	//   ....[45]....
        /*0910*/ 	.word	0xffffffff


	//   ....[46]....
        /*0914*/ 	.word	0xffffffff


	//   ....[47]....
        /*0918*/ 	.word	0xffffffff


	//   ....[48]....
        /*091c*/ 	.word	0xffffffff


	//   ....[49]....
        /*0920*/ 	.word	0xffffffff


	//   ....[50]....
        /*0924*/ 	.word	0xffffffff


	//   ....[51]....
        /*0928*/ 	.word	0xffffffff


	//   ....[52]....
        /*092c*/ 	.word	0xffffffff


	//   ....[53]....
        /*0930*/ 	.word	0xffffffff


	//   ....[54]....
        /*0934*/ 	.word	0xffffffff


	//   ....[55]....
        /*0938*/ 	.word	0xffffffff


	//   ....[56]....
        /*093c*/ 	.word	0xffffffff


	//   ....[57]....
        /*0940*/ 	.word	0xffffffff


	//   ....[58]....
        /*0944*/ 	.word	0xffffffff


	//   ....[59]....
        /*0948*/ 	.word	0xffffffff


	//   ....[60]....
        /*094c*/ 	.word	0xffffffff


	//   ....[61]....
        /*0950*/ 	.word	0xffffffff


	//   ....[62]....
        /*0954*/ 	.word	0xffffffff


	//   ....[63]....
        /*0958*/ 	.word	0xffffffff


	//   ....[64]....
        /*095c*/ 	.word	0xffffffff


	//   ....[65]....
        /*0960*/ 	.word	0xffffffff


	//   ....[66]....
        /*0964*/ 	.word	0xffffffff


	//   ....[67]....
        /*0968*/ 	.word	0xffffffff


	//   ....[68]....
        /*096c*/ 	.word	0xffffffff


	//   ....[69]....
        /*0970*/ 	.word	0xffffffff


	//   ....[70]....
        /*0974*/ 	.word	0xffffffff


	//   ....[71]....
        /*0978*/ 	.word	0xffffffff


	//   ....[72]....
        /*097c*/ 	.word	0xffffffff


	//   ....[73]....
        /*0980*/ 	.word	0xffffffff


	//   ....[74]....
        /*0984*/ 	.word	0xffffffff


	//   ....[75]....
        /*0988*/ 	.word	0xffffffff


	//   ....[76]....
        /*098c*/ 	.word	0xffffffff


	//   ....[77]....
        /*0990*/ 	.word	0xffffffff


	//   ....[78]....
        /*0994*/ 	.word	0xffffffff


	//   ....[79]....
        /*0998*/ 	.word	0xffffffff


	//   ....[80]....
        /*099c*/ 	.word	0xffffffff


	//   ....[81]....
        /*09a0*/ 	.word	0xffffffff


	//   ....[82]....
        /*09a4*/ 	.word	0xffffffff


	//   ....[83]....
        /*09a8*/ 	.word	0xffffffff


	//   ....[84]....
        /*09ac*/ 	.word	0xffffffff


	//   ....[85]....
        /*09b0*/ 	.word	0xffffffff


	//   ....[86]....
        /*09b4*/ 	.word	0xffffffff


	//   ....[87]....
        /*09b8*/ 	.word	0xffffffff


	//   ....[88]....
        /*09bc*/ 	.word	0xffffffff


	//   ....[89]....
        /*09c0*/ 	.word	0xffffffff


	//   ....[90]....
        /*09c4*/ 	.word	0xffffffff


	//   ....[91]....
        /*09c8*/ 	.word	0xffffffff


	//   ....[92]....
        /*09cc*/ 	.word	0xffffffff


	//   ....[93]....
        /*09d0*/ 	.word	0xffffffff


	//   ....[94]....
        /*09d4*/ 	.word	0xffffffff


	//   ....[95]....
        /*09d8*/ 	.word	0xffffffff


	//   ....[96]....
        /*09dc*/ 	.word	0xffffffff


	//   ....[97]....
        /*09e0*/ 	.word	0xffffffff


	//   ....[98]....
        /*09e4*/ 	.word	0xffffffff


	//   ....[99]....
        /*09e8*/ 	.word	0xffffffff


	//   ....[100]....
        /*09ec*/ 	.word	0x0500000f


	//   ....[101]....
        /*09f0*/ 	.word	0x0500000f


	//   ....[102]....
        /*09f4*/ 	.word	0x0500000f


	//   ....[103]....
        /*09f8*/ 	.word	0x0500000f


	//   ....[104]....
        /*09fc*/ 	.word	0x0500000f


	//   ....[105]....
        /*0a00*/ 	.word	0x0500000f


	//   ....[106]....
        /*0a04*/ 	.word	0x0500000f


	//   ....[107]....
        /*0a08*/ 	.word	0x0500000f


	//   ....[108]....
        /*0a0c*/ 	.word	0x0500000f


	//   ....[109]....
        /*0a10*/ 	.word	0x0500000f


	//   ....[110]....
        /*0a14*/ 	.word	0x0500000f


	//   ....[111]....
        /*0a18*/ 	.word	0x0500000f


	//   ....[112]....
        /*0a1c*/ 	.word	0x0500000f


	//   ....[113]....
        /*0a20*/ 	.word	0x0500000f


	//   ....[114]....
        /*0a24*/ 	.word	0x0500000f


	//   ....[115]....
        /*0a28*/ 	.word	0x0500000f


	//   ....[116]....
        /*0a2c*/ 	.word	0x0500000f


	//   ....[117]....
        /*0a30*/ 	.word	0x0500000f


	//   ....[118]....
        /*0a34*/ 	.word	0x0500000f


	//   ....[119]....
        /*0a38*/ 	.word	0x0500000f


	//   ....[120]....
        /*0a3c*/ 	.word	0x0500000f


	//   ....[121]....
        /*0a40*/ 	.word	0x0500000f


	//   ....[122]....
        /*0a44*/ 	.word	0x0500000f


	//   ....[123]....
        /*0a48*/ 	.word	0x0500000f


	//   ....[124]....
        /*0a4c*/ 	.word	0x0500000f


	//   ....[125]....
        /*0a50*/ 	.word	0x0500000f


	//   ....[126]....
        /*0a54*/ 	.word	0x0500000f


	//   ....[127]....
        /*0a58*/ 	.word	0x0500000f


	//   ....[128]....
        /*0a5c*/ 	.word	0x0500000f


	//   ....[129]....
        /*0a60*/ 	.word	0x0500000f


	//   ....[130]....
        /*0a64*/ 	.word	0x0500000f


	//   ....[131]....
        /*0a68*/ 	.word	0x0500000f


	//   ....[132]....
        /*0a6c*/ 	.word	0x0500000f


	//   ....[133]....
        /*0a70*/ 	.word	0x0500000f


	//   ....[134]....
        /*0a74*/ 	.word	0x0500000f


	//   ....[135]....
        /*0a78*/ 	.word	0x0500000f


	//   ....[136]....
        /*0a7c*/ 	.word	0x0500000f


	//   ....[137]....
        /*0a80*/ 	.word	0x0500000f


	//   ....[138]....
        /*0a84*/ 	.word	0x0500000f


	//   ....[139]....
        /*0a88*/ 	.word	0x0500000f


	//   ....[140]....
        /*0a8c*/ 	.word	0x0500000f


	//   ....[141]....
        /*0a90*/ 	.word	0x0500000f


	//   ....[142]....
        /*0a94*/ 	.word	0x0500000f


	//   ....[143]....
        /*0a98*/ 	.word	0x0500000f


	//----- nvinfo : EIATTR_COOP_GROUP_INSTR_OFFSETS
	.align		4
.L_181:
        /*0a9c*/ 	.byte	0x04, 0x28
        /*0a9e*/ 	.short	(.L_183 - .L_182)


	//   ....[0]....
.L_182:
        /*0aa0*/ 	.word	0x00000060


	//   ....[1]....
        /*0aa4*/ 	.word	0x000001a0


	//   ....[2]....
        /*0aa8*/ 	.word	0x000001f0


	//   ....[3]....
        /*0aac*/ 	.word	0x00000420


	//   ....[4]....
        /*0ab0*/ 	.word	0x00000580


	//   ....[5]....
        /*0ab4*/ 	.word	0x000006a0


	//   ....[6]....
        /*0ab8*/ 	.word	0x00000800


	//   ....[7]....
        /*0abc*/ 	.word	0x0000b0e0


	//   ....[8]....
        /*0ac0*/ 	.word	0x0000b680


	//   ....[9]....
        /*0ac4*/ 	.word	0x0000b690


	//   ....[10]....
        /*0ac8*/ 	.word	0x0000b6a0


	//   ....[11]....
        /*0acc*/ 	.word	0x0000b6b0


	//   ....[12]....
        /*0ad0*/ 	.word	0x0000e180


	//   ....[13]....
        /*0ad4*/ 	.word	0x0000e190


	//   ....[14]....
        /*0ad8*/ 	.word	0x0000e1a0


	//   ....[15]....
        /*0adc*/ 	.word	0x0000e1b0


	//   ....[16]....
        /*0ae0*/ 	.word	0x000147d0


	//   ....[17]....
        /*0ae4*/ 	.word	0x000148a0


	//   ....[18]....
        /*0ae8*/ 	.word	0x00014b90


	//   ....[19]....
        /*0aec*/ 	.word	0x00014bb0


	//   ....[20]....
        /*0af0*/ 	.word	0x00019cb0


	//   ....[21]....
        /*0af4*/ 	.word	0x00019cd0


	//   ....[22]....
        /*0af8*/ 	.word	0x0001a490


	//   ....[23]....
        /*0afc*/ 	.word	0x0001a4b0


	//   ....[24]....
        /*0b00*/ 	.word	0x0001b900


	//   ....[25]....
        /*0b04*/ 	.word	0x0001b910


	//   ....[26]....
        /*0b08*/ 	.word	0x0001b940


	//   ....[27]....
        /*0b0c*/ 	.word	0x0001b950


	//   ....[28]....
        /*0b10*/ 	.word	0x0001cf60


	//   ....[29]....
        /*0b14*/ 	.word	0x0001cfc0


	//   ....[30]....
        /*0b18*/ 	.word	0x0001d000


	//   ....[31]....
        /*0b1c*/ 	.word	0x0001d030


	//   ....[32]....
        /*0b20*/ 	.word	0x0001d670


	//   ....[33]....
        /*0b24*/ 	.word	0x0001d690


	//   ....[34]....
        /*0b28*/ 	.word	0x0001d790


	//   ....[35]....
        /*0b2c*/ 	.word	0x0001d7b0


	//   ....[36]....
        /*0b30*/ 	.word	0x0001d8b0


	//   ....[37]....
        /*0b34*/ 	.word	0x0001d8d0


	//   ....[38]....
        /*0b38*/ 	.word	0x0001d9e0


	//   ....[39]....
        /*0b3c*/ 	.word	0x0001da00


	//   ....[40]....
        /*0b40*/ 	.word	0x0001e2a0


	//   ....[41]....
        /*0b44*/ 	.word	0x0001e2c0


	//   ....[42]....
        /*0b48*/ 	.word	0x0001e3c0


	//   ....[43]....
        /*0b4c*/ 	.word	0x0001e3e0


	//   ....[44]....
        /*0b50*/ 	.word	0x0001e4e0


	//   ....[45]....
        /*0b54*/ 	.word	0x0001e500


	//   ....[46]....
        /*0b58*/ 	.word	0x0001e610


	//   ....[47]....
        /*0b5c*/ 	.word	0x0001e630


	//   ....[48]....
        /*0b60*/ 	.word	0x0001e7c0


	//   ....[49]....
        /*0b64*/ 	.word	0x0001e990


	//   ....[50]....
        /*0b68*/ 	.word	0x0001e9c0


	//   ....[51]....
        /*0b6c*/ 	.word	0x0001e9f0


	//   ....[52]....
        /*0b70*/ 	.word	0x0001ea20


	//   ....[53]....
        /*0b74*/ 	.word	0x0001ea50


	//   ....[54]....
        /*0b78*/ 	.word	0x0001ea80


	//   ....[55]....
        /*0b7c*/ 	.word	0x0001ebf0


	//   ....[56]....
        /*0b80*/ 	.word	0x0001ec20


	//   ....[57]....
        /*0b84*/ 	.word	0x0001ec50


	//   ....[58]....
        /*0b88*/ 	.word	0x0001ec80


	//   ....[59]....
        /*0b8c*/ 	.word	0x0001ecb0


	//   ....[60]....
        /*0b90*/ 	.word	0x0001ece0


	//   ....[61]....
        /*0b94*/ 	.word	0x0001ed70


	//   ....[62]....
        /*0b98*/ 	.word	0x0001eda0


	//   ....[63]....
        /*0b9c*/ 	.word	0x0001ee30


	//   ....[64]....
        /*0ba0*/ 	.word	0x0001f9d0


	//   ....[65]....
        /*0ba4*/ 	.word	0x00021570


	//   ....[66]....
        /*0ba8*/ 	.word	0x00022230


	//   ....[67]....
        /*0bac*/ 	.word	0x00022270


	//   ....[68]....
        /*0bb0*/ 	.word	0x00022290


	//   ....[69]....
        /*0bb4*/ 	.word	0x000222b0


	//   ....[70]....
        /*0bb8*/ 	.word	0x00022380


	//   ....[71]....
        /*0bbc*/ 	.word	0x000223e0


	//   ....[72]....
        /*0bc0*/ 	.word	0x00022480


	//   ....[73]....
        /*0bc4*/ 	.word	0x00022490


	//   ....[74]....
        /*0bc8*/ 	.word	0x00022530


	//   ....[75]....
        /*0bcc*/ 	.word	0x00022540


	//   ....[76]....
        /*0bd0*/ 	.word	0x000225e0


	//   ....[77]....
        /*0bd4*/ 	.word	0x000225f0


	//   ....[78]....
        /*0bd8*/ 	.word	0x00022670


	//   ....[79]....
        /*0bdc*/ 	.word	0x000226a0


	//   ....[80]....
        /*0be0*/ 	.word	0x000226f0


	//   ....[81]....
        /*0be4*/ 	.word	0x00022730


	//   ....[82]....
        /*0be8*/ 	.word	0x000257c0


	//   ....[83]....
        /*0bec*/ 	.word	0x000257f0


	//   ....[84]....
        /*0bf0*/ 	.word	0x00025830


	//   ....[85]....
        /*0bf4*/ 	.word	0x00025860


	//   ....[86]....
        /*0bf8*/ 	.word	0x00025890


	//   ....[87]....
        /*0bfc*/ 	.word	0x000258c0


	//   ....[88]....
        /*0c00*/ 	.word	0x000258f0


	//   ....[89]....
        /*0c04*/ 	.word	0x00025920


	//   ....[90]....
        /*0c08*/ 	.word	0x00025aa0


	//   ....[91]....
        /*0c0c*/ 	.word	0x00025ad0


	//   ....[92]....
        /*0c10*/ 	.word	0x00025b00


	//   ....[93]....
        /*0c14*/ 	.word	0x00025b30


	//   ....[94]....
        /*0c18*/ 	.word	0x00025b60


	//   ....[95]....
        /*0c1c*/ 	.word	0x00025b90


	//   ....[96]....
        /*0c20*/ 	.word	0x00025c50


	//   ....[97]....
        /*0c24*/ 	.word	0x00025c70


	//   ....[98]....
        /*0c28*/ 	.word	0x00025ce0


	//   ....[99]....
        /*0c2c*/ 	.word	0x00026170


	//   ....[100]....
        /*0c30*/ 	.word	0x000265d0


	//   ....[101]....
        /*0c34*/ 	.word	0x00026660


	//   ....[102]....
        /*0c38*/ 	.word	0x000266b0


	//   ....[103]....
        /*0c3c*/ 	.word	0x00026700


	//   ....[104]....
        /*0c40*/ 	.word	0x000267e0


	//   ....[105]....
        /*0c44*/ 	.word	0x00026870


	//   ....[106]....
        /*0c48*/ 	.word	0x000268d0


	//   ....[107]....
        /*0c4c*/ 	.word	0x00026930


	//   ....[108]....
        /*0c50*/ 	.word	0x00026b80


	//   ....[109]....
        /*0c54*/ 	.word	0x00026e70


	//   ....[110]....
        /*0c58*/ 	.word	0x00026fe0


	//   ....[111]....
        /*0c5c*/ 	.word	0x00027030


	//   ....[112]....
        /*0c60*/ 	.word	0x000270b0


	//   ....[113]....
        /*0c64*/ 	.word	0x00027100


	//   ....[114]....
        /*0c68*/ 	.word	0x000272a0


	//   ....[115]....
        /*0c6c*/ 	.word	0x00027330


	//   ....[116]....
        /*0c70*/ 	.word	0x00027410


	//   ....[117]....
        /*0c74*/ 	.word	0x00027520


	//   ....[118]....
        /*0c78*/ 	.word	0x00027580


	//   ....[119]....
        /*0c7c*/ 	.word	0x00027690


	//   ....[120]....
        /*0c80*/ 	.word	0x000276f0


	//   ....[121]....
        /*0c84*/ 	.word	0x00027800


	//   ....[122]....
        /*0c88*/ 	.word	0x00027860


	//   ....[123]....
        /*0c8c*/ 	.word	0x00027950


	//   ....[124]....
        /*0c90*/ 	.word	0x000279d0


	//   ....[125]....
        /*0c94*/ 	.word	0x00027ab0


	//   ....[126]....
        /*0c98*/ 	.word	0x00027e20


	//   ....[127]....
        /*0c9c*/ 	.word	0x00027ec0


	//   ....[128]....
        /*0ca0*/ 	.word	0x00027fe0


	//   ....[129]....
        /*0ca4*/ 	.word	0x00028060


	//   ....[130]....
        /*0ca8*/ 	.word	0x000280e0


	//   ....[131]....
        /*0cac*/ 	.word	0x00028160


	//   ....[132]....
        /*0cb0*/ 	.word	0x000281e0


	//   ....[133]....
        /*0cb4*/ 	.word	0x00028270


	//   ....[134]....
        /*0cb8*/ 	.word	0x00028310


	//   ....[135]....
        /*0cbc*/ 	.word	0x000283c0


	//   ....[136]....
        /*0cc0*/ 	.word	0x00028440


	//   ....[137]....
        /*0cc4*/ 	.word	0x000284c0


	//   ....[138]....
        /*0cc8*/ 	.word	0x00028540


	//   ....[139]....
        /*0ccc*/ 	.word	0x000285d0


	//   ....[140]....
        /*0cd0*/ 	.word	0x00028650


	//   ....[141]....
        /*0cd4*/ 	.word	0x000286f0


	//   ....[142]....
        /*0cd8*/ 	.word	0x00028780


	//   ....[143]....
        /*0cdc*/ 	.word	0x000288b0


	//----- nvinfo : EIATTR_REG_RECONFIG
	.align		4
.L_183:
        /*0ce0*/ 	.byte	0x01, 0x54
	.zero		2


	//----- nvinfo : EIATTR_SYSCALL_OFFSETS
	.align		4
        /*0ce4*/ 	.byte	0x04, 0x46
        /*0ce6*/ 	.short	(.L_185 - .L_184)


	//   ....[0]....
.L_184:
        /*0ce8*/ 	.word	0x00001c50


	//   ....[1]....
        /*0cec*/ 	.word	0x00001da0


	//   ....[2]....
        /*0cf0*/ 	.word	0x0000b280


	//   ....[3]....
        /*0cf4*/ 	.word	0x0000b600


	//   ....[4]....
        /*0cf8*/ 	.word	0x00021160


	//   ....[5]....
        /*0cfc*/ 	.word	0x000212c0


	//   ....[6]....
        /*0d00*/ 	.word	0x000213c0


	//   ....[7]....
        /*0d04*/ 	.word	0x00021de0


	//----- nvinfo : EIATTR_MBARRIER_INSTR_OFFSETS
	.align		4
.L_185:
        /*0d08*/ 	.byte	0x04, 0x39
        /*0d0a*/ 	.short	(.L_187 - .L_186)


	//   ....[0]....
.L_186:
        /*0d0c*/ 	.word	0x000002d0
        /*0d10*/ 	.word	0x000000ff
        /*0d14*/ 	.word	0x00036800
        /*0d18*/ 	.short	0x0100
        /*0d1a*/ 	.byte	0x08
	.zero		1


	//   ....[1]....
        /*0d1c*/ 	.word	0x000002e0
        /*0d20*/ 	.word	0x000000ff
        /*0d24*/ 	.word	0x00036820
        /*0d28*/ 	.short	0x0100
        /*0d2a*/ 	.byte	0x08
	.zero		1


	//   ....[2]....
        /*0d2c*/ 	.word	0x000003d0
        /*0d30*/ 	.word	0x000000ff
        /*0d34*/ 	.word	0x00036830
        /*0d38*/ 	.short	0x0100
        /*0d3a*/ 	.byte	0x08
	.zero		1


	//   ....[3]....
        /*0d3c*/ 	.word	0x000003e0
        /*0d40*/ 	.word	0x000000ff
        /*0d44*/ 	.word	0x00036840
        /*0d48*/ 	.short	0x0100
        /*0d4a*/ 	.byte	0x08
	.zero		1


	//   ....[4]....
        /*0d4c*/ 	.word	0x000003f0
        /*0d50*/ 	.word	0x000000ff
        /*0d54*/ 	.word	0x00036838
        /*0d58*/ 	.short	0x0100
        /*0d5a*/ 	.byte	0x08
	.zero		1


	//   ....[5]....
        /*0d5c*/ 	.word	0x00000400
        /*0d60*/ 	.word	0x000000ff
        /*0d64*/ 	.word	0x00036848
        /*0d68*/ 	.short	0x0100
        /*0d6a*/ 	.byte	0x08
	.zero		1


	//   ....[6]....
        /*0d6c*/ 	.word	0x00000530
        /*0d70*/ 	.word	0x000000ff
        /*0d74*/ 	.word	0x00036850
        /*0d78*/ 	.short	0x0100
        /*0d7a*/ 	.byte	0x08
	.zero		1


	//   ....[7]....
        /*0d7c*/ 	.word	0x00000540
        /*0d80*/ 	.word	0x000000ff
        /*0d84*/ 	.word	0x00036860
        /*0d88*/ 	.short	0x0100
        /*0d8a*/ 	.byte	0x08
	.zero		1


	//   ....[8]....
        /*0d8c*/ 	.word	0x00000550
        /*0d90*/ 	.word	0x000000ff
        /*0d94*/ 	.word	0x00036858
        /*0d98*/ 	.short	0x0100
        /*0d9a*/ 	.byte	0x08
	.zero		1


	//   ....[9]....
        /*0d9c*/ 	.word	0x00000560
        /*0da0*/ 	.word	0x000000ff
        /*0da4*/ 	.word	0x00036868
        /*0da8*/ 	.short	0x0100
        /*0daa*/ 	.byte	0x08
	.zero		1


	//   ....[10]....
        /*0dac*/ 	.word	0x00000650
        /*0db0*/ 	.word	0x000000ff
        /*0db4*/ 	.word	0x00036870
        /*0db8*/ 	.short	0x0100
        /*0dba*/ 	.byte	0x06
	.zero		1


	//   ....[11]....
        /*0dbc*/ 	.word	0x00000660
        /*0dc0*/ 	.word	0x000000ff
        /*0dc4*/ 	.word	0x00036880
        /*0dc8*/ 	.short	0x0100
        /*0dca*/ 	.byte	0x06
	.zero		1


	//   ....[12]....
        /*0dcc*/ 	.word	0x00000670
        /*0dd0*/ 	.word	0x000000ff
        /*0dd4*/ 	.word	0x00036878
        /*0dd8*/ 	.short	0x0100
        /*0dda*/ 	.byte	0x06
	.zero		1


	//   ....[13]....
        /*0ddc*/ 	.word	0x00000680
        /*0de0*/ 	.word	0x000000ff
        /*0de4*/ 	.word	0x00036888
        /*0de8*/ 	.short	0x0100
        /*0dea*/ 	.byte	0x06
	.zero		1


	//   ....[14]....
        /*0dec*/ 	.word	0x000007b0
        /*0df0*/ 	.word	0x000000ff
        /*0df4*/ 	.word	0x00036890
        /*0df8*/ 	.short	0x0100
        /*0dfa*/ 	.byte	0x08
	.zero		1


	//   ....[15]....
        /*0dfc*/ 	.word	0x000007c0
        /*0e00*/ 	.word	0x000000ff
        /*0e04*/ 	.word	0x000368a0
        /*0e08*/ 	.short	0x0100
        /*0e0a*/ 	.byte	0x08
	.zero		1


	//   ....[16]....
        /*0e0c*/ 	.word	0x000007d0
        /*0e10*/ 	.word	0x000000ff
        /*0e14*/ 	.word	0x00036898
        /*0e18*/ 	.short	0x0100
        /*0e1a*/ 	.byte	0x08
	.zero		1


	//   ....[17]....
        /*0e1c*/ 	.word	0x000007e0
        /*0e20*/ 	.word	0x000000ff
        /*0e24*/ 	.word	0x000368a8
        /*0e28*/ 	.short	0x0100
        /*0e2a*/ 	.byte	0x08
	.zero		1


	//   ....[18]....
        /*0e2c*/ 	.word	0x00000910
        /*0e30*/ 	.word	0x000000ff
        /*0e34*/ 	.word	0x000368b0
        /*0e38*/ 	.short	0x0100
        /*0e3a*/ 	.byte	0x08
	.zero		1


	//   ....[19]....
        /*0e3c*/ 	.word	0x00000920
        /*0e40*/ 	.word	0x000000ff
        /*0e44*/ 	.word	0x000368c0
        /*0e48*/ 	.short	0x0100
        /*0e4a*/ 	.byte	0x08
	.zero		1


	//   ....[20]....
        /*0e4c*/ 	.word	0x00000930
        /*0e50*/ 	.word	0x000000ff
        /*0e54*/ 	.word	0x000368b8
        /*0e58*/ 	.short	0x0100
        /*0e5a*/ 	.byte	0x08
	.zero		1


	//   ....[21]....
        /*0e5c*/ 	.word	0x00000940
        /*0e60*/ 	.word	0x000000ff
        /*0e64*/ 	.word	0x000368c8
        /*0e68*/ 	.short	0x0100
        /*0e6a*/ 	.byte	0x08
	.zero		1


	//   ....[22]....
        /*0e6c*/ 	.word	0x00003930
        /*0e70*/ 	.word	0x0000002b
        /*0e74*/ 	.word	0x00036890
        /*0e78*/ 	.short	0x010a
        /*0e7a*/ 	.byte	0x3f
	.zero		1


	//   ....[23]....
        /*0e7c*/ 	.word	0x00006ec0
        /*0e80*/ 	.word	0x0000002b
        /*0e84*/ 	.word	0x00036890
        /*0e88*/ 	.short	0x010a
        /*0e8a*/ 	.byte	0x3f
	.zero		1


	//   ....[24]....
        /*0e8c*/ 	.word	0x0000a1d0
        /*0e90*/ 	.word	0x0000002b
        /*0e94*/ 	.word	0x00036890
        /*0e98*/ 	.short	0x010a
        /*0e9a*/ 	.byte	0x3f
	.zero		1


	//   ....[25]....
        /*0e9c*/ 	.word	0x0000a5a0
        /*0ea0*/ 	.word	0x0000002c
        /*0ea4*/ 	.word	0x00000000
        /*0ea8*/ 	.short	0x0101
        /*0eaa*/ 	.byte	0x3f
	.zero		1


	//   ....[26]....
        /*0eac*/ 	.word	0x0000a5e0
        /*0eb0*/ 	.word	0x0000002b
        /*0eb4*/ 	.word	0x000368b0
        /*0eb8*/ 	.short	0x010a
        /*0eba*/ 	.byte	0x3f
	.zero		1


	//   ....[27]....
        /*0ebc*/ 	.word	0x0000ac50
        /*0ec0*/ 	.word	0x0000002b
        /*0ec4*/ 	.word	0x00000000
        /*0ec8*/ 	.short	0x0101
        /*0eca*/ 	.byte	0x3f
	.zero		1


	//   ....[28]....
        /*0ecc*/ 	.word	0x0000b300
        /*0ed0*/ 	.word	0x00000010
        /*0ed4*/ 	.word	0x00036800
        /*0ed8*/ 	.short	0x010a
        /*0eda*/ 	.byte	0x3f
	.zero		1


	//   ....[29]....
        /*0edc*/ 	.word	0x0000b350
        /*0ee0*/ 	.word	0x00000010
        /*0ee4*/ 	.word	0x00036800
        /*0ee8*/ 	.short	0x010a
        /*0eea*/ 	.byte	0x3f
	.zero		1


	//   ....[30]....
        /*0eec*/ 	.word	0x0000bd90
        /*0ef0*/ 	.word	0x00000010
        /*0ef4*/ 	.word	0x00036800
        /*0ef8*/ 	.short	0x010a
        /*0efa*/ 	.byte	0x3f
	.zero		1


	//   ....[31]....
        /*0efc*/ 	.word	0x0000e650
        /*0f00*/ 	.word	0x00000010
        /*0f04*/ 	.word	0x00036800
        /*0f08*/ 	.short	0x010a
        /*0f0a*/ 	.byte	0x3f
	.zero		1


	//   ....[32]....
        /*0f0c*/ 	.word	0x00010e30
        /*0f10*/ 	.word	0x00000003
        /*0f14*/ 	.word	0x00036830
        /*0f18*/ 	.short	0x010a
        /*0f1a*/ 	.byte	0x3f
	.zero		1


	//   ....[33]....
        /*0f1c*/ 	.word	0x00010eb0
        /*0f20*/ 	.word	0x00000003
        /*0f24*/ 	.word	0x00036830
        /*0f28*/ 	.short	0x010a
        /*0f2a*/ 	.byte	0x3f
	.zero		1


	//   ....[34]....
        /*0f2c*/ 	.word	0x000151b0
        /*0f30*/ 	.word	0x00000003
        /*0f34*/ 	.word	0x00000000
        /*0f38*/ 	.short	0x0101
        /*0f3a*/ 	.byte	0x3f
	.zero		1


	//   ....[35]....
        /*0f3c*/ 	.word	0x00016220
        /*0f40*/ 	.word	0x0000000b
        /*0f44*/ 	.word	0x00036830
        /*0f48*/ 	.short	0x010a
        /*0f4a*/ 	.byte	0x3f
	.zero		1


	//   ....[36]....
        /*0f4c*/ 	.word	0x000162a0
        /*0f50*/ 	.word	0x0000000b
        /*0f54*/ 	.word	0x00036830
        /*0f58*/ 	.short	0x010a
        /*0f5a*/ 	.byte	0x3f
	.zero		1


	//   ....[37]....
        /*0f5c*/ 	.word	0x00019910
        /*0f60*/ 	.word	0x00000009
        /*0f64*/ 	.word	0x00036850
        /*0f68*/ 	.short	0x010a
        /*0f6a*/ 	.byte	0x3f
	.zero		1


	//   ....[38]....
        /*0f6c*/ 	.word	0x00019960
        /*0f70*/ 	.word	0x00000009
        /*0f74*/ 	.word	0x00036850
        /*0f78*/ 	.short	0x010a
        /*0f7a*/ 	.byte	0x3f
	.zero		1


	//   ....[39]....
        /*0f7c*/ 	.word	0x0001ac50
        /*0f80*/ 	.word	0x0000000d
        /*0f84*/ 	.word	0x00000000
        /*0f88*/ 	.short	0x0101
        /*0f8a*/ 	.byte	0x3f
	.zero		1


	//   ....[40]....
        /*0f8c*/ 	.word	0x0001ac90
        /*0f90*/ 	.word	0x00000009
        /*0f94*/ 	.word	0x00000000
        /*0f98*/ 	.short	0x0101
        /*0f9a*/ 	.byte	0x3f
	.zero		1


	//   ....[41]....
        /*0f9c*/ 	.word	0x0001b4f0
        /*0fa0*/ 	.word	0x00000006
        /*0fa4*/ 	.word	0x00036850
        /*0fa8*/ 	.short	0x010a
        /*0faa*/ 	.byte	0x3f
	.zero		1


	//   ....[42]....
        /*0fac*/ 	.word	0x0001b590
        /*0fb0*/ 	.word	0x00000006
        /*0fb4*/ 	.word	0x00036850
        /*0fb8*/ 	.short	0x010a
        /*0fba*/ 	.byte	0x3f
	.zero		1


	//   ....[43]....
        /*0fbc*/ 	.word	0x0001bae0
        /*0fc0*/ 	.word	0x0000000c
        /*0fc4*/ 	.word	0x00000000
        /*0fc8*/ 	.short	0x0101
        /*0fca*/ 	.byte	0x3f
	.zero		1


	//   ....[44]....
        /*0fcc*/ 	.word	0x0001d660
        /*0fd0*/ 	.word	0x00000000
        /*0fd4*/ 	.word	0x00000000
        /*0fd8*/ 	.short	0x0101
        /*0fda*/ 	.byte	0x3f
	.zero		1


	//   ....[45]....
        /*0fdc*/ 	.word	0x0001fac0
        /*0fe0*/ 	.word	0x00000004
        /*0fe4*/ 	.word	0x00036820
        /*0fe8*/ 	.short	0x010a
        /*0fea*/ 	.byte	0x3f
	.zero		1


	//   ....[46]....
        /*0fec*/ 	.word	0x0001fba0
        /*0ff0*/ 	.word	0x00000004
        /*0ff4*/ 	.word	0x000368a0
        /*0ff8*/ 	.short	0x010a
        /*0ffa*/ 	.byte	0x3f
	.zero		1


	//   ....[47]....
        /*0ffc*/ 	.word	0x0001fff0
        /*1000*/ 	.word	0x00000004
        /*1004*/ 	.word	0x000368c0
        /*1008*/ 	.short	0x010a
        /*100a*/ 	.byte	0x3f
	.zero		1


	//   ....[48]....
        /*100c*/ 	.word	0x00020590
        /*1010*/ 	.word	0x00000006
        /*1014*/ 	.word	0x000368a0
        /*1018*/ 	.short	0x010a
        /*101a*/ 	.byte	0x3f
	.zero		1


	//   ....[49]....
        /*101c*/ 	.word	0x000209d0
        /*1020*/ 	.word	0x00000006
        /*1024*/ 	.word	0x000368c0
        /*1028*/ 	.short	0x010a
        /*102a*/ 	.byte	0x3f
	.zero		1


	//   ....[50]....
        /*102c*/ 	.word	0x00021810
        /*1030*/ 	.word	0x00000000
        /*1034*/ 	.word	0x00036840
        /*1038*/ 	.short	0x010a
        /*103a*/ 	.byte	0x3f
	.zero		1


	//   ....[51]....
        /*103c*/ 	.word	0x00022860
        /*1040*/ 	.word	0x0000000a
        /*1044*/ 	.word	0x00036800
        /*1048*/ 	.short	0x0107
        /*104a*/ 	.byte	0x3f
	.zero		1


	//   ....[52]....
        /*104c*/ 	.word	0x00022970
        /*1050*/ 	.word	0x00000002
        /*1054*/ 	.word	0x00036800
        /*1058*/ 	.short	0x0101
        /*105a*/ 	.byte	0x3f
	.zero		1


	//   ....[53]....
        /*105c*/ 	.word	0x00022990
        /*1060*/ 	.word	0x00000002
        /*1064*/ 	.word	0x00036820
        /*1068*/ 	.short	0x010a
        /*106a*/ 	.byte	0x3f
	.zero		1


	//   ....[54]....
        /*106c*/ 	.word	0x00022d10
        /*1070*/ 	.word	0x00000003
        /*1074*/ 	.word	0x00036840
        /*1078*/ 	.short	0x010a
        /*107a*/ 	.byte	0x3f
	.zero		1


	//   ....[55]....
        /*107c*/ 	.word	0x000231d0
        /*1080*/ 	.word	0x00000003
        /*1084*/ 	.word	0x00000060
        /*1088*/ 	.short	0x010a
        /*108a*/ 	.byte	0x3f
	.zero		1


	//   ....[56]....
        /*108c*/ 	.word	0x000239c0
        /*1090*/ 	.word	0x00000003
        /*1094*/ 	.word	0x00036840
        /*1098*/ 	.short	0x010a
        /*109a*/ 	.byte	0x3f
	.zero		1


	//   ....[57]....
        /*109c*/ 	.word	0x00023e80
        /*10a0*/ 	.word	0x00000002
        /*10a4*/ 	.word	0x00000060
        /*10a8*/ 	.short	0x010a
        /*10aa*/ 	.byte	0x3f
	.zero		1


	//   ....[58]....
        /*10ac*/ 	.word	0x000245a0
        /*10b0*/ 	.word	0x00000002
        /*10b4*/ 	.word	0x00036840
        /*10b8*/ 	.short	0x010a
        /*10ba*/ 	.byte	0x3f
	.zero		1


	//   ....[59]....
        /*10bc*/ 	.word	0x00024a60
        /*10c0*/ 	.word	0x00000002
        /*10c4*/ 	.word	0x00000060
        /*10c8*/ 	.short	0x010a
        /*10ca*/ 	.byte	0x3f
	.zero		1


	//   ....[60]....
        /*10cc*/ 	.word	0x00025110
        /*10d0*/ 	.word	0x00000002
        /*10d4*/ 	.word	0x00036860
        /*10d8*/ 	.short	0x010a
        /*10da*/ 	.byte	0x3f
	.zero		1


	//   ....[61]....
        /*10dc*/ 	.word	0x000260f0
        /*10e0*/ 	.word	0x00000000
        /*10e4*/ 	.word	0x00036820
        /*10e8*/ 	.short	0x010a
        /*10ea*/ 	.byte	0x3f
	.zero		1


	//   ....[62]....
        /*10ec*/ 	.word	0x000262c0
        /*10f0*/ 	.word	0x00000006
        /*10f4*/ 	.word	0x00000000
        /*10f8*/ 	.short	0x010a
        /*10fa*/ 	.byte	0x3f
	.zero		1


	//   ....[63]....
        /*10fc*/ 	.word	0x00026330
        /*1100*/ 	.word	0x00000007
        /*1104*/ 	.word	0x00000000
        /*1108*/ 	.short	0x010a
        /*110a*/ 	.byte	0x3f
	.zero		1


	//   ....[64]....
        /*110c*/ 	.word	0x000263a0
        /*1110*/ 	.word	0x00000004
        /*1114*/ 	.word	0x00000000
        /*1118*/ 	.short	0x010a
        /*111a*/ 	.byte	0x3f
	.zero		1


	//   ....[65]....
        /*111c*/ 	.word	0x000263d0
        /*1120*/ 	.word	0x00000003
        /*1124*/ 	.word	0x00000000
        /*1128*/ 	.short	0x010a
        /*112a*/ 	.byte	0x3f
	.zero		1


	//   ....[66]....
        /*112c*/ 	.word	0x00026430
        /*1130*/ 	.word	0x0000002b
        /*1134*/ 	.word	0x00036890
        /*1138*/ 	.short	0x010a
        /*113a*/ 	.byte	0x3f
	.zero		1


	//   ....[67]....
        /*113c*/ 	.word	0x00026480
        /*1140*/ 	.word	0x0000002b
        /*1144*/ 	.word	0x00036890
        /*1148*/ 	.short	0x010a
        /*114a*/ 	.byte	0x3f
	.zero		1


	//   ....[68]....
        /*114c*/ 	.word	0x000264d0
        /*1150*/ 	.word	0x0000002b
        /*1154*/ 	.word	0x00036890
        /*1158*/ 	.short	0x010a
        /*115a*/ 	.byte	0x3f
	.zero		1


	//   ....[69]....
        /*115c*/ 	.word	0x00026520
        /*1160*/ 	.word	0x0000002b
        /*1164*/ 	.word	0x000368b0
        /*1168*/ 	.short	0x010a
        /*116a*/ 	.byte	0x3f
	.zero		1


	//   ....[70]....
        /*116c*/ 	.word	0x00026730
        /*1170*/ 	.word	0x00000010
        /*1174*/ 	.word	0x00036800
        /*1178*/ 	.short	0x010a
        /*117a*/ 	.byte	0x3f
	.zero		1


	//   ....[71]....
        /*117c*/ 	.word	0x00026960
        /*1180*/ 	.word	0x00000010
        /*1184*/ 	.word	0x00036800
        /*1188*/ 	.short	0x010a
        /*118a*/ 	.byte	0x3f
	.zero		1


	//   ....[72]....
        /*118c*/ 	.word	0x000269b0
        /*1190*/ 	.word	0x00000003
        /*1194*/ 	.word	0x00036830
        /*1198*/ 	.short	0x010a
        /*119a*/ 	.byte	0x3f
	.zero		1


	//   ....[73]....
        /*119c*/ 	.word	0x00026a00
        /*11a0*/ 	.word	0x0000000b
        /*11a4*/ 	.word	0x00036830
        /*11a8*/ 	.short	0x010a
        /*11aa*/ 	.byte	0x3f
	.zero		1


	//   ....[74]....
        /*11ac*/ 	.word	0x00026a50
        /*11b0*/ 	.word	0x00000009
        /*11b4*/ 	.word	0x00036850
        /*11b8*/ 	.short	0x010a
        /*11ba*/ 	.byte	0x3f
	.zero		1


	//   ....[75]....
        /*11bc*/ 	.word	0x00026aa0
        /*11c0*/ 	.word	0x00000006
        /*11c4*/ 	.word	0x00036850
        /*11c8*/ 	.short	0x010a
        /*11ca*/ 	.byte	0x3f
	.zero		1


	//   ....[76]....
        /*11cc*/ 	.word	0x00026c50
        /*11d0*/ 	.word	0x00000003
        /*11d4*/ 	.word	0x00036820
        /*11d8*/ 	.short	0x010a
        /*11da*/ 	.byte	0x3f
	.zero		1


	//   ....[77]....
        /*11dc*/ 	.word	0x00026ca0
        /*11e0*/ 	.word	0x00000004
        /*11e4*/ 	.word	0x000368a0
        /*11e8*/ 	.short	0x010a
        /*11ea*/ 	.byte	0x3f
	.zero		1


	//   ....[78]....
        /*11ec*/ 	.word	0x00026cf0
        /*11f0*/ 	.word	0x00000004
        /*11f4*/ 	.word	0x000368c0
        /*11f8*/ 	.short	0x010a
        /*11fa*/ 	.byte	0x3f
	.zero		1


	//   ....[79]....
        /*11fc*/ 	.word	0x00026d40
        /*1200*/ 	.word	0x00000006
        /*1204*/ 	.word	0x000368a0
        /*1208*/ 	.short	0x010a
        /*120a*/ 	.byte	0x3f
	.zero		1


	//   ....[80]....
        /*120c*/ 	.word	0x00026d90
        /*1210*/ 	.word	0x00000006
        /*1214*/ 	.word	0x000368c0
        /*1218*/ 	.short	0x010a
        /*121a*/ 	.byte	0x3f
	.zero		1


	//   ....[81]....
        /*121c*/ 	.word	0x00026f30
        /*1220*/ 	.word	0x00000000
        /*1224*/ 	.word	0x00036840
        /*1228*/ 	.short	0x010a
        /*122a*/ 	.byte	0x3f
	.zero		1


	//   ....[82]....
        /*122c*/ 	.word	0x00027b40
        /*1230*/ 	.word	0x00000002
        /*1234*/ 	.word	0x00036820
        /*1238*/ 	.short	0x010a
        /*123a*/ 	.byte	0x3f
	.zero		1


	//   ....[83]....
        /*123c*/ 	.word	0x00027b90
        /*1240*/ 	.word	0x00000003
        /*1244*/ 	.word	0x00036840
        /*1248*/ 	.short	0x010a
        /*124a*/ 	.byte	0x3f
	.zero		1


	//   ....[84]....
        /*124c*/ 	.word	0x00027be0
        /*1250*/ 	.word	0x00000003
        /*1254*/ 	.word	0x00000060
        /*1258*/ 	.short	0x010a
        /*125a*/ 	.byte	0x3f
	.zero		1


	//   ....[85]....
        /*125c*/ 	.word	0x00027c30
        /*1260*/ 	.word	0x00000003
        /*1264*/ 	.word	0x00036840
        /*1268*/ 	.short	0x010a
        /*126a*/ 	.byte	0x3f
	.zero		1


	//   ....[86]....
        /*126c*/ 	.word	0x00027c80
        /*1270*/ 	.word	0x00000002
        /*1274*/ 	.word	0x00000060
        /*1278*/ 	.short	0x010a
        /*127a*/ 	.byte	0x3f
	.zero		1


	//   ....[87]....
        /*127c*/ 	.word	0x00027cd0
        /*1280*/ 	.word	0x00000002
        /*1284*/ 	.word	0x00036840
        /*1288*/ 	.short	0x010a
        /*128a*/ 	.byte	0x3f
	.zero		1


	//   ....[88]....
        /*128c*/ 	.word	0x00027d20
        /*1290*/ 	.word	0x00000002
        /*1294*/ 	.word	0x00000060
        /*1298*/ 	.short	0x010a
        /*129a*/ 	.byte	0x3f
	.zero		1


	//   ....[89]....
        /*129c*/ 	.word	0x00027d70
        /*12a0*/ 	.word	0x00000002
        /*12a4*/ 	.word	0x00036860
        /*12a8*/ 	.short	0x010a
        /*12aa*/ 	.byte	0x3f
	.zero		1


	//   ....[90]....
        /*12ac*/ 	.word	0x000287d0
        /*12b0*/ 	.word	0x00000000
        /*12b4*/ 	.word	0x00036820
        /*12b8*/ 	.short	0x010a
        /*12ba*/ 	.byte	0x3f
	.zero		1


	//   ....[91]....
        /*12bc*/ 	.word	0x00028970
        /*12c0*/ 	.word	0x00000006
        /*12c4*/ 	.word	0x00000000
        /*12c8*/ 	.short	0x010a
        /*12ca*/ 	.byte	0x3f
	.zero		1


	//   ....[92]....
        /*12cc*/ 	.word	0x000289c0
        /*12d0*/ 	.word	0x00000007
        /*12d4*/ 	.word	0x00000000
        /*12d8*/ 	.short	0x010a
        /*12da*/ 	.byte	0x3f
	.zero		1


	//   ....[93]....
        /*12dc*/ 	.word	0x00028a10
        /*12e0*/ 	.word	0x00000004
        /*12e4*/ 	.word	0x00000000
        /*12e8*/ 	.short	0x010a
        /*12ea*/ 	.byte	0x3f
	.zero		1


	//----- nvinfo : EIATTR_NUM_MBARRIERS
	.align		4
.L_187:
        /*12ec*/ 	.byte	0x03, 0x38
        /*12ee*/ 	.short	0x0016


	//----- nvinfo : EIATTR_EXIT_INSTR_OFFSETS
	.align		4
        /*12f0*/ 	.byte	0x04, 0x1c
        /*12f2*/ 	.short	(.L_189 - .L_188)


	//   ....[0]....
.L_188:
        /*12f4*/ 	.word	0x00026420


	//----- nvinfo : EIATTR_MAX_THREADS
	.align		4
.L_189:
        /*12f8*/ 	.byte	0x04, 0x05
        /*12fa*/ 	.short	(.L_191 - .L_190)
.L_190:
        /*12fc*/ 	.word	0x00000180
        /*1300*/ 	.word	0x00000001
        /*1304*/ 	.word	0x00000001


	//----- nvinfo : EIATTR_CRS_STACK_SIZE
	.align		4
.L_191:
        /*1308*/ 	.byte	0x04, 0x1e
        /*130a*/ 	.short	(.L_193 - .L_192)
.L_192:
        /*130c*/ 	.word	0x00000000


	//----- nvinfo : EIATTR_CBANK_PARAM_SIZE
	.align		4
.L_193:
        /*1310*/ 	.byte	0x03, 0x19
        /*1312*/ 	.short	0x0af0


	//----- nvinfo : EIATTR_PARAM_CBANK
	.align		4
        /*1314*/ 	.byte	0x04, 0x0a
        /*1316*/ 	.short	(.L_195 - .L_194)
	.align		4
.L_194:
        /*1318*/ 	.word	index@(.nv.constant0._ZN7cutlass13device_kernelIN5flash11enable_sm90INS1_16FlashAttnFwdSm90INS1_25CollectiveMainloopFwdSm90ILi2EN4cute5tupleIJNS5_1CILi1EEES8_S8_EEENS6_IJNS7_ILi128EEENS7_ILi112EEENS7_ILi192EEEEEELi192ENS_10bfloat16_tEfNS_4arch4Sm90ELb0ELb0ELb0ELb1ELb0ELb1ELb0ELb1ELb1ELb1ELb0ELb0EEENS1_21CollectiveEpilogueFwdINS6_IJSA_SC_SB_EEES9_SE_SG_Li256ELb1ELb1ELb0ELb0EEENS1_36VarlenDynamicPersistentTileSchedulerILi128ELi112ELi256ELi128ELb0ELb1ELb1ELb0ELb1ELb1EEEEEEEEEvNT_6ParamsE)
        /*131c*/ 	.short	0x0210
        /*131e*/ 	.short	0x0af0


	//----- nvinfo : EIATTR_SW_WAR
	.align		4
.L_195:
        /*1320*/ 	.byte	0x04, 0x36
        /*1322*/ 	.short	(.L_197 - .L_196)
.L_196:
        /*1324*/ 	.word	0x00000008
.L_197:


//--------------------- .nv.info._ZN7cutlass13device_kernelIN5flash11enable_sm90INS1_16FlashAttnFwdSm90INS1_25CollectiveMainloopFwdSm90ILi2EN4cute5tupleIJNS5_1CILi1EEES8_S8_EEENS6_IJNS7_ILi128EEENS7_ILi96EEENS7_ILi192EEEEEELi192ENS_10bfloat16_tEfNS_4arch4Sm90ELb0ELb1ELb0ELb0ELb0ELb0ELb0ELb1ELb1ELb1ELb0ELb0EEENS1_21CollectiveEpilogueFwdINS6_IJSA_SC_SB_EEES9_SE_SG_Li256ELb0ELb1ELb0ELb0EEENS1_30DynamicPersistentTileSchedulerILi256ELi128ELb0ELb1ELb1EEEEEEEEEvNT_6ParamsE --------------------------
	.section	.nv.info._ZN7cutlass13device_kernelIN5flash11enable_sm90INS1_16FlashAttnFwdSm90INS1_25CollectiveMainloopFwdSm90ILi2EN4cute5tupleIJNS5_1CILi1EEES8_S8_EEENS6_IJNS7_ILi128EEENS7_ILi96EEENS7_ILi192EEEEEELi192ENS_10bfloat16_tEfNS_4arch4Sm90ELb0ELb1ELb0ELb0ELb0ELb0ELb0ELb1ELb1ELb1ELb0ELb0EEENS1_21CollectiveEpilogueFwdINS6_IJSA_SC_SB_EEES9_SE_SG_Li256ELb0ELb1ELb0ELb0EEENS1_30DynamicPersistentTileSchedulerILi256ELi128ELb0ELb1ELb1EEEEEEEEEvNT_6ParamsE,"",@"SHT_CUDA_INFO"
	.sectionflags	@""
	.align	4


	//----- nvinfo : EIATTR_CUDA_API_VERSION
	.align		4
        /*0000*/ 	.byte	0x04, 0x37
        /*0002*/ 	.short	(.L_199 - .L_198)
.L_198:
        /*0004*/ 	.word	0x00000082


	//----- nvinfo : EIATTR_KPARAM_INFO
	.align		4
.L_199:
        /*0008*/ 	.byte	0x04, 0x17
        /*000a*/ 	.short	(.L_201 - .L_200)
.L_200:
        /*000c*/ 	.word	0x00000000
        /*0010*/ 	.short	0x0000
        /*0012*/ 	.short	0x0070
        /*0014*/ 	.byte	0x00, 0xf0, 0x01, 0x2a


	//----- nvinfo : EIATTR_SPARSE_MMA_MASK
	.align		4
.L_201:
        /*0018*/ 	.byte	0x03, 0x50
        /*001a*/ 	.short	0x0000


	//----- nvinfo : EIATTR_MAXREG_COUNT
	.align		4
        /*001c*/ 	.byte	0x03, 0x1b
        /*001e*/ 	.short	0x00a8


	//----- nvinfo : EIATTR_NUM_BARRIERS
	.align		4
        /*0020*/ 	.byte	0x02, 0x4c
        /*0022*/ 	.byte	0x09
	.zero		1


	//----- nvinfo : EIATTR_EXTERNS
	.align		4
        /*0024*/ 	.byte	0x04, 0x0f
        /*0026*/ 	.short	(.L_203 - .L_202)


	//   ....[0]....
	.align		4
.L_202:
        /*0028*/ 	.word	index@(__assertfail)


	//----- nvinfo : EIATTR_ANNOTATIONS
	.align		4
.L_203:
        /*002c*/ 	.byte	0x04, 0x55
        /*002e*/ 	.short	(.L_205 - .L_204)


	//   ....[0]....
.L_204:
        /* <DEDUP_REMOVED lines=28> */


	//----- nvinfo : EIATTR_MERCURY_ISA_VERSION
	.align		4
.L_205:
        /*01d8*/ 	.byte	0x03, 0x5f
        /*01da*/ 	.short	0x0101


	//----- nvinfo : EIATTR_INT_WARP_WIDE_INSTR_OFFSETS
	.align		4
        /*01dc*/ 	.byte	0x04, 0x31
        /*01de*/ 	.short	(.L_207 - .L_206)


	//   ....[0]....
.L_206:
        /*01e0*/ 	.word	0x00000130


	//   ....[1]....
        /*01e4*/ 	.word	0x00000170


	//   ....[2]....
        /*01e8*/ 	.word	0x000001e0


	//   ....[3]....
        /*01ec*/ 	.word	0x000109b0


	//   ....[4]....
        /*01f0*/ 	.word	0x00010a50


	//   ....[5]....
        /*01f4*/ 	.word	0x000145f0


	//   ....[6]....
        /*01f8*/ 	.word	0x00014690


	//----- nvinfo : EIATTR_COOP_GROUP_MASK_REGIDS
	.align		4
.L_207:
        /*01fc*/ 	.byte	0x04, 0x29
        /*01fe*/ 	.short	(.L_209 - .L_208)


	//   ....[0]....
.L_208:
        /*0200*/ 	.word	0xffffffff


	//   ....[1]....
        /*0204*/ 	.word	0xffffffff


	//   ....[2]....
        /*0208*/ 	.word	0xffffffff


	//   ....[3]....
        /*020c*/ 	.word	0xffffffff


	//   ....[4]....
        /*0210*/ 	.word	0xffffffff


	//   ....[5]....
        /*0214*/ 	.word	0xffffffff


	//   ....[6]....
        /*0218*/ 	.word	0xffffffff


	//   ....[7]....
        /*021c*/ 	.word	0xffffffff


	//   ....[8]....
        /*0220*/ 	.word	0xffffffff


	//   ....[9]....
        /*0224*/ 	.word	0xffffffff


	//   ....[10]....
        /*0228*/ 	.word	0xffffffff


	//   ....[11]....
        /*022c*/ 	.word	0xffffffff


	//   ....[12]....
        /*0230*/ 	.word	0xffffffff


	//   ....[13]....
        /*0234*/ 	.word	0xffffffff


	//   ....[14]....
        /*0238*/ 	.word	0xffffffff


	//   ....[15]....
        /*023c*/ 	.word	0xffffffff


	//   ....[16]....
        /*0240*/ 	.word	0xffffffff


	//   ....[17]....
        /*0244*/ 	.word	0xffffffff


	//   ....[18]....
        /*0248*/ 	.word	0xffffffff


	//   ....[19]....
        /*024c*/ 	.word	0xffffffff


	//   ....[20]....
        /*0250*/ 	.word	0xffffffff


	//   ....[21]....
        /*0254*/ 	.word	0xffffffff


	//   ....[22]....
        /*0258*/ 	.word	0xffffffff


	//   ....[23]....
        /*025c*/ 	.word	0xffffffff


	//   ....[24]....
        /*0260*/ 	.word	0xffffffff


	//   ....[25]....
        /*0264*/ 	.word	0xffffffff


	//   ....[26]....
        /*0268*/ 	.word	0xffffffff


	//   ....[27]....
        /*026c*/ 	.word	0xffffffff


	//   ....[28]....
        /*0270*/ 	.word	0xffffffff


	//   ....[29]....
        /*0274*/ 	.word	0xffffffff


	//   ....[30]....
        /*0278*/ 	.word	0xffffffff


	//   ....[31]....
        /*027c*/ 	.word	0xffffffff


	//   ....[32]....
        /*0280*/ 	.word	0xffffffff


	//   ....[33]....
        /*0284*/ 	.word	0xffffffff


	//   ....[34]....
        /*0288*/ 	.word	0xffffffff


	//   ....[35]....
        /*028c*/ 	.word	0xffffffff


	//   ....[36]....
        /*0290*/ 	.word	0xffffffff


	//   ....[37]....
        /*0294*/ 	.word	0xffffffff


	//   ....[38]....
        /*0298*/ 	.word	0xffffffff


	//   ....[39]....
        /*029c*/ 	.word	0xffffffff


	//   ....[40]....
        /*02a0*/ 	.word	0xffffffff


	//   ....[41]....
        /*02a4*/ 	.word	0xffffffff


	//   ....[42]....
        /*02a8*/ 	.word	0xffffffff


	//   ....[43]....
        /*02ac*/ 	.word	0xffffffff


	//   ....[44]....
        /*02b0*/ 	.word	0xffffffff


	//   ....[45]....
        /*02b4*/ 	.word	0xffffffff


	//   ....[46]....
        /*02b8*/ 	.word	0xffffffff


	//   ....[47]....
        /*02bc*/ 	.word	0xffffffff


	//   ....[48]....
        /*02c0*/ 	.word	0xffffffff


	//   ....[49]....
        /*02c4*/ 	.word	0xffffffff


	//   ....[50]....
        /*02c8*/ 	.word	0xffffffff


	//   ....[51]....
        /*02cc*/ 	.word	0xffffffff


	//   ....[52]....
        /*02d0*/ 	.word	0xffffffff


	//   ....[53]....
        /*02d4*/ 	.word	0xffffffff


	//   ....[54]....
        /*02d8*/ 	.word	0xffffffff


	//   ....[55]....
        /*02dc*/ 	.word	0xffffffff


	//   ....[56]....
        /*02e0*/ 	.word	0xffffffff


	//   ....[57]....
        /*02e4*/ 	.word	0xffffffff


	//   ....[58]....
        /*02e8*/ 	.word	0xffffffff


	//   ....[59]....
        /*02ec*/ 	.word	0xffffffff


	//   ....[60]....
        /*02f0*/ 	.word	0xffffffff


	//   ....[61]....
        /*02f4*/ 	.word	0xffffffff


	//   ....[62]....
        /*02f8*/ 	.word	0xffffffff


	//   ....[63]....
        /*02fc*/ 	.word	0xffffffff


	//   ....[64]....
        /*0300*/ 	.word	0xffffffff


	//   ....[65]....
        /*0304*/ 	.word	0xffffffff


	//   ....[66]....
        /*0308*/ 	.word	0xffffffff


	//   ....[67]....
        /*030c*/ 	.word	0xffffffff


	//   ....[68]....
        /*0310*/ 	.word	0xffffffff


	//   ....[69]....
        /*0314*/ 	.word	0xffffffff


	//   ....[70]....
        /*0318*/ 	.word	0xffffffff


	//   ....[71]....
        /*031c*/ 	.word	0xffffffff


	//   ....[72]....
        /*0320*/ 	.word	0xffffffff


	//   ....[73]....
        /*0324*/ 	.word	0xffffffff


	//   ....[74]....
        /*0328*/ 	.word	0x0500000f


	//   ....[75]....
        /*032c*/ 	.word	0x0500000f


	//   ....[76]....
        /*0330*/ 	.word	0x0500000f


	//   ....[77]....
        /*0334*/ 	.word	0x0500000f


	//   ....[78]....
        /*0338*/ 	.word	0x0500000f


	//   ....[79]....
        /*033c*/ 	.word	0x0500000f


	//   ....[80]....
        /*0340*/ 	.word	0x0500000f


	//   ....[81]....
        /*0344*/ 	.word	0x0500000f


	//   ....[82]....
        /*0348*/ 	.word	0x0500000f


	//   ....[83]....
        /*034c*/ 	.word	0x0500000f


	//   ....[84]....
        /*0350*/ 	.word	0x0500000f


	//   ....[85]....
        /*0354*/ 	.word	0x0500000f


	//   ....[86]....
        /*0358*/ 	.word	0x0500000f


	//   ....[87]....
        /*035c*/ 	.word	0x0500000f


	//   ....[88]....
        /*0360*/ 	.word	0x0500000f


	//   ....[89]....
        /*0364*/ 	.word	0x0500000f


	//   ....[90]....
        /*0368*/ 	.word	0x0500000f


	//   ....[91]....
        /*036c*/ 	.word	0x0500000f


	//   ....[92]....
        /*0370*/ 	.word	0x0500000f


	//----- nvinfo : EIATTR_COOP_GROUP_INSTR_OFFSETS
	.align		4
.L_209:
        /*0374*/ 	.byte	0x04, 0x28
        /*0376*/ 	.short	(.L_211 - .L_210)


	//   ....[0]....
.L_210:
        /*0378*/ 	.word	0x00000060


	//   ....[1]....
        /*037c*/ 	.word	0x00000140


	//   ....[2]....
        /*0380*/ 	.word	0x00000190


	//   ....[3]....
        /*0384*/ 	.word	0x000003c0


	//   ....[4]....
        /*0388*/ 	.word	0x00000520


	//   ....[5]....
        /*038c*/ 	.word	0x00000640


	//   ....[6]....
        /*0390*/ 	.word	0x000007a0


	//   ....[7]....
        /*0394*/ 	.word	0x00001940


	//   ....[8]....
        /*0398*/ 	.word	0x000021e0


	//   ....[9]....
        /*039c*/ 	.word	0x00002d80


	//   ....[10]....
        /*03a0*/ 	.word	0x000033c0


	//   ....[11]....
        /*03a4*/ 	.word	0x000034e0


	//   ....[12]....
        /*03a8*/ 	.word	0x00003a70


	//   ....[13]....
        /*03ac*/ 	.word	0x00003b60


	//   ....[14]....
        /*03b0*/ 	.word	0x000057d0


	//   ....[15]....
        /*03b4*/ 	.word	0x000059f0


	//   ....[16]....
        /*03b8*/ 	.word	0x00006770


	//   ....[17]....
        /*03bc*/ 	.word	0x00006890


	//   ....[18]....
        /*03c0*/ 	.word	0x00006e40


	//   ....[19]....
        /*03c4*/ 	.word	0x00006e90


	//   ....[20]....
        /*03c8*/ 	.word	0x00008a10


	//   ....[21]....
        /*03cc*/ 	.word	0x00008a30


	//   ....[22]....
        /*03d0*/ 	.word	0x00008d70


	//   ....[23]....
        /*03d4*/ 	.word	0x00008dd0


	//   ....[24]....
        /*03d8*/ 	.word	0x0000a840


	//   ....[25]....
        /*03dc*/ 	.word	0x0000aa80


	//   ....[26]....
        /*03e0*/ 	.word	0x0000b7f0


	//   ....[27]....
        /*03e4*/ 	.word	0x0000ba40


	//   ....[28]....
        /*03e8*/ 	.word	0x0000bf20


	//   ....[29]....
        /*03ec*/ 	.word	0x0000bf90


	//   ....[30]....
        /*03f0*/ 	.word	0x0000cf90


	//   ....[31]....
        /*03f4*/ 	.word	0x0000cfd0


	//   ....[32]....
        /*03f8*/ 	.word	0x0000d0e0


	//   ....[33]....
        /*03fc*/ 	.word	0x0000d0f0


	//   ....[34]....
        /*0400*/ 	.word	0x0000e540


	//   ....[35]....
        /*0404*/ 	.word	0x0000e5b0


	//   ....[36]....
        /*0408*/ 	.word	0x0000e610


	//   ....[37]....
        /*040c*/ 	.word	0x0000e640


	//   ....[38]....
        /*0410*/ 	.word	0x0000edf0


	//   ....[39]....
        /*0414*/ 	.word	0x0000ee20


	//   ....[40]....
        /*0418*/ 	.word	0x0000ef30


	//   ....[41]....
        /*041c*/ 	.word	0x0000ef50


	//   ....[42]....
        /*0420*/ 	.word	0x0000f060


	//   ....[43]....
        /*0424*/ 	.word	0x0000f080


	//   ....[44]....
        /*0428*/ 	.word	0x0000f1a0


	//   ....[45]....
        /*042c*/ 	.word	0x0000f1c0


	//   ....[46]....
        /*0430*/ 	.word	0x0000f930


	//   ....[47]....
        /*0434*/ 	.word	0x0000f950


	//   ....[48]....
        /*0438*/ 	.word	0x0000fa60


	//   ....[49]....
        /*043c*/ 	.word	0x0000fa80


	//   ....[50]....
        /*0440*/ 	.word	0x0000fb90


	//   ....[51]....
        /*0444*/ 	.word	0x0000fbb0


	//   ....[52]....
        /*0448*/ 	.word	0x0000fcd0


	//   ....[53]....
        /*044c*/ 	.word	0x0000fcf0


	//   ....[54]....
        /*0450*/ 	.word	0x0000feb0


	//   ....[55]....
        /*0454*/ 	.word	0x00010ff0


	//   ....[56]....
        /*0458*/ 	.word	0x00011a80


	//   ....[57]....
        /*045c*/ 	.word	0x00011ab0


	//   ....[58]....
        /*0460*/ 	.word	0x00011b80


	//   ....[59]....
        /*0464*/ 	.word	0x00011ba0


	//   ....[60]....
        /*0468*/ 	.word	0x00011c40


	//   ....[61]....
        /*046c*/ 	.word	0x00011c60


	//   ....[62]....
        /*0470*/ 	.word	0x00011d00


	//   ....[63]....
        /*0474*/ 	.word	0x00011d20


	//   ....[64]....
        /*0478*/ 	.word	0x00011dc0


	//   ....[65]....
        /*047c*/ 	.word	0x00011de0


	//   ....[66]....
        /*0480*/ 	.word	0x00011e80


	//   ....[67]....
        /*0484*/ 	.word	0x00011ea0


	//   ....[68]....
        /*0488*/ 	.word	0x00011f40


	//   ....[69]....
        /*048c*/ 	.word	0x00011f60


	//   ....[70]....
        /*0490*/ 	.word	0x00011f70


	//   ....[71]....
        /*0494*/ 	.word	0x00011f80


	//   ....[72]....
        /*0498*/ 	.word	0x00014ce0


	//   ....[73]....
        /*049c*/ 	.word	0x00014ed0


	//   ....[74]....
        /*04a0*/ 	.word	0x00015520


	//   ....[75]....
        /*04a4*/ 	.word	0x000156a0


	//   ....[76]....
        /*04a8*/ 	.word	0x00015700


	//   ....[77]....
        /*04ac*/ 	.word	0x00015860


	//   ....[78]....
        /*04b0*/ 	.word	0x000158b0


	//   ....[79]....
        /*04b4*/ 	.word	0x000159d0


	//   ....[80]....
        /*04b8*/ 	.word	0x00015a40


	//   ....[81]....
        /*04bc*/ 	.word	0x00015b60


	//   ....[82]....
        /*04c0*/ 	.word	0x00015bd0


	//   ....[83]....
        /*04c4*/ 	.word	0x00015cf0


	//   ....[84]....
        /*04c8*/ 	.word	0x00015d60


	//   ....[85]....
        /*04cc*/ 	.word	0x00015e80


	//   ....[86]....
        /*04d0*/ 	.word	0x00015ef0


	//   ....[87]....
        /*04d4*/ 	.word	0x00016010


	//   ....[88]....
        /*04d8*/ 	.word	0x00016080


	//   ....[89]....
        /*04dc*/ 	.word	0x000161a0


	//   ....[90]....
        /*04e0*/ 	.word	0x000161f0


	//   ....[91]....
        /*04e4*/ 	.word	0x00016510


	//   ....[92]....
        /*04e8*/ 	.word	0x00016630


	//----- nvinfo : EIATTR_REG_RECONFIG
	.align		4
.L_211:
        /*04ec*/ 	.byte	0x01, 0x54
	.zero		2


	//----- nvinfo : EIATTR_SYSCALL_OFFSETS
	.align		4
        /*04f0*/ 	.byte	0x04, 0x46
        /*04f2*/ 	.short	(.L_213 - .L_212)


	//   ....[0]....
.L_212:
        /*04f4*/ 	.word	0x00001b20


	//   ....[1]....
        /*04f8*/ 	.word	0x00010bc0


	//   ....[2]....
        /*04fc*/ 	.word	0x00010d10


	//   ....[3]....
        /*0500*/ 	.word	0x00010e00


	//   ....[4]....
        /*0504*/ 	.word	0x00011650


	//----- nvinfo : EIATTR_MBARRIER_INSTR_OFFSETS
	.align		4
.L_213:
        /*0508*/ 	.byte	0x04, 0x39
        /*050a*/ 	.short	(.L_215 - .L_214)


	//   ....[0]....
.L_214:
        /*050c*/ 	.word	0x00000270
        /*0510*/ 	.word	0x000000ff
        /*0514*/ 	.word	0x00030800
        /*0518*/ 	.short	0x0100
        /*051a*/ 	.byte	0x08
	.zero		1


	//   ....[1]....
        /*051c*/ 	.word	0x00000280
        /*0520*/ 	.word	0x000000ff
        /*0524*/ 	.word	0x00030820
        /*0528*/ 	.short	0x0100
        /*052a*/ 	.byte	0x08
	.zero		1


	//   ....[2]....
        /*052c*/ 	.word	0x00000370
        /*0530*/ 	.word	0x000000ff
        /*0534*/ 	.word	0x00030830
        /*0538*/ 	.short	0x0100
        /*053a*/ 	.byte	0x08
	.zero		1


	//   ....[3]....
        /*053c*/ 	.word	0x00000380
        /*0540*/ 	.word	0x000000ff
        /*0544*/ 	.word	0x00030840
        /*0548*/ 	.short	0x0100
        /*054a*/ 	.byte	0x08
	.zero		1


	//   ....[4]....
        /*054c*/ 	.word	0x00000390
        /*0550*/ 	.word	0x000000ff
        /*0554*/ 	.word	0x00030838
        /*0558*/ 	.short	0x0100
        /*055a*/ 	.byte	0x08
	.zero		1


	//   ....[5]....
        /*055c*/ 	.word	0x000003a0
        /*0560*/ 	.word	0x000000ff
        /*0564*/ 	.word	0x00030848
        /*0568*/ 	.short	0x0100
        /*056a*/ 	.byte	0x08
	.zero		1


	//   ....[6]....
        /*056c*/ 	.word	0x000004d0
        /*0570*/ 	.word	0x000000ff
        /*0574*/ 	.word	0x00030850
        /*0578*/ 	.short	0x0100
        /*057a*/ 	.byte	0x08
	.zero		1


	//   ....[7]....
        /*057c*/ 	.word	0x000004e0
        /*0580*/ 	.word	0x000000ff
        /*0584*/ 	.word	0x00030860
        /*0588*/ 	.short	0x0100
        /*058a*/ 	.byte	0x08
	.zero		1


	//   ....[8]....
        /*058c*/ 	.word	0x000004f0
        /*0590*/ 	.word	0x000000ff
        /*0594*/ 	.word	0x00030858
        /*0598*/ 	.short	0x0100
        /*059a*/ 	.byte	0x08
	.zero		1


	//   ....[9]....
        /*059c*/ 	.word	0x00000500
        /*05a0*/ 	.word	0x000000ff
        /*05a4*/ 	.word	0x00030868
        /*05a8*/ 	.short	0x0100
        /*05aa*/ 	.byte	0x08
	.zero		1


	//   ....[10]....
        /*05ac*/ 	.word	0x000005f0
        /*05b0*/ 	.word	0x000000ff
        /*05b4*/ 	.word	0x00030870
        /*05b8*/ 	.short	0x0100
        /*05ba*/ 	.byte	0x06
	.zero		1


	//   ....[11]....
        /*05bc*/ 	.word	0x00000600
        /*05c0*/ 	.word	0x000000ff
        /*05c4*/ 	.word	0x00030880
        /*05c8*/ 	.short	0x0100
        /*05ca*/ 	.byte	0x06
	.zero		1


	//   ....[12]....
        /*05cc*/ 	.word	0x00000610
        /*05d0*/ 	.word	0x000000ff
        /*05d4*/ 	.word	0x00030878
        /*05d8*/ 	.short	0x0100
        /*05da*/ 	.byte	0x06
	.zero		1


	//   ....[13]....
        /*05dc*/ 	.word	0x00000620
        /*05e0*/ 	.word	0x000000ff
        /*05e4*/ 	.word	0x00030888
        /*05e8*/ 	.short	0x0100
        /*05ea*/ 	.byte	0x06
	.zero		1


	//   ....[14]....
        /*05ec*/ 	.word	0x00000750
        /*05f0*/ 	.word	0x000000ff
        /*05f4*/ 	.word	0x00030890
        /*05f8*/ 	.short	0x0100
        /*05fa*/ 	.byte	0x08
	.zero		1


	//   ....[15]....
        /*05fc*/ 	.word	0x00000760
        /*0600*/ 	.word	0x000000ff
        /*0604*/ 	.word	0x000308a0
        /*0608*/ 	.short	0x0100
        /*060a*/ 	.byte	0x08
	.zero		1


	//   ....[16]....
        /*060c*/ 	.word	0x00000770
        /*0610*/ 	.word	0x000000ff
        /*0614*/ 	.word	0x00030898
        /*0618*/ 	.short	0x0100
        /*061a*/ 	.byte	0x08
	.zero		1


	//   ....[17]....
        /*061c*/ 	.word	0x00000780
        /*0620*/ 	.word	0x000000ff
        /*0624*/ 	.word	0x000308a8
        /*0628*/ 	.short	0x0100
        /*062a*/ 	.byte	0x08
	.zero		1


	//   ....[18]....
        /*062c*/ 	.word	0x000008b0
        /*0630*/ 	.word	0x000000ff
        /*0634*/ 	.word	0x000308b0
        /*0638*/ 	.short	0x0100
        /*063a*/ 	.byte	0x08
	.zero		1


	//   ....[19]....
        /*063c*/ 	.word	0x000008c0
        /*0640*/ 	.word	0x000000ff
        /*0644*/ 	.word	0x000308c0
        /*0648*/ 	.short	0x0100
        /*064a*/ 	.byte	0x08
	.zero		1


	//   ....[20]....
        /*064c*/ 	.word	0x000008d0
        /*0650*/ 	.word	0x000000ff
        /*0654*/ 	.word	0x000308b8
        /*0658*/ 	.short	0x0100
        /*065a*/ 	.byte	0x08
	.zero		1


	//   ....[21]....
        /*065c*/ 	.word	0x000008e0
        /*0660*/ 	.word	0x000000ff
        /*0664*/ 	.word	0x000308c8
        /*0668*/ 	.short	0x0100
        /*066a*/ 	.byte	0x08
	.zero		1


	//   ....[22]....
        /*066c*/ 	.word	0x00001bc0
        /*0670*/ 	.word	0x000000ff
        /*0674*/ 	.word	0x00030800
        /*0678*/ 	.short	0x010a
        /*067a*/ 	.byte	0x25
	.zero		1


	//   ....[23]....
        /*067c*/ 	.word	0x00001c40
        /*0680*/ 	.word	0x00000003
        /*0684*/ 	.word	0x00030830
        /*0688*/ 	.short	0x010a
        /*068a*/ 	.byte	0x3f
	.zero		1


	//   ....[24]....
        /*068c*/ 	.word	0x00001ce0
        /*0690*/ 	.word	0x00000003
        /*0694*/ 	.word	0x00030830
        /*0698*/ 	.short	0x010a
        /*069a*/ 	.byte	0x3f
	.zero		1


	//   ....[25]....
        /*069c*/ 	.word	0x000024b0
        /*06a0*/ 	.word	0x00000000
        /*06a4*/ 	.word	0x00000000
        /*06a8*/ 	.short	0x0101
        /*06aa*/ 	.byte	0x3f
	.zero		1


	//   ....[26]....
        /*06ac*/ 	.word	0x00004960
        /*06b0*/ 	.word	0x000000ff
        /*06b4*/ 	.word	0x00030830
        /*06b8*/ 	.short	0x010a
        /*06ba*/ 	.byte	0x06
	.zero		1


	//   ....[27]....
        /*06bc*/ 	.word	0x000049a0
        /*06c0*/ 	.word	0x000000ff
        /*06c4*/ 	.word	0x00030830
        /*06c8*/ 	.short	0x010a
        /*06ca*/ 	.byte	0x06
	.zero		1


	//   ....[28]....
        /*06cc*/ 	.word	0x00005420
        /*06d0*/ 	.word	0x000000ff
        /*06d4*/ 	.word	0x00030850
        /*06d8*/ 	.short	0x010a
        /*06da*/ 	.byte	0x05
	.zero		1


	//   ....[29]....
        /*06dc*/ 	.word	0x00005460
        /*06e0*/ 	.word	0x000000ff
        /*06e4*/ 	.word	0x00030850
        /*06e8*/ 	.short	0x010a
        /*06ea*/ 	.byte	0x05
	.zero		1


	//   ....[30]....
        /*06ec*/ 	.word	0x00005800
        /*06f0*/ 	.word	0x00000000
        /*06f4*/ 	.word	0x00000000
        /*06f8*/ 	.short	0x0101
        /*06fa*/ 	.byte	0x3f
	.zero		1


	//   ....[31]....
        /*06fc*/ 	.word	0x00007390
        /*0700*/ 	.word	0x00000086
        /*0704*/ 	.word	0x00000000
        /*0708*/ 	.short	0x0101
        /*070a*/ 	.byte	0x3f
	.zero		1


	//   ....[32]....
        /*070c*/ 	.word	0x00007bd0
        /*0710*/ 	.word	0x000000ff
        /*0714*/ 	.word	0x00030830
        /*0718*/ 	.short	0x010a
        /*071a*/ 	.byte	0x05
	.zero		1


	//   ....[33]....
        /*071c*/ 	.word	0x00007c10
        /*0720*/ 	.word	0x000000ff
        /*0724*/ 	.word	0x00030830
        /*0728*/ 	.short	0x010a
        /*072a*/ 	.byte	0x05
	.zero		1


	//   ....[34]....
        /*072c*/ 	.word	0x00008690
        /*0730*/ 	.word	0x000000ff
        /*0734*/ 	.word	0x00030850
        /*0738*/ 	.short	0x010a
        /*073a*/ 	.byte	0x05
	.zero		1


	//   ....[35]....
        /*073c*/ 	.word	0x000086d0
        /*0740*/ 	.word	0x000000ff
        /*0744*/ 	.word	0x00030850
        /*0748*/ 	.short	0x010a
        /*074a*/ 	.byte	0x05
	.zero		1


	//   ....[36]....
        /*074c*/ 	.word	0x000095d0
        /*0750*/ 	.word	0x0000007b
        /*0754*/ 	.word	0x00000000
        /*0758*/ 	.short	0x0101
        /*075a*/ 	.byte	0x3f
	.zero		1


	//   ....[37]....
        /*075c*/ 	.word	0x00009640
        /*0760*/ 	.word	0x0000007b
        /*0764*/ 	.word	0x00000000
        /*0768*/ 	.short	0x0101
        /*076a*/ 	.byte	0x3f
	.zero		1


	//   ....[38]....
        /*076c*/ 	.word	0x00009a00
        /*0770*/ 	.word	0x000000ff
        /*0774*/ 	.word	0x00030830
        /*0778*/ 	.short	0x010a
        /*077a*/ 	.byte	0x05
	.zero		1


	//   ....[39]....
        /*077c*/ 	.word	0x00009a40
        /*0780*/ 	.word	0x000000ff
        /*0784*/ 	.word	0x00030830
        /*0788*/ 	.short	0x010a
        /*078a*/ 	.byte	0x05
	.zero		1


	//   ....[40]....
        /*078c*/ 	.word	0x0000a4c0
        /*0790*/ 	.word	0x000000ff
        /*0794*/ 	.word	0x00030850
        /*0798*/ 	.short	0x010a
        /*079a*/ 	.byte	0x05
	.zero		1


	//   ....[41]....
        /*079c*/ 	.word	0x0000a500
        /*07a0*/ 	.word	0x000000ff
        /*07a4*/ 	.word	0x00030850
        /*07a8*/ 	.short	0x010a
        /*07aa*/ 	.byte	0x05
	.zero		1


	//   ....[42]....
        /*07ac*/ 	.word	0x0000a8e0
        /*07b0*/ 	.word	0x00000000
        /*07b4*/ 	.word	0x00000000
        /*07b8*/ 	.short	0x0101
        /*07ba*/ 	.byte	0x3f
	.zero		1


	//   ....[43]....
        /*07bc*/ 	.word	0x0000c2b0
        /*07c0*/ 	.word	0x0000007f
        /*07c4*/ 	.word	0x00000000
        /*07c8*/ 	.short	0x0101
        /*07ca*/ 	.byte	0x3f
	.zero		1


	//   ....[44]....
        /*07cc*/ 	.word	0x0000cf00
        /*07d0*/ 	.word	0x000000ff
        /*07d4*/ 	.word	0x00030850
        /*07d8*/ 	.short	0x010a
        /*07da*/ 	.byte	0x05
	.zero		1


	//   ....[45]....
        /*07dc*/ 	.word	0x0000cf40
        /*07e0*/ 	.word	0x000000ff
        /*07e4*/ 	.word	0x00030850
        /*07e8*/ 	.short	0x010a
        /*07ea*/ 	.byte	0x05
	.zero		1


	//   ....[46]....
        /*07ec*/ 	.word	0x0000d400
        /*07f0*/ 	.word	0x00000014
        /*07f4*/ 	.word	0x00000000
        /*07f8*/ 	.short	0x0101
        /*07fa*/ 	.byte	0x3f
	.zero		1


	//   ....[47]....
        /*07fc*/ 	.word	0x0000ede0
        /*0800*/ 	.word	0x00000010
        /*0804*/ 	.word	0x00000000
        /*0808*/ 	.short	0x0101
        /*080a*/ 	.byte	0x3f
	.zero		1


	//   ....[48]....
        /*080c*/ 	.word	0x00011210
        /*0810*/ 	.word	0x00000000
        /*0814*/ 	.word	0x00030840
        /*0818*/ 	.short	0x010a
        /*081a*/ 	.byte	0x3f
	.zero		1


	//   ....[49]....
        /*081c*/ 	.word	0x000120f0
        /*0820*/ 	.word	0x00000011
        /*0824*/ 	.word	0x00030800
        /*0828*/ 	.short	0x0107
        /*082a*/ 	.byte	0x3f
	.zero		1


	//   ....[50]....
        /*082c*/ 	.word	0x00012200
        /*0830*/ 	.word	0x00000011
        /*0834*/ 	.word	0x00030800
        /*0838*/ 	.short	0x0101
        /*083a*/ 	.byte	0x3f
	.zero		1


	//   ....[51]....
        /*083c*/ 	.word	0x00012220
        /*0840*/ 	.word	0x00000011
        /*0844*/ 	.word	0x00030820
        /*0848*/ 	.short	0x010a
        /*084a*/ 	.byte	0x3f
	.zero		1


	//   ....[52]....
        /*084c*/ 	.word	0x00012560
        /*0850*/ 	.word	0x00000003
        /*0854*/ 	.word	0x00030840
        /*0858*/ 	.short	0x010a
        /*085a*/ 	.byte	0x3f
	.zero		1


	//   ....[53]....
        /*085c*/ 	.word	0x000129f0
        /*0860*/ 	.word	0x00000003
        /*0864*/ 	.word	0x00000060
        /*0868*/ 	.short	0x010a
        /*086a*/ 	.byte	0x3f
	.zero		1


	//   ....[54]....
        /*086c*/ 	.word	0x00013150
        /*0870*/ 	.word	0x00000003
        /*0874*/ 	.word	0x00030840
        /*0878*/ 	.short	0x010a
        /*087a*/ 	.byte	0x3f
	.zero		1


	//   ....[55]....
        /*087c*/ 	.word	0x000135e0
        /*0880*/ 	.word	0x00000009
        /*0884*/ 	.word	0x00000060
        /*0888*/ 	.short	0x010a
        /*088a*/ 	.byte	0x3f
	.zero		1


	//   ....[56]....
        /*088c*/ 	.word	0x00013c80
        /*0890*/ 	.word	0x00000002
        /*0894*/ 	.word	0x00030840
        /*0898*/ 	.short	0x010a
        /*089a*/ 	.byte	0x3f
	.zero		1


	//   ....[57]....
        /*089c*/ 	.word	0x00014110
        /*08a0*/ 	.word	0x00000002
        /*08a4*/ 	.word	0x00000060
        /*08a8*/ 	.short	0x010a
        /*08aa*/ 	.byte	0x3f
	.zero		1


	//   ....[58]....
        /*08ac*/ 	.word	0x00014760
        /*08b0*/ 	.word	0x00000002
        /*08b4*/ 	.word	0x00030860
        /*08b8*/ 	.short	0x010a
        /*08ba*/ 	.byte	0x3f
	.zero		1


	//   ....[59]....
        /*08bc*/ 	.word	0x00014e50
        /*08c0*/ 	.word	0x00000000
        /*08c4*/ 	.word	0x00030820
        /*08c8*/ 	.short	0x010a
        /*08ca*/ 	.byte	0x3f
	.zero		1


	//   ....[60]....
        /*08cc*/ 	.word	0x00015040
        /*08d0*/ 	.word	0x00000006
        /*08d4*/ 	.word	0x00000000
        /*08d8*/ 	.short	0x010a
        /*08da*/ 	.byte	0x3f
	.zero		1


	//   ....[61]....
        /*08dc*/ 	.word	0x00015090
        /*08e0*/ 	.word	0x00000003
        /*08e4*/ 	.word	0x00000000
        /*08e8*/ 	.short	0x010a
        /*08ea*/ 	.byte	0x3f
	.zero		1


	//   ....[62]....
        /*08ec*/ 	.word	0x000150f0
        /*08f0*/ 	.word	0x00000012
        /*08f4*/ 	.word	0x00000000
        /*08f8*/ 	.short	0x010a
        /*08fa*/ 	.byte	0x3f
	.zero		1


	//   ....[63]....
        /*08fc*/ 	.word	0x00015120
        /*0900*/ 	.word	0x00000003
        /*0904*/ 	.word	0x00000000
        /*0908*/ 	.short	0x010a
        /*090a*/ 	.byte	0x3f
	.zero		1


	//   ....[64]....
        /*090c*/ 	.word	0x00015190
        /*0910*/ 	.word	0x00000003
        /*0914*/ 	.word	0x00030800
        /*0918*/ 	.short	0x010a
        /*091a*/ 	.byte	0x3f
	.zero		1


	//   ....[65]....
        /*091c*/ 	.word	0x000151e0
        /*0920*/ 	.word	0x00000003
        /*0924*/ 	.word	0x00030830
        /*0928*/ 	.short	0x010a
        /*092a*/ 	.byte	0x3f
	.zero		1


	//   ....[66]....
        /*092c*/ 	.word	0x00015240
        /*0930*/ 	.word	0x0000000b
        /*0934*/ 	.word	0x00030830
        /*0938*/ 	.short	0x010a
        /*093a*/ 	.byte	0x3f
	.zero		1


	//   ....[67]....
        /*093c*/ 	.word	0x000152a0
        /*0940*/ 	.word	0x00000003
        /*0944*/ 	.word	0x00030850
        /*0948*/ 	.short	0x010a
        /*094a*/ 	.byte	0x3f
	.zero		1


	//   ....[68]....
        /*094c*/ 	.word	0x00015300
        /*0950*/ 	.word	0x00000005
        /*0954*/ 	.word	0x00030830
        /*0958*/ 	.short	0x010a
        /*095a*/ 	.byte	0x3f
	.zero		1


	//   ....[69]....
        /*095c*/ 	.word	0x00015360
        /*0960*/ 	.word	0x00000003
        /*0964*/ 	.word	0x00030850
        /*0968*/ 	.short	0x010a
        /*096a*/ 	.byte	0x3f
	.zero		1


	//   ....[70]....
        /*096c*/ 	.word	0x000153c0
        /*0970*/ 	.word	0x00000005
        /*0974*/ 	.word	0x00030830
        /*0978*/ 	.short	0x010a
        /*097a*/ 	.byte	0x3f
	.zero		1


	//   ....[71]....
        /*097c*/ 	.word	0x00015420
        /*0980*/ 	.word	0x00000003
        /*0984*/ 	.word	0x00030850
        /*0988*/ 	.short	0x010a
        /*098a*/ 	.byte	0x3f
	.zero		1


	//   ....[72]....
        /*098c*/ 	.word	0x00015480
        /*0990*/ 	.word	0x00000003
        /*0994*/ 	.word	0x00030850
        /*0998*/ 	.short	0x010a
        /*099a*/ 	.byte	0x3f
	.zero		1


	//   ....[73]....
        /*099c*/ 	.word	0x000155d0
        /*09a0*/ 	.word	0x00000000
        /*09a4*/ 	.word	0x00030840
        /*09a8*/ 	.short	0x010a
        /*09aa*/ 	.byte	0x3f
	.zero		1


	//   ....[74]....
        /*09ac*/ 	.word	0x00016230
        /*09b0*/ 	.word	0x00000011
        /*09b4*/ 	.word	0x00030820
        /*09b8*/ 	.short	0x010a
        /*09ba*/ 	.byte	0x3f
	.zero		1


	//   ....[75]....
        /*09bc*/ 	.word	0x00016280
        /*09c0*/ 	.word	0x00000003
        /*09c4*/ 	.word	0x00030840
        /*09c8*/ 	.short	0x010a
        /*09ca*/ 	.byte	0x3f
	.zero		1


	//   ....[76]....
        /*09cc*/ 	.word	0x000162d0
        /*09d0*/ 	.word	0x00000003
        /*09d4*/ 	.word	0x00000060
        /*09d8*/ 	.short	0x010a
        /*09da*/ 	.byte	0x3f
	.zero		1


	//   ....[77]....
        /*09dc*/ 	.word	0x00016320
        /*09e0*/ 	.word	0x00000003
        /*09e4*/ 	.word	0x00030840
        /*09e8*/ 	.short	0x010a
        /*09ea*/ 	.byte	0x3f
	.zero		1


	//   ....[78]....
        /*09ec*/ 	.word	0x00016370
        /*09f0*/ 	.word	0x00000009
        /*09f4*/ 	.word	0x00000060
        /*09f8*/ 	.short	0x010a
        /*09fa*/ 	.byte	0x3f
	.zero		1


	//   ....[79]....
        /*09fc*/ 	.word	0x000163c0
        /*0a00*/ 	.word	0x00000002
        /*0a04*/ 	.word	0x00030840
        /*0a08*/ 	.short	0x010a
        /*0a0a*/ 	.byte	0x3f
	.zero		1


	//   ....[80]....
        /*0a0c*/ 	.word	0x00016410
        /*0a10*/ 	.word	0x00000002
        /*0a14*/ 	.word	0x00000060
        /*0a18*/ 	.short	0x010a
        /*0a1a*/ 	.byte	0x3f
	.zero		1


	//   ....[81]....
        /*0a1c*/ 	.word	0x00016460
        /*0a20*/ 	.word	0x00000002
        /*0a24*/ 	.word	0x00030860
        /*0a28*/ 	.short	0x010a
        /*0a2a*/ 	.byte	0x3f
	.zero		1


	//   ....[82]....
        /*0a2c*/ 	.word	0x00016550
        /*0a30*/ 	.word	0x00000000
        /*0a34*/ 	.word	0x00030820
        /*0a38*/ 	.short	0x010a
        /*0a3a*/ 	.byte	0x3f
	.zero		1


	//   ....[83]....
        /*0a3c*/ 	.word	0x000166f0
        /*0a40*/ 	.word	0x00000006
        /*0a44*/ 	.word	0x00000000
        /*0a48*/ 	.short	0x010a
        /*0a4a*/ 	.byte	0x3f
	.zero		1


	//   ....[84]....
        /*0a4c*/ 	.word	0x00016740
        /*0a50*/ 	.word	0x00000003
        /*0a54*/ 	.word	0x00000000
        /*0a58*/ 	.short	0x010a
        /*0a5a*/ 	.byte	0x3f
	.zero		1


	//   ....[85]....
        /*0a5c*/ 	.word	0x00016790
        /*0a60*/ 	.word	0x00000012
        /*0a64*/ 	.word	0x00000000
        /*0a68*/ 	.short	0x010a
        /*0a6a*/ 	.byte	0x3f
	.zero		1


	//----- nvinfo : EIATTR_NUM_MBARRIERS
	.align		4
.L_215:
        /*0a6c*/ 	.byte	0x03, 0x38
        /*0a6e*/ 	.short	0x0016


	//----- nvinfo : EIATTR_EXIT_INSTR_OFFSETS
	.align		4
        /*0a70*/ 	.byte	0x04, 0x1c
        /*0a72*/ 	.short	(.L_217 - .L_216)


	//   ....[0]....
.L_216:
        /*0a74*/ 	.word	0x00000a10


	//   ....[1]....
        /*0a78*/ 	.word	0x0000fe40


	//   ....[2]....
        /*0a7c*/ 	.word	0x00015170


	//----- nvinfo : EIATTR_MAX_THREADS
	.align		4
.L_217:
        /*0a80*/ 	.byte	0x04, 0x05
        /*0a82*/ 	.short	(.L_219 - .L_218)
.L_218:
        /*0a84*/ 	.word	0x00000180
        /*0a88*/ 	.word	0x00000001
        /*0a8c*/ 	.word	0x00000001


	//----- nvinfo : EIATTR_CRS_STACK_SIZE
	.align		4
.L_219:
        /*0a90*/ 	.byte	0x04, 0x1e
        /*0a92*/ 	.short	(.L_221 - .L_220)
.L_220:
        /*0a94*/ 	.word	0x00000000


	//----- nvinfo : EIATTR_CBANK_PARAM_SIZE
	.align		4
.L_221:
        /*0a98*/ 	.byte	0x03, 0x19
        /*0a9a*/ 	.short	0x0af0


	//----- nvinfo : EIATTR_PARAM_CBANK
	.align		4
        /*0a9c*/ 	.byte	0x04, 0x0a
        /*0a9e*/ 	.short	(.L_223 - .L_222)
	.align		4
.L_222:
        /*0aa0*/ 	.word	index@(.nv.constant0._ZN7cutlass13device_kernelIN5flash11enable_sm90INS1_16FlashAttnFwdSm90INS1_25CollectiveMainloopFwdSm90ILi2EN4cute5tupleIJNS5_1CILi1EEES8_S8_EEENS6_IJNS7_ILi128EEENS7_ILi96EEENS7_ILi192EEEEEELi192ENS_10bfloat16_tEfNS_4arch4Sm90ELb0ELb1ELb0ELb0ELb0ELb0ELb0ELb1ELb1ELb1ELb0ELb0EEENS1_21CollectiveEpilogueFwdINS6_IJSA_SC_SB_EEES9_SE_SG_Li256ELb0ELb1ELb0ELb0EEENS1_30DynamicPersistentTileSchedulerILi256ELi128ELb0ELb1ELb1EEEEEEEEEvNT_6ParamsE)
        /*0aa4*/ 	.short	0x0210
        /*0aa6*/ 	.short	0x0af0


	//----- nvinfo : EIATTR_SW_WAR
	.align		4
.L_223:
        /*0aa8*/ 	.byte	0x04, 0x36
        /*0aaa*/ 	.short	(.L_225 - .L_224)
.L_224:
        /*0aac*/ 	.word	0x00000008
.L_225:


//--------------------- .nv.info._ZN7cutlass13device_kernelIN5flash11enable_sm90INS1_16FlashAttnFwdSm90INS1_25CollectiveMainloopFwdSm90ILi2EN4cute5tupleIJNS5_1CILi1EEES8_S8_EEENS6_IJNS7_ILi128EEENS7_ILi96EEENS7_ILi192EEEEEELi192ENS_10bfloat16_tEfNS_4arch4Sm90ELb0ELb1ELb0ELb1ELb0ELb0ELb0ELb1ELb1ELb1ELb0ELb0EEENS1_21CollectiveEpilogueFwdINS6_IJSA_SC_SB_EEES9_SE_SG_Li256ELb1ELb1ELb0ELb0EEENS1_36VarlenDynamicPersistentTileSchedulerILi128ELi96ELi256ELi128ELb0ELb1ELb1ELb1ELb0ELb1EEEEEEEEEvNT_6ParamsE --------------------------
	.section	.nv.info._ZN7cutlass13device_kernelIN5flash11enable_sm90INS1_16FlashAttnFwdSm90INS1_25CollectiveMainloopFwdSm90ILi2EN4cute5tupleIJNS5_1CILi1EEES8_S8_EEENS6_IJNS7_ILi128EEENS7_ILi96EEENS7_ILi192EEEEEELi192ENS_10bfloat16_tEfNS_4arch4Sm90ELb0ELb1ELb0ELb1ELb0ELb0ELb0ELb1ELb1ELb1ELb0ELb0EEENS1_21CollectiveEpilogueFwdINS6_IJSA_SC_SB_EEES9_SE_SG_Li256ELb1ELb1ELb0ELb0EEENS1_36VarlenDynamicPersistentTileSchedulerILi128ELi96ELi256ELi128ELb0ELb1ELb1ELb1ELb0ELb1EEEEEEEEEvNT_6ParamsE,"",@"SHT_CUDA_INFO"
	.sectionflags	@""
	.align	4


	//----- nvinfo : EIATTR_CUDA_API_VERSION
	.align		4
        /*0000*/ 	.byte	0x04, 0x37
        /*0002*/ 	.short	(.L_227 - .L_226)
.L_226:
        /*0004*/ 	.word	0x00000082


	//----- nvinfo : EIATTR_KPARAM_INFO
	.align		4
.L_227:
        /*0008*/ 	.byte	0x04, 0x17
        /*000a*/ 	.short	(.L_229 - .L_228)
.L_228:
        /*000c*/ 	.word	0x00000000
        /*0010*/ 	.short	0x0000
        /*0012*/ 	.short	0x0070
        /*0014*/ 	.byte	0x00, 0xf0, 0x01, 0x2a


	//----- nvinfo : EIATTR_SPARSE_MMA_MASK
	.align		4
.L_229:
        /*0018*/ 	.byte	0x03, 0x50
        /*001a*/ 	.short	0x0000


	//----- nvinfo : EIATTR_MAXREG_COUNT
	.align		4
        /*001c*/ 	.byte	0x03, 0x1b
        /*001e*/ 	.short	0x00a8


	//----- nvinfo : EIATTR_NUM_BARRIERS
	.align		4
        /*0020*/ 	.byte	0x02, 0x4c
        /*0022*/ 	.byte	0x09
	.zero		1


	//----- nvinfo : EIATTR_EXTERNS
	.align		4
        /*0024*/ 	.byte	0x04, 0x0f
        /*0026*/ 	.short	(.L_231 - .L_230)


	//   ....[0]....
	.align		4
.L_230:
        /*0028*/ 	.word	index@(__assertfail)


	//----- nvinfo : EIATTR_ANNOTATIONS
	.align		4
.L_231:
        /*002c*/ 	.byte	0x04, 0x55
        /*002e*/ 	.short	(.L_233 - .L_232)


	//   ....[0]....
.L_232:
        /* <DEDUP_REMOVED lines=65> */


	//----- nvinfo : EIATTR_MERCURY_ISA_VERSION
	.align		4
.L_233:
        /*0428*/ 	.byte	0x03, 0x5f
        /*042a*/ 	.short	0x0101


	//----- nvinfo : EIATTR_UNUSED_LOAD_BYTE_OFFSET
	.align		4
        /*042c*/ 	.byte	0x04, 0x44
        /*042e*/ 	.short	(.L_235 - .L_234)


	//   ....[0]....
.L_234:
        /*0430*/ 	.word	0x00000a10
        /*0434*/ 	.word	0x0000fff0


	//   ....[1]....
        /*0438*/ 	.word	0x0000db80
        /*043c*/ 	.word	0x0000fff0


	//----- nvinfo : EIATTR_INT_WARP_WIDE_INSTR_OFFSETS
	.align		4
.L_235:
        /*0440*/ 	.byte	0x04, 0x31
        /*0442*/ 	.short	(.L_237 - .L_236)


	//   ....[0]....
.L_236:
        /*0444*/ 	.word	0x00000130


	//   ....[1]....
        /*0448*/ 	.word	0x00000170


	//   ....[2]....
        /*044c*/ 	.word	0x000001e0


	//   ....[3]....
        /*0450*/ 	.word	0x00011af0


	//   ....[4]....
        /*0454*/ 	.word	0x00011b90


	//   ....[5]....
        /*0458*/ 	.word	0x00015ad0


	//   ....[6]....
        /*045c*/ 	.word	0x00015b40


	//----- nvinfo : EIATTR_COOP_GROUP_MASK_REGIDS
	.align		4
.L_237:
        /*0460*/ 	.byte	0x04, 0x29
        /*0462*/ 	.short	(.L_239 - .L_238)


	//   ....[0]....
.L_238:
        /*0464*/ 	.word	0xffffffff


	//   ....[1]....
        /*0468*/ 	.word	0xffffffff


	//   ....[2]....
        /*046c*/ 	.word	0xffffffff


	//   ....[3]....
        /*0470*/ 	.word	0xffffffff


	//   ....[4]....
        /*0474*/ 	.word	0xffffffff


	//   ....[5]....
        /*0478*/ 	.word	0xffffffff


	//   ....[6]....
        /*047c*/ 	.word	0xffffffff


	//   ....[7]....
        /*0480*/ 	.word	0xffffffff


	//   ....[8]....
        /*0484*/ 	.word	0xffffffff


	//   ....[9]....
        /*0488*/ 	.word	0xffffffff


	//   ....[10]....
        /*048c*/ 	.word	0xffffffff


	//   ....[11]....
        /*0490*/ 	.word	0xffffffff


	//   ....[12]....
        /*0494*/ 	.word	0xffffffff


	//   ....[13]....
        /*0498*/ 	.word	0xffffffff


	//   ....[14]....
        /*049c*/ 	.word	0xffffffff


	//   ....[15]....
        /*04a0*/ 	.word	0xffffffff


	//   ....[16]....
        /*04a4*/ 	.word	0xffffffff


	//   ....[17]....
        /*04a8*/ 	.word	0xffffffff


	//   ....[18]....
        /*04ac*/ 	.word	0xffffffff


	//   ....[19]....
        /*04b0*/ 	.word	0xffffffff


	//   ....[20]....
        /*04b4*/ 	.word	0xffffffff


	//   ....[21]....
        /*04b8*/ 	.word	0xffffffff


	//   ....[22]....
        /*04bc*/ 	.word	0xffffffff


	//   ....[23]....
        /*04c0*/ 	.word	0xffffffff


	//   ....[24]....
        /*04c4*/ 	.word	0xffffffff


	//   ....[25]....
        /*04c8*/ 	.word	0xffffffff


	//   ....[26]....
        /*04cc*/ 	.word	0xffffffff


	//   ....[27]....
        /*04d0*/ 	.word	0xffffffff


	//   ....[28]....
        /*04d4*/ 	.word	0xffffffff


	//   ....[29]....
        /*04d8*/ 	.word	0xffffffff


	//   ....[30]....
        /*04dc*/ 	.word	0xffffffff


	//   ....[31]....
        /*04e0*/ 	.word	0xffffffff


	//   ....[32]....
        /*04e4*/ 	.word	0xffffffff


	//   ....[33]....
        /*04e8*/ 	.word	0xffffffff


	//   ....[34]....
        /*04ec*/ 	.word	0xffffffff


	//   ....[35]....
        /*04f0*/ 	.word	0xffffffff


	//   ....[36]....
        /*04f4*/ 	.word	0xffffffff


	//   ....[37]....
        /*04f8*/ 	.word	0xffffffff


	//   ....[38]....
        /*04fc*/ 	.word	0xffffffff


	//   ....[39]....
        /*0500*/ 	.word	0xffffffff


	//   ....[40]....
        /*0504*/ 	.word	0xffffffff


	//   ....[41]....
        /*0508*/ 	.word	0xffffffff


	//   ....[42]....
        /*050c*/ 	.word	0xffffffff


	//   ....[43]....
        /*0510*/ 	.word	0xffffffff


	//   ....[44]....
        /*0514*/ 	.word	0xffffffff


	//   ....[45]....
        /*0518*/ 	.word	0xffffffff


	//   ....[46]....
        /*051c*/ 	.word	0xffffffff


	//   ....[47]....
        /*0520*/ 	.word	0xffffffff


	//   ....[48]....
        /*0524*/ 	.word	0xffffffff


	//   ....[49]....
        /*0528*/ 	.word	0xffffffff


	//   ....[50]....
        /*052c*/ 	.word	0xffffffff


	//   ....[51]....
        /*0530*/ 	.word	0xffffffff


	//   ....[52]....
        /*0534*/ 	.word	0xffffffff


	//   ....[53]....
        /*0538*/ 	.word	0xffffffff


	//   ....[54]....
        /*053c*/ 	.word	0xffffffff


	//   ....[55]....
        /*0540*/ 	.word	0xffffffff


	//   ....[56]....
        /*0544*/ 	.word	0xffffffff


	//   ....[57]....
        /*0548*/ 	.word	0xffffffff


	//   ....[58]....
        /*054c*/ 	.word	0xffffffff


	//   ....[59]....
        /*0550*/ 	.word	0xffffffff


	//   ....[60]....
        /*0554*/ 	.word	0xffffffff


	//   ....[61]....
        /*0558*/ 	.word	0xffffffff


	//   ....[62]....
        /*055c*/ 	.word	0xffffffff


	//   ....[63]....
        /*0560*/ 	.word	0xffffffff


	//   ....[64]....
        /*0564*/ 	.word	0xffffffff


	//   ....[65]....
        /*0568*/ 	.word	0xffffffff


	//   ....[66]....
        /*056c*/ 	.word	0xffffffff


	//   ....[67]....
        /*0570*/ 	.word	0xffffffff


	//   ....[68]....
        /*0574*/ 	.word	0xffffffff


	//   ....[69]....
        /*0578*/ 	.word	0xffffffff


	//   ....[70]....
        /*057c*/ 	.word	0xffffffff


	//   ....[71]....
        /*0580*/ 	.word	0xffffffff


	//   ....[72]....
        /*0584*/ 	.word	0xffffffff


	//   ....[73]....
        /*0588*/ 	.word	0xffffffff


	//   ....[74]....
        /*058c*/ 	.word	0xffffffff


	//   ....[75]....
        /*0590*/ 	.word	0xffffffff


	//   ....[76]....
        /*0594*/ 	.word	0xffffffff


	//   ....[77]....
        /*0598*/ 	.word	0xffffffff


	//   ....[78]....
        /*059c*/ 	.word	0xffffffff


	//   ....[79]....
        /*05a0*/ 	.word	0xffffffff


	//   ....[80]....
        /*05a4*/ 	.word	0xffffffff


	//   ....[81]....
        /*05a8*/ 	.word	0xffffffff


	//   ....[82]....
        /*05ac*/ 	.word	0xffffffff


	//   ....[83]....
        /*05b0*/ 	.word	0xffffffff


	//   ....[84]....
        /*05b4*/ 	.word	0xffffffff


	//   ....[85]....
        /*05b8*/ 	.word	0xffffffff


	//   ....[86]....
        /*05bc*/ 	.word	0xffffffff


	//   ....[87]....
        /*05c0*/ 	.word	0xffffffff


	//   ....[88]....
        /*05c4*/ 	.word	0xffffffff


	//   ....[89]....
        /*05c8*/ 	.word	0xffffffff


	//   ....[90]....
        /*05cc*/ 	.word	0xffffffff


	//   ....[91]....
        /*05d0*/ 	.word	0xffffffff


	//   ....[92]....
        /*05d4*/ 	.word	0xffffffff


	//   ....[93]....
        /*05d8*/ 	.word	0xffffffff


	//   ....[94]....
        /*05dc*/ 	.word	0xffffffff


	//   ....[95]....
        /*05e0*/ 	.word	0xffffffff


	//   ....[96]....
        /*05e4*/ 	.word	0xffffffff


	//   ....[97]....
        /*05e8*/ 	.word	0xffffffff


	//   ....[98]....
        /*05ec*/ 	.word	0xffffffff


	//   ....[99]....
        /*05f0*/ 	.word	0xffffffff


	//   ....[100]....
        /*05f4*/ 	.word	0xffffffff


	//   ....[101]....
        /*05f8*/ 	.word	0xffffffff


	//   ....[102]....
        /*05fc*/ 	.word	0xffffffff


	//   ....[103]....
        /*0600*/ 	.word	0xffffffff


	//   ....[104]....
        /*0604*/ 	.word	0xffffffff


	//   ....[105]....
        /*0608*/ 	.word	0x0500000f


	//   ....[106]....
        /*060c*/ 	.word	0x0500000f


	//   ....[107]....
        /*0610*/ 	.word	0x0500000f


	//   ....[108]....
        /*0614*/ 	.word	0x0500000f


	//   ....[109]....
        /*0618*/ 	.word	0x0500000f


	//   ....[110]....
        /*061c*/ 	.word	0x0500000f


	//   ....[111]....
        /*0620*/ 	.word	0x0500000f


	//   ....[112]....
        /*0624*/ 	.word	0x0500000f


	//   ....[113]....
        /*0628*/ 	.word	0x0500000f


	//   ....[114]....
        /*062c*/ 	.word	0x0500000f


	//   ....[115]....
        /*0630*/ 	.word	0x0500000f


	//   ....[116]....
        /*0634*/ 	.word	0x0500000f


	//   ....[117]....
        /*0638*/ 	.word	0x0500000f


	//   ....[118]....
        /*063c*/ 	.word	0x0500000f


	//   ....[119]....
        /*0640*/ 	.word	0x0500000f


	//   ....[120]....
        /*0644*/ 	.word	0x0500000f


	//   ....[121]....
        /*0648*/ 	.word	0x0500000f


	//   ....[122]....
        /*064c*/ 	.word	0x0500000f


	//   ....[123]....
        /*0650*/ 	.word	0x0500000f


	//   ....[124]....
        /*0654*/ 	.word	0x0500000f


	//   ....[125]....
        /*0658*/ 	.word	0x0500000f


	//   ....[126]....
        /*065c*/ 	.word	0x0500000f


	//   ....[127]....
        /*0660*/ 	.word	0x0500000f


	//   ....[128]....
        /*0664*/ 	.word	0x0500000f


	//   ....[129]....
        /*0668*/ 	.word	0x0500000f


	//   ....[130]....
        /*066c*/ 	.word	0x0500000f


	//   ....[131]....
        /*0670*/ 	.word	0x0500000f


	//   ....[132]....
        /*0674*/ 	.word	0x0500000f


	//   ....[133]....
        /*0678*/ 	.word	0x0500000f


	//   ....[134]....
        /*067c*/ 	.word	0x0500000f


	//   ....[135]....
        /*0680*/ 	.word	0x0500000f


	//   ....[136]....
        /*0684*/ 	.word	0x0500000f


	//   ....[137]....
        /*0688*/ 	.word	0x0500000f


	//   ....[138]....
        /*068c*/ 	.word	0x0500000f


	//   ....[139]....
        /*0690*/ 	.word	0x0500000f


	//----- nvinfo : EIATTR_COOP_GROUP_INSTR_OFFSETS
	.align		4
.L_239:
        /*0694*/ 	.byte	0x04, 0x28
        /*0696*/ 	.short	(.L_241 - .L_240)


	//   ....[0]....
.L_240:
        /*0698*/ 	.word	0x00000060


	//   ....[1]....
        /*069c*/ 	.word	0x00000140


	//   ....[2]....
        /*06a0*/ 	.word	0x00000190


	//   ....[3]....
        /*06a4*/ 	.word	0x000003c0


	//   ....[4]....
        /*06a8*/ 	.word	0x00000520


	//   ....[5]....
        /*06ac*/ 	.word	0x00000640


	//   ....[6]....
        /*06b0*/ 	.word	0x000007a0


	//   ....[7]....
        /*06b4*/ 	.word	0x00001aa0


	//   ....[8]....
        /*06b8*/ 	.word	0x00002330


	//   ....[9]....
        /*06bc*/ 	.word	0x00002ec0


	//   ....[10]....
        /*06c0*/ 	.word	0x00003510


	//   ....[11]....
        /*06c4*/ 	.word	0x00003630


	//   ....[12]....
        /*06c8*/ 	.word	0x00003bc0


	//   ....[13]....
        /*06cc*/ 	.word	0x00003cb0


	//   ....[14]....
        /*06d0*/ 	.word	0x00005950


	//   ....[15]....
        /*06d4*/ 	.word	0x00005b30


	//   ....[16]....
        /*06d8*/ 	.word	0x000068b0


	//   ....[17]....
        /*06dc*/ 	.word	0x000069d0


	//   ....[18]....
        /*06e0*/ 	.word	0x00006f80


	//   ....[19]....
        /*06e4*/ 	.word	0x00006fd0


	//   ....[20]....
        /*06e8*/ 	.word	0x00008b50


	//   ....[21]....
        /*06ec*/ 	.word	0x00008b70


	//   ....[22]....
        /*06f0*/ 	.word	0x00008eb0


	//   ....[23]....
        /*06f4*/ 	.word	0x00008f10


	//   ....[24]....
        /*06f8*/ 	.word	0x0000a9a0


	//   ....[25]....
        /*06fc*/ 	.word	0x0000abb0


	//   ....[26]....
        /*0700*/ 	.word	0x0000b920


	//   ....[27]....
        /*0704*/ 	.word	0x0000ba40


	//   ....[28]....
        /*0708*/ 	.word	0x0000c090


	//   ....[29]....
        /*070c*/ 	.word	0x0000c0f0


	//   ....[30]....
        /*0710*/ 	.word	0x0000d0c0


	//   ....[31]....
        /*0714*/ 	.word	0x0000d100


	//   ....[32]....
        /*0718*/ 	.word	0x0000d200


	//   ....[33]....
        /*071c*/ 	.word	0x0000d220


	//   ....[34]....
        /*0720*/ 	.word	0x0000e9e0


	//   ....[35]....
        /*0724*/ 	.word	0x0000ea20


	//   ....[36]....
        /*0728*/ 	.word	0x0000ea50


	//   ....[37]....
        /*072c*/ 	.word	0x0000ea80


	//   ....[38]....
        /*0730*/ 	.word	0x0000f180


	//   ....[39]....
        /*0734*/ 	.word	0x0000f1c0


	//   ....[40]....
        /*0738*/ 	.word	0x0000f2d0


	//   ....[41]....
        /*073c*/ 	.word	0x0000f2f0


	//   ....[42]....
        /*0740*/ 	.word	0x0000f400


	//   ....[43]....
        /*0744*/ 	.word	0x0000f420


	//   ....[44]....
        /*0748*/ 	.word	0x0000f540


	//   ....[45]....
        /*074c*/ 	.word	0x0000f560


	//   ....[46]....
        /*0750*/ 	.word	0x0000ff10


	//   ....[47]....
        /*0754*/ 	.word	0x0000ff30


	//   ....[48]....
        /*0758*/ 	.word	0x00010040


	//   ....[49]....
        /*075c*/ 	.word	0x00010060


	//   ....[50]....
        /*0760*/ 	.word	0x00010170


	//   ....[51]....
        /*0764*/ 	.word	0x00010190


	//   ....[52]....
        /*0768*/ 	.word	0x000102b0


	//   ....[53]....
        /*076c*/ 	.word	0x000102d0


	//   ....[54]....
        /*0770*/ 	.word	0x00010480


	//   ....[55]....
        /*0774*/ 	.word	0x00010670


	//   ....[56]....
        /*0778*/ 	.word	0x000106a0


	//   ....[57]....
        /*077c*/ 	.word	0x000106d0


	//   ....[58]....
        /*0780*/ 	.word	0x00010700


	//   ....[59]....
        /*0784*/ 	.word	0x00010730


	//   ....[60]....
        /*0788*/ 	.word	0x00010760


	//   ....[61]....
        /*078c*/ 	.word	0x000108e0


	//   ....[62]....
        /*0790*/ 	.word	0x00010910


	//   ....[63]....
        /*0794*/ 	.word	0x00010940


	//   ....[64]....
        /*0798*/ 	.word	0x00010970


	//   ....[65]....
        /*079c*/ 	.word	0x000109a0


	//   ....[66]....
        /*07a0*/ 	.word	0x000109d0


	//   ....[67]....
        /*07a4*/ 	.word	0x00010a80


	//   ....[68]....
        /*07a8*/ 	.word	0x00010ae0


	//   ....[69]....
        /*07ac*/ 	.word	0x00010b70


	//   ....[70]....
        /*07b0*/ 	.word	0x000120d0


	//   ....[71]....
        /*07b4*/ 	.word	0x00012d20


	//   ....[72]....
        /*07b8*/ 	.word	0x00012d70


	//   ....[73]....
        /*07bc*/ 	.word	0x00012d90


	//   ....[74]....
        /*07c0*/ 	.word	0x00012dd0


	//   ....[75]....
        /*07c4*/ 	.word	0x00012f00


	//   ....[76]....
        /*07c8*/ 	.word	0x00012f10


	//   ....[77]....
        /*07cc*/ 	.word	0x00012fb0


	//   ....[78]....
        /*07d0*/ 	.word	0x00012fc0


	//   ....[79]....
        /*07d4*/ 	.word	0x00013060


	//   ....[80]....
        /*07d8*/ 	.word	0x00013070


	//   ....[81]....
        /*07dc*/ 	.word	0x00013110


	//   ....[82]....
        /*07e0*/ 	.word	0x00013120


	//   ....[83]....
        /*07e4*/ 	.word	0x000131a0


	//   ....[84]....
        /*07e8*/ 	.word	0x000131d0


	//   ....[85]....
        /*07ec*/ 	.word	0x000131f0


	//   ....[86]....
        /*07f0*/ 	.word	0x00013200


	//   ....[87]....
        /*07f4*/ 	.word	0x000162e0


	//   ....[88]....
        /*07f8*/ 	.word	0x00016340


	//   ....[89]....
        /*07fc*/ 	.word	0x00016370


	//   ....[90]....
        /*0800*/ 	.word	0x00016380


	//   ....[91]....
        /*0804*/ 	.word	0x000163b0


	//   ....[92]....
        /*0808*/ 	.word	0x000163e0


	//   ....[93]....
        /*080c*/ 	.word	0x00016410


	//   ....[94]....
        /*0810*/ 	.word	0x00016440


	//   ....[95]....
        /*0814*/ 	.word	0x000165d0


	//   ....[96]....
        /*0818*/ 	.word	0x00016600


	//   ....[97]....
        /*081c*/ 	.word	0x00016630


	//   ....[98]....
        /*0820*/ 	.word	0x00016660


	//   ....[99]....
        /*0824*/ 	.word	0x00016690


	//   ....[100]....
        /*0828*/ 	.word	0x000166c0


	//   ....[101]....
        /*082c*/ 	.word	0x00016780


	//   ....[102]....
        /*0830*/ 	.word	0x000167a0


	//   ....[103]....
        /*0834*/ 	.word	0x00016810


	//   ....[104]....
        /*0838*/ 	.word	0x00016ef0


	//   ....[105]....
        /*083c*/ 	.word	0x000175a0


	//   ....[106]....
        /*0840*/ 	.word	0x00017770


	//   ....[107]....
        /*0844*/ 	.word	0x000177c0


	//   ....[108]....
        /*0848*/ 	.word	0x000178f0


	//   ....[109]....
        /*084c*/ 	.word	0x00017940


	//   ....[110]....
        /*0850*/ 	.word	0x00017a80


	//   ....[111]....
        /*0854*/ 	.word	0x00017af0


	//   ....[112]....
        /*0858*/ 	.word	0x00017c20


	//   ....[113]....
        /*085c*/ 	.word	0x00017c70


	//   ....[114]....
        /*0860*/ 	.word	0x00017da0


	//   ....[115]....
        /*0864*/ 	.word	0x00017df0


	//   ....[116]....
        /*0868*/ 	.word	0x00017f20


	//   ....[117]....
        /*086c*/ 	.word	0x00017f70


	//   ....[118]....
        /*0870*/ 	.word	0x00018080


	//   ....[119]....
        /*0874*/ 	.word	0x000180f0


	//   ....[120]....
        /*0878*/ 	.word	0x00018200


	//   ....[121]....
        /*087c*/ 	.word	0x00018250


	//   ....[122]....
        /*0880*/ 	.word	0x00018580


	//   ....[123]....
        /*0884*/ 	.word	0x00018620


	//   ....[124]....
        /*0888*/ 	.word	0x00018750


	//   ....[125]....
        /*088c*/ 	.word	0x000187c0


	//   ....[126]....
        /*0890*/ 	.word	0x00018840


	//   ....[127]....
        /*0894*/ 	.word	0x000188c0


	//   ....[128]....
        /*0898*/ 	.word	0x00018940


	//   ....[129]....
        /*089c*/ 	.word	0x000189d0


	//   ....[130]....
        /*08a0*/ 	.word	0x00018a70


	//   ....[131]....
        /*08a4*/ 	.word	0x00018b10


	//   ....[132]....
        /*08a8*/ 	.word	0x00018b80


	//   ....[133]....
        /*08ac*/ 	.word	0x00018bf0


	//   ....[134]....
        /*08b0*/ 	.word	0x00018c60


	//   ....[135]....
        /*08b4*/ 	.word	0x00018ce0


	//   ....[136]....
        /*08b8*/ 	.word	0x00018d60


	//   ....[137]....
        /*08bc*/ 	.word	0x00018e00


	//   ....[138]....
        /*08c0*/ 	.word	0x00018e90


	//   ....[139]....
        /*08c4*/ 	.word	0x00018fc0


	//----- nvinfo : EIATTR_REG_RECONFIG
	.align		4
.L_241:
        /*08c8*/ 	.byte	0x01, 0x54
	.zero		2


	//----- nvinfo : EIATTR_SYSCALL_OFFSETS
	.align		4
        /*08cc*/ 	.byte	0x04, 0x46
        /*08ce*/ 	.short	(.L_243 - .L_242)


	//   ....[0]....
.L_242:
        /*08d0*/ 	.word	0x00001c80


	//   ....[1]....
        /*08d4*/ 	.word	0x00011d00


	//   ....[2]....
        /*08d8*/ 	.word	0x00011e50


	//   ....[3]....
        /*08dc*/ 	.word	0x00011f40


	//   ....[4]....
        /*08e0*/ 	.word	0x00012880


	//----- nvinfo : EIATTR_MBARRIER_INSTR_OFFSETS
	.align		4
.L_243:
        /*08e4*/ 	.byte	0x04, 0x39
        /*08e6*/ 	.short	(.L_245 - .L_244)


	//   ....[0]....
.L_244:
        /*08e8*/ 	.word	0x00000270
        /*08ec*/ 	.word	0x000000ff
        /*08f0*/ 	.word	0x00030800
        /*08f4*/ 	.short	0x0100
        /*08f6*/ 	.byte	0x08
	.zero		1


	//   ....[1]....
        /*08f8*/ 	.word	0x00000280
        /*08fc*/ 	.word	0x000000ff
        /*0900*/ 	.word	0x00030820
        /*0904*/ 	.short	0x0100
        /*0906*/ 	.byte	0x08
	.zero		1


	//   ....[2]....
        /*0908*/ 	.word	0x00000370
        /*090c*/ 	.word	0x000000ff
        /*0910*/ 	.word	0x00030830
        /*0914*/ 	.short	0x0100
        /*0916*/ 	.byte	0x08
	.zero		1


	//   ....[3]....
        /*0918*/ 	.word	0x00000380
        /*091c*/ 	.word	0x000000ff
        /*0920*/ 	.word	0x00030840
        /*0924*/ 	.short	0x0100
        /*0926*/ 	.byte	0x08
	.zero		1


	//   ....[4]....
        /*0928*/ 	.word	0x00000390
        /*092c*/ 	.word	0x000000ff
        /*0930*/ 	.word	0x00030838
        /*0934*/ 	.short	0x0100
        /*0936*/ 	.byte	0x08
	.zero		1


	//   ....[5]....
        /*0938*/ 	.word	0x000003a0
        /*093c*/ 	.word	0x000000ff
        /*0940*/ 	.word	0x00030848
        /*0944*/ 	.short	0x0100
        /*0946*/ 	.byte	0x08
	.zero		1


	//   ....[6]....
        /*0948*/ 	.word	0x000004d0
        /*094c*/ 	.word	0x000000ff
        /*0950*/ 	.word	0x00030850
        /*0954*/ 	.short	0x0100
        /*0956*/ 	.byte	0x08
	.zero		1


	//   ....[7]....
        /*0958*/ 	.word	0x000004e0
        /*095c*/ 	.word	0x000000ff
        /*0960*/ 	.word	0x00030860
        /*0964*/ 	.short	0x0100
        /*0966*/ 	.byte	0x08
	.zero		1


	//   ....[8]....
        /*0968*/ 	.word	0x000004f0
        /*096c*/ 	.word	0x000000ff
        /*0970*/ 	.word	0x00030858
        /*0974*/ 	.short	0x0100
        /*0976*/ 	.byte	0x08
	.zero		1


	//   ....[9]....
        /*0978*/ 	.word	0x00000500
        /*097c*/ 	.word	0x000000ff
        /*0980*/ 	.word	0x00030868
        /*0984*/ 	.short	0x0100
        /*0986*/ 	.byte	0x08
	.zero		1


	//   ....[10]....
        /*0988*/ 	.word	0x000005f0
        /*098c*/ 	.word	0x000000ff
        /*0990*/ 	.word	0x00030870
        /*0994*/ 	.short	0x0100
        /*0996*/ 	.byte	0x06
	.zero		1


	//   ....[11]....
        /*0998*/ 	.word	0x00000600
        /*099c*/ 	.word	0x000000ff
        /*09a0*/ 	.word	0x00030880
        /*09a4*/ 	.short	0x0100
        /*09a6*/ 	.byte	0x06
	.zero		1


	//   ....[12]....
        /*09a8*/ 	.word	0x00000610
        /*09ac*/ 	.word	0x000000ff
        /*09b0*/ 	.word	0x00030878
        /*09b4*/ 	.short	0x0100
        /*09b6*/ 	.byte	0x06
	.zero		1


	//   ....[13]....
        /*09b8*/ 	.word	0x00000620
        /*09bc*/ 	.word	0x000000ff
        /*09c0*/ 	.word	0x00030888
        /*09c4*/ 	.short	0x0100
        /*09c6*/ 	.byte	0x06
	.zero		1


	//   ....[14]....
        /*09c8*/ 	.word	0x00000750
        /*09cc*/ 	.word	0x000000ff
        /*09d0*/ 	.word	0x00030890
        /*09d4*/ 	.short	0x0100
        /*09d6*/ 	.byte	0x08
	.zero		1


	//   ....[15]....
        /*09d8*/ 	.word	0x00000760
        /*09dc*/ 	.word	0x000000ff
        /*09e0*/ 	.word	0x000308a0
        /*09e4*/ 	.short	0x0100
        /*09e6*/ 	.byte	0x08
	.zero		1


	//   ....[16]....
        /*09e8*/ 	.word	0x00000770
        /*09ec*/ 	.word	0x000000ff
        /*09f0*/ 	.word	0x00030898
        /*09f4*/ 	.short	0x0100
        /*09f6*/ 	.byte	0x08
	.zero		1


	//   ....[17]....
        /*09f8*/ 	.word	0x00000780
        /*09fc*/ 	.word	0x000000ff
        /*0a00*/ 	.word	0x000308a8
        /*0a04*/ 	.short	0x0100
        /*0a06*/ 	.byte	0x08
	.zero		1


	//   ....[18]....
        /*0a08*/ 	.word	0x000008b0
        /*0a0c*/ 	.word	0x000000ff
        /*0a10*/ 	.word	0x000308b0
        /*0a14*/ 	.short	0x0100
        /*0a16*/ 	.byte	0x08
	.zero		1


	//   ....[19]....
        /*0a18*/ 	.word	0x000008c0
        /*0a1c*/ 	.word	0x000000ff
        /*0a20*/ 	.word	0x000308c0
        /*0a24*/ 	.short	0x0100
        /*0a26*/ 	.byte	0x08
	.zero		1


	//   ....[20]....
        /*0a28*/ 	.word	0x000008d0
        /*0a2c*/ 	.word	0x000000ff
        /*0a30*/ 	.word	0x000308b8
        /*0a34*/ 	.short	0x0100
        /*0a36*/ 	.byte	0x08
	.zero		1


	//   ....[21]....
        /*0a38*/ 	.word	0x000008e0
        /*0a3c*/ 	.word	0x000000ff
        /*0a40*/ 	.word	0x000308c8
        /*0a44*/ 	.short	0x0100
        /*0a46*/ 	.byte	0x08
	.zero		1


	//   ....[22]....
        /*0a48*/ 	.word	0x00001d20
        /*0a4c*/ 	.word	0x000000ff
        /*0a50*/ 	.word	0x00030800
        /*0a54*/ 	.short	0x010a
        /*0a56*/ 	.byte	0x25
	.zero		1


	//   ....[23]....
        /*0a58*/ 	.word	0x00001da0
        /*0a5c*/ 	.word	0x00000003
        /*0a60*/ 	.word	0x00030830
        /*0a64*/ 	.short	0x010a
        /*0a66*/ 	.byte	0x3f
	.zero		1


	//   ....[24]....
        /*0a68*/ 	.word	0x00001e40
        /*0a6c*/ 	.word	0x00000003
        /*0a70*/ 	.word	0x00030830
        /*0a74*/ 	.short	0x010a
        /*0a76*/ 	.byte	0x3f
	.zero		1


	//   ....[25]....
        /*0a78*/ 	.word	0x000025c0
        /*0a7c*/ 	.word	0x00000000
        /*0a80*/ 	.word	0x00000000
        /*0a84*/ 	.short	0x0101
        /*0a86*/ 	.byte	0x3f
	.zero		1


	//   ....[26]....
        /*0a88*/ 	.word	0x00004ab0
        /*0a8c*/ 	.word	0x000000ff
        /*0a90*/ 	.word	0x00030830
        /*0a94*/ 	.short	0x010a
        /*0a96*/ 	.byte	0x06
	.zero		1


	//   ....[27]....
        /*0a98*/ 	.word	0x00004af0
        /*0a9c*/ 	.word	0x000000ff
        /*0aa0*/ 	.word	0x00030830
        /*0aa4*/ 	.short	0x010a
        /*0aa6*/ 	.byte	0x06
	.zero		1


	//   ....[28]....
        /*0aa8*/ 	.word	0x00005570
        /*0aac*/ 	.word	0x000000ff
        /*0ab0*/ 	.word	0x00030850
        /*0ab4*/ 	.short	0x010a
        /*0ab6*/ 	.byte	0x05
	.zero		1


	//   ....[29]....
        /*0ab8*/ 	.word	0x000055b0
        /*0abc*/ 	.word	0x000000ff
        /*0ac0*/ 	.word	0x00030850
        /*0ac4*/ 	.short	0x010a
        /*0ac6*/ 	.byte	0x05
	.zero		1


	//   ....[30]....
        /*0ac8*/ 	.word	0x00005990
        /*0acc*/ 	.word	0x00000000
        /*0ad0*/ 	.word	0x00000000
        /*0ad4*/ 	.short	0x0101
        /*0ad6*/ 	.byte	0x3f
	.zero		1


	//   ....[31]....
        /*0ad8*/ 	.word	0x000074d0
        /*0adc*/ 	.word	0x00000086
        /*0ae0*/ 	.word	0x00000000
        /*0ae4*/ 	.short	0x0101
        /*0ae6*/ 	.byte	0x3f
	.zero		1


	//   ....[32]....
        /*0ae8*/ 	.word	0x00007d10
        /*0aec*/ 	.word	0x000000ff
        /*0af0*/ 	.word	0x00030830
        /*0af4*/ 	.short	0x010a
        /*0af6*/ 	.byte	0x05
	.zero		1


	//   ....[33]....
        /*0af8*/ 	.word	0x00007d50
        /*0afc*/ 	.word	0x000000ff
        /*0b00*/ 	.word	0x00030830
        /*0b04*/ 	.short	0x010a
        /*0b06*/ 	.byte	0x05
	.zero		1


	//   ....[34]....
        /*0b08*/ 	.word	0x000087d0
        /*0b0c*/ 	.word	0x000000ff
        /*0b10*/ 	.word	0x00030850
        /*0b14*/ 	.short	0x010a
        /*0b16*/ 	.byte	0x05
	.zero		1


	//   ....[35]....
        /*0b18*/ 	.word	0x00008810
        /*0b1c*/ 	.word	0x000000ff
        /*0b20*/ 	.word	0x00030850
        /*0b24*/ 	.short	0x010a
        /*0b26*/ 	.byte	0x05
	.zero		1


	//   ....[36]....
        /*0b28*/ 	.word	0x00009750
        /*0b2c*/ 	.word	0x0000007b
        /*0b30*/ 	.word	0x00000000
        /*0b34*/ 	.short	0x0101
        /*0b36*/ 	.byte	0x3f
	.zero		1


	//   ....[37]....
        /*0b38*/ 	.word	0x000097c0
        /*0b3c*/ 	.word	0x0000007b
        /*0b40*/ 	.word	0x00000000
        /*0b44*/ 	.short	0x0101
        /*0b46*/ 	.byte	0x3f
	.zero		1


	//   ....[38]....
        /*0b48*/ 	.word	0x00009b40
        /*0b4c*/ 	.word	0x000000ff
        /*0b50*/ 	.word	0x00030830
        /*0b54*/ 	.short	0x010a
        /*0b56*/ 	.byte	0x05
	.zero		1


	//   ....[39]....
        /*0b58*/ 	.word	0x00009b80
        /*0b5c*/ 	.word	0x000000ff
        /*0b60*/ 	.word	0x00030830
        /*0b64*/ 	.short	0x010a
        /*0b66*/ 	.byte	0x05
	.zero		1


	//   ....[40]....
        /*0b68*/ 	.word	0x0000a600
        /*0b6c*/ 	.word	0x000000ff
        /*0b70*/ 	.word	0x00030850
        /*0b74*/ 	.short	0x010a
        /*0b76*/ 	.byte	0x05
	.zero		1


	//   ....[41]....
        /*0b78*/ 	.word	0x0000a640
        /*0b7c*/ 	.word	0x000000ff
        /*0b80*/ 	.word	0x00030850
        /*0b84*/ 	.short	0x010a
        /*0b86*/ 	.byte	0x05
	.zero		1


	//   ....[42]....
        /*0b88*/ 	.word	0x0000aa10
        /*0b8c*/ 	.word	0x00000000
        /*0b90*/ 	.word	0x00000000
        /*0b94*/ 	.short	0x0101
        /*0b96*/ 	.byte	0x3f
	.zero		1


	//   ....[43]....
        /*0b98*/ 	.word	0x0000c480
        /*0b9c*/ 	.word	0x00000083
        /*0ba0*/ 	.word	0x00000000
        /*0ba4*/ 	.short	0x0101
        /*0ba6*/ 	.byte	0x3f
	.zero		1


	//   ....[44]....
        /*0ba8*/ 	.word	0x0000d030
        /*0bac*/ 	.word	0x000000ff
        /*0bb0*/ 	.word	0x00030850
        /*0bb4*/ 	.short	0x010a
        /*0bb6*/ 	.byte	0x05
	.zero		1


	//   ....[45]....
        /*0bb8*/ 	.word	0x0000d070
        /*0bbc*/ 	.word	0x000000ff
        /*0bc0*/ 	.word	0x00030850
        /*0bc4*/ 	.short	0x010a
        /*0bc6*/ 	.byte	0x05
	.zero		1


	//   ....[46]....
        /*0bc8*/ 	.word	0x0000d520
        /*0bcc*/ 	.word	0x00000004
        /*0bd0*/ 	.word	0x00000000
        /*0bd4*/ 	.short	0x0101
        /*0bd6*/ 	.byte	0x3f
	.zero		1


	//   ....[47]....
        /*0bd8*/ 	.word	0x0000f1b0
        /*0bdc*/ 	.word	0x00000026
        /*0be0*/ 	.word	0x00000000
        /*0be4*/ 	.short	0x0101
        /*0be6*/ 	.byte	0x3f
	.zero		1


	//   ....[48]....
        /*0be8*/ 	.word	0x00012370
        /*0bec*/ 	.word	0x00000000
        /*0bf0*/ 	.word	0x00030840
        /*0bf4*/ 	.short	0x010a
        /*0bf6*/ 	.byte	0x3f
	.zero		1


	//   ....[49]....
        /*0bf8*/ 	.word	0x000133a0
        /*0bfc*/ 	.word	0x0000000a
        /*0c00*/ 	.word	0x00030800
        /*0c04*/ 	.short	0x0107
        /*0c06*/ 	.byte	0x3f
	.zero		1


	//   ....[50]....
        /*0c08*/ 	.word	0x000134b0
        /*0c0c*/ 	.word	0x00000002
        /*0c10*/ 	.word	0x00030800
        /*0c14*/ 	.short	0x0101
        /*0c16*/ 	.byte	0x3f
	.zero		1


	//   ....[51]....
        /*0c18*/ 	.word	0x000134d0
        /*0c1c*/ 	.word	0x00000002
        /*0c20*/ 	.word	0x00030820
        /*0c24*/ 	.short	0x010a
        /*0c26*/ 	.byte	0x3f
	.zero		1


	//   ....[52]....
        /*0c28*/ 	.word	0x00013860
        /*0c2c*/ 	.word	0x00000003
        /*0c30*/ 	.word	0x00030840
        /*0c34*/ 	.short	0x010a
        /*0c36*/ 	.byte	0x3f
	.zero		1


	//   ....[53]....
        /*0c38*/ 	.word	0x00013d20
        /*0c3c*/ 	.word	0x00000003
        /*0c40*/ 	.word	0x00000060
        /*0c44*/ 	.short	0x010a
        /*0c46*/ 	.byte	0x3f
	.zero		1


	//   ....[54]....
        /*0c48*/ 	.word	0x00014520
        /*0c4c*/ 	.word	0x00000003
        /*0c50*/ 	.word	0x00030840
        /*0c54*/ 	.short	0x010a
        /*0c56*/ 	.byte	0x3f
	.zero		1


	//   ....[55]....
        /*0c58*/ 	.word	0x000149e0
        /*0c5c*/ 	.word	0x00000002
        /*0c60*/ 	.word	0x00000060
        /*0c64*/ 	.short	0x010a
        /*0c66*/ 	.byte	0x3f
	.zero		1


	//   ....[56]....
        /*0c68*/ 	.word	0x000150f0
        /*0c6c*/ 	.word	0x00000002
        /*0c70*/ 	.word	0x00030840
        /*0c74*/ 	.short	0x010a
        /*0c76*/ 	.byte	0x3f
	.zero		1


	//   ....[57]....
        /*0c78*/ 	.word	0x000155b0
        /*0c7c*/ 	.word	0x00000002
        /*0c80*/ 	.word	0x00000060
        /*0c84*/ 	.short	0x010a
        /*0c86*/ 	.byte	0x3f
	.zero		1


	//   ....[58]....
        /*0c88*/ 	.word	0x00015c50
        /*0c8c*/ 	.word	0x00000000
        /*0c90*/ 	.word	0x00030860
        /*0c94*/ 	.short	0x010a
        /*0c96*/ 	.byte	0x3f
	.zero		1


	//   ....[59]....
        /*0c98*/ 	.word	0x00016e70
        /*0c9c*/ 	.word	0x00000000
        /*0ca0*/ 	.word	0x00030820
        /*0ca4*/ 	.short	0x010a
        /*0ca6*/ 	.byte	0x3f
	.zero		1


	//   ....[60]....
        /*0ca8*/ 	.word	0x00017050
        /*0cac*/ 	.word	0x00000006
        /*0cb0*/ 	.word	0x00000000
        /*0cb4*/ 	.short	0x010a
        /*0cb6*/ 	.byte	0x3f
	.zero		1


	//   ....[61]....
        /*0cb8*/ 	.word	0x000170c0
        /*0cbc*/ 	.word	0x00000007
        /*0cc0*/ 	.word	0x00000000
        /*0cc4*/ 	.short	0x010a
        /*0cc6*/ 	.byte	0x3f
	.zero		1


	//   ....[62]....
        /*0cc8*/ 	.word	0x00017130
        /*0ccc*/ 	.word	0x00000004
        /*0cd0*/ 	.word	0x00000000
        /*0cd4*/ 	.short	0x010a
        /*0cd6*/ 	.byte	0x3f
	.zero		1


	//   ....[63]....
        /*0cd8*/ 	.word	0x00017160
        /*0cdc*/ 	.word	0x00000003
        /*0ce0*/ 	.word	0x00000000
        /*0ce4*/ 	.short	0x010a
        /*0ce6*/ 	.byte	0x3f
	.zero		1


	//   ....[64]....
        /*0ce8*/ 	.word	0x000171d0
        /*0cec*/ 	.word	0x00000003
        /*0cf0*/ 	.word	0x00030800
        /*0cf4*/ 	.short	0x010a
        /*0cf6*/ 	.byte	0x3f
	.zero		1


	//   ....[65]....
        /*0cf8*/ 	.word	0x00017220
        /*0cfc*/ 	.word	0x00000003
        /*0d00*/ 	.word	0x00030830
        /*0d04*/ 	.short	0x010a
        /*0d06*/ 	.byte	0x3f
	.zero		1


	//   ....[66]....
        /*0d08*/ 	.word	0x00017280
        /*0d0c*/ 	.word	0x0000000b
        /*0d10*/ 	.word	0x00030830
        /*0d14*/ 	.short	0x010a
        /*0d16*/ 	.byte	0x3f
	.zero		1


	//   ....[67]....
        /*0d18*/ 	.word	0x000172e0
        /*0d1c*/ 	.word	0x00000003
        /*0d20*/ 	.word	0x00030850
        /*0d24*/ 	.short	0x010a
        /*0d26*/ 	.byte	0x3f
	.zero		1


	//   ....[68]....
        /*0d28*/ 	.word	0x00017340
        /*0d2c*/ 	.word	0x00000005
        /*0d30*/ 	.word	0x00030830
        /*0d34*/ 	.short	0x010a
        /*0d36*/ 	.byte	0x3f
	.zero		1


	//   ....[69]....
        /*0d38*/ 	.word	0x000173a0
        /*0d3c*/ 	.word	0x00000003
        /*0d40*/ 	.word	0x00030850
        /*0d44*/ 	.short	0x010a
        /*0d46*/ 	.byte	0x3f
	.zero		1


	//   ....[70]....
        /*0d48*/ 	.word	0x00017400
        /*0d4c*/ 	.word	0x00000005
        /*0d50*/ 	.word	0x00030830
        /*0d54*/ 	.short	0x010a
        /*0d56*/ 	.byte	0x3f
	.zero		1


	//   ....[71]....
        /*0d58*/ 	.word	0x00017460
        /*0d5c*/ 	.word	0x00000003
        /*0d60*/ 	.word	0x00030850
        /*0d64*/ 	.short	0x010a
        /*0d66*/ 	.byte	0x3f
	.zero		1


	//   ....[72]....
        /*0d68*/ 	.word	0x000174c0
        /*0d6c*/ 	.word	0x00000003
        /*0d70*/ 	.word	0x00030850
        /*0d74*/ 	.short	0x010a
        /*0d76*/ 	.byte	0x3f
	.zero		1


	//   ....[73]....
        /*0d78*/ 	.word	0x00017660
        /*0d7c*/ 	.word	0x00000000
        /*0d80*/ 	.word	0x00030840
        /*0d84*/ 	.short	0x010a
        /*0d86*/ 	.byte	0x3f
	.zero		1


	//   ....[74]....
        /*0d88*/ 	.word	0x000182a0
        /*0d8c*/ 	.word	0x00000002
        /*0d90*/ 	.word	0x00030820
        /*0d94*/ 	.short	0x010a
        /*0d96*/ 	.byte	0x3f
	.zero		1


	//   ....[75]....
        /*0d98*/ 	.word	0x000182f0
        /*0d9c*/ 	.word	0x00000003
        /*0da0*/ 	.word	0x00030840
        /*0da4*/ 	.short	0x010a
        /*0da6*/ 	.byte	0x3f
	.zero		1


	//   ....[76]....
        /*0da8*/ 	.word	0x00018340
        /*0dac*/ 	.word	0x00000003
        /*0db0*/ 	.word	0x00000060
        /*0db4*/ 	.short	0x010a
        /*0db6*/ 	.byte	0x3f
	.zero		1


	//   ....[77]....
        /*0db8*/ 	.word	0x00018390
        /*0dbc*/ 	.word	0x00000003
        /*0dc0*/ 	.word	0x00030840
        /*0dc4*/ 	.short	0x010a
        /*0dc6*/ 	.byte	0x3f
	.zero		1


	//   ....[78]....
        /*0dc8*/ 	.word	0x000183e0
        /*0dcc*/ 	.word	0x00000002
        /*0dd0*/ 	.word	0x00000060
        /*0dd4*/ 	.short	0x010a
        /*0dd6*/ 	.byte	0x3f
	.zero		1


	//   ....[79]....
        /*0dd8*/ 	.word	0x00018430
        /*0ddc*/ 	.word	0x00000002
        /*0de0*/ 	.word	0x00030840
        /*0de4*/ 	.short	0x010a
        /*0de6*/ 	.byte	0x3f
	.zero		1


	//   ....[80]....
        /*0de8*/ 	.word	0x00018480
        /*0dec*/ 	.word	0x00000002
        /*0df0*/ 	.word	0x00000060
        /*0df4*/ 	.short	0x010a
        /*0df6*/ 	.byte	0x3f
	.zero		1


	//   ....[81]....
        /*0df8*/ 	.word	0x000184d0
        /*0dfc*/ 	.word	0x00000000
        /*0e00*/ 	.word	0x00030860
        /*0e04*/ 	.short	0x010a
        /*0e06*/ 	.byte	0x3f
	.zero		1


	//   ....[82]....
        /*0e08*/ 	.word	0x00018ee0
        /*0e0c*/ 	.word	0x00000000
        /*0e10*/ 	.word	0x00030820
        /*0e14*/ 	.short	0x010a
        /*0e16*/ 	.byte	0x3f
	.zero		1


	//   ....[83]....
        /*0e18*/ 	.word	0x00019080
        /*0e1c*/ 	.word	0x00000006
        /*0e20*/ 	.word	0x00000000
        /*0e24*/ 	.short	0x010a
        /*0e26*/ 	.byte	0x3f
	.zero		1


	//   ....[84]....
        /*0e28*/ 	.word	0x000190d0
        /*0e2c*/ 	.word	0x00000007
        /*0e30*/ 	.word	0x00000000
        /*0e34*/ 	.short	0x010a
        /*0e36*/ 	.byte	0x3f
	.zero		1


	//   ....[85]....
        /*0e38*/ 	.word	0x00019120
        /*0e3c*/ 	.word	0x00000004
        /*0e40*/ 	.word	0x00000000
        /*0e44*/ 	.short	0x010a
        /*0e46*/ 	.byte	0x3f
	.zero		1


	//----- nvinfo : EIATTR_NUM_MBARRIERS
	.align		4
.L_245:
        /*0e48*/ 	.byte	0x03, 0x38
        /*0e4a*/ 	.short	0x0016


	//----- nvinfo : EIATTR_EXIT_INSTR_OFFSETS
	.align		4
        /*0e4c*/ 	.byte	0x04, 0x1c
        /*0e4e*/ 	.short	(.L_247 - .L_246)


	//   ....[0]....
.L_246:
        /*0e50*/ 	.word	0x00000a50


	//   ....[1]....
        /*0e54*/ 	.word	0x00010420


	//   ....[2]....
        /*0e58*/ 	.word	0x000171b0


	//----- nvinfo : EIATTR_MAX_THREADS
	.align		4
.L_247:
        /*0e5c*/ 	.byte	0x04, 0x05
        /*0e5e*/ 	.short	(.L_249 - .L_248)
.L_248:
        /*0e60*/ 	.word	0x00000180
        /*0e64*/ 	.word	0x00000001
        /*0e68*/ 	.word	0x00000001


	//----- nvinfo : EIATTR_CRS_STACK_SIZE
	.align		4
.L_249:
        /*0e6c*/ 	.byte	0x04, 0x1e
        /*0e6e*/ 	.short	(.L_251 - .L_250)
.L_250:
        /*0e70*/ 	.word	0x00000000


	//----- nvinfo : EIATTR_CBANK_PARAM_SIZE
	.align		4
.L_251:
        /*0e74*/ 	.byte	0x03, 0x19
        /*0e76*/ 	.short	0x0af0


	//----- nvinfo : EIATTR_PARAM_CBANK
	.align		4
        /*0e78*/ 	.byte	0x04, 0x0a
        /*0e7a*/ 	.short	(.L_253 - .L_252)
	.align		4
.L_252:
        /*0e7c*/ 	.word	index@(.nv.constant0._ZN7cutlass13device_kernelIN5flash11enable_sm90INS1_16FlashAttnFwdSm90INS1_25CollectiveMainloopFwdSm90ILi2EN4cute5tupleIJNS5_1CILi1EEES8_S8_EEENS6_IJNS7_ILi128EEENS7_ILi96EEENS7_ILi192EEEEEELi192ENS_10bfloat16_tEfNS_4arch4Sm90ELb0ELb1ELb0ELb1ELb0ELb0ELb0ELb1ELb1ELb1ELb0ELb0EEENS1_21CollectiveEpilogueFwdINS6_IJSA_SC_SB_EEES9_SE_SG_Li256ELb1ELb1ELb0ELb0EEENS1_36VarlenDynamicPersistentTileSchedulerILi128ELi96ELi256ELi128ELb0ELb1ELb1ELb1ELb0ELb1EEEEEEEEEvNT_6ParamsE)
        /*0e80*/ 	.short	0x0210
        /*0e82*/ 	.short	0x0af0


	//----- nvinfo : EIATTR_SW_WAR
	.align		4
.L_253:
        /*0e84*/ 	.byte	0x04, 0x36
        /*0e86*/ 	.short	(.L_255 - .L_254)
.L_254:
        /*0e88*/ 	.word	0x00000008
.L_255:


//--------------------- .nv.info._ZN7cutlass13device_kernelIN5flash11enable_sm90INS1_16FlashAttnFwdSm90INS1_25CollectiveMainloopFwdSm90ILi2EN4cute5tupleIJNS5_1CILi1EEES8_S8_EEENS6_IJNS7_ILi128EEENS7_ILi96EEENS7_ILi192EEEEEELi192ENS_10bfloat16_tEfNS_4arch4Sm90ELb0ELb1ELb0ELb1ELb0ELb1ELb0ELb1ELb1ELb1ELb0ELb0EEENS1_21CollectiveEpilogueFwdINS6_IJSA_SC_SB_EEES9_SE_SG_Li256ELb1ELb1ELb0ELb0EEENS1_36VarlenDynamicPersistentTileSchedulerILi128ELi96ELi256ELi128ELb0ELb1ELb1ELb1ELb0ELb1EEEEEEEEEvNT_6ParamsE --------------------------
	.section	.nv.info._ZN7cutlass13device_kernelIN5flash11enable_sm90INS1_16FlashAttnFwdSm90INS1_25CollectiveMainloopFwdSm90ILi2EN4cute5tupleIJNS5_1CILi1EEES8_S8_EEENS6_IJNS7_ILi128EEENS7_ILi96EEENS7_ILi192EEEEEELi192ENS_10bfloat16_tEfNS_4arch4Sm90ELb0ELb1ELb0ELb1ELb0ELb1ELb0ELb1ELb1ELb1ELb0ELb0EEENS1_21CollectiveEpilogueFwdINS6_IJSA_SC_SB_EEES9_SE_SG_Li256ELb1ELb1ELb0ELb0EEENS1_36VarlenDynamicPersistentTileSchedulerILi128ELi96ELi256ELi128ELb0ELb1ELb1ELb1ELb0ELb1EEEEEEEEEvNT_6ParamsE,"",@"SHT_CUDA_INFO"
	.sectionflags	@""
	.align	4


	//----- nvinfo : EIATTR_CUDA_API_VERSION
	.align		4
        /*0000*/ 	.byte	0x04, 0x37
        /*0002*/ 	.short	(.L_257 - .L_256)
.L_256:
        /*0004*/ 	.word	0x00000082


	//----- nvinfo : EIATTR_KPARAM_INFO
	.align		4
.L_257:
        /*0008*/ 	.byte	0x04, 0x17
        /*000a*/ 	.short	(.L_259 - .L_258)
.L_258:
        /*000c*/ 	.word	0x00000000
        /*0010*/ 	.short	0x0000
        /*0012*/ 	.short	0x0070
        /*0014*/ 	.byte	0x00, 0xf0, 0x01, 0x2a


	//----- nvinfo : EIATTR_SPARSE_MMA_MASK
	.align		4
.L_259:
        /*0018*/ 	.byte	0x03, 0x50
        /*001a*/ 	.short	0x0000


	//----- nvinfo : EIATTR_MAXREG_COUNT
	.align		4
        /*001c*/ 	.byte	0x03, 0x1b
        /*001e*/ 	.short	0x00a8


	//----- nvinfo : EIATTR_NUM_BARRIERS
	.align		4
        /*0020*/ 	.byte	0x02, 0x4c
        /*0022*/ 	.byte	0x10
	.zero		1


	//----- nvinfo : EIATTR_EXTERNS
	.align		4
        /*0024*/ 	.byte	0x04, 0x0f
        /*0026*/ 	.short	(.L_261 - .L_260)


	//   ....[0]....
	.align		4
.L_260:
        /*0028*/ 	.word	index@(__assertfail)


	//----- nvinfo : EIATTR_ANNOTATIONS
	.align		4
.L_261:
        /*002c*/ 	.byte	0x04, 0x55
        /*002e*/ 	.short	(.L_263 - .L_262)


	//   ....[0]....
.L_262:
        /* <DEDUP_REMOVED lines=118> */


	//----- nvinfo : EIATTR_MERCURY_ISA_VERSION
	.align		4
.L_263:
        /*0778*/ 	.byte	0x03, 0x5f
        /*077a*/ 	.short	0x0101


	//----- nvinfo : EIATTR_UNUSED_LOAD_BYTE_OFFSET
	.align		4
        /*077c*/ 	.byte	0x04, 0x44
        /*077e*/ 	.short	(.L_265 - .L_264)


	//   ....[0]....
.L_264:
        /*0780*/ 	.word	0x00000ab0
        /*0784*/ 	.word	0x0000fff0


	//   ....[1]....
        /*0788*/ 	.word	0x0001fcf0
        /*078c*/ 	.word	0x0000fff0


	//----- nvinfo : EIATTR_INT_WARP_WIDE_INSTR_OFFSETS
	.align		4
.L_265:
        /*0790*/ 	.byte	0x04, 0x31
        /*0792*/ 	.short	(.L_267 - .L_266)


	//   ....[0]....
.L_266:
        /*0794*/ 	.word	0x00000190


	//   ....[1]....
        /*0798*/ 	.word	0x000001d0


	//   ....[2]....
        /*079c*/ 	.word	0x00000240


	//   ....[3]....
        /*07a0*/ 	.word	0x000254b0


	//   ....[4]....
        /*07a4*/ 	.word	0x00025540


	//   ....[5]....
        /*07a8*/ 	.word	0x00029400


	//   ....[6]....
        /*07ac*/ 	.word	0x00029460


	//----- nvinfo : EIATTR_COOP_GROUP_MASK_REGIDS
	.align		4
.L_267:
        /*07b0*/ 	.byte	0x04, 0x29
        /*07b2*/ 	.short	(.L_269 - .L_268)


	//   ....[0]....
.L_268:
        /*07b4*/ 	.word	0xffffffff


	//   ....[1]....
        /*07b8*/ 	.word	0xffffffff


	//   ....[2]....
        /*07bc*/ 	.word	0xffffffff


	//   ....[3]....
        /*07c0*/ 	.word	0xffffffff


	//   ....[4]....
        /*07c4*/ 	.word	0xffffffff


	//   ....[5]....
        /*07c8*/ 	.word	0xffffffff


	//   ....[6]....
        /*07cc*/ 	.word	0xffffffff


	//   ....[7]....
        /*07d0*/ 	.word	0xffffffff


	//   ....[8]....
        /*07d4*/ 	.word	0xffffffff


	//   ....[9]....
        /*07d8*/ 	.word	0xffffffff


	//   ....[10]....
        /*07dc*/ 	.word	0xffffffff


	//   ....[11]....
        /*07e0*/ 	.word	0xffffffff


	//   ....[12]....
        /*07e4*/ 	.word	0xffffffff


	//   ....[13]....
        /*07e8*/ 	.word	0xffffffff


	//   ....[14]....
        /*07ec*/ 	.word	0xffffffff


	//   ....[15]....
        /*07f0*/ 	.word	0xffffffff


	//   ....[16]....
        /*07f4*/ 	.word	0xffffffff


	//   ....[17]....
        /*07f8*/ 	.word	0xffffffff


	//   ....[18]....
        /*07fc*/ 	.word	0xffffffff


	//   ....[19]....
        /*0800*/ 	.word	0xffffffff


	//   ....[20]....
        /*0804*/ 	.word	0xffffffff


	//   ....[21]....
        /*0808*/ 	.word	0xffffffff


	//   ....[22]....
        /*080c*/ 	.word	0xffffffff


	//   ....[23]....
        /*0810*/ 	.word	0xffffffff


	//   ....[24]....
        /*0814*/ 	.word	0xffffffff


	//   ....[25]....
        /*0818*/ 	.word	0xffffffff


	//   ....[26]....
        /*081c*/ 	.word	0xffffffff


	//   ....[27]....
        /*0820*/ 	.word	0xffffffff


	//   ....[28]....
        /*0824*/ 	.word	0xffffffff


	//   ....[29]....
        /*0828*/ 	.word	0xffffffff


	//   ....[30]....
        /*082c*/ 	.word	0xffffffff


	//   ....[31]....
        /*0830*/ 	.word	0xffffffff


	//   ....[32]....
        /*0834*/ 	.word	0xffffffff


	//   ....[33]....
        /*0838*/ 	.word	0xffffffff


	//   ....[34]....
        /*083c*/ 	.word	0xffffffff


	//   ....[35]....
        /*0840*/ 	.word	0xffffffff


	//   ....[36]....
        /*0844*/ 	.word	0xffffffff


	//   ....[37]....
        /*0848*/ 	.word	0xffffffff


	//   ....[38]....
        /*084c*/ 	.word	0xffffffff


	//   ....[39]....
        /*0850*/ 	.word	0xffffffff


	//   ....[40]....
        /*0854*/ 	.word	0xffffffff


	//   ....[41]....
        /*0858*/ 	.word	0xffffffff


	//   ....[42]....
        /*085c*/ 	.word	0xffffffff


	//   ....[43]....
        /*0860*/ 	.word	0xffffffff


	//   ....[44]....
        /*0864*/ 	.word	0xffffffff


	//   ....[45]....
        /*0868*/ 	.word	0xffffffff


	//   ....[46]....
        /*086c*/ 	.word	0xffffffff


	//   ....[47]....
        /*0870*/ 	.word	0xffffffff


	//   ....[48]....
        /*0874*/ 	.word	0xffffffff


	//   ....[49]....
        /*0878*/ 	.word	0xffffffff


	//   ....[50]....
        /*087c*/ 	.word	0xffffffff


	//   ....[51]....
        /*0880*/ 	.word	0xffffffff


	//   ....[52]....
        /*0884*/ 	.word	0xffffffff


	//   ....[53]....
        /*0888*/ 	.word	0xffffffff


	//   ....[54]....
        /*088c*/ 	.word	0xffffffff


	//   ....[55]....
        /*0890*/ 	.word	0xffffffff


	//   ....[56]....
        /*0894*/ 	.word	0xffffffff


	//   ....[57]....
        /*0898*/ 	.word	0xffffffff


	//   ....[58]....
        /*089c*/ 	.word	0xffffffff


	//   ....[59]....
        /*08a0*/ 	.word	0xffffffff


	//   ....[60]....
        /*08a4*/ 	.word	0xffffffff


	//   ....[61]....
        /*08a8*/ 	.word	0xffffffff


	//   ....[62]....
        /*08ac*/ 	.word	0xffffffff


	//   ....[63]....
        /*08b0*/ 	.word	0xffffffff


	//   ....[64]....
        /*08b4*/ 	.word	0xffffffff


	//   ....[65]....
        /*08b8*/ 	.word	0xffffffff


	//   ....[66]....
        /*08bc*/ 	.word	0xffffffff


	//   ....[67]....
        /*08c0*/ 	.word	0xffffffff


	//   ....[68]....
        /*08c4*/ 	.word	0xffffffff


	//   ....[69]....
        /*08c8*/ 	.word	0xffffffff


	//   ....[70]....
        /*08cc*/ 	.word	0xffffffff


	//   ....[71]....
        /*08d0*/ 	.word	0xffffffff


	//   ....[72]....
        /*08d4*/ 	.word	0xffffffff


	//   ....[73]....
        /*08d8*/ 	.word	0xffffffff


	//   ....[74]....
        /*08dc*/ 	.word	0xffffffff


	//   ....[75]....
        /*08e0*/ 	.word	0xffffffff


	//   ....[76]....
        /*08e4*/ 	.word	0xffffffff


	//   ....[77]....
        /*08e8*/ 	.word	0xffffffff


	//   ....[78]....
        /*08ec*/ 	.word	0xffffffff


	//   ....[79]....
        /*08f0*/ 	.word	0xffffffff


	//   ....[80]....
        /*08f4*/ 	.word	0xffffffff


	//   ....[81]....
        /*08f8*/ 	.word	0xffffffff


	//   ....[82]....
        /*08fc*/ 	.word	0xffffffff


	//   ....[83]....
        /*0900*/ 	.word	0xffffffff


	//   ....[84]....
        /*0904*/ 	.word	0xffffffff


	//   ....[85]....
        /*0908*/ 	.word	0xffffffff


	//   ....[86]....
        /*090c*/ 	.word	0xffffffff


	//   ....[87]....
        /*0910*/ 	.word	0xffffffff


	//   ....[88]....
        /*0914*/ 	.word	0xffffffff


	//   ....[89]....
        /*0918*/ 	.word	0xffffffff


	//   ....[90]....
        /*091c*/ 	.word	0xffffffff


	//   ....[91]....
        /*0920*/ 	.word	0xffffffff


	//   ....[92]....
        /*0924*/ 	.word	0xffffffff


	//   ....[93]....
        /*0928*/ 	.word	0xffffffff


	//   ....[94]....
        /*092c*/ 	.word	0xffffffff


	//   ....[95]....
        /*0930*/ 	.word	0xffffffff


	//   ....[96]....
        /*0934*/ 	.word	0xffffffff


	//   ....[97]....
        /*0938*/ 	.word	0xffffffff


	//   ....[98]....
        /*093c*/ 	.word	0xffffffff


	//   ....[99]....
        /*0940*/ 	.word	0xffffffff


	//   ....[100]....
        /*0944*/ 	.word	0xffffffff


	//   ....[101]....
        /*0948*/ 	.word	0xffffffff


	//   ....[102]....
        /*094c*/ 	.word	0xffffffff


	//   ....[103]....
        /*0950*/ 	.word	0xffffffff


	//   ....[104]....
        /*0954*/ 	.word	0xffffffff


	//   ....[105]....
        /*0958*/ 	.word	0xffffffff


	//   ....[106]....
        /*095c*/ 	.word	0xffffffff


	//   ....[107]....
        /*0960*/ 	.word	0xffffffff


	//   ....[108]....
        /*0964*/ 	.word	0xffffffff


	//   ....[109]....
        /*0968*/ 	.word	0xffffffff


	//   ....[110]....
        /*096c*/ 	.word	0xffffffff


	//   ....[111]....
        /*0970*/ 	.word	0xffffffff


	//   ....[112]....
        /*0974*/ 	.word	0xffffffff


	//   ....[113]....
        /*0978*/ 	.word	0xffffffff


	//   ....[114]....
        /*097c*/ 	.word	0xffffffff


	//   ....[115]....
        /*0980*/ 	.word	0xffffffff


	//   ....[116]....
        /*0984*/ 	.word	0xffffffff


	//   ....[117]....
        /*0988*/ 	.word	0xffffffff


	//   ....[118]....
        /*098c*/ 	.word	0xffffffff


	//   ....[119]....
        /*0990*/ 	.word	0xffffffff


	//   ....[120]....
        /*0994*/ 	.word	0xffffffff


	//   ....[121]....
        /*0998*/ 	.word	0xffffffff


	//   ....[122]....
        /*099c*/ 	.word	0x0500000f


	//   ....[123]....
        /*09a0*/ 	.word	0x0500000f


	//   ....[124]....
        /*09a4*/ 	.word	0x0500000f


	//   ....[125]....
        /*09a8*/ 	.word	0x0500000f


	//   ....[126]....
        /*09ac*/ 	.word	0x0500000f


	//   ....[127]....
        /*09b0*/ 	.word	0x0500000f


	//   ....[128]....
        /*09b4*/ 	.word	0x0500000f


	//   ....[129]....
        /*09b8*/ 	.word	0x0500000f


	//   ....[130]....
        /*09bc*/ 	.word	0x0500000f


	//   ....[131]....
        /*09c0*/ 	.word	0x0500000f


	//   ....[132]....
        /*09c4*/ 	.word	0x0500000f


	//   ....[133]....
        /*09c8*/ 	.word	0x0500000f


	//   ....[134]....
        /*09cc*/ 	.word	0x0500000f


	//   ....[135]....
        /*09d0*/ 	.word	0x0500000f


	//   ....[136]....
        /*09d4*/ 	.word	0x0500000f


	//   ....[137]....
        /*09d8*/ 	.word	0x0500000f


	//   ....[138]....
        /*09dc*/ 	.word	0x0500000f


	//   ....[139]....
        /*09e0*/ 	.word	0x0500000f


	//   ....[140]....
        /*09e4*/ 	.word	0x0500000f


	//   ....[141]....
        /*09e8*/ 	.word	0x0500000f


	//   ....[142]....
        /*09ec*/ 	.word	0x0500000f


	//   ....[143]....
        /*09f0*/ 	.word	0x0500000f


	//   ....[144]....
        /*09f4*/ 	.word	0x0500000f


	//   ....[145]....
        /*09f8*/ 	.word	0x0500000f


	//   ....[146]....
        /*09fc*/ 	.word	0x0500000f


	//   ....[147]....
        /*0a00*/ 	.word	0x0500000f


	//   ....[148]....
        /*0a04*/ 	.word	0x0500000f


	//   ....[149]....
        /*0a08*/ 	.word	0x0500000f


	//   ....[150]....
        /*0a0c*/ 	.word	0x0500000f


	//   ....[151]....
        /*0a10*/ 	.word	0x0500000f


	//   ....[152]....
        /*0a14*/ 	.word	0x0500000f


	//   ....[153]....
        /*0a18*/ 	.word	0x0500000f


	//   ....[154]....
        /*0a1c*/ 	.word	0x0500000f


	//   ....[155]....
        /*0a20*/ 	.word	0x0500000f


	//   ....[156]....
        /*0a24*/ 	.word	0x0500000f


	//   ....[157]....
        /*0a28*/ 	.word	0x0500000f


	//   ....[158]....
        /*0a2c*/ 	.word	0x0500000f


	//   ....[159]....
        /*0a30*/ 	.word	0x0500000f


	//   ....[160]....
        /*0a34*/ 	.word	0x0500000f


	//   ....[161]....
        /*0a38*/ 	.word	0x0500000f


	//   ....[162]....
        /*0a3c*/ 	.word	0x0500000f


	//   ....[163]....
        /*0a40*/ 	.word	0x0500000f


	//   ....[164]....
        /*0a44*/ 	.word	0x0500000f


	//   ....[165]....
        /*0a48*/ 	.word	0x0500000f


	//   ....[166]....
        /*0a4c*/ 	.word	0x0500000f


	//   ....[167]....
        /*0a50*/ 	.word	0x0500000f


	//   ....[168]....
        /*0a54*/ 	.word	0x0500000f


	//   ....[169]....
        /*0a58*/ 	.word	0x0500000f


	//   ....[170]....
        /*0a5c*/ 	.word	0x0500000f


	//   ....[171]....
        /*0a60*/ 	.word	0x0500000f


	//   ....[172]....
        /*0a64*/ 	.word	0x0500000f


	//   ....[173]....
        /*0a68*/ 	.word	0x0500000f


	//----- nvinfo : EIATTR_COOP_GROUP_INSTR_OFFSETS
	.align		4
.L_269:
        /*0a6c*/ 	.byte	0x04, 0x28
        /*0a6e*/ 	.short	(.L_271 - .L_270)


	//   ....[0]....
.L_270:
        /*0a70*/ 	.word	0x00000060


	//   ....[1]....
        /*0a74*/ 	.word	0x000001a0


	//   ....[2]....
        /*0a78*/ 	.word	0x000001f0


	//   ....[3]....
        /*0a7c*/ 	.word	0x00000420


	//   ....[4]....
        /*0a80*/ 	.word	0x00000580


	//   ....[5]....
        /*0a84*/ 	.word	0x000006a0


	//   ....[6]....
        /*0a88*/ 	.word	0x00000800


	//   ....[7]....
        /*0a8c*/ 	.word	0x0000b630


	//   ....[8]....
        /*0a90*/ 	.word	0x0000bd30


	//   ....[9]....
        /*0a94*/ 	.word	0x0000bd40


	//   ....[10]....
        /*0a98*/ 	.word	0x0000bd50


	//   ....[11]....
        /*0a9c*/ 	.word	0x0000bd60


	//   ....[12]....
        /*0aa0*/ 	.word	0x0000c5d0


	//   ....[13]....
        /*0aa4*/ 	.word	0x0000c5e0


	//   ....[14]....
        /*0aa8*/ 	.word	0x0000c5f0


	//   ....[15]....
        /*0aac*/ 	.word	0x0000c600


	//   ....[16]....
        /*0ab0*/ 	.word	0x0000f6e0


	//   ....[17]....
        /*0ab4*/ 	.word	0x0000f6f0


	//   ....[18]....
        /*0ab8*/ 	.word	0x0000f700


	//   ....[19]....
        /*0abc*/ 	.word	0x0000f710


	//   ....[20]....
        /*0ac0*/ 	.word	0x0000fd80


	//   ....[21]....
        /*0ac4*/ 	.word	0x0000fd90


	//   ....[22]....
        /*0ac8*/ 	.word	0x0000fda0


	//   ....[23]....
        /*0acc*/ 	.word	0x0000fdb0


	//   ....[24]....
        /*0ad0*/ 	.word	0x00013860


	//   ....[25]....
        /*0ad4*/ 	.word	0x00013b40


	//   ....[26]....
        /*0ad8*/ 	.word	0x00014820


	//   ....[27]....
        /*0adc*/ 	.word	0x00014930


	//   ....[28]....
        /*0ae0*/ 	.word	0x00014e50


	//   ....[29]....
        /*0ae4*/ 	.word	0x00014f20


	//   ....[30]....
        /*0ae8*/ 	.word	0x00016fa0


	//   ....[31]....
        /*0aec*/ 	.word	0x000171d0


	//   ....[32]....
        /*0af0*/ 	.word	0x000180a0


	//   ....[33]....
        /*0af4*/ 	.word	0x000181c0


	//   ....[34]....
        /*0af8*/ 	.word	0x00018770


	//   ....[35]....
        /*0afc*/ 	.word	0x000187d0


	//   ....[36]....
        /*0b00*/ 	.word	0x0001a6a0


	//   ....[37]....
        /*0b04*/ 	.word	0x0001a6c0


	//   ....[38]....
        /*0b08*/ 	.word	0x0001abf0


	//   ....[39]....
        /*0b0c*/ 	.word	0x0001ac10


	//   ....[40]....
        /*0b10*/ 	.word	0x0001c8d0


	//   ....[41]....
        /*0b14*/ 	.word	0x0001cb30


	//   ....[42]....
        /*0b18*/ 	.word	0x0001d9f0


	//   ....[43]....
        /*0b1c*/ 	.word	0x0001db10


	//   ....[44]....
        /*0b20*/ 	.word	0x0001e0c0


	//   ....[45]....
        /*0b24*/ 	.word	0x0001e110


	//   ....[46]....
        /*0b28*/ 	.word	0x0001f200


	//   ....[47]....
        /*0b2c*/ 	.word	0x0001f450


	//   ....[48]....
        /*0b30*/ 	.word	0x0001f4c0


	//   ....[49]....
        /*0b34*/ 	.word	0x0001f4e0


	//   ....[50]....
        /*0b38*/ 	.word	0x00020a40


	//   ....[51]....
        /*0b3c*/ 	.word	0x00020a80


	//   ....[52]....
        /*0b40*/ 	.word	0x00020ab0


	//   ....[53]....
        /*0b44*/ 	.word	0x00020ae0


	//   ....[54]....
        /*0b48*/ 	.word	0x00021200


	//   ....[55]....
        /*0b4c*/ 	.word	0x00021220


	//   ....[56]....
        /*0b50*/ 	.word	0x00021330


	//   ....[57]....
        /*0b54*/ 	.word	0x00021350


	//   ....[58]....
        /*0b58*/ 	.word	0x00021450


	//   ....[59]....
        /*0b5c*/ 	.word	0x00021470


	//   ....[60]....
        /*0b60*/ 	.word	0x00021580


	//   ....[61]....
        /*0b64*/ 	.word	0x000215a0


	//   ....[62]....
        /*0b68*/ 	.word	0x00021e10


	//   ....[63]....
        /*0b6c*/ 	.word	0x00021e40


	//   ....[64]....
        /*0b70*/ 	.word	0x00021f50


	//   ....[65]....
        /*0b74*/ 	.word	0x00021f70


	//   ....[66]....
        /*0b78*/ 	.word	0x00022070


	//   ....[67]....
        /*0b7c*/ 	.word	0x00022090


	//   ....[68]....
        /*0b80*/ 	.word	0x000221a0


	//   ....[69]....
        /*0b84*/ 	.word	0x000221c0


	//   ....[70]....
        /*0b88*/ 	.word	0x00022350


	//   ....[71]....
        /*0b8c*/ 	.word	0x00022520


	//   ....[72]....
        /*0b90*/ 	.word	0x00022550


	//   ....[73]....
        /*0b94*/ 	.word	0x00022580


	//   ....[74]....
        /*0b98*/ 	.word	0x000225b0


	//   ....[75]....
        /*0b9c*/ 	.word	0x000225e0


	//   ....[76]....
        /*0ba0*/ 	.word	0x00022610


	//   ....[77]....
        /*0ba4*/ 	.word	0x00022780


	//   ....[78]....
        /*0ba8*/ 	.word	0x000227b0


	//   ....[79]....
        /*0bac*/ 	.word	0x000227e0


	//   ....[80]....
        /*0bb0*/ 	.word	0x00022810


	//   ....[81]....
        /*0bb4*/ 	.word	0x00022840


	//   ....[82]....
        /*0bb8*/ 	.word	0x00022870


	//   ....[83]....
        /*0bbc*/ 	.word	0x00022910


	//   ....[84]....
        /*0bc0*/ 	.word	0x00022970


	//   ....[85]....
        /*0bc4*/ 	.word	0x00022a00


	//   ....[86]....
        /*0bc8*/ 	.word	0x00023af0


	//   ....[87]....
        /*0bcc*/ 	.word	0x00025a70


	//   ....[88]....
        /*0bd0*/ 	.word	0x00026700


	//   ....[89]....
        /*0bd4*/ 	.word	0x00026720


	//   ....[90]....
        /*0bd8*/ 	.word	0x00026730


	//   ....[91]....
        /*0bdc*/ 	.word	0x00026760


	//   ....[92]....
        /*0be0*/ 	.word	0x00026880


	//   ....[93]....
        /*0be4*/ 	.word	0x00026890


	//   ....[94]....
        /*0be8*/ 	.word	0x00026930


	//   ....[95]....
        /*0bec*/ 	.word	0x00026940


	//   ....[96]....
        /*0bf0*/ 	.word	0x000269e0


	//   ....[97]....
        /*0bf4*/ 	.word	0x000269f0


	//   ....[98]....
        /*0bf8*/ 	.word	0x00026a90


	//   ....[99]....
        /*0bfc*/ 	.word	0x00026aa0


	//   ....[100]....
        /*0c00*/ 	.word	0x00026b20


	//   ....[101]....
        /*0c04*/ 	.word	0x00026b50


	//   ....[102]....
        /*0c08*/ 	.word	0x00026ba0


	//   ....[103]....
        /*0c0c*/ 	.word	0x00026be0


	//   ....[104]....
        /*0c10*/ 	.word	0x00029bf0


	//   ....[105]....
        /*0c14*/ 	.word	0x00029c50


	//   ....[106]....
        /*0c18*/ 	.word	0x00029c80


	//   ....[107]....
        /*0c1c*/ 	.word	0x00029c90


	//   ....[108]....
        /*0c20*/ 	.word	0x00029cc0


	//   ....[109]....
        /*0c24*/ 	.word	0x00029cf0


	//   ....[110]....
        /*0c28*/ 	.word	0x00029d20


	//   ....[111]....
        /*0c2c*/ 	.word	0x00029d50


	//   ....[112]....
        /*0c30*/ 	.word	0x00029ed0


	//   ....[113]....
        /*0c34*/ 	.word	0x00029f00


	//   ....[114]....
        /*0c38*/ 	.word	0x00029f30


	//   ....[115]....
        /*0c3c*/ 	.word	0x00029f60


	//   ....[116]....
        /*0c40*/ 	.word	0x00029f90


	//   ....[117]....
        /*0c44*/ 	.word	0x00029fc0


	//   ....[118]....
        /*0c48*/ 	.word	0x0002a080


	//   ....[119]....
        /*0c4c*/ 	.word	0x0002a0a0


	//   ....[120]....
        /*0c50*/ 	.word	0x0002a110


	//   ....[121]....
        /*0c54*/ 	.word	0x0002a7e0


	//   ....[122]....
        /*0c58*/ 	.word	0x0002ac40


	//   ....[123]....
        /*0c5c*/ 	.word	0x0002acd0


	//   ....[124]....
        /*0c60*/ 	.word	0x0002ad20


	//   ....[125]....
        /*0c64*/ 	.word	0x0002ad70


	//   ....[126]....
        /*0c68*/ 	.word	0x0002ae00


	//   ....[127]....
        /*0c6c*/ 	.word	0x0002ae90


	//   ....[128]....
        /*0c70*/ 	.word	0x0002aee0


	//   ....[129]....
        /*0c74*/ 	.word	0x0002af30


	//   ....[130]....
        /*0c78*/ 	.word	0x0002b020


	//   ....[131]....
        /*0c7c*/ 	.word	0x0002b0b0


	//   ....[132]....
        /*0c80*/ 	.word	0x0002b110


	//   ....[133]....
        /*0c84*/ 	.word	0x0002b170


	//   ....[134]....
        /*0c88*/ 	.word	0x0002b200


	//   ....[135]....
        /*0c8c*/ 	.word	0x0002b290


	//   ....[136]....
        /*0c90*/ 	.word	0x0002b2f0


	//   ....[137]....
        /*0c94*/ 	.word	0x0002b350


	//   ....[138]....
        /*0c98*/ 	.word	0x0002b6e0


	//   ....[139]....
        /*0c9c*/ 	.word	0x0002b9d0


	//   ....[140]....
        /*0ca0*/ 	.word	0x0002bbb0


	//   ....[141]....
        /*0ca4*/ 	.word	0x0002bc00


	//   ....[142]....
        /*0ca8*/ 	.word	0x0002bc60


	//   ....[143]....
        /*0cac*/ 	.word	0x0002bd00


	//   ....[144]....
        /*0cb0*/ 	.word	0x0002bdd0


	//   ....[145]....
        /*0cb4*/ 	.word	0x0002bed0


	//   ....[146]....
        /*0cb8*/ 	.word	0x0002bfa0


	//   ....[147]....
        /*0cbc*/ 	.word	0x0002c0b0


	//   ....[148]....
        /*0cc0*/ 	.word	0x0002c110


	//   ....[149]....
        /*0cc4*/ 	.word	0x0002c220


	//   ....[150]....
        /*0cc8*/ 	.word	0x0002c280


	//   ....[151]....
        /*0ccc*/ 	.word	0x0002c390


	//   ....[152]....
        /*0cd0*/ 	.word	0x0002c3f0


	//   ....[153]....
        /*0cd4*/ 	.word	0x0002c4e0


	//   ....[154]....
        /*0cd8*/ 	.word	0x0002c560


	//   ....[155]....
        /*0cdc*/ 	.word	0x0002c640


	//   ....[156]....
        /*0ce0*/ 	.word	0x0002c9b0


	//   ....[157]....
        /*0ce4*/ 	.word	0x0002ca50


	//   ....[158]....
        /*0ce8*/ 	.word	0x0002cb70


	//   ....[159]....
        /*0cec*/ 	.word	0x0002cbf0


	//   ....[160]....
        /*0cf0*/ 	.word	0x0002cc70


	//   ....[161]....
        /*0cf4*/ 	.word	0x0002ccf0


	//   ....[162]....
        /*0cf8*/ 	.word	0x0002cd70


	//   ....[163]....
        /*0cfc*/ 	.word	0x0002ce00


	//   ....[164]....
        /*0d00*/ 	.word	0x0002cea0


	//   ....[165]....
        /*0d04*/ 	.word	0x0002cf50


	//   ....[166]....
        /*0d08*/ 	.word	0x0002cfd0


	//   ....[167]....
        /*0d0c*/ 	.word	0x0002d050


	//   ....[168]....
        /*0d10*/ 	.word	0x0002d0d0


	//   ....[169]....
        /*0d14*/ 	.word	0x0002d160


	//   ....[170]....
        /*0d18*/ 	.word	0x0002d1e0


	//   ....[171]....
        /*0d1c*/ 	.word	0x0002d280


	//   ....[172]....
        /*0d20*/ 	.word	0x0002d310


	//   ....[173]....
        /*0d24*/ 	.word	0x0002d440


	//----- nvinfo : EIATTR_REG_RECONFIG
	.align		4
.L_271:
        /*0d28*/ 	.byte	0x01, 0x54
	.zero		2


	//----- nvinfo : EIATTR_SYSCALL_OFFSETS
	.align		4
        /*0d2c*/ 	.byte	0x04, 0x46
        /*0d2e*/ 	.short	(.L_273 - .L_272)


	//   ....[0]....
.L_272:
        /*0d30*/ 	.word	0x00001e60


	//   ....[1]....
        /*0d34*/ 	.word	0x00001fb0


	//   ....[2]....
        /*0d38*/ 	.word	0x0000b7d0


	//   ....[3]....
        /*0d3c*/ 	.word	0x0000baf0


	//   ....[4]....
        /*0d40*/ 	.word	0x000256b0


	//   ....[5]....
        /*0d44*/ 	.word	0x00025800


	//   ....[6]....
        /*0d48*/ 	.word	0x000258f0


	//   ....[7]....
        /*0d4c*/ 	.word	0x00026210


	//----- nvinfo : EIATTR_MBARRIER_INSTR_OFFSETS
	.align		4
.L_273:
        /*0d50*/ 	.byte	0x04, 0x39
        /*0d52*/ 	.short	(.L_275 - .L_274)


	//   ....[0]....
.L_274:
        /*0d54*/ 	.word	0x000002d0
        /*0d58*/ 	.word	0x000000ff
        /*0d5c*/ 	.word	0x00030800
        /*0d60*/ 	.short	0x0100
        /*0d62*/ 	.byte	0x08
	.zero		1


	//   ....[1]....
        /*0d64*/ 	.word	0x000002e0
        /*0d68*/ 	.word	0x000000ff
        /*0d6c*/ 	.word	0x00030820
        /*0d70*/ 	.short	0x0100
        /*0d72*/ 	.byte	0x08
	.zero		1


	//   ....[2]....
        /*0d74*/ 	.word	0x000003d0
        /*0d78*/ 	.word	0x000000ff
        /*0d7c*/ 	.word	0x00030830
        /*0d80*/ 	.short	0x0100
        /*0d82*/ 	.byte	0x08
	.zero		1


	//   ....[3]....
        /*0d84*/ 	.word	0x000003e0
        /*0d88*/ 	.word	0x000000ff
        /*0d8c*/ 	.word	0x00030840
        /*0d90*/ 	.short	0x0100
        /*0d92*/ 	.byte	0x08
	.zero		1


	//   ....[4]....
        /*0d94*/ 	.word	0x000003f0
        /*0d98*/ 	.word	0x000000ff
        /*0d9c*/ 	.word	0x00030838
        /*0da0*/ 	.short	0x0100
        /*0da2*/ 	.byte	0x08
	.zero		1


	//   ....[5]....
        /*0da4*/ 	.word	0x00000400
        /*0da8*/ 	.word	0x000000ff
        /*0dac*/ 	.word	0x00030848
        /*0db0*/ 	.short	0x0100
        /*0db2*/ 	.byte	0x08
	.zero		1


	//   ....[6]....
        /*0db4*/ 	.word	0x00000530
        /*0db8*/ 	.word	0x000000ff
        /*0dbc*/ 	.word	0x00030850
        /*0dc0*/ 	.short	0x0100
        /*0dc2*/ 	.byte	0x08
	.zero		1


	//   ....[7]....
        /*0dc4*/ 	.word	0x00000540
        /*0dc8*/ 	.word	0x000000ff
        /*0dcc*/ 	.word	0x00030860
        /*0dd0*/ 	.short	0x0100
        /*0dd2*/ 	.byte	0x08
	.zero		1


	//   ....[8]....
        /*0dd4*/ 	.word	0x00000550
        /*0dd8*/ 	.word	0x000000ff
        /*0ddc*/ 	.word	0x00030858
        /*0de0*/ 	.short	0x0100
        /*0de2*/ 	.byte	0x08
	.zero		1


	//   ....[9]....
        /*0de4*/ 	.word	0x00000560
        /*0de8*/ 	.word	0x000000ff
        /*0dec*/ 	.word	0x00030868
        /*0df0*/ 	.short	0x0100
        /*0df2*/ 	.byte	0x08
	.zero		1


	//   ....[10]....
        /*0df4*/ 	.word	0x00000650
        /*0df8*/ 	.word	0x000000ff
        /*0dfc*/ 	.word	0x00030870
        /*0e00*/ 	.short	0x0100
        /*0e02*/ 	.byte	0x06
	.zero		1


	//   ....[11]....
        /*0e04*/ 	.word	0x00000660
        /*0e08*/ 	.word	0x000000ff
        /*0e0c*/ 	.word	0x00030880
        /*0e10*/ 	.short	0x0100
        /*0e12*/ 	.byte	0x06
	.zero		1


	//   ....[12]....
        /*0e14*/ 	.word	0x00000670
        /*0e18*/ 	.word	0x000000ff
        /*0e1c*/ 	.word	0x00030878
        /*0e20*/ 	.short	0x0100
        /*0e22*/ 	.byte	0x06
	.zero		1


	//   ....[13]....
        /*0e24*/ 	.word	0x00000680
        /*0e28*/ 	.word	0x000000ff
        /*0e2c*/ 	.word	0x00030888
        /*0e30*/ 	.short	0x0100
        /*0e32*/ 	.byte	0x06
	.zero		1


	//   ....[14]....
        /*0e34*/ 	.word	0x000007b0
        /*0e38*/ 	.word	0x000000ff
        /*0e3c*/ 	.word	0x00030890
        /*0e40*/ 	.short	0x0100
        /*0e42*/ 	.byte	0x08
	.zero		1


	//   ....[15]....
        /*0e44*/ 	.word	0x000007c0
        /*0e48*/ 	.word	0x000000ff
        /*0e4c*/ 	.word	0x000308a0
        /*0e50*/ 	.short	0x0100
        /*0e52*/ 	.byte	0x08
	.zero		1


	//   ....[16]....
        /*0e54*/ 	.word	0x000007d0
        /*0e58*/ 	.word	0x000000ff
        /*0e5c*/ 	.word	0x00030898
        /*0e60*/ 	.short	0x0100
        /*0e62*/ 	.byte	0x08
	.zero		1


	//   ....[17]....
        /*0e64*/ 	.word	0x000007e0
        /*0e68*/ 	.word	0x000000ff
        /*0e6c*/ 	.word	0x000308a8
        /*0e70*/ 	.short	0x0100
        /*0e72*/ 	.byte	0x08
	.zero		1


	//   ....[18]....
        /*0e74*/ 	.word	0x00000910
        /*0e78*/ 	.word	0x000000ff
        /*0e7c*/ 	.word	0x000308b0
        /*0e80*/ 	.short	0x0100
        /*0e82*/ 	.byte	0x08
	.zero		1


	//   ....[19]....
        /*0e84*/ 	.word	0x00000920
        /*0e88*/ 	.word	0x000000ff
        /*0e8c*/ 	.word	0x000308c0
        /*0e90*/ 	.short	0x0100
        /*0e92*/ 	.byte	0x08
	.zero		1


	//   ....[20]....
        /*0e94*/ 	.word	0x00000930
        /*0e98*/ 	.word	0x000000ff
        /*0e9c*/ 	.word	0x000308b8
        /*0ea0*/ 	.short	0x0100
        /*0ea2*/ 	.byte	0x08
	.zero		1


	//   ....[21]....
        /*0ea4*/ 	.word	0x00000940
        /*0ea8*/ 	.word	0x000000ff
        /*0eac*/ 	.word	0x000308c8
        /*0eb0*/ 	.short	0x0100
        /*0eb2*/ 	.byte	0x08
	.zero		1


	//   ....[22]....
        /*0eb4*/ 	.word	0x00003c00
        /*0eb8*/ 	.word	0x0000005a
        /*0ebc*/ 	.word	0x00030890
        /*0ec0*/ 	.short	0x010a
        /*0ec2*/ 	.byte	0x3f
	.zero		1


	//   ....[23]....
        /*0ec4*/ 	.word	0x00007160
        /*0ec8*/ 	.word	0x0000005a
        /*0ecc*/ 	.word	0x00030890
        /*0ed0*/ 	.short	0x010a
        /*0ed2*/ 	.byte	0x3f
	.zero		1


	//   ....[24]....
        /*0ed4*/ 	.word	0x0000a480
        /*0ed8*/ 	.word	0x0000005a
        /*0edc*/ 	.word	0x00030890
        /*0ee0*/ 	.short	0x010a
        /*0ee2*/ 	.byte	0x3f
	.zero		1


	//   ....[25]....
        /*0ee4*/ 	.word	0x0000a850
        /*0ee8*/ 	.word	0x00000020
        /*0eec*/ 	.word	0x00000000
        /*0ef0*/ 	.short	0x0101
        /*0ef2*/ 	.byte	0x3f
	.zero		1


	//   ....[26]....
        /*0ef4*/ 	.word	0x0000a890
        /*0ef8*/ 	.word	0x0000005a
        /*0efc*/ 	.word	0x000308b0
        /*0f00*/ 	.short	0x010a
        /*0f02*/ 	.byte	0x3f
	.zero		1


	//   ....[27]....
        /*0f04*/ 	.word	0x0000adc0
        /*0f08*/ 	.word	0x0000005a
        /*0f0c*/ 	.word	0x00000000
        /*0f10*/ 	.short	0x0101
        /*0f12*/ 	.byte	0x3f
	.zero		1


	//   ....[28]....
        /*0f14*/ 	.word	0x0000b850
        /*0f18*/ 	.word	0x00000010
        /*0f1c*/ 	.word	0x00030800
        /*0f20*/ 	.short	0x010a
        /*0f22*/ 	.byte	0x3f
	.zero		1


	//   ....[29]....
        /*0f24*/ 	.word	0x0000b8a0
        /*0f28*/ 	.word	0x00000010
        /*0f2c*/ 	.word	0x00030800
        /*0f30*/ 	.short	0x010a
        /*0f32*/ 	.byte	0x3f
	.zero		1


	//   ....[30]....
        /*0f34*/ 	.word	0x0000ccc0
        /*0f38*/ 	.word	0x00000010
        /*0f3c*/ 	.word	0x00030800
        /*0f40*/ 	.short	0x010a
        /*0f42*/ 	.byte	0x3f
	.zero		1


	//   ....[31]....
        /*0f44*/ 	.word	0x00010200
        /*0f48*/ 	.word	0x00000010
        /*0f4c*/ 	.word	0x00030800
        /*0f50*/ 	.short	0x010a
        /*0f52*/ 	.byte	0x3f
	.zero		1


	//   ....[32]....
        /*0f54*/ 	.word	0x00012de0
        /*0f58*/ 	.word	0x00000005
        /*0f5c*/ 	.word	0x00030830
        /*0f60*/ 	.short	0x010a
        /*0f62*/ 	.byte	0x3f
	.zero		1


	//   ....[33]....
        /*0f64*/ 	.word	0x00012e50
        /*0f68*/ 	.word	0x00000005
        /*0f6c*/ 	.word	0x00030830
        /*0f70*/ 	.short	0x010a
        /*0f72*/ 	.byte	0x3f
	.zero		1


	//   ....[34]....
        /*0f74*/ 	.word	0x00013910
        /*0f78*/ 	.word	0x00000000
        /*0f7c*/ 	.word	0x00000000
        /*0f80*/ 	.short	0x0101
        /*0f82*/ 	.byte	0x3f
	.zero		1


	//   ....[35]....
        /*0f84*/ 	.word	0x00015dd0
        /*0f88*/ 	.word	0x00000000
        /*0f8c*/ 	.word	0x00030830
        /*0f90*/ 	.short	0x010a
        /*0f92*/ 	.byte	0x3f
	.zero		1


	//   ....[36]....
        /*0f94*/ 	.word	0x00015e50
        /*0f98*/ 	.word	0x00000000
        /*0f9c*/ 	.word	0x00030830
        /*0fa0*/ 	.short	0x010a
        /*0fa2*/ 	.byte	0x3f
	.zero		1


	//   ....[37]....
        /*0fa4*/ 	.word	0x00016b70
        /*0fa8*/ 	.word	0x00000015
        /*0fac*/ 	.word	0x00030850
        /*0fb0*/ 	.short	0x010a
        /*0fb2*/ 	.byte	0x3f
	.zero		1


	//   ....[38]....
        /*0fb4*/ 	.word	0x00016bc0
        /*0fb8*/ 	.word	0x00000015
        /*0fbc*/ 	.word	0x00030850
        /*0fc0*/ 	.short	0x010a
        /*0fc2*/ 	.byte	0x3f
	.zero		1


	//   ....[39]....
        /*0fc4*/ 	.word	0x00016fc0
        /*0fc8*/ 	.word	0x00000000
        /*0fcc*/ 	.word	0x00000000
        /*0fd0*/ 	.short	0x0101
        /*0fd2*/ 	.byte	0x3f
	.zero		1


	//   ....[40]....
        /*0fd4*/ 	.word	0x00018210
        /*0fd8*/ 	.word	0x00000015
        /*0fdc*/ 	.word	0x00000000
        /*0fe0*/ 	.short	0x0101
        /*0fe2*/ 	.byte	0x3f
	.zero		1


	//   ....[41]....
        /*0fe4*/ 	.word	0x00019570
        /*0fe8*/ 	.word	0x00000000
        /*0fec*/ 	.word	0x00030830
        /*0ff0*/ 	.short	0x010a
        /*0ff2*/ 	.byte	0x3f
	.zero		1


	//   ....[42]....
        /*0ff4*/ 	.word	0x000195f0
        /*0ff8*/ 	.word	0x00000000
        /*0ffc*/ 	.word	0x00030830
        /*1000*/ 	.short	0x010a
        /*1002*/ 	.byte	0x3f
	.zero		1


	//   ....[43]....
        /*1004*/ 	.word	0x0001a330
        /*1008*/ 	.word	0x0000000f
        /*100c*/ 	.word	0x00030850
        /*1010*/ 	.short	0x010a
        /*1012*/ 	.byte	0x3f
	.zero		1


	//   ....[44]....
        /*1014*/ 	.word	0x0001a380
        /*1018*/ 	.word	0x0000000f
        /*101c*/ 	.word	0x00030850
        /*1020*/ 	.short	0x010a
        /*1022*/ 	.byte	0x3f
	.zero		1


	//   ....[45]....
        /*1024*/ 	.word	0x0001b150
        /*1028*/ 	.word	0x00000082
        /*102c*/ 	.word	0x00000000
        /*1030*/ 	.short	0x0101
        /*1032*/ 	.byte	0x3f
	.zero		1


	//   ....[46]....
        /*1034*/ 	.word	0x0001b1a0
        /*1038*/ 	.word	0x0000000f
        /*103c*/ 	.word	0x00000000
        /*1040*/ 	.short	0x0101
        /*1042*/ 	.byte	0x3f
	.zero		1


	//   ....[47]....
        /*1044*/ 	.word	0x0001b740
        /*1048*/ 	.word	0x00000003
        /*104c*/ 	.word	0x00030830
        /*1050*/ 	.short	0x010a
        /*1052*/ 	.byte	0x3f
	.zero		1


	//   ....[48]....
        /*1054*/ 	.word	0x0001b7c0
        /*1058*/ 	.word	0x00000003
        /*105c*/ 	.word	0x00030830
        /*1060*/ 	.short	0x010a
        /*1062*/ 	.byte	0x3f
	.zero		1


	//   ....[49]....
        /*1064*/ 	.word	0x0001c4c0
        /*1068*/ 	.word	0x0000000e
        /*106c*/ 	.word	0x00030850
        /*1070*/ 	.short	0x010a
        /*1072*/ 	.byte	0x3f
	.zero		1


	//   ....[50]....
        /*1074*/ 	.word	0x0001c510
        /*1078*/ 	.word	0x0000000e
        /*107c*/ 	.word	0x00030850
        /*1080*/ 	.short	0x010a
        /*1082*/ 	.byte	0x3f
	.zero		1


	//   ....[51]....
        /*1084*/ 	.word	0x0001c980
        /*1088*/ 	.word	0x00000000
        /*108c*/ 	.word	0x00000000
        /*1090*/ 	.short	0x0101
        /*1092*/ 	.byte	0x3f
	.zero		1


	//   ....[52]....
        /*1094*/ 	.word	0x0001db60
        /*1098*/ 	.word	0x0000000e
        /*109c*/ 	.word	0x00000000
        /*10a0*/ 	.short	0x0101
        /*10a2*/ 	.byte	0x3f
	.zero		1


	//   ....[53]....
        /*10a4*/ 	.word	0x0001f100
        /*10a8*/ 	.word	0x0000000c
        /*10ac*/ 	.word	0x00030850
        /*10b0*/ 	.short	0x010a
        /*10b2*/ 	.byte	0x3f
	.zero		1


	//   ....[54]....
        /*10b4*/ 	.word	0x0001f1a0
        /*10b8*/ 	.word	0x0000000c
        /*10bc*/ 	.word	0x00030850
        /*10c0*/ 	.short	0x010a
        /*10c2*/ 	.byte	0x3f
	.zero		1


	//   ....[55]....
        /*10c4*/ 	.word	0x0001f680
        /*10c8*/ 	.word	0x00000008
        /*10cc*/ 	.word	0x00000000
        /*10d0*/ 	.short	0x0101
        /*10d2*/ 	.byte	0x3f
	.zero		1


	//   ....[56]....
        /*10d4*/ 	.word	0x00021210
        /*10d8*/ 	.word	0x00000000
        /*10dc*/ 	.word	0x00000000
        /*10e0*/ 	.short	0x0101
        /*10e2*/ 	.byte	0x3f
	.zero		1


	//   ....[57]....
        /*10e4*/ 	.word	0x00023be0
        /*10e8*/ 	.word	0x00000006
        /*10ec*/ 	.word	0x00030820
        /*10f0*/ 	.short	0x010a
        /*10f2*/ 	.byte	0x3f
	.zero		1


	//   ....[58]....
        /*10f4*/ 	.word	0x00023cc0
        /*10f8*/ 	.word	0x00000007
        /*10fc*/ 	.word	0x000308a0
        /*1100*/ 	.short	0x010a
        /*1102*/ 	.byte	0x3f
	.zero		1


	//   ....[59]....
        /*1104*/ 	.word	0x00024110
        /*1108*/ 	.word	0x00000007
        /*110c*/ 	.word	0x000308c0
        /*1110*/ 	.short	0x010a
        /*1112*/ 	.byte	0x3f
	.zero		1


	//   ....[60]....
        /*1114*/ 	.word	0x000246b0
        /*1118*/ 	.word	0x00000008
        /*111c*/ 	.word	0x000308a0
        /*1120*/ 	.short	0x010a
        /*1122*/ 	.byte	0x3f
	.zero		1


	//   ....[61]....
        /*1124*/ 	.word	0x00024af0
        /*1128*/ 	.word	0x00000008
        /*112c*/ 	.word	0x000308c0
        /*1130*/ 	.short	0x010a
        /*1132*/ 	.byte	0x3f
	.zero		1


	//   ....[62]....
        /*1134*/ 	.word	0x00025d00
        /*1138*/ 	.word	0x00000000
        /*113c*/ 	.word	0x00030840
        /*1140*/ 	.short	0x010a
        /*1142*/ 	.byte	0x3f
	.zero		1


	//   ....[63]....
        /*1144*/ 	.word	0x00026d10
        /*1148*/ 	.word	0x0000000a
        /*114c*/ 	.word	0x00030800
        /*1150*/ 	.short	0x0107
        /*1152*/ 	.byte	0x3f
	.zero		1


	//   ....[64]....
        /*1154*/ 	.word	0x00026e20
        /*1158*/ 	.word	0x00000002
        /*115c*/ 	.word	0x00030800
        /*1160*/ 	.short	0x0101
        /*1162*/ 	.byte	0x3f
	.zero		1


	//   ....[65]....
        /*1164*/ 	.word	0x00026e40
        /*1168*/ 	.word	0x00000002
        /*116c*/ 	.word	0x00030820
        /*1170*/ 	.short	0x010a
        /*1172*/ 	.byte	0x3f
	.zero		1


	//   ....[66]....
        /*1174*/ 	.word	0x000271c0
        /*1178*/ 	.word	0x00000003
        /*117c*/ 	.word	0x00030840
        /*1180*/ 	.short	0x010a
        /*1182*/ 	.byte	0x3f
	.zero		1


	//   ....[67]....
        /*1184*/ 	.word	0x00027680
        /*1188*/ 	.word	0x00000003
        /*118c*/ 	.word	0x00000060
        /*1190*/ 	.short	0x010a
        /*1192*/ 	.byte	0x3f
	.zero		1


	//   ....[68]....
        /*1194*/ 	.word	0x00027e60
        /*1198*/ 	.word	0x00000003
        /*119c*/ 	.word	0x00030840
        /*11a0*/ 	.short	0x010a
        /*11a2*/ 	.byte	0x3f
	.zero		1


	//   ....[69]....
        /*11a4*/ 	.word	0x00028320
        /*11a8*/ 	.word	0x00000002
        /*11ac*/ 	.word	0x00000060
        /*11b0*/ 	.short	0x010a
        /*11b2*/ 	.byte	0x3f
	.zero		1


	//   ....[70]....
        /*11b4*/ 	.word	0x00028a20
        /*11b8*/ 	.word	0x00000002
        /*11bc*/ 	.word	0x00030840
        /*11c0*/ 	.short	0x010a
        /*11c2*/ 	.byte	0x3f
	.zero		1


	//   ....[71]....
        /*11c4*/ 	.word	0x00028ee0
        /*11c8*/ 	.word	0x00000002
        /*11cc*/ 	.word	0x00000060
        /*11d0*/ 	.short	0x010a
        /*11d2*/ 	.byte	0x3f
	.zero		1


	//   ....[72]....
        /*11d4*/ 	.word	0x00029570
        /*11d8*/ 	.word	0x00000000
        /*11dc*/ 	.word	0x00030860
        /*11e0*/ 	.short	0x010a
        /*11e2*/ 	.byte	0x3f
	.zero		1


	//   ....[73]....
        /*11e4*/ 	.word	0x0002a760
        /*11e8*/ 	.word	0x00000000
        /*11ec*/ 	.word	0x00030820
        /*11f0*/ 	.short	0x010a
        /*11f2*/ 	.byte	0x3f
	.zero		1


	//   ....[74]....
        /*11f4*/ 	.word	0x0002a930
        /*11f8*/ 	.word	0x00000006
        /*11fc*/ 	.word	0x00000000
        /*1200*/ 	.short	0x010a
        /*1202*/ 	.byte	0x3f
	.zero		1


	//   ....[75]....
        /*1204*/ 	.word	0x0002a9a0
        /*1208*/ 	.word	0x00000007
        /*120c*/ 	.word	0x00000000
        /*1210*/ 	.short	0x010a
        /*1212*/ 	.byte	0x3f
	.zero		1


	//   ....[76]....
        /*1214*/ 	.word	0x0002aa10
        /*1218*/ 	.word	0x00000004
        /*121c*/ 	.word	0x00000000
        /*1220*/ 	.short	0x010a
        /*1222*/ 	.byte	0x3f
	.zero		1


	//   ....[77]....
        /*1224*/ 	.word	0x0002aa40
        /*1228*/ 	.word	0x00000003
        /*122c*/ 	.word	0x00000000
        /*1230*/ 	.short	0x010a
        /*1232*/ 	.byte	0x3f
	.zero		1


	//   ....[78]....
        /*1234*/ 	.word	0x0002aaa0
        /*1238*/ 	.word	0x0000005a
        /*123c*/ 	.word	0x00030890
        /*1240*/ 	.short	0x010a
        /*1242*/ 	.byte	0x3f
	.zero		1


	//   ....[79]....
        /*1244*/ 	.word	0x0002aaf0
        /*1248*/ 	.word	0x0000005a
        /*124c*/ 	.word	0x00030890
        /*1250*/ 	.short	0x010a
        /*1252*/ 	.byte	0x3f
	.zero		1


	//   ....[80]....
        /*1254*/ 	.word	0x0002ab40
        /*1258*/ 	.word	0x0000005a
        /*125c*/ 	.word	0x00030890
        /*1260*/ 	.short	0x010a
        /*1262*/ 	.byte	0x3f
	.zero		1


	//   ....[81]....
        /*1264*/ 	.word	0x0002ab90
        /*1268*/ 	.word	0x0000005a
        /*126c*/ 	.word	0x000308b0
        /*1270*/ 	.short	0x010a
        /*1272*/ 	.byte	0x3f
	.zero		1


	//   ....[82]....
        /*1274*/ 	.word	0x0002af70
        /*1278*/ 	.word	0x00000010
        /*127c*/ 	.word	0x00030800
        /*1280*/ 	.short	0x010a
        /*1282*/ 	.byte	0x3f
	.zero		1


	//   ....[83]....
        /*1284*/ 	.word	0x0002b380
        /*1288*/ 	.word	0x00000010
        /*128c*/ 	.word	0x00030800
        /*1290*/ 	.short	0x010a
        /*1292*/ 	.byte	0x3f
	.zero		1


	//   ....[84]....
        /*1294*/ 	.word	0x0002b3d0
        /*1298*/ 	.word	0x00000005
        /*129c*/ 	.word	0x00030830
        /*12a0*/ 	.short	0x010a
        /*12a2*/ 	.byte	0x3f
	.zero		1


	//   ....[85]....
        /*12a4*/ 	.word	0x0002b420
        /*12a8*/ 	.word	0x00000000
        /*12ac*/ 	.word	0x00030830
        /*12b0*/ 	.short	0x010a
        /*12b2*/ 	.byte	0x3f
	.zero		1


	//   ....[86]....
        /*12b4*/ 	.word	0x0002b470
        /*12b8*/ 	.word	0x00000015
        /*12bc*/ 	.word	0x00030850
        /*12c0*/ 	.short	0x010a
        /*12c2*/ 	.byte	0x3f
	.zero		1


	//   ....[87]....
        /*12c4*/ 	.word	0x0002b4c0
        /*12c8*/ 	.word	0x00000000
        /*12cc*/ 	.word	0x00030830
        /*12d0*/ 	.short	0x010a
        /*12d2*/ 	.byte	0x3f
	.zero		1


	//   ....[88]....
        /*12d4*/ 	.word	0x0002b510
        /*12d8*/ 	.word	0x0000000f
        /*12dc*/ 	.word	0x00030850
        /*12e0*/ 	.short	0x010a
        /*12e2*/ 	.byte	0x3f
	.zero		1


	//   ....[89]....
        /*12e4*/ 	.word	0x0002b560
        /*12e8*/ 	.word	0x00000003
        /*12ec*/ 	.word	0x00030830
        /*12f0*/ 	.short	0x010a
        /*12f2*/ 	.byte	0x3f
	.zero		1


	//   ....[90]....
        /*12f4*/ 	.word	0x0002b5b0
        /*12f8*/ 	.word	0x0000000e
        /*12fc*/ 	.word	0x00030850
        /*1300*/ 	.short	0x010a
        /*1302*/ 	.byte	0x3f
	.zero		1


	//   ....[91]....
        /*1304*/ 	.word	0x0002b600
        /*1308*/ 	.word	0x0000000c
        /*130c*/ 	.word	0x00030850
        /*1310*/ 	.short	0x010a
        /*1312*/ 	.byte	0x3f
	.zero		1


	//   ....[92]....
        /*1314*/ 	.word	0x0002b7b0
        /*1318*/ 	.word	0x00000005
        /*131c*/ 	.word	0x00030820
        /*1320*/ 	.short	0x010a
        /*1322*/ 	.byte	0x3f
	.zero		1


	//   ....[93]....
        /*1324*/ 	.word	0x0002b800
        /*1328*/ 	.word	0x00000007
        /*132c*/ 	.word	0x000308a0
        /*1330*/ 	.short	0x010a
        /*1332*/ 	.byte	0x3f
	.zero		1


	//   ....[94]....
        /*1334*/ 	.word	0x0002b850
        /*1338*/ 	.word	0x00000007
        /*133c*/ 	.word	0x000308c0
        /*1340*/ 	.short	0x010a
        /*1342*/ 	.byte	0x3f
	.zero		1


	//   ....[95]....
        /*1344*/ 	.word	0x0002b8a0
        /*1348*/ 	.word	0x00000008
        /*134c*/ 	.word	0x000308a0
        /*1350*/ 	.short	0x010a
        /*1352*/ 	.byte	0x3f
	.zero		1


	//   ....[96]....
        /*1354*/ 	.word	0x0002b8f0
        /*1358*/ 	.word	0x00000008
        /*135c*/ 	.word	0x000308c0
        /*1360*/ 	.short	0x010a
        /*1362*/ 	.byte	0x3f
	.zero		1


	//   ....[97]....
        /*1364*/ 	.word	0x0002ba90
        /*1368*/ 	.word	0x00000000
        /*136c*/ 	.word	0x00030840
        /*1370*/ 	.short	0x010a
        /*1372*/ 	.byte	0x3f
	.zero		1


	//   ....[98]....
        /*1374*/ 	.word	0x0002c6d0
        /*1378*/ 	.word	0x00000002
        /*137c*/ 	.word	0x00030820
        /*1380*/ 	.short	0x010a
        /*1382*/ 	.byte	0x3f
	.zero		1


	//   ....[99]....
        /*1384*/ 	.word	0x0002c720
        /*1388*/ 	.word	0x00000003
        /*138c*/ 	.word	0x00030840
        /*1390*/ 	.short	0x010a
        /*1392*/ 	.byte	0x3f
	.zero		1


	//   ....[100]....
        /*1394*/ 	.word	0x0002c770
        /*1398*/ 	.word	0x00000003
        /*139c*/ 	.word	0x00000060
        /*13a0*/ 	.short	0x010a
        /*13a2*/ 	.byte	0x3f
	.zero		1


	//   ....[101]....
        /*13a4*/ 	.word	0x0002c7c0
        /*13a8*/ 	.word	0x00000003
        /*13ac*/ 	.word	0x00030840
        /*13b0*/ 	.short	0x010a
        /*13b2*/ 	.byte	0x3f
	.zero		1


	//   ....[102]....
        /*13b4*/ 	.word	0x0002c810
        /*13b8*/ 	.word	0x00000002
        /*13bc*/ 	.word	0x00000060
        /*13c0*/ 	.short	0x010a
        /*13c2*/ 	.byte	0x3f
	.zero		1


	//   ....[103]....
        /*13c4*/ 	.word	0x0002c860
        /*13c8*/ 	.word	0x00000002
        /*13cc*/ 	.word	0x00030840
        /*13d0*/ 	.short	0x010a
        /*13d2*/ 	.byte	0x3f
	.zero		1


	//   ....[104]....
        /*13d4*/ 	.word	0x0002c8b0
        /*13d8*/ 	.word	0x00000002
        /*13dc*/ 	.word	0x00000060
        /*13e0*/ 	.short	0x010a
        /*13e2*/ 	.byte	0x3f
	.zero		1


	//   ....[105]....
        /*13e4*/ 	.word	0x0002c900
        /*13e8*/ 	.word	0x00000000
        /*13ec*/ 	.word	0x00030860
        /*13f0*/ 	.short	0x010a
        /*13f2*/ 	.byte	0x3f
	.zero		1


	//   ....[106]....
        /*13f4*/ 	.word	0x0002d360
        /*13f8*/ 	.word	0x00000000
        /*13fc*/ 	.word	0x00030820
        /*1400*/ 	.short	0x010a
        /*1402*/ 	.byte	0x3f
	.zero		1


	//   ....[107]....
        /*1404*/ 	.word	0x0002d500
        /*1408*/ 	.word	0x00000006
        /*140c*/ 	.word	0x00000000
        /*1410*/ 	.short	0x010a
        /*1412*/ 	.byte	0x3f
	.zero		1


	//   ....[108]....
        /*1414*/ 	.word	0x0002d550
        /*1418*/ 	.word	0x00000007
        /*141c*/ 	.word	0x00000000
        /*1420*/ 	.short	0x010a
        /*1422*/ 	.byte	0x3f
	.zero		1


	//   ....[109]....
        /*1424*/ 	.word	0x0002d5a0
        /*1428*/ 	.word	0x00000004
        /*142c*/ 	.word	0x00000000
        /*1430*/ 	.short	0x010a
        /*1432*/ 	.byte	0x3f
	.zero		1


	//----- nvinfo : EIATTR_NUM_MBARRIERS
	.align		4
.L_275:
        /*1434*/ 	.byte	0x03, 0x38
        /*1436*/ 	.short	0x0016


	//----- nvinfo : EIATTR_EXIT_INSTR_OFFSETS
	.align		4
        /*1438*/ 	.byte	0x04, 0x1c
        /*143a*/ 	.short	(.L_277 - .L_276)


	//   ....[0]....
.L_276:
        /*143c*/ 	.word	0x0002aa90


	//----- nvinfo : EIATTR_MAX_THREADS
	.align		4
.L_277:
        /*1440*/ 	.byte	0x04, 0x05
        /*1442*/ 	.short	(.L_279 - .L_278)
.L_278:
        /*1444*/ 	.word	0x00000180
        /*1448*/ 	.word	0x00000001
        /*144c*/ 	.word	0x00000001


	//----- nvinfo : EIATTR_CRS_STACK_SIZE
	.align		4
.L_279:
        /*1450*/ 	.byte	0x04, 0x1e
        /*1452*/ 	.short	(.L_281 - .L_280)
.L_280:
        /*1454*/ 	.word	0x00000000


	//----- nvinfo : EIATTR_CBANK_PARAM_SIZE
	.align		4
.L_281:
        /*1458*/ 	.byte	0x03, 0x19
        /*145a*/ 	.short	0x0af0


	//----- nvinfo : EIATTR_PARAM_CBANK
	.align		4
        /*145c*/ 	.byte	0x04, 0x0a
        /*145e*/ 	.short	(.L_283 - .L_282)
	.align		4
.L_282:
        /*1460*/ 	.word	index@(.nv.constant0._ZN7cutlass13device_kernelIN5flash11enable_sm90INS1_16FlashAttnFwdSm90INS1_25CollectiveMainloopFwdSm90ILi2EN4cute5tupleIJNS5_1CILi1EEES8_S8_EEENS6_IJNS7_ILi128EEENS7_ILi96EEENS7_ILi192EEEEEELi192ENS_10bfloat16_tEfNS_4arch4Sm90ELb0ELb1ELb0ELb1ELb0ELb1ELb0ELb1ELb1ELb1ELb0ELb0EEENS1_21CollectiveEpilogueFwdINS6_IJSA_SC_SB_EEES9_SE_SG_Li256ELb1ELb1ELb0ELb0EEENS1_36VarlenDynamicPersistentTileSchedulerILi128ELi96ELi256ELi128ELb0ELb1ELb1ELb1ELb0ELb1EEEEEEEEEvNT_6ParamsE)
        /*1464*/ 	.short	0x0210
        /*1466*/ 	.short	0x0af0


	//----- nvinfo : EIATTR_SW_WAR
	.align		4
.L_283:
        /*1468*/ 	.byte	0x04, 0x36
        /*146a*/ 	.short	(.L_285 - .L_284)
.L_284:
        /*146c*/ 	.word	0x00000008
.L_285:


//--------------------- .nv.info._ZN7cutlass13device_kernelIN5flash11enable_sm90INS1_16FlashAttnFwdSm90INS1_25CollectiveMainloopFwdSm90ILi2EN4cute5tupleIJNS5_1CILi1EEES8_S8_EEENS6_IJNS7_ILi128EEENS7_ILi112EEENS7_ILi192EEEEEELi192ENS_10bfloat16_tEfNS_4arch4Sm90ELb1ELb0ELb0ELb0ELb0ELb0ELb0ELb1ELb1ELb1ELb0ELb0EEENS1_21CollectiveEpilogueFwdINS6_IJSA_SC_SB_EEES9_SE_SG_Li256ELb0ELb1ELb0ELb0EEENS1_30DynamicPersistentTileSchedulerILi256ELi128ELb0ELb1ELb1EEEEEEEEEvNT_6ParamsE --------------------------
	.section	.nv.info._ZN7cutlass13device_kernelIN5flash11enable_sm90INS1_16FlashAttnFwdSm90INS1_25CollectiveMainloopFwdSm90ILi2EN4cute5tupleIJNS5_1CILi1EEES8_S8_EEENS6_IJNS7_ILi128EEENS7_ILi112EEENS7_ILi192EEEEEELi192ENS_10bfloat16_tEfNS_4arch4Sm90ELb1ELb0ELb0ELb0ELb0ELb0ELb0ELb1ELb1ELb1ELb0ELb0EEENS1_21CollectiveEpilogueFwdINS6_IJSA_SC_SB_EEES9_SE_SG_Li256ELb0ELb1ELb0ELb0EEENS1_30DynamicPersistentTileSchedulerILi256ELi128ELb0ELb1ELb1EEEEEEEEEvNT_6ParamsE,"",@"SHT_CUDA_INFO"
	.sectionflags	@""
	.align	4


	//----- nvinfo : EIATTR_CUDA_API_VERSION
	.align		4
        /*0000*/ 	.byte	0x04, 0x37
        /*0002*/ 	.short	(.L_287 - .L_286)
.L_286:
        /*0004*/ 	.word	0x00000082


	//----- nvinfo : EIATTR_KPARAM_INFO
	.align		4
.L_287:
        /*0008*/ 	.byte	0x04, 0x17
        /*000a*/ 	.short	(.L_289 - .L_288)
.L_288:
        /*000c*/ 	.word	0x00000000
        /*0010*/ 	.short	0x0000
        /*0012*/ 	.short	0x0070
        /*0014*/ 	.byte	0x00, 0xf0, 0x01, 0x2a


	//----- nvinfo : EIATTR_SPARSE_MMA_MASK
	.align		4
.L_289:
        /*0018*/ 	.byte	0x03, 0x50
        /*001a*/ 	.short	0x0000


	//----- nvinfo : EIATTR_MAXREG_COUNT
	.align		4
        /*001c*/ 	.byte	0x03, 0x1b
        /*001e*/ 	.short	0x00a8


	//----- nvinfo : EIATTR_NUM_BARRIERS
	.align		4
        /*0020*/ 	.byte	0x02, 0x4c
        /*0022*/ 	.byte	0x09
	.zero		1


	//----- nvinfo : EIATTR_EXTERNS
	.align		4
        /*0024*/ 	.byte	0x04, 0x0f
        /*0026*/ 	.short	(.L_291 - .L_290)


	//   ....[0]....
	.align		4
.L_290:
        /*0028*/ 	.word	index@(__assertfail)


	//----- nvinfo : EIATTR_ANNOTATIONS
	.align		4
.L_291:
        /*002c*/ 	.byte	0x04, 0x55
        /*002e*/ 	.short	(.L_293 - .L_292)


	//   ....[0]....
.L_292:
        /* <DEDUP_REMOVED lines=31> */


	//----- nvinfo : EIATTR_MERCURY_ISA_VERSION
	.align		4
.L_293:
        /*0210*/ 	.byte	0x03, 0x5f
        /*0212*/ 	.short	0x0101


	//----- nvinfo : EIATTR_INT_WARP_WIDE_INSTR_OFFSETS
	.align		4
        /*0214*/ 	.byte	0x04, 0x31
        /*0216*/ 	.short	(.L_295 - .L_294)


	//   ....[0]....
.L_294:
        /*0218*/ 	.word	0x00000120


	//   ....[1]....
        /*021c*/ 	.word	0x00000160


	//   ....[2]....
        /*0220*/ 	.word	0x00000220


	//   ....[3]....
        /*0224*/ 	.word	0x00011040


	//   ....[4]....
        /*0228*/ 	.word	0x000110e0


	//   ....[5]....
        /*022c*/ 	.word	0x00014ac0


	//   ....[6]....
        /*0230*/ 	.word	0x00014b60


	//----- nvinfo : EIATTR_COOP_GROUP_MASK_REGIDS
	.align		4
.L_295:
        /*0234*/ 	.byte	0x04, 0x29
        /*0236*/ 	.short	(.L_297 - .L_296)


	//   ....[0]....
.L_296:
        /*0238*/ 	.word	0xffffffff


	//   ....[1]....
        /*023c*/ 	.word	0xffffffff


	//   ....[2]....
        /*0240*/ 	.word	0xffffffff


	//   ....[3]....
        /*0244*/ 	.word	0xffffffff


	//   ....[4]....
        /*0248*/ 	.word	0xffffffff


	//   ....[5]....
        /*024c*/ 	.word	0xffffffff


	//   ....[6]....
        /*0250*/ 	.word	0xffffffff


	//   ....[7]....
        /*0254*/ 	.word	0xffffffff


	//   ....[8]....
        /*0258*/ 	.word	0xffffffff


	//   ....[9]....
        /*025c*/ 	.word	0xffffffff


	//   ....[10]....
        /*0260*/ 	.word	0xffffffff


	//   ....[11]....
        /*0264*/ 	.word	0xffffffff


	//   ....[12]....
        /*0268*/ 	.word	0xffffffff


	//   ....[13]....
        /*026c*/ 	.word	0xffffffff


	//   ....[14]....
        /*0270*/ 	.word	0xffffffff


	//   ....[15]....
        /*0274*/ 	.word	0xffffffff


	//   ....[16]....
        /*0278*/ 	.word	0xffffffff


	//   ....[17]....
        /*027c*/ 	.word	0xffffffff


	//   ....[18]....
        /*0280*/ 	.word	0xffffffff


	//   ....[19]....
        /*0284*/ 	.word	0xffffffff


	//   ....[20]....
        /*0288*/ 	.word	0xffffffff


	//   ....[21]....
        /*028c*/ 	.word	0xffffffff


	//   ....[22]....
        /*0290*/ 	.word	0xffffffff


	//   ....[23]....
        /*0294*/ 	.word	0xffffffff


	//   ....[24]....
        /*0298*/ 	.word	0xffffffff


	//   ....[25]....
        /*029c*/ 	.word	0xffffffff


	//   ....[26]....
        /*02a0*/ 	.word	0xffffffff


	//   ....[27]....
        /*02a4*/ 	.word	0xffffffff


	//   ....[28]....
        /*02a8*/ 	.word	0xffffffff


	//   ....[29]....
        /*02ac*/ 	.word	0xffffffff


	//   ....[30]....
        /*02b0*/ 	.word	0xffffffff


	//   ....[31]....
        /*02b4*/ 	.word	0xffffffff


	//   ....[32]....
        /*02b8*/ 	.word	0xffffffff


	//   ....[33]....
        /*02bc*/ 	.word	0xffffffff


	//   ....[34]....
        /*02c0*/ 	.word	0xffffffff


	//   ....[35]....
        /*02c4*/ 	.word	0xffffffff


	//   ....[36]....
        /*02c8*/ 	.word	0xffffffff


	//   ....[37]....
        /*02cc*/ 	.word	0xffffffff


	//   ....[38]....
        /*02d0*/ 	.word	0xffffffff


	//   ....[39]....
        /*02d4*/ 	.word	0xffffffff


	//   ....[40]....
        /*02d8*/ 	.word	0xffffffff


	//   ....[41]....
        /*02dc*/ 	.word	0xffffffff


	//   ....[42]....
        /*02e0*/ 	.word	0xffffffff


	//   ....[43]....
        /*02e4*/ 	.word	0xffffffff


	//   ....[44]....
        /*02e8*/ 	.word	0xffffffff


	//   ....[45]....
        /*02ec*/ 	.word	0xffffffff


	//   ....[46]....
        /*02f0*/ 	.word	0xffffffff


	//   ....[47]....
        /*02f4*/ 	.word	0xffffffff


	//   ....[48]....
        /*02f8*/ 	.word	0xffffffff


	//   ....[49]....
        /*02fc*/ 	.word	0xffffffff


	//   ....[50]....
        /*0300*/ 	.word	0xffffffff


	//   ....[51]....
        /*0304*/ 	.word	0xffffffff


	//   ....[52]....
        /*0308*/ 	.word	0xffffffff


	//   ....[53]....
        /*030c*/ 	.word	0xffffffff


	//   ....[54]....
        /*0310*/ 	.word	0xffffffff


	//   ....[55]....
        /*0314*/ 	.word	0xffffffff


	//   ....[56]....
        /*0318*/ 	.word	0xffffffff


	//   ....[57]....
        /*031c*/ 	.word	0xffffffff


	//   ....[58]....
        /*0320*/ 	.word	0xffffffff


	//   ....[59]....
        /*0324*/ 	.word	0xffffffff


	//   ....[60]....
        /*0328*/ 	.word	0xffffffff


	//   ....[61]....
        /*032c*/ 	.word	0xffffffff


	//   ....[62]....
        /*0330*/ 	.word	0xffffffff


	//   ....[63]....
        /*0334*/ 	.word	0xffffffff


	//   ....[64]....
        /*0338*/ 	.word	0xffffffff


	//   ....[65]....
        /*033c*/ 	.word	0xffffffff


	//   ....[66]....
        /*0340*/ 	.word	0xffffffff


	//   ....[67]....
        /*0344*/ 	.word	0xffffffff


	//   ....[68]....
        /*0348*/ 	.word	0x0500000f


	//   ....[69]....
        /*034c*/ 	.word	0x0500000f


	//   ....[70]....
        /*0350*/ 	.word	0x0500000f


	//   ....[71]....
        /*0354*/ 	.word	0x0500000f


	//   ....[72]....
        /*0358*/ 	.word	0x0500000f


	//   ....[73]....
        /*035c*/ 	.word	0x0500000f


	//   ....[74]....
        /*0360*/ 	.word	0x0500000f


	//   ....[75]....
        /*0364*/ 	.word	0x0500000f


	//   ....[76]....
        /*0368*/ 	.word	0x0500000f


	//   ....[77]....
        /*036c*/ 	.word	0x0500000f


	//   ....[78]....
        /*0370*/ 	.word	0x0500000f


	//   ....[79]....
        /*0374*/ 	.word	0x0500000f


	//   ....[80]....
        /*0378*/ 	.word	0x0500000f


	//   ....[81]....
        /*037c*/ 	.word	0x0500000f


	//   ....[82]....
        /*0380*/ 	.word	0x0500000f


	//   ....[83]....
        /*0384*/ 	.word	0x0500000f


	//   ....[84]....
        /*0388*/ 	.word	0x0500000f


	//   ....[85]....
        /*038c*/ 	.word	0x0500000f


	//   ....[86]....
        /*0390*/ 	.word	0x0500000f


	//----- nvinfo : EIATTR_COOP_GROUP_INSTR_OFFSETS
	.align		4
.L_297:
        /*0394*/ 	.byte	0x04, 0x28
        /*0396*/ 	.short	(.L_299 - .L_298)


	//   ....[0]....
.L_298:
        /*0398*/ 	.word	0x00000060


	//   ....[1]....
        /*039c*/ 	.word	0x00000130


	//   ....[2]....
        /*03a0*/ 	.word	0x00000230


	//   ....[3]....
        /*03a4*/ 	.word	0x000003a0


	//   ....[4]....
        /*03a8*/ 	.word	0x00000500


	//   ....[5]....
        /*03ac*/ 	.word	0x00000620


	//   ....[6]....
        /*03b0*/ 	.word	0x00000780


	//   ....[7]....
        /*03b4*/ 	.word	0x00001570


	//   ....[8]....
        /*03b8*/ 	.word	0x00001d10


	//   ....[9]....
        /*03bc*/ 	.word	0x00001e00


	//   ....[10]....
        /*03c0*/ 	.word	0x00003e30


	//   ....[11]....
        /*03c4*/ 	.word	0x00003f00


	//   ....[12]....
        /*03c8*/ 	.word	0x00004770


	//   ....[13]....
        /*03cc*/ 	.word	0x00004810


	//   ....[14]....
        /*03d0*/ 	.word	0x00007ca0


	//   ....[15]....
        /*03d4*/ 	.word	0x00008370


	//   ....[16]....
        /*03d8*/ 	.word	0x000083d0


	//   ....[17]....
        /*03dc*/ 	.word	0x00008440


	//   ....[18]....
        /*03e0*/ 	.word	0x00008d00


	//   ....[19]....
        /*03e4*/ 	.word	0x00008d30


	//   ....[20]....
        /*03e8*/ 	.word	0x0000c1d0


	//   ....[21]....
        /*03ec*/ 	.word	0x0000c200


	//   ....[22]....
        /*03f0*/ 	.word	0x0000c650


	//   ....[23]....
        /*03f4*/ 	.word	0x0000c6c0


	//   ....[24]....
        /*03f8*/ 	.word	0x0000dab0


	//   ....[25]....
        /*03fc*/ 	.word	0x0000daf0


	//   ....[26]....
        /*0400*/ 	.word	0x0000dbd0


	//   ....[27]....
        /*0404*/ 	.word	0x0000dbf0


	//   ....[28]....
        /*0408*/ 	.word	0x0000f0d0


	//   ....[29]....
        /*040c*/ 	.word	0x0000f140


	//   ....[30]....
        /*0410*/ 	.word	0x0000f1b0


	//   ....[31]....
        /*0414*/ 	.word	0x0000f1e0


	//   ....[32]....
        /*0418*/ 	.word	0x0000f8a0


	//   ....[33]....
        /*041c*/ 	.word	0x0000f8c0


	//   ....[34]....
        /*0420*/ 	.word	0x0000f9e0


	//   ....[35]....
        /*0424*/ 	.word	0x0000fa00


	//   ....[36]....
        /*0428*/ 	.word	0x0000fb10


	//   ....[37]....
        /*042c*/ 	.word	0x0000fb30


	//   ....[38]....
        /*0430*/ 	.word	0x0000fc50


	//   ....[39]....
        /*0434*/ 	.word	0x0000fc70


	//   ....[40]....
        /*0438*/ 	.word	0x00010310


	//   ....[41]....
        /*043c*/ 	.word	0x00010340


	//   ....[42]....
        /*0440*/ 	.word	0x00010460


	//   ....[43]....
        /*0444*/ 	.word	0x00010480


	//   ....[44]....
        /*0448*/ 	.word	0x00010590


	//   ....[45]....
        /*044c*/ 	.word	0x000105b0


	//   ....[46]....
        /*0450*/ 	.word	0x000106d0


	//   ....[47]....
        /*0454*/ 	.word	0x000106f0


	//   ....[48]....
        /*0458*/ 	.word	0x00010890


	//   ....[49]....
        /*045c*/ 	.word	0x00011630


	//   ....[50]....
        /*0460*/ 	.word	0x00012060


	//   ....[51]....
        /*0464*/ 	.word	0x000120a0


	//   ....[52]....
        /*0468*/ 	.word	0x00012170


	//   ....[53]....
        /*046c*/ 	.word	0x00012180


	//   ....[54]....
        /*0470*/ 	.word	0x00012210


	//   ....[55]....
        /*0474*/ 	.word	0x00012220


	//   ....[56]....
        /*0478*/ 	.word	0x000122b0


	//   ....[57]....
        /*047c*/ 	.word	0x000122c0


	//   ....[58]....
        /*0480*/ 	.word	0x00012350


	//   ....[59]....
        /*0484*/ 	.word	0x00012360


	//   ....[60]....
        /*0488*/ 	.word	0x000123f0


	//   ....[61]....
        /*048c*/ 	.word	0x00012400


	//   ....[62]....
        /*0490*/ 	.word	0x00012490


	//   ....[63]....
        /*0494*/ 	.word	0x000124a0


	//   ....[64]....
        /*0498*/ 	.word	0x000124b0


	//   ....[65]....
        /*049c*/ 	.word	0x000124c0


	//   ....[66]....
        /*04a0*/ 	.word	0x000151b0


	//   ....[67]....
        /*04a4*/ 	.word	0x000153a0


	//   ....[68]....
        /*04a8*/ 	.word	0x00015910


	//   ....[69]....
        /*04ac*/ 	.word	0x00015a90


	//   ....[70]....
        /*04b0*/ 	.word	0x00015af0


	//   ....[71]....
        /*04b4*/ 	.word	0x00015c30


	//   ....[72]....
        /*04b8*/ 	.word	0x00015c80


	//   ....[73]....
        /*04bc*/ 	.word	0x00015da0


	//   ....[74]....
        /*04c0*/ 	.word	0x00015df0


	//   ....[75]....
        /*04c4*/ 	.word	0x00015f10


	//   ....[76]....
        /*04c8*/ 	.word	0x00015f60


	//   ....[77]....
        /*04cc*/ 	.word	0x00016080


	//   ....[78]....
        /*04d0*/ 	.word	0x000160d0


	//   ....[79]....
        /*04d4*/ 	.word	0x000161f0


	//   ....[80]....
        /*04d8*/ 	.word	0x00016240


	//   ....[81]....
        /*04dc*/ 	.word	0x00016360


	//   ....[82]....
        /*04e0*/ 	.word	0x000163b0


	//   ....[83]....
        /*04e4*/ 	.word	0x000164b0


	//   ....[84]....
        /*04e8*/ 	.word	0x00016500


	//   ....[85]....
        /*04ec*/ 	.word	0x00016820


	//   ....[86]....
        /*04f0*/ 	.word	0x00016940


	//----- nvinfo : EIATTR_REG_RECONFIG
	.align		4
.L_299:
        /*04f4*/ 	.byte	0x01, 0x54
	.zero		2


	//----- nvinfo : EIATTR_SYSCALL_OFFSETS
	.align		4
        /*04f8*/ 	.byte	0x04, 0x46
        /*04fa*/ 	.short	(.L_301 - .L_300)


	//   ....[0]....
.L_300:
        /*04fc*/ 	.word	0x00001750


	//   ....[1]....
        /*0500*/ 	.word	0x00011250


	//   ....[2]....
        /*0504*/ 	.word	0x000113a0


	//   ....[3]....
        /*0508*/ 	.word	0x00011490


	//   ....[4]....
        /*050c*/ 	.word	0x00011c60


	//----- nvinfo : EIATTR_MBARRIER_INSTR_OFFSETS
	.align		4
.L_301:
        /*0510*/ 	.byte	0x04, 0x39
        /*0512*/ 	.short	(.L_303 - .L_302)


	//   ....[0]....
.L_302:
        /*0514*/ 	.word	0x00000250
        /*0518*/ 	.word	0x000000ff
        /*051c*/ 	.word	0x00036800
        /*0520*/ 	.short	0x0100
        /*0522*/ 	.byte	0x08
	.zero		1


	//   ....[1]....
        /*0524*/ 	.word	0x00000260
        /*0528*/ 	.word	0x000000ff
        /*052c*/ 	.word	0x00036820
        /*0530*/ 	.short	0x0100
        /*0532*/ 	.byte	0x08
	.zero		1


	//   ....[2]....
        /*0534*/ 	.word	0x00000350
        /*0538*/ 	.word	0x000000ff
        /*053c*/ 	.word	0x00036830
        /*0540*/ 	.short	0x0100
        /*0542*/ 	.byte	0x08
	.zero		1


	//   ....[3]....
        /*0544*/ 	.word	0x00000360
        /*0548*/ 	.word	0x000000ff
        /*054c*/ 	.word	0x00036840
        /*0550*/ 	.short	0x0100
        /*0552*/ 	.byte	0x08
	.zero		1


	//   ....[4]....
        /*0554*/ 	.word	0x00000370
        /*0558*/ 	.word	0x000000ff
        /*055c*/ 	.word	0x00036838
        /*0560*/ 	.short	0x0100
        /*0562*/ 	.byte	0x08
	.zero		1


	//   ....[5]....
        /*0564*/ 	.word	0x00000380
        /*0568*/ 	.word	0x000000ff
        /*056c*/ 	.word	0x00036848
        /*0570*/ 	.short	0x0100
        /*0572*/ 	.byte	0x08
	.zero		1


	//   ....[6]....
        /*0574*/ 	.word	0x000004b0
        /*0578*/ 	.word	0x000000ff
        /*057c*/ 	.word	0x00036850
        /*0580*/ 	.short	0x0100
        /*0582*/ 	.byte	0x08
	.zero		1


	//   ....[7]....
        /*0584*/ 	.word	0x000004c0
        /*0588*/ 	.word	0x000000ff
        /*058c*/ 	.word	0x00036860
        /*0590*/ 	.short	0x0100
        /*0592*/ 	.byte	0x08
	.zero		1


	//   ....[8]....
        /*0594*/ 	.word	0x000004d0
        /*0598*/ 	.word	0x000000ff
        /*059c*/ 	.word	0x00036858
        /*05a0*/ 	.short	0x0100
        /*05a2*/ 	.byte	0x08
	.zero		1


	//   ....[9]....
        /*05a4*/ 	.word	0x000004e0
        /*05a8*/ 	.word	0x000000ff
        /*05ac*/ 	.word	0x00036868
        /*05b0*/ 	.short	0x0100
        /*05b2*/ 	.byte	0x08
	.zero		1


	//   ....[10]....
        /*05b4*/ 	.word	0x000005d0
        /*05b8*/ 	.word	0x000000ff
        /*05bc*/ 	.word	0x00036870
        /*05c0*/ 	.short	0x0100
        /*05c2*/ 	.byte	0x06
	.zero		1


	//   ....[11]....
        /*05c4*/ 	.word	0x000005e0
        /*05c8*/ 	.word	0x000000ff
        /*05cc*/ 	.word	0x00036880
        /*05d0*/ 	.short	0x0100
        /*05d2*/ 	.byte	0x06
	.zero		1


	//   ....[12]....
        /*05d4*/ 	.word	0x000005f0
        /*05d8*/ 	.word	0x000000ff
        /*05dc*/ 	.word	0x00036878
        /*05e0*/ 	.short	0x0100
        /*05e2*/ 	.byte	0x06
	.zero		1


	//   ....[13]....
        /*05e4*/ 	.word	0x00000600
        /*05e8*/ 	.word	0x000000ff
        /*05ec*/ 	.word	0x00036888
        /*05f0*/ 	.short	0x0100
        /*05f2*/ 	.byte	0x06
	.zero		1


	//   ....[14]....
        /*05f4*/ 	.word	0x00000730
        /*05f8*/ 	.word	0x000000ff
        /*05fc*/ 	.word	0x00036890
        /*0600*/ 	.short	0x0100
        /*0602*/ 	.byte	0x08
	.zero		1


	//   ....[15]....
        /*0604*/ 	.word	0x00000740
        /*0608*/ 	.word	0x000000ff
        /*060c*/ 	.word	0x000368a0
        /*0610*/ 	.short	0x0100
        /*0612*/ 	.byte	0x08
	.zero		1


	//   ....[16]....
        /*0614*/ 	.word	0x00000750
        /*0618*/ 	.word	0x000000ff
        /*061c*/ 	.word	0x00036898
        /*0620*/ 	.short	0x0100
        /*0622*/ 	.byte	0x08
	.zero		1


	//   ....[17]....
        /*0624*/ 	.word	0x00000760
        /*0628*/ 	.word	0x000000ff
        /*062c*/ 	.word	0x000368a8
        /*0630*/ 	.short	0x0100
        /*0632*/ 	.byte	0x08
	.zero		1


	//   ....[18]....
        /*0634*/ 	.word	0x00000890
        /*0638*/ 	.word	0x000000ff
        /*063c*/ 	.word	0x000368b0
        /*0640*/ 	.short	0x0100
        /*0642*/ 	.byte	0x08
	.zero		1


	//   ....[19]....
        /*0644*/ 	.word	0x000008a0
        /*0648*/ 	.word	0x000000ff
        /*064c*/ 	.word	0x000368c0
        /*0650*/ 	.short	0x0100
        /*0652*/ 	.byte	0x08
	.zero		1


	//   ....[20]....
        /*0654*/ 	.word	0x000008b0
        /*0658*/ 	.word	0x000000ff
        /*065c*/ 	.word	0x000368b8
        /*0660*/ 	.short	0x0100
        /*0662*/ 	.byte	0x08
	.zero		1


	//   ....[21]....
        /*0664*/ 	.word	0x000008c0
        /*0668*/ 	.word	0x000000ff
        /*066c*/ 	.word	0x000368c8
        /*0670*/ 	.short	0x0100
        /*0672*/ 	.byte	0x08
	.zero		1


	//   ....[22]....
        /*0674*/ 	.word	0x000017b0
        /*0678*/ 	.word	0x000000ff
        /*067c*/ 	.word	0x00036800
        /*0680*/ 	.short	0x010a
        /*0682*/ 	.byte	0x25
	.zero		1


	//   ....[23]....
        /*0684*/ 	.word	0x00001830
        /*0688*/ 	.word	0x00000002
        /*068c*/ 	.word	0x00036830
        /*0690*/ 	.short	0x010a
        /*0692*/ 	.byte	0x3f
	.zero		1


	//   ....[24]....
        /*0694*/ 	.word	0x00001890
        /*0698*/ 	.word	0x00000002
        /*069c*/ 	.word	0x00036830
        /*06a0*/ 	.short	0x010a
        /*06a2*/ 	.byte	0x3f
	.zero		1


	//   ....[25]....
        /*06a4*/ 	.word	0x00003d60
        /*06a8*/ 	.word	0x00000002
        /*06ac*/ 	.word	0x00000000
        /*06b0*/ 	.short	0x0101
        /*06b2*/ 	.byte	0x3f
	.zero		1


	//   ....[26]....
        /*06b4*/ 	.word	0x00005560
        /*06b8*/ 	.word	0x000000ff
        /*06bc*/ 	.word	0x00036830
        /*06c0*/ 	.short	0x010a
        /*06c2*/ 	.byte	0x06
	.zero		1


	//   ....[27]....
        /*06c4*/ 	.word	0x000055a0
        /*06c8*/ 	.word	0x000000ff
        /*06cc*/ 	.word	0x00036830
        /*06d0*/ 	.short	0x010a
        /*06d2*/ 	.byte	0x06
	.zero		1


	//   ....[28]....
        /*06d4*/ 	.word	0x00007ae0
        /*06d8*/ 	.word	0x000000ff
        /*06dc*/ 	.word	0x00036850
        /*06e0*/ 	.short	0x010a
        /*06e2*/ 	.byte	0x0b
	.zero		1


	//   ....[29]....
        /*06e4*/ 	.word	0x00007b20
        /*06e8*/ 	.word	0x000000ff
        /*06ec*/ 	.word	0x00036850
        /*06f0*/ 	.short	0x010a
        /*06f2*/ 	.byte	0x0b
	.zero		1


	//   ....[30]....
        /*06f4*/ 	.word	0x00009320
        /*06f8*/ 	.word	0x00000008
        /*06fc*/ 	.word	0x00000000
        /*0700*/ 	.short	0x0101
        /*0702*/ 	.byte	0x3f
	.zero		1


	//   ....[31]....
        /*0704*/ 	.word	0x00009390
        /*0708*/ 	.word	0x00000008
        /*070c*/ 	.word	0x00000000
        /*0710*/ 	.short	0x0101
        /*0712*/ 	.byte	0x3f
	.zero		1


	//   ....[32]....
        /*0714*/ 	.word	0x00009930
        /*0718*/ 	.word	0x000000ff
        /*071c*/ 	.word	0x00036830
        /*0720*/ 	.short	0x010a
        /*0722*/ 	.byte	0x04
	.zero		1


	//   ....[33]....
        /*0724*/ 	.word	0x00009970
        /*0728*/ 	.word	0x000000ff
        /*072c*/ 	.word	0x00036830
        /*0730*/ 	.short	0x010a
        /*0732*/ 	.byte	0x04
	.zero		1


	//   ....[34]....
        /*0734*/ 	.word	0x0000beb0
        /*0738*/ 	.word	0x000000ff
        /*073c*/ 	.word	0x00036850
        /*0740*/ 	.short	0x010a
        /*0742*/ 	.byte	0x0a
	.zero		1


	//   ....[35]....
        /*0744*/ 	.word	0x0000bef0
        /*0748*/ 	.word	0x000000ff
        /*074c*/ 	.word	0x00036850
        /*0750*/ 	.short	0x010a
        /*0752*/ 	.byte	0x0a
	.zero		1


	//   ....[36]....
        /*0754*/ 	.word	0x0000ce30
        /*0758*/ 	.word	0x0000008c
        /*075c*/ 	.word	0x00000000
        /*0760*/ 	.short	0x0101
        /*0762*/ 	.byte	0x3f
	.zero		1


	//   ....[37]....
        /*0764*/ 	.word	0x0000ce90
        /*0768*/ 	.word	0x0000008c
        /*076c*/ 	.word	0x00000000
        /*0770*/ 	.short	0x0101
        /*0772*/ 	.byte	0x3f
	.zero		1


	//   ....[38]....
        /*0774*/ 	.word	0x0000da20
        /*0778*/ 	.word	0x000000ff
        /*077c*/ 	.word	0x00036850
        /*0780*/ 	.short	0x010a
        /*0782*/ 	.byte	0x05
	.zero		1


	//   ....[39]....
        /*0784*/ 	.word	0x0000da60
        /*0788*/ 	.word	0x000000ff
        /*078c*/ 	.word	0x00036850
        /*0790*/ 	.short	0x010a
        /*0792*/ 	.byte	0x05
	.zero		1


	//   ....[40]....
        /*0794*/ 	.word	0x0000df60
        /*0798*/ 	.word	0x0000007a
        /*079c*/ 	.word	0x00000000
        /*07a0*/ 	.short	0x0101
        /*07a2*/ 	.byte	0x3f
	.zero		1


	//   ....[41]....
        /*07a4*/ 	.word	0x0000f890
        /*07a8*/ 	.word	0x0000005a
        /*07ac*/ 	.word	0x00000000
        /*07b0*/ 	.short	0x0101
        /*07b2*/ 	.byte	0x3f
	.zero		1


	//   ....[42]....
        /*07b4*/ 	.word	0x00011840
        /*07b8*/ 	.word	0x00000002
        /*07bc*/ 	.word	0x00036840
        /*07c0*/ 	.short	0x010a
        /*07c2*/ 	.byte	0x3f
	.zero		1


	//   ....[43]....
        /*07c4*/ 	.word	0x00012610
        /*07c8*/ 	.word	0x00000011
        /*07cc*/ 	.word	0x00036800
        /*07d0*/ 	.short	0x0107
        /*07d2*/ 	.byte	0x3f
	.zero		1


	//   ....[44]....
        /*07d4*/ 	.word	0x00012720
        /*07d8*/ 	.word	0x00000011
        /*07dc*/ 	.word	0x00036800
        /*07e0*/ 	.short	0x0101
        /*07e2*/ 	.byte	0x3f
	.zero		1


	//   ....[45]....
        /*07e4*/ 	.word	0x00012740
        /*07e8*/ 	.word	0x00000011
        /*07ec*/ 	.word	0x00036820
        /*07f0*/ 	.short	0x010a
        /*07f2*/ 	.byte	0x3f
	.zero		1


	//   ....[46]....
        /*07f4*/ 	.word	0x00012a60
        /*07f8*/ 	.word	0x00000002
        /*07fc*/ 	.word	0x00036840
        /*0800*/ 	.short	0x010a
        /*0802*/ 	.byte	0x3f
	.zero		1


	//   ....[47]....
        /*0804*/ 	.word	0x00012ed0
        /*0808*/ 	.word	0x00000003
        /*080c*/ 	.word	0x00000060
        /*0810*/ 	.short	0x010a
        /*0812*/ 	.byte	0x3f
	.zero		1


	//   ....[48]....
        /*0814*/ 	.word	0x00013620
        /*0818*/ 	.word	0x00000003
        /*081c*/ 	.word	0x00036840
        /*0820*/ 	.short	0x010a
        /*0822*/ 	.byte	0x3f
	.zero		1


	//   ....[49]....
        /*0824*/ 	.word	0x00013ab0
        /*0828*/ 	.word	0x00000002
        /*082c*/ 	.word	0x00000060
        /*0830*/ 	.short	0x010a
        /*0832*/ 	.byte	0x3f
	.zero		1


	//   ....[50]....
        /*0834*/ 	.word	0x00014150
        /*0838*/ 	.word	0x00000002
        /*083c*/ 	.word	0x00036840
        /*0840*/ 	.short	0x010a
        /*0842*/ 	.byte	0x3f
	.zero		1


	//   ....[51]....
        /*0844*/ 	.word	0x000145e0
        /*0848*/ 	.word	0x00000002
        /*084c*/ 	.word	0x00000060
        /*0850*/ 	.short	0x010a
        /*0852*/ 	.byte	0x3f
	.zero		1


	//   ....[52]....
        /*0854*/ 	.word	0x00014c30
        /*0858*/ 	.word	0x00000002
        /*085c*/ 	.word	0x00036860
        /*0860*/ 	.short	0x010a
        /*0862*/ 	.byte	0x3f
	.zero		1


	//   ....[53]....
        /*0864*/ 	.word	0x00015320
        /*0868*/ 	.word	0x00000000
        /*086c*/ 	.word	0x00036820
        /*0870*/ 	.short	0x010a
        /*0872*/ 	.byte	0x3f
	.zero		1


	//   ....[54]....
        /*0874*/ 	.word	0x000154f0
        /*0878*/ 	.word	0x00000006
        /*087c*/ 	.word	0x00000000
        /*0880*/ 	.short	0x010a
        /*0882*/ 	.byte	0x3f
	.zero		1


	//   ....[55]....
        /*0884*/ 	.word	0x00015540
        /*0888*/ 	.word	0x00000003
        /*088c*/ 	.word	0x00000000
        /*0890*/ 	.short	0x010a
        /*0892*/ 	.byte	0x3f
	.zero		1


	//   ....[56]....
        /*0894*/ 	.word	0x000155a0
        /*0898*/ 	.word	0x00000012
        /*089c*/ 	.word	0x00000000
        /*08a0*/ 	.short	0x010a
        /*08a2*/ 	.byte	0x3f
	.zero		1


	//   ....[57]....
        /*08a4*/ 	.word	0x000155d0
        /*08a8*/ 	.word	0x00000003
        /*08ac*/ 	.word	0x00000000
        /*08b0*/ 	.short	0x010a
        /*08b2*/ 	.byte	0x3f
	.zero		1


	//   ....[58]....
        /*08b4*/ 	.word	0x00015640
        /*08b8*/ 	.word	0x00000003
        /*08bc*/ 	.word	0x00036800
        /*08c0*/ 	.short	0x010a
        /*08c2*/ 	.byte	0x3f
	.zero		1


	//   ....[59]....
        /*08c4*/ 	.word	0x00015690
        /*08c8*/ 	.word	0x00000002
        /*08cc*/ 	.word	0x00036830
        /*08d0*/ 	.short	0x010a
        /*08d2*/ 	.byte	0x3f
	.zero		1


	//   ....[60]....
        /*08d4*/ 	.word	0x000156f0
        /*08d8*/ 	.word	0x00000005
        /*08dc*/ 	.word	0x00036830
        /*08e0*/ 	.short	0x010a
        /*08e2*/ 	.byte	0x3f
	.zero		1


	//   ....[61]....
        /*08e4*/ 	.word	0x00015750
        /*08e8*/ 	.word	0x00000003
        /*08ec*/ 	.word	0x00036850
        /*08f0*/ 	.short	0x010a
        /*08f2*/ 	.byte	0x3f
	.zero		1


	//   ....[62]....
        /*08f4*/ 	.word	0x000157b0
        /*08f8*/ 	.word	0x00000005
        /*08fc*/ 	.word	0x00036830
        /*0900*/ 	.short	0x010a
        /*0902*/ 	.byte	0x3f
	.zero		1


	//   ....[63]....
        /*0904*/ 	.word	0x00015810
        /*0908*/ 	.word	0x00000003
        /*090c*/ 	.word	0x00036850
        /*0910*/ 	.short	0x010a
        /*0912*/ 	.byte	0x3f
	.zero		1


	//   ....[64]....
        /*0914*/ 	.word	0x00015870
        /*0918*/ 	.word	0x00000003
        /*091c*/ 	.word	0x00036850
        /*0920*/ 	.short	0x010a
        /*0922*/ 	.byte	0x3f
	.zero		1


	//   ....[65]....
        /*0924*/ 	.word	0x000159c0
        /*0928*/ 	.word	0x00000002
        /*092c*/ 	.word	0x00036840
        /*0930*/ 	.short	0x010a
        /*0932*/ 	.byte	0x3f
	.zero		1


	//   ....[66]....
        /*0934*/ 	.word	0x00016540
        /*0938*/ 	.word	0x00000011
        /*093c*/ 	.word	0x00036820
        /*0940*/ 	.short	0x010a
        /*0942*/ 	.byte	0x3f
	.zero		1


	//   ....[67]....
        /*0944*/ 	.word	0x00016590
        /*0948*/ 	.word	0x00000002
        /*094c*/ 	.word	0x00036840
        /*0950*/ 	.short	0x010a
        /*0952*/ 	.byte	0x3f
	.zero		1


	//   ....[68]....
        /*0954*/ 	.word	0x000165e0
        /*0958*/ 	.word	0x00000003
        /*095c*/ 	.word	0x00000060
        /*0960*/ 	.short	0x010a
        /*0962*/ 	.byte	0x3f
	.zero		1


	//   ....[69]....
        /*0964*/ 	.word	0x00016630
        /*0968*/ 	.word	0x00000003
        /*096c*/ 	.word	0x00036840
        /*0970*/ 	.short	0x010a
        /*0972*/ 	.byte	0x3f
	.zero		1


	//   ....[70]....
        /*0974*/ 	.word	0x00016680
        /*0978*/ 	.word	0x00000002
        /*097c*/ 	.word	0x00000060
        /*0980*/ 	.short	0x010a
        /*0982*/ 	.byte	0x3f
	.zero		1


	//   ....[71]....
        /*0984*/ 	.word	0x000166d0
        /*0988*/ 	.word	0x00000002
        /*098c*/ 	.word	0x00036840
        /*0990*/ 	.short	0x010a
        /*0992*/ 	.byte	0x3f
	.zero		1


	//   ....[72]....
        /*0994*/ 	.word	0x00016720
        /*0998*/ 	.word	0x00000002
        /*099c*/ 	.word	0x00000060
        /*09a0*/ 	.short	0x010a
        /*09a2*/ 	.byte	0x3f
	.zero		1


	//   ....[73]....
        /*09a4*/ 	.word	0x00016770
        /*09a8*/ 	.word	0x00000002
        /*09ac*/ 	.word	0x00036860
        /*09b0*/ 	.short	0x010a
        /*09b2*/ 	.byte	0x3f
	.zero		1


	//   ....[74]....
        /*09b4*/ 	.word	0x00016860
        /*09b8*/ 	.word	0x00000000
        /*09bc*/ 	.word	0x00036820
        /*09c0*/ 	.short	0x010a
        /*09c2*/ 	.byte	0x3f
	.zero		1


	//   ....[75]....
        /*09c4*/ 	.word	0x00016a00
        /*09c8*/ 	.word	0x00000006
        /*09cc*/ 	.word	0x00000000
        /*09d0*/ 	.short	0x010a
        /*09d2*/ 	.byte	0x3f
	.zero		1


	//   ....[76]....
        /*09d4*/ 	.word	0x00016a50
        /*09d8*/ 	.word	0x00000003
        /*09dc*/ 	.word	0x00000000
        /*09e0*/ 	.short	0x010a
        /*09e2*/ 	.byte	0x3f
	.zero		1


	//   ....[77]....
        /*09e4*/ 	.word	0x00016aa0
        /*09e8*/ 	.word	0x00000012
        /*09ec*/ 	.word	0x00000000
        /*09f0*/ 	.short	0x010a
        /*09f2*/ 	.byte	0x3f
	.zero		1


	//----- nvinfo : EIATTR_NUM_MBARRIERS
	.align		4
.L_303:
        /*09f4*/ 	.byte	0x03, 0x38
        /*09f6*/ 	.short	0x0016


	//----- nvinfo : EIATTR_EXIT_INSTR_OFFSETS
	.align		4
        /*09f8*/ 	.byte	0x04, 0x1c
        /*09fa*/ 	.short	(.L_305 - .L_304)


	//   ....[0]....
.L_304:
        /*09fc*/ 	.word	0x000009e0


	//   ....[1]....
        /*0a00*/ 	.word	0x00010830


	//   ....[2]....
        /*0a04*/ 	.word	0x00015620


	//----- nvinfo : EIATTR_MAX_THREADS
	.align		4
.L_305:
        /*0a08*/ 	.byte	0x04, 0x05
        /*0a0a*/ 	.short	(.L_307 - .L_306)
.L_306:
        /*0a0c*/ 	.word	0x00000180
        /*0a10*/ 	.word	0x00000001
        /*0a14*/ 	.word	0x00000001


	//----- nvinfo : EIATTR_CRS_STACK_SIZE
	.align		4
.L_307:
        /*0a18*/ 	.byte	0x04, 0x1e
        /*0a1a*/ 	.short	(.L_309 - .L_308)
.L_308:
        /*0a1c*/ 	.word	0x00000000


	//----- nvinfo : EIATTR_CBANK_PARAM_SIZE
	.align		4
.L_309:
        /*0a20*/ 	.byte	0x03, 0x19
        /*0a22*/ 	.short	0x0af0


	//----- nvinfo : EIATTR_PARAM_CBANK
	.align		4
        /*0a24*/ 	.byte	0x04, 0x0a
        /*0a26*/ 	.short	(.L_311 - .L_310)
	.align		4
.L_310:
        /*0a28*/ 	.word	index@(.nv.constant0._ZN7cutlass13device_kernelIN5flash11enable_sm90INS1_16FlashAttnFwdSm90INS1_25CollectiveMainloopFwdSm90ILi2EN4cute5tupleIJNS5_1CILi1EEES8_S8_EEENS6_IJNS7_ILi128EEENS7_ILi112EEENS7_ILi192EEEEEELi192ENS_10bfloat16_tEfNS_4arch4Sm90ELb1ELb0ELb0ELb0ELb0ELb0ELb0ELb1ELb1ELb1ELb0ELb0EEENS1_21CollectiveEpilogueFwdINS6_IJSA_SC_SB_EEES9_SE_SG_Li256ELb0ELb1ELb0ELb0EEENS1_30DynamicPersistentTileSchedulerILi256ELi128ELb0ELb1ELb1EEEEEEEEEvNT_6ParamsE)
        /*0a2c*/ 	.short	0x0210
        /*0a2e*/ 	.short	0x0af0


	//----- nvinfo : EIATTR_SW_WAR
	.align		4
.L_311:
        /*0a30*/ 	.byte	0x04, 0x36
        /*0a32*/ 	.short	(.L_313 - .L_312)
.L_312:
        /*0a34*/ 	.word	0x00000008
.L_313:


//--------------------- .nv.info._ZN7cutlass13device_kernelIN5flash11enable_sm90INS1_16FlashAttnFwdSm90INS1_25CollectiveMainloopFwdSm90ILi2EN4cute5tupleIJNS5_1CILi1EEES8_S8_EEENS6_IJNS7_ILi128EEENS7_ILi112EEENS7_ILi192EEEEEELi192ENS_10bfloat16_tEfNS_4arch4Sm90ELb1ELb0ELb0ELb1ELb0ELb0ELb0ELb1ELb1ELb1ELb0ELb0EEENS1_21CollectiveEpilogueFwdINS6_IJSA_SC_SB_EEES9_SE_SG_Li256ELb1ELb1ELb0ELb0EEENS1_36VarlenDynamicPersistentTileSchedulerILi128ELi112ELi256ELi128ELb0ELb1ELb1ELb1ELb1ELb1EEEEEEEEEvNT_6ParamsE --------------------------
	.section	.nv.info._ZN7cutlass13device_kernelIN5flash11enable_sm90INS1_16FlashAttnFwdSm90INS1_25CollectiveMainloopFwdSm90ILi2EN4cute5tupleIJNS5_1CILi1EEES8_S8_EEENS6_IJNS7_ILi128EEENS7_ILi112EEENS7_ILi192EEEEEELi192ENS_10bfloat16_tEfNS_4arch4Sm90ELb1ELb0ELb0ELb1ELb0ELb0ELb0ELb1ELb1ELb1ELb0ELb0EEENS1_21CollectiveEpilogueFwdINS6_IJSA_SC_SB_EEES9_SE_SG_Li256ELb1ELb1ELb0ELb0EEENS1_36VarlenDynamicPersistentTileSchedulerILi128ELi112ELi256ELi128ELb0ELb1ELb1ELb1ELb1ELb1EEEEEEEEEvNT_6ParamsE,"",@"SHT_CUDA_INFO"
	.sectionflags	@""
	.align	4


	//----- nvinfo : EIATTR_CUDA_API_VERSION
	.align		4
        /*0000*/ 	.byte	0x04, 0x37
        /*0002*/ 	.short	(.L_315 - .L_314)
.L_314:
        /*0004*/ 	.word	0x00000082


	//----- nvinfo : EIATTR_KPARAM_INFO
	.align		4
.L_315:
        /*0008*/ 	.byte	0x04, 0x17
        /*000a*/ 	.short	(.L_317 - .L_316)
.L_316:
        /*000c*/ 	.word	0x00000000
        /*0010*/ 	.short	0x0000
        /*0012*/ 	.short	0x0070
        /*0014*/ 	.byte	0x00, 0xf0, 0x01, 0x2a


	//----- nvinfo : EIATTR_SPARSE_MMA_MASK
	.align		4
.L_317:
        /*0018*/ 	.byte	0x03, 0x50
        /*001a*/ 	.short	0x0000


	//----- nvinfo : EIATTR_MAXREG_COUNT
	.align		4
        /*001c*/ 	.byte	0x03, 0x1b
        /*001e*/ 	.short	0x00a8


	//----- nvinfo : EIATTR_NUM_BARRIERS
	.align		4
        /*0020*/ 	.byte	0x02, 0x4c
        /*0022*/ 	.byte	0x09
	.zero		1


	//----- nvinfo : EIATTR_EXTERNS
	.align		4
        /*0024*/ 	.byte	0x04, 0x0f
        /*0026*/ 	.short	(.L_319 - .L_318)


	//   ....[0]....
	.align		4
.L_318:
        /*0028*/ 	.word	index@(__assertfail)


	//----- nvinfo : EIATTR_ANNOTATIONS
	.align		4
.L_319:
        /*002c*/ 	.byte	0x04, 0x55
        /*002e*/ 	.short	(.L_321 - .L_320)


	//   ....[0]....
.L_320:
        /* <DEDUP_REMOVED lines=77> */


	//----- nvinfo : EIATTR_MERCURY_ISA_VERSION
	.align		4
.L_321:
        /*04e8*/ 	.byte	0x03, 0x5f
        /*04ea*/ 	.short	0x0101


	//----- nvinfo : EIATTR_UNUSED_LOAD_BYTE_OFFSET
	.align		4
        /*04ec*/ 	.byte	0x04, 0x44
        /*04ee*/ 	.short	(.L_323 - .L_322)


	//   ....[0]....
.L_322:
        /*04f0*/ 	.word	0x00000a10
        /*04f4*/ 	.word	0x0000fff0


	//   ....[1]....
        /*04f8*/ 	.word	0x0000ec10
        /*04fc*/ 	.word	0x0000fff0


	//----- nvinfo : EIATTR_INT_WARP_WIDE_INSTR_OFFSETS
	.align		4
.L_323:
        /*0500*/ 	.byte	0x04, 0x31
        /*0502*/ 	.short	(.L_325 - .L_324)


	//   ....[0]....
.L_324:
        /*0504*/ 	.word	0x00000130


	//   ....[1]....
        /*0508*/ 	.word	0x00000170


	//   ....[2]....
        /*050c*/ 	.word	0x000001e0


	//   ....[3]....
        /*0510*/ 	.word	0x00012920


	//   ....[4]....
        /*0514*/ 	.word	0x000129c0


	//   ....[5]....
        /*0518*/ 	.word	0x00016970


	//   ....[6]....
        /*051c*/ 	.word	0x000169e0


	//----- nvinfo : EIATTR_COOP_GROUP_MASK_REGIDS
	.align		4
.L_325:
        /*0520*/ 	.byte	0x04, 0x29
        /*0522*/ 	.short	(.L_327 - .L_326)


	//   ....[0]....
.L_326:
        /*0524*/ 	.word	0xffffffff


	//   ....[1]....
        /*0528*/ 	.word	0xffffffff


	//   ....[2]....
        /*052c*/ 	.word	0xffffffff


	//   ....[3]....
        /*0530*/ 	.word	0xffffffff


	//   ....[4]....
        /*0534*/ 	.word	0xffffffff


	//   ....[5]....
        /*0538*/ 	.word	0xffffffff


	//   ....[6]....
        /*053c*/ 	.word	0xffffffff


	//   ....[7]....
        /*0540*/ 	.word	0xffffffff


	//   ....[8]....
        /*0544*/ 	.word	0xffffffff


	//   ....[9]....
        /*0548*/ 	.word	0xffffffff


	//   ....[10]....
        /*054c*/ 	.word	0xffffffff


	//   ....[11]....
        /*0550*/ 	.word	0xffffffff


	//   ....[12]....
        /*0554*/ 	.word	0xffffffff


	//   ....[13]....
        /*0558*/ 	.word	0xffffffff


	//   ....[14]....
        /*055c*/ 	.word	0xffffffff


	//   ....[15]....
        /*0560*/ 	.word	0xffffffff


	//   ....[16]....
        /*0564*/ 	.word	0xffffffff


	//   ....[17]....
        /*0568*/ 	.word	0xffffffff


	//   ....[18]....
        /*056c*/ 	.word	0xffffffff


	//   ....[19]....
        /*0570*/ 	.word	0xffffffff


	//   ....[20]....
        /*0574*/ 	.word	0xffffffff


	//   ....[21]....
        /*0578*/ 	.word	0xffffffff


	//   ....[22]....
        /*057c*/ 	.word	0xffffffff


	//   ....[23]....
        /*0580*/ 	.word	0xffffffff


	//   ....[24]....
        /*0584*/ 	.word	0xffffffff


	//   ....[25]....
        /*0588*/ 	.word	0xffffffff


	//   ....[26]....
        /*058c*/ 	.word	0xffffffff


	//   ....[27]....
        /*0590*/ 	.word	0xffffffff


	//   ....[28]....
        /*0594*/ 	.word	0xffffffff


	//   ....[29]....
        /*0598*/ 	.word	0xffffffff


	//   ....[30]....
        /*059c*/ 	.word	0xffffffff


	//   ....[31]....
        /*05a0*/ 	.word	0xffffffff


	//   ....[32]....
        /*05a4*/ 	.word	0xffffffff


	//   ....[33]....
        /*05a8*/ 	.word	0xffffffff


	//   ....[34]....
        /*05ac*/ 	.word	0xffffffff


	//   ....[35]....
        /*05b0*/ 	.word	0xffffffff


	//   ....[36]....
        /*05b4*/ 	.word	0xffffffff


	//   ....[37]....
        /*05b8*/ 	.word	0xffffffff


	//   ....[38]....
        /*05bc*/ 	.word	0xffffffff


	//   ....[39]....
        /*05c0*/ 	.word	0xffffffff


	//   ....[40]....
        /*05c4*/ 	.word	0xffffffff


	//   ....[41]....
        /*05c8*/ 	.word	0xffffffff


	//   ....[42]....
        /*05cc*/ 	.word	0xffffffff


	//   ....[43]....
        /*05d0*/ 	.word	0xffffffff


	//   ....[44]....
        /*05d4*/ 	.word	0xffffffff


	//   ....[45]....
        /*05d8*/ 	.word	0xffffffff


	//   ....[46]....
        /*05dc*/ 	.word	0xffffffff


	//   ....[47]....
        /*05e0*/ 	.word	0xffffffff


	//   ....[48]....
        /*05e4*/ 	.word	0xffffffff


	//   ....[49]....
        /*05e8*/ 	.word	0xffffffff


	//   ....[50]....
        /*05ec*/ 	.word	0xffffffff


	//   ....[51]....
        /*05f0*/ 	.word	0xffffffff


	//   ....[52]....
        /*05f4*/ 	.word	0xffffffff


	//   ....[53]....
        /*05f8*/ 	.word	0xffffffff


	//   ....[54]....
        /*05fc*/ 	.word	0xffffffff


	//   ....[55]....
        /*0600*/ 	.word	0xffffffff


	//   ....[56]....
        /*0604*/ 	.word	0xffffffff


	//   ....[57]....
        /*0608*/ 	.word	0xffffffff


	//   ....[58]....
        /*060c*/ 	.word	0xffffffff


	//   ....[59]....
        /*0610*/ 	.word	0xffffffff


	//   ....[60]....
        /*0614*/ 	.word	0xffffffff


	//   ....[61]....
        /*0618*/ 	.word	0xffffffff


	//   ....[62]....
        /*061c*/ 	.word	0xffffffff


	//   ....[63]....
        /*0620*/ 	.word	0xffffffff


	//   ....[64]....
        /*0624*/ 	.word	0xffffffff


	//   ....[65]....
        /*0628*/ 	.word	0xffffffff


	//   ....[66]....
        /*062c*/ 	.word	0xffffffff


	//   ....[67]....
        /*0630*/ 	.word	0xffffffff


	//   ....[68]....
        /*0634*/ 	.word	0xffffffff


	//   ....[69]....
        /*0638*/ 	.word	0xffffffff


	//   ....[70]....
        /*063c*/ 	.word	0xffffffff


	//   ....[71]....
        /*0640*/ 	.word	0xffffffff


	//   ....[72]....
        /*0644*/ 	.word	0xffffffff


	//   ....[73]....
        /*0648*/ 	.word	0xffffffff


	//   ....[74]....
        /*064c*/ 	.word	0xffffffff


	//   ....[75]....
        /*0650*/ 	.word	0xffffffff


	//   ....[76]....
        /*0654*/ 	.word	0xffffffff


	//   ....[77]....
        /*0658*/ 	.word	0xffffffff


	//   ....[78]....
        /*065c*/ 	.word	0xffffffff


	//   ....[79]....
        /*0660*/ 	.word	0xffffffff


	//   ....[80]....
        /*0664*/ 	.word	0xffffffff


	//   ....[81]....
        /*0668*/ 	.word	0xffffffff


	//   ....[82]....
        /*066c*/ 	.word	0xffffffff


	//   ....[83]....
        /*0670*/ 	.word	0xffffffff


	//   ....[84]....
        /*0674*/ 	.word	0xffffffff


	//   ....[85]....
        /*0678*/ 	.word	0xffffffff


	//   ....[86]....
        /*067c*/ 	.word	0xffffffff


	//   ....[87]....
        /*0680*/ 	.word	0xffffffff


	//   ....[88]....
        /*0684*/ 	.word	0xffffffff


	//   ....[89]....
        /*0688*/ 	.word	0xffffffff


	//   ....[90]....
        /*068c*/ 	.word	0xffffffff


	//   ....[91]....
        /*0690*/ 	.word	0xffffffff


	//   ....[92]....
        /*0694*/ 	.word	0xffffffff


	//   ....[93]....
        /*0698*/ 	.word	0xffffffff


	//   ....[94]....
        /*069c*/ 	.word	0xffffffff


	//   ....[95]....
        /*06a0*/ 	.word	0xffffffff


	//   ....[96]....
        /*06a4*/ 	.word	0xffffffff


	//   ....[97]....
        /*06a8*/ 	.word	0xffffffff


	//   ....[98]....
        /*06ac*/ 	.word	0xffffffff


	//   ....[99]....
        /*06b0*/ 	.word	0x0500000f


	//   ....[100]....
        /*06b4*/ 	.word	0x0500000f


	//   ....[101]....
        /*06b8*/ 	.word	0x0500000f


	//   ....[102]....
        /*06bc*/ 	.word	0x0500000f


	//   ....[103]....
        /*06c0*/ 	.word	0x0500000f


	//   ....[104]....
        /*06c4*/ 	.word	0x0500000f


	//   ....[105]....
        /*06c8*/ 	.word	0x0500000f


	//   ....[106]....
        /*06cc*/ 	.word	0x0500000f


	//   ....[107]....
        /*06d0*/ 	.word	0x0500000f


	//   ....[108]....
        /*06d4*/ 	.word	0x0500000f


	//   ....[109]....
        /*06d8*/ 	.word	0x0500000f


	//   ....[110]....
        /*06dc*/ 	.word	0x0500000f


	//   ....[111]....
        /*06e0*/ 	.word	0x0500000f


	//   ....[112]....
        /*06e4*/ 	.word	0x0500000f


	//   ....[113]....
        /*06e8*/ 	.word	0x0500000f


	//   ....[114]....
        /*06ec*/ 	.word	0x0500000f


	//   ....[115]....
        /*06f0*/ 	.word	0x0500000f


	//   ....[116]....
        /*06f4*/ 	.word	0x0500000f


	//   ....[117]....
        /*06f8*/ 	.word	0x0500000f


	//   ....[118]....
        /*06fc*/ 	.word	0x0500000f


	//   ....[119]....
        /*0700*/ 	.word	0x0500000f


	//   ....[120]....
        /*0704*/ 	.word	0x0500000f


	//   ....[121]....
        /*0708*/ 	.word	0x0500000f


	//   ....[122]....
        /*070c*/ 	.word	0x0500000f


	//   ....[123]....
        /*0710*/ 	.word	0x0500000f


	//   ....[124]....
        /*0714*/ 	.word	0x0500000f


	//   ....[125]....
        /*0718*/ 	.word	0x0500000f


	//   ....[126]....
        /*071c*/ 	.word	0x0500000f


	//   ....[127]....
        /*0720*/ 	.word	0x0500000f


	//   ....[128]....
        /*0724*/ 	.word	0x0500000f


	//   ....[129]....
        /*0728*/ 	.word	0x0500000f


	//   ....[130]....
        /*072c*/ 	.word	0x0500000f


	//   ....[131]....
        /*0730*/ 	.word	0x0500000f


	//   ....[132]....
        /*0734*/ 	.word	0x0500000f


	//   ....[133]....
        /*0738*/ 	.word	0x0500000f


	//----- nvinfo : EIATTR_COOP_GROUP_INSTR_OFFSETS
	.align		4
.L_327:
        /*073c*/ 	.byte	0x04, 0x28
        /*073e*/ 	.short	(.L_329 - .L_328)


	//   ....[0]....
.L_328:
        /*0740*/ 	.word	0x00000060


	//   ....[1]....
        /*0744*/ 	.word	0x00000140


	//   ....[2]....
        /*0748*/ 	.word	0x00000190


	//   ....[3]....
        /*074c*/ 	.word	0x000003c0


	//   ....[4]....
        /*0750*/ 	.word	0x00000520


	//   ....[5]....
        /*0754*/ 	.word	0x00000640


	//   ....[6]....
        /*0758*/ 	.word	0x000007a0


	//   ....[7]....
        /*075c*/ 	.word	0x00001890


	//   ....[8]....
        /*0760*/ 	.word	0x00003b30


	//   ....[9]....
        /*0764*/ 	.word	0x00004350


	//   ....[10]....
        /*0768*/ 	.word	0x00004370


	//   ....[11]....
        /*076c*/ 	.word	0x00004380


	//   ....[12]....
        /*0770*/ 	.word	0x00004db0


	//   ....[13]....
        /*0774*/ 	.word	0x00004e70


	//   ....[14]....
        /*0778*/ 	.word	0x00008340


	//   ....[15]....
        /*077c*/ 	.word	0x00008370


	//   ....[16]....
        /*0780*/ 	.word	0x00008bb0


	//   ....[17]....
        /*0784*/ 	.word	0x00008bd0


	//   ....[18]....
        /*0788*/ 	.word	0x000092e0


	//   ....[19]....
        /*078c*/ 	.word	0x00009380


	//   ....[20]....
        /*0790*/ 	.word	0x0000c860


	//   ....[21]....
        /*0794*/ 	.word	0x0000c890


	//   ....[22]....
        /*0798*/ 	.word	0x0000cd10


	//   ....[23]....
        /*079c*/ 	.word	0x0000cd80


	//   ....[24]....
        /*07a0*/ 	.word	0x0000e110


	//   ....[25]....
        /*07a4*/ 	.word	0x0000e150


	//   ....[26]....
        /*07a8*/ 	.word	0x0000e240


	//   ....[27]....
        /*07ac*/ 	.word	0x0000e260


	//   ....[28]....
        /*07b0*/ 	.word	0x0000fa70


	//   ....[29]....
        /*07b4*/ 	.word	0x0000faa0


	//   ....[30]....
        /*07b8*/ 	.word	0x0000fad0


	//   ....[31]....
        /*07bc*/ 	.word	0x0000fb00


	//   ....[32]....
        /*07c0*/ 	.word	0x00010240


	//   ....[33]....
        /*07c4*/ 	.word	0x00010280


	//   ....[34]....
        /*07c8*/ 	.word	0x00010390


	//   ....[35]....
        /*07cc*/ 	.word	0x000103b0


	//   ....[36]....
        /*07d0*/ 	.word	0x000104c0


	//   ....[37]....
        /*07d4*/ 	.word	0x000104e0


	//   ....[38]....
        /*07d8*/ 	.word	0x00010600


	//   ....[39]....
        /*07dc*/ 	.word	0x00010620


	//   ....[40]....
        /*07e0*/ 	.word	0x00010ff0


	//   ....[41]....
        /*07e4*/ 	.word	0x00011010


	//   ....[42]....
        /*07e8*/ 	.word	0x00011120


	//   ....[43]....
        /*07ec*/ 	.word	0x00011140


	//   ....[44]....
        /*07f0*/ 	.word	0x00011250


	//   ....[45]....
        /*07f4*/ 	.word	0x00011270


	//   ....[46]....
        /*07f8*/ 	.word	0x00011390


	//   ....[47]....
        /*07fc*/ 	.word	0x000113b0


	//   ....[48]....
        /*0800*/ 	.word	0x00011540


	//   ....[49]....
        /*0804*/ 	.word	0x00011720


	//   ....[50]....
        /*0808*/ 	.word	0x00011750


	//   ....[51]....
        /*080c*/ 	.word	0x00011780


	//   ....[52]....
        /*0810*/ 	.word	0x000117b0


	//   ....[53]....
        /*0814*/ 	.word	0x000117e0


	//   ....[54]....
        /*0818*/ 	.word	0x00011810


	//   ....[55]....
        /*081c*/ 	.word	0x00011990


	//   ....[56]....
        /*0820*/ 	.word	0x000119c0


	//   ....[57]....
        /*0824*/ 	.word	0x000119f0


	//   ....[58]....
        /*0828*/ 	.word	0x00011a20


	//   ....[59]....
        /*082c*/ 	.word	0x00011a50


	//   ....[60]....
        /*0830*/ 	.word	0x00011a80


	//   ....[61]....
        /*0834*/ 	.word	0x00011b30


	//   ....[62]....
        /*0838*/ 	.word	0x00011b90


	//   ....[63]....
        /*083c*/ 	.word	0x00011c20


	//   ....[64]....
        /*0840*/ 	.word	0x00012f40


	//   ....[65]....
        /*0844*/ 	.word	0x00013bf0


	//   ....[66]....
        /*0848*/ 	.word	0x00013c00


	//   ....[67]....
        /*084c*/ 	.word	0x00013c10


	//   ....[68]....
        /*0850*/ 	.word	0x00013c60


	//   ....[69]....
        /*0854*/ 	.word	0x00013d30


	//   ....[70]....
        /*0858*/ 	.word	0x00013d70


	//   ....[71]....
        /*085c*/ 	.word	0x00013e20


	//   ....[72]....
        /*0860*/ 	.word	0x00013e40


	//   ....[73]....
        /*0864*/ 	.word	0x00013ee0


	//   ....[74]....
        /*0868*/ 	.word	0x00013f00


	//   ....[75]....
        /*086c*/ 	.word	0x00013fa0


	//   ....[76]....
        /*0870*/ 	.word	0x00013fc0


	//   ....[77]....
        /*0874*/ 	.word	0x00014060


	//   ....[78]....
        /*0878*/ 	.word	0x00014080


	//   ....[79]....
        /*087c*/ 	.word	0x00014090


	//   ....[80]....
        /*0880*/ 	.word	0x000140a0


	//   ....[81]....
        /*0884*/ 	.word	0x000171b0


	//   ....[82]....
        /*0888*/ 	.word	0x00017210


	//   ....[83]....
        /*088c*/ 	.word	0x00017240


	//   ....[84]....
        /*0890*/ 	.word	0x00017250


	//   ....[85]....
        /*0894*/ 	.word	0x00017280


	//   ....[86]....
        /*0898*/ 	.word	0x000172b0


	//   ....[87]....
        /*089c*/ 	.word	0x000172e0


	//   ....[88]....
        /*08a0*/ 	.word	0x00017310


	//   ....[89]....
        /*08a4*/ 	.word	0x000174a0


	//   ....[90]....
        /*08a8*/ 	.word	0x000174d0


	//   ....[91]....
        /*08ac*/ 	.word	0x00017500


	//   ....[92]....
        /*08b0*/ 	.word	0x00017530


	//   ....[93]....
        /*08b4*/ 	.word	0x00017560


	//   ....[94]....
        /*08b8*/ 	.word	0x00017590


	//   ....[95]....
        /*08bc*/ 	.word	0x00017650


	//   ....[96]....
        /*08c0*/ 	.word	0x00017670


	//   ....[97]....
        /*08c4*/ 	.word	0x000176e0


	//   ....[98]....
        /*08c8*/ 	.word	0x00017dc0


	//   ....[99]....
        /*08cc*/ 	.word	0x000183b0


	//   ....[100]....
        /*08d0*/ 	.word	0x00018570


	//   ....[101]....
        /*08d4*/ 	.word	0x000185c0


	//   ....[102]....
        /*08d8*/ 	.word	0x000186e0


	//   ....[103]....
        /*08dc*/ 	.word	0x00018750


	//   ....[104]....
        /*08e0*/ 	.word	0x00018860


	//   ....[105]....
        /*08e4*/ 	.word	0x000188d0


	//   ....[106]....
        /*08e8*/ 	.word	0x000189f0


	//   ....[107]....
        /*08ec*/ 	.word	0x00018a60


	//   ....[108]....
        /*08f0*/ 	.word	0x00018b80


	//   ....[109]....
        /*08f4*/ 	.word	0x00018bf0


	//   ....[110]....
        /*08f8*/ 	.word	0x00018d10


	//   ....[111]....
        /*08fc*/ 	.word	0x00018d80


	//   ....[112]....
        /*0900*/ 	.word	0x00018eb0


	//   ....[113]....
        /*0904*/ 	.word	0x00018f00


	//   ....[114]....
        /*0908*/ 	.word	0x00019020


	//   ....[115]....
        /*090c*/ 	.word	0x00019070


	//   ....[116]....
        /*0910*/ 	.word	0x000193a0


	//   ....[117]....
        /*0914*/ 	.word	0x00019440


	//   ....[118]....
        /*0918*/ 	.word	0x00019570


	//   ....[119]....
        /*091c*/ 	.word	0x000195e0


	//   ....[120]....
        /*0920*/ 	.word	0x00019660


	//   ....[121]....
        /*0924*/ 	.word	0x000196e0


	//   ....[122]....
        /*0928*/ 	.word	0x00019760


	//   ....[123]....
        /*092c*/ 	.word	0x000197f0


	//   ....[124]....
        /*0930*/ 	.word	0x00019890


	//   ....[125]....
        /*0934*/ 	.word	0x00019930


	//   ....[126]....
        /*0938*/ 	.word	0x000199a0


	//   ....[127]....
        /*093c*/ 	.word	0x00019a10


	//   ....[128]....
        /*0940*/ 	.word	0x00019a80


	//   ....[129]....
        /*0944*/ 	.word	0x00019b00


	//   ....[130]....
        /*0948*/ 	.word	0x00019b80


	//   ....[131]....
        /*094c*/ 	.word	0x00019c20


	//   ....[132]....
        /*0950*/ 	.word	0x00019cb0


	//   ....[133]....
        /*0954*/ 	.word	0x00019de0


	//----- nvinfo : EIATTR_REG_RECONFIG
	.align		4
.L_329:
        /*0958*/ 	.byte	0x01, 0x54
	.zero		2


	//----- nvinfo : EIATTR_SYSCALL_OFFSETS
	.align		4
        /*095c*/ 	.byte	0x04, 0x46
        /*095e*/ 	.short	(.L_331 - .L_330)


	//   ....[0]....
.L_330:
        /*0960*/ 	.word	0x00001a70


	//   ....[1]....
        /*0964*/ 	.word	0x00012b30


	//   ....[2]....
        /*0968*/ 	.word	0x00012c90


	//   ....[3]....
        /*096c*/ 	.word	0x00012d90


	//   ....[4]....
        /*0970*/ 	.word	0x00013790


	//----- nvinfo : EIATTR_MBARRIER_INSTR_OFFSETS
	.align		4
.L_331:
        /*0974*/ 	.byte	0x04, 0x39
        /*0976*/ 	.short	(.L_333 - .L_332)


	//   ....[0]....
.L_332:
        /*0978*/ 	.word	0x00000270
        /*097c*/ 	.word	0x000000ff
        /*0980*/ 	.word	0x00036800
        /*0984*/ 	.short	0x0100
        /*0986*/ 	.byte	0x08
	.zero		1


	//   ....[1]....
        /*0988*/ 	.word	0x00000280
        /*098c*/ 	.word	0x000000ff
        /*0990*/ 	.word	0x00036820
        /*0994*/ 	.short	0x0100
        /*0996*/ 	.byte	0x08
	.zero		1


	//   ....[2]....
        /*0998*/ 	.word	0x00000370
        /*099c*/ 	.word	0x000000ff
        /*09a0*/ 	.word	0x00036830
        /*09a4*/ 	.short	0x0100
        /*09a6*/ 	.byte	0x08
	.zero		1


	//   ....[3]....
        /*09a8*/ 	.word	0x00000380
        /*09ac*/ 	.word	0x000000ff
        /*09b0*/ 	.word	0x00036840
        /*09b4*/ 	.short	0x0100
        /*09b6*/ 	.byte	0x08
	.zero		1


	//   ....[4]....
        /*09b8*/ 	.word	0x00000390
        /*09bc*/ 	.word	0x000000ff
        /*09c0*/ 	.word	0x00036838
        /*09c4*/ 	.short	0x0100
        /*09c6*/ 	.byte	0x08
	.zero		1


	//   ....[5]....
        /*09c8*/ 	.word	0x000003a0
        /*09cc*/ 	.word	0x000000ff
        /*09d0*/ 	.word	0x00036848
        /*09d4*/ 	.short	0x0100
        /*09d6*/ 	.byte	0x08
	.zero		1


	//   ....[6]....
        /*09d8*/ 	.word	0x000004d0
        /*09dc*/ 	.word	0x000000ff
        /*09e0*/ 	.word	0x00036850
        /*09e4*/ 	.short	0x0100
        /*09e6*/ 	.byte	0x08
	.zero		1


	//   ....[7]....
        /*09e8*/ 	.word	0x000004e0
        /*09ec*/ 	.word	0x000000ff
        /*09f0*/ 	.word	0x00036860
        /*09f4*/ 	.short	0x0100
        /*09f6*/ 	.byte	0x08
	.zero		1


	//   ....[8]....
        /*09f8*/ 	.word	0x000004f0
        /*09fc*/ 	.word	0x000000ff
        /*0a00*/ 	.word	0x00036858
        /*0a04*/ 	.short	0x0100
        /*0a06*/ 	.byte	0x08
	.zero		1


	//   ....[9]....
        /*0a08*/ 	.word	0x00000500
        /*0a0c*/ 	.word	0x000000ff
        /*0a10*/ 	.word	0x00036868
        /*0a14*/ 	.short	0x0100
        /*0a16*/ 	.byte	0x08
	.zero		1


	//   ....[10]....
        /*0a18*/ 	.word	0x000005f0
        /*0a1c*/ 	.word	0x000000ff
        /*0a20*/ 	.word	0x00036870
        /*0a24*/ 	.short	0x0100
        /*0a26*/ 	.byte	0x06
	.zero		1


	//   ....[11]....
        /*0a28*/ 	.word	0x00000600
        /*0a2c*/ 	.word	0x000000ff
        /*0a30*/ 	.word	0x00036880
        /*0a34*/ 	.short	0x0100
        /*0a36*/ 	.byte	0x06
	.zero		1


	//   ....[12]....
        /*0a38*/ 	.word	0x00000610
        /*0a3c*/ 	.word	0x000000ff
        /*0a40*/ 	.word	0x00036878
        /*0a44*/ 	.short	0x0100
        /*0a46*/ 	.byte	0x06
	.zero		1


	//   ....[13]....
        /*0a48*/ 	.word	0x00000620
        /*0a4c*/ 	.word	0x000000ff
        /*0a50*/ 	.word	0x00036888
        /*0a54*/ 	.short	0x0100
        /*0a56*/ 	.byte	0x06
	.zero		1


	//   ....[14]....
        /*0a58*/ 	.word	0x00000750
        /*0a5c*/ 	.word	0x000000ff
        /*0a60*/ 	.word	0x00036890
        /*0a64*/ 	.short	0x0100
        /*0a66*/ 	.byte	0x08
	.zero		1


	//   ....[15]....
        /*0a68*/ 	.word	0x00000760
        /*0a6c*/ 	.word	0x000000ff
        /*0a70*/ 	.word	0x000368a0
        /*0a74*/ 	.short	0x0100
        /*0a76*/ 	.byte	0x08
	.zero		1


	//   ....[16]....
        /*0a78*/ 	.word	0x00000770
        /*0a7c*/ 	.word	0x000000ff
        /*0a80*/ 	.word	0x00036898
        /*0a84*/ 	.short	0x0100
        /*0a86*/ 	.byte	0x08
	.zero		1


	//   ....[17]....
        /*0a88*/ 	.word	0x00000780
        /*0a8c*/ 	.word	0x000000ff
        /*0a90*/ 	.word	0x000368a8
        /*0a94*/ 	.short	0x0100
        /*0a96*/ 	.byte	0x08
	.zero		1


	//   ....[18]....
        /*0a98*/ 	.word	0x000008b0
        /*0a9c*/ 	.word	0x000000ff
        /*0aa0*/ 	.word	0x000368b0
        /*0aa4*/ 	.short	0x0100
        /*0aa6*/ 	.byte	0x08
	.zero		1


	//   ....[19]....
        /*0aa8*/ 	.word	0x000008c0
        /*0aac*/ 	.word	0x000000ff
        /*0ab0*/ 	.word	0x000368c0
        /*0ab4*/ 	.short	0x0100
        /*0ab6*/ 	.byte	0x08
	.zero		1


	//   ....[20]....
        /*0ab8*/ 	.word	0x000008d0
        /*0abc*/ 	.word	0x000000ff
        /*0ac0*/ 	.word	0x000368b8
        /*0ac4*/ 	.short	0x0100
        /*0ac6*/ 	.byte	0x08
	.zero		1


	//   ....[21]....
        /*0ac8*/ 	.word	0x000008e0
        /*0acc*/ 	.word	0x000000ff
        /*0ad0*/ 	.word	0x000368c8
        /*0ad4*/ 	.short	0x0100
        /*0ad6*/ 	.byte	0x08
	.zero		1


	//   ....[22]....
        /*0ad8*/ 	.word	0x00001b10
        /*0adc*/ 	.word	0x000000ff
        /*0ae0*/ 	.word	0x00036800
        /*0ae4*/ 	.short	0x010a
        /*0ae6*/ 	.byte	0x3c
	.zero		1


	//   ....[23]....
        /*0ae8*/ 	.word	0x00001b90
        /*0aec*/ 	.word	0x00000002
        /*0af0*/ 	.word	0x00036830
        /*0af4*/ 	.short	0x010a
        /*0af6*/ 	.byte	0x3f
	.zero		1


	//   ....[24]....
        /*0af8*/ 	.word	0x00001bf0
        /*0afc*/ 	.word	0x00000002
        /*0b00*/ 	.word	0x00036830
        /*0b04*/ 	.short	0x010a
        /*0b06*/ 	.byte	0x3f
	.zero		1


	//   ....[25]....
        /*0b08*/ 	.word	0x000042b0
        /*0b0c*/ 	.word	0x00000002
        /*0b10*/ 	.word	0x00000000
        /*0b14*/ 	.short	0x0101
        /*0b16*/ 	.byte	0x3f
	.zero		1


	//   ....[26]....
        /*0b18*/ 	.word	0x00005ab0
        /*0b1c*/ 	.word	0x000000ff
        /*0b20*/ 	.word	0x00036830
        /*0b24*/ 	.short	0x010a
        /*0b26*/ 	.byte	0x27
	.zero		1


	//   ....[27]....
        /*0b28*/ 	.word	0x00005af0
        /*0b2c*/ 	.word	0x000000ff
        /*0b30*/ 	.word	0x00036830
        /*0b34*/ 	.short	0x010a
        /*0b36*/ 	.byte	0x27
	.zero		1


	//   ....[28]....
        /*0b38*/ 	.word	0x000080f0
        /*0b3c*/ 	.word	0x000000ff
        /*0b40*/ 	.word	0x00036850
        /*0b44*/ 	.short	0x010a
        /*0b46*/ 	.byte	0x0a
	.zero		1


	//   ....[29]....
        /*0b48*/ 	.word	0x00008130
        /*0b4c*/ 	.word	0x000000ff
        /*0b50*/ 	.word	0x00036850
        /*0b54*/ 	.short	0x010a
        /*0b56*/ 	.byte	0x0a
	.zero		1


	//   ....[30]....
        /*0b58*/ 	.word	0x00009980
        /*0b5c*/ 	.word	0x0000000a
        /*0b60*/ 	.word	0x00000000
        /*0b64*/ 	.short	0x0101
        /*0b66*/ 	.byte	0x3f
	.zero		1


	//   ....[31]....
        /*0b68*/ 	.word	0x000099d0
        /*0b6c*/ 	.word	0x00000094
        /*0b70*/ 	.word	0x00000000
        /*0b74*/ 	.short	0x0101
        /*0b76*/ 	.byte	0x3f
	.zero		1


	//   ....[32]....
        /*0b78*/ 	.word	0x00009f30
        /*0b7c*/ 	.word	0x000000ff
        /*0b80*/ 	.word	0x00036830
        /*0b84*/ 	.short	0x010a
        /*0b86*/ 	.byte	0x06
	.zero		1


	//   ....[33]....
        /*0b88*/ 	.word	0x00009f70
        /*0b8c*/ 	.word	0x000000ff
        /*0b90*/ 	.word	0x00036830
        /*0b94*/ 	.short	0x010a
        /*0b96*/ 	.byte	0x06
	.zero		1


	//   ....[34]....
        /*0b98*/ 	.word	0x0000c560
        /*0b9c*/ 	.word	0x000000ff
        /*0ba0*/ 	.word	0x00036850
        /*0ba4*/ 	.short	0x010a
        /*0ba6*/ 	.byte	0x0b
	.zero		1


	//   ....[35]....
        /*0ba8*/ 	.word	0x0000c5a0
        /*0bac*/ 	.word	0x000000ff
        /*0bb0*/ 	.word	0x00036850
        /*0bb4*/ 	.short	0x010a
        /*0bb6*/ 	.byte	0x0b
	.zero		1


	//   ....[36]....
        /*0bb8*/ 	.word	0x0000d470
        /*0bbc*/ 	.word	0x00000085
        /*0bc0*/ 	.word	0x00000000
        /*0bc4*/ 	.short	0x0101
        /*0bc6*/ 	.byte	0x3f
	.zero		1


	//   ....[37]....
        /*0bc8*/ 	.word	0x0000d520
        /*0bcc*/ 	.word	0x00000085
        /*0bd0*/ 	.word	0x00000000
        /*0bd4*/ 	.short	0x0101
        /*0bd6*/ 	.byte	0x3f
	.zero		1


	//   ....[38]....
        /*0bd8*/ 	.word	0x0000e080
        /*0bdc*/ 	.word	0x000000ff
        /*0be0*/ 	.word	0x00036850
        /*0be4*/ 	.short	0x010a
        /*0be6*/ 	.byte	0x05
	.zero		1


	//   ....[39]....
        /*0be8*/ 	.word	0x0000e0c0
        /*0bec*/ 	.word	0x000000ff
        /*0bf0*/ 	.word	0x00036850
        /*0bf4*/ 	.short	0x010a
        /*0bf6*/ 	.byte	0x05
	.zero		1


	//   ....[40]....
        /*0bf8*/ 	.word	0x0000e5b0
        /*0bfc*/ 	.word	0x00000004
        /*0c00*/ 	.word	0x00000000
        /*0c04*/ 	.short	0x0101
        /*0c06*/ 	.byte	0x3f
	.zero		1


	//   ....[41]....
        /*0c08*/ 	.word	0x00010270
        /*0c0c*/ 	.word	0x00000011
        /*0c10*/ 	.word	0x00000000
        /*0c14*/ 	.short	0x0101
        /*0c16*/ 	.byte	0x3f
	.zero		1


	//   ....[42]....
        /*0c18*/ 	.word	0x000131e0
        /*0c1c*/ 	.word	0x00000000
        /*0c20*/ 	.word	0x00036840
        /*0c24*/ 	.short	0x010a
        /*0c26*/ 	.byte	0x3f
	.zero		1


	//   ....[43]....
        /*0c28*/ 	.word	0x00014230
        /*0c2c*/ 	.word	0x00000009
        /*0c30*/ 	.word	0x00036800
        /*0c34*/ 	.short	0x0107
        /*0c36*/ 	.byte	0x3f
	.zero		1


	//   ....[44]....
        /*0c38*/ 	.word	0x00014340
        /*0c3c*/ 	.word	0x00000002
        /*0c40*/ 	.word	0x00036800
        /*0c44*/ 	.short	0x0101
        /*0c46*/ 	.byte	0x3f
	.zero		1


	//   ....[45]....
        /*0c48*/ 	.word	0x00014360
        /*0c4c*/ 	.word	0x00000002
        /*0c50*/ 	.word	0x00036820
        /*0c54*/ 	.short	0x010a
        /*0c56*/ 	.byte	0x3f
	.zero		1


	//   ....[46]....
        /*0c58*/ 	.word	0x000146d0
        /*0c5c*/ 	.word	0x00000002
        /*0c60*/ 	.word	0x00036840
        /*0c64*/ 	.short	0x010a
        /*0c66*/ 	.byte	0x3f
	.zero		1


	//   ....[47]....
        /*0c68*/ 	.word	0x00014b90
        /*0c6c*/ 	.word	0x00000002
        /*0c70*/ 	.word	0x00000060
        /*0c74*/ 	.short	0x010a
        /*0c76*/ 	.byte	0x3f
	.zero		1


	//   ....[48]....
        /*0c78*/ 	.word	0x00015380
        /*0c7c*/ 	.word	0x00000003
        /*0c80*/ 	.word	0x00036840
        /*0c84*/ 	.short	0x010a
        /*0c86*/ 	.byte	0x3f
	.zero		1


	//   ....[49]....
        /*0c88*/ 	.word	0x00015840
        /*0c8c*/ 	.word	0x00000002
        /*0c90*/ 	.word	0x00000060
        /*0c94*/ 	.short	0x010a
        /*0c96*/ 	.byte	0x3f
	.zero		1


	//   ....[50]....
        /*0c98*/ 	.word	0x00015f70
        /*0c9c*/ 	.word	0x00000002
        /*0ca0*/ 	.word	0x00036840
        /*0ca4*/ 	.short	0x010a
        /*0ca6*/ 	.byte	0x3f
	.zero		1


	//   ....[51]....
        /*0ca8*/ 	.word	0x00016430
        /*0cac*/ 	.word	0x00000002
        /*0cb0*/ 	.word	0x00000060
        /*0cb4*/ 	.short	0x010a
        /*0cb6*/ 	.byte	0x3f
	.zero		1


	//   ....[52]....
        /*0cb8*/ 	.word	0x00016af0
        /*0cbc*/ 	.word	0x00000000
        /*0cc0*/ 	.word	0x00036860
        /*0cc4*/ 	.short	0x010a
        /*0cc6*/ 	.byte	0x3f
	.zero		1


	//   ....[53]....
        /*0cc8*/ 	.word	0x00017d40
        /*0ccc*/ 	.word	0x00000000
        /*0cd0*/ 	.word	0x00036820
        /*0cd4*/ 	.short	0x010a
        /*0cd6*/ 	.byte	0x3f
	.zero		1


	//   ....[54]....
        /*0cd8*/ 	.word	0x00017f20
        /*0cdc*/ 	.word	0x00000006
        /*0ce0*/ 	.word	0x00000000
        /*0ce4*/ 	.short	0x010a
        /*0ce6*/ 	.byte	0x3f
	.zero		1


	//   ....[55]....
        /*0ce8*/ 	.word	0x00017f90
        /*0cec*/ 	.word	0x00000007
        /*0cf0*/ 	.word	0x00000000
        /*0cf4*/ 	.short	0x010a
        /*0cf6*/ 	.byte	0x3f
	.zero		1


	//   ....[56]....
        /*0cf8*/ 	.word	0x00018000
        /*0cfc*/ 	.word	0x00000004
        /*0d00*/ 	.word	0x00000000
        /*0d04*/ 	.short	0x010a
        /*0d06*/ 	.byte	0x3f
	.zero		1


	//   ....[57]....
        /*0d08*/ 	.word	0x00018030
        /*0d0c*/ 	.word	0x00000003
        /*0d10*/ 	.word	0x00000000
        /*0d14*/ 	.short	0x010a
        /*0d16*/ 	.byte	0x3f
	.zero		1


	//   ....[58]....
        /*0d18*/ 	.word	0x000180a0
        /*0d1c*/ 	.word	0x00000003
        /*0d20*/ 	.word	0x00036800
        /*0d24*/ 	.short	0x010a
        /*0d26*/ 	.byte	0x3f
	.zero		1


	//   ....[59]....
        /*0d28*/ 	.word	0x000180f0
        /*0d2c*/ 	.word	0x00000002
        /*0d30*/ 	.word	0x00036830
        /*0d34*/ 	.short	0x010a
        /*0d36*/ 	.byte	0x3f
	.zero		1


	//   ....[60]....
        /*0d38*/ 	.word	0x00018150
        /*0d3c*/ 	.word	0x00000005
        /*0d40*/ 	.word	0x00036830
        /*0d44*/ 	.short	0x010a
        /*0d46*/ 	.byte	0x3f
	.zero		1


	//   ....[61]....
        /*0d48*/ 	.word	0x000181b0
        /*0d4c*/ 	.word	0x00000003
        /*0d50*/ 	.word	0x00036850
        /*0d54*/ 	.short	0x010a
        /*0d56*/ 	.byte	0x3f
	.zero		1


	//   ....[62]....
        /*0d58*/ 	.word	0x00018210
        /*0d5c*/ 	.word	0x00000005
        /*0d60*/ 	.word	0x00036830
        /*0d64*/ 	.short	0x010a
        /*0d66*/ 	.byte	0x3f
	.zero		1


	//   ....[63]....
        /*0d68*/ 	.word	0x00018270
        /*0d6c*/ 	.word	0x00000003
        /*0d70*/ 	.word	0x00036850
        /*0d74*/ 	.short	0x010a
        /*0d76*/ 	.byte	0x3f
	.zero		1


	//   ....[64]....
        /*0d78*/ 	.word	0x000182d0
        /*0d7c*/ 	.word	0x00000003
        /*0d80*/ 	.word	0x00036850
        /*0d84*/ 	.short	0x010a
        /*0d86*/ 	.byte	0x3f
	.zero		1


	//   ....[65]....
        /*0d88*/ 	.word	0x00018470
        /*0d8c*/ 	.word	0x00000000
        /*0d90*/ 	.word	0x00036840
        /*0d94*/ 	.short	0x010a
        /*0d96*/ 	.byte	0x3f
	.zero		1


	//   ....[66]....
        /*0d98*/ 	.word	0x000190c0
        /*0d9c*/ 	.word	0x00000002
        /*0da0*/ 	.word	0x00036820
        /*0da4*/ 	.short	0x010a
        /*0da6*/ 	.byte	0x3f
	.zero		1


	//   ....[67]....
        /*0da8*/ 	.word	0x00019110
        /*0dac*/ 	.word	0x00000002
        /*0db0*/ 	.word	0x00036840
        /*0db4*/ 	.short	0x010a
        /*0db6*/ 	.byte	0x3f
	.zero		1


	//   ....[68]....
        /*0db8*/ 	.word	0x00019160
        /*0dbc*/ 	.word	0x00000002
        /*0dc0*/ 	.word	0x00000060
        /*0dc4*/ 	.short	0x010a
        /*0dc6*/ 	.byte	0x3f
	.zero		1


	//   ....[69]....
        /*0dc8*/ 	.word	0x000191b0
        /*0dcc*/ 	.word	0x00000003
        /*0dd0*/ 	.word	0x00036840
        /*0dd4*/ 	.short	0x010a
        /*0dd6*/ 	.byte	0x3f
	.zero		1


	//   ....[70]....
        /*0dd8*/ 	.word	0x00019200
        /*0ddc*/ 	.word	0x00000002
        /*0de0*/ 	.word	0x00000060
        /*0de4*/ 	.short	0x010a
        /*0de6*/ 	.byte	0x3f
	.zero		1


	//   ....[71]....
        /*0de8*/ 	.word	0x00019250
        /*0dec*/ 	.word	0x00000002
        /*0df0*/ 	.word	0x00036840
        /*0df4*/ 	.short	0x010a
        /*0df6*/ 	.byte	0x3f
	.zero		1


	//   ....[72]....
        /*0df8*/ 	.word	0x000192a0
        /*0dfc*/ 	.word	0x00000002
        /*0e00*/ 	.word	0x00000060
        /*0e04*/ 	.short	0x010a
        /*0e06*/ 	.byte	0x3f
	.zero		1


	//   ....[73]....
        /*0e08*/ 	.word	0x000192f0
        /*0e0c*/ 	.word	0x00000000
        /*0e10*/ 	.word	0x00036860
        /*0e14*/ 	.short	0x010a
        /*0e16*/ 	.byte	0x3f
	.zero		1


	//   ....[74]....
        /*0e18*/ 	.word	0x00019d00
        /*0e1c*/ 	.word	0x00000000
        /*0e20*/ 	.word	0x00036820
        /*0e24*/ 	.short	0x010a
        /*0e26*/ 	.byte	0x3f
	.zero		1


	//   ....[75]....
        /*0e28*/ 	.word	0x00019ea0
        /*0e2c*/ 	.word	0x00000006
        /*0e30*/ 	.word	0x00000000
        /*0e34*/ 	.short	0x010a
        /*0e36*/ 	.byte	0x3f
	.zero		1


	//   ....[76]....
        /*0e38*/ 	.word	0x00019ef0
        /*0e3c*/ 	.word	0x00000007
        /*0e40*/ 	.word	0x00000000
        /*0e44*/ 	.short	0x010a
        /*0e46*/ 	.byte	0x3f
	.zero		1


	//   ....[77]....
        /*0e48*/ 	.word	0x00019f40
        /*0e4c*/ 	.word	0x00000004
        /*0e50*/ 	.word	0x00000000
        /*0e54*/ 	.short	0x010a
        /*0e56*/ 	.byte	0x3f
	.zero		1


	//----- nvinfo : EIATTR_NUM_MBARRIERS
	.align		4
.L_333:
        /*0e58*/ 	.byte	0x03, 0x38
        /*0e5a*/ 	.short	0x0016


	//----- nvinfo : EIATTR_EXIT_INSTR_OFFSETS
	.align		4
        /*0e5c*/ 	.byte	0x04, 0x1c
        /*0e5e*/ 	.short	(.L_335 - .L_334)


	//   ....[0]....
.L_334:
        /*0e60*/ 	.word	0x00000a50


	//   ....[1]....
        /*0e64*/ 	.word	0x000114f0


	//   ....[2]....
        /*0e68*/ 	.word	0x00018080


	//----- nvinfo : EIATTR_MAX_THREADS
	.align		4
.L_335:
        /*0e6c*/ 	.byte	0x04, 0x05
        /*0e6e*/ 	.short	(.L_337 - .L_336)
.L_336:
        /*0e70*/ 	.word	0x00000180
        /*0e74*/ 	.word	0x00000001
        /*0e78*/ 	.word	0x00000001


	//----- nvinfo : EIATTR_CRS_STACK_SIZE
	.align		4
.L_337:
        /*0e7c*/ 	.byte	0x04, 0x1e
        /*0e7e*/ 	.short	(.L_339 - .L_338)
.L_338:
        /*0e80*/ 	.word	0x00000000


	//----- nvinfo : EIATTR_CBANK_PARAM_SIZE
	.align		4
.L_339:
        /*0e84*/ 	.byte	0x03, 0x19
        /*0e86*/ 	.short	0x0af0


	//----- nvinfo : EIATTR_PARAM_CBANK
	.align		4
        /*0e88*/ 	.byte	0x04, 0x0a
        /*0e8a*/ 	.short	(.L_341 - .L_340)
	.align		4
.L_340:
        /*0e8c*/ 	.word	index@(.nv.constant0._ZN7cutlass13device_kernelIN5flash11enable_sm90INS1_16FlashAttnFwdSm90INS1_25CollectiveMainloopFwdSm90ILi2EN4cute5tupleIJNS5_1CILi1EEES8_S8_EEENS6_IJNS7_ILi128EEENS7_ILi112EEENS7_ILi192EEEEEELi192ENS_10bfloat16_tEfNS_4arch4Sm90ELb1ELb0ELb0ELb1ELb0ELb0ELb0ELb1ELb1ELb1ELb0ELb0EEENS1_21CollectiveEpilogueFwdINS6_IJSA_SC_SB_EEES9_SE_SG_Li256ELb1ELb1ELb0ELb0EEENS1_36VarlenDynamicPersistentTileSchedulerILi128ELi112ELi256ELi128ELb0ELb1ELb1ELb1ELb1ELb1EEEEEEEEEvNT_6ParamsE)
        /*0e90*/ 	.short	0x0210
        /*0e92*/ 	.short	0x0af0


	//----- nvinfo : EIATTR_SW_WAR
	.align		4
.L_341:
        /*0e94*/ 	.byte	0x04, 0x36
        /*0e96*/ 	.short	(.L_343 - .L_342)
.L_342:
        /*0e98*/ 	.word	0x00000008
.L_343:


//--------------------- .nv.info._ZN7cutlass13device_kernelIN5flash11enable_sm90INS1_16FlashAttnFwdSm90INS1_25CollectiveMainloopFwdSm90ILi2EN4cute5tupleIJNS5_1CILi1EEES8_S8_EEENS6_IJNS7_ILi128EEENS7_ILi112EEENS7_ILi192EEEEEELi192ENS_10bfloat16_tEfNS_4arch4Sm90ELb1ELb0ELb0ELb1ELb0ELb1ELb0ELb1ELb1ELb1ELb0ELb0EEENS1_21CollectiveEpilogueFwdINS6_IJSA_SC_SB_EEES9_SE_SG_Li256ELb1ELb1ELb0ELb0EEENS1_36VarlenDynamicPersistentTileSchedulerILi128ELi112ELi256ELi128ELb0ELb1ELb1ELb1ELb1ELb1EEEEEEEEEvNT_6ParamsE --------------------------
	.section	.nv.info._ZN7cutlass13device_kernelIN5flash11enable_sm90INS1_16FlashAttnFwdSm90INS1_25CollectiveMainloopFwdSm90ILi2EN4cute5tupleIJNS5_1CILi1EEES8_S8_EEENS6_IJNS7_ILi128EEENS7_ILi112EEENS7_ILi192EEEEEELi192ENS_10bfloat16_tEfNS_4arch4Sm90ELb1ELb0ELb0ELb1ELb0ELb1ELb0ELb1ELb1ELb1ELb0ELb0EEENS1_21CollectiveEpilogueFwdINS6_IJSA_SC_SB_EEES9_SE_SG_Li256ELb1ELb1ELb0ELb0EEENS1_36VarlenDynamicPersistentTileSchedulerILi128ELi112ELi256ELi128ELb0ELb1ELb1ELb1ELb1ELb1EEEEEEEEEvNT_6ParamsE,"",@"SHT_CUDA_INFO"
	.sectionflags	@""
	.align	4


	//----- nvinfo : EIATTR_CUDA_API_VERSION
	.align		4
        /*0000*/ 	.byte	0x04, 0x37
        /*0002*/ 	.short	(.L_345 - .L_344)
.L_344:
        /*0004*/ 	.word	0x00000082


	//----- nvinfo : EIATTR_KPARAM_INFO
	.align		4
.L_345:
        /*0008*/ 	.byte	0x04, 0x17
        /*000a*/ 	.short	(.L_347 - .L_346)
.L_346:
        /*000c*/ 	.word	0x00000000
        /*0010*/ 	.short	0x0000
        /*0012*/ 	.short	0x0070
        /*0014*/ 	.byte	0x00, 0xf0, 0x01, 0x2a


	//----- nvinfo : EIATTR_SPARSE_MMA_MASK
	.align		4
.L_347:
        /*0018*/ 	.byte	0x03, 0x50
        /*001a*/ 	.short	0x0000


	//----- nvinfo : EIATTR_MAXREG_COUNT
	.align		4
        /*001c*/ 	.byte	0x03, 0x1b
        /*001e*/ 	.short	0x00a8


	//----- nvinfo : EIATTR_NUM_BARRIERS
	.align		4
        /*0020*/ 	.byte	0x02, 0x4c
        /*0022*/ 	.byte	0x10
	.zero		1


	//----- nvinfo : EIATTR_EXTERNS
	.align		4
        /*0024*/ 	.byte	0x04, 0x0f
        /*0026*/ 	.short	(.L_349 - .L_348)


	//   ....[0]....
	.align		4
.L_348:
        /*0028*/ 	.word	index@(__assertfail)


	//----- nvinfo : EIATTR_ANNOTATIONS
	.align		4
.L_349:
        /*002c*/ 	.byte	0x04, 0x55
        /*002e*/ 	.short	(.L_351 - .L_350)


	//   ....[0]....
.L_350:
        /* <DEDUP_REMOVED lines=134> */


	//----- nvinfo : EIATTR_MERCURY_ISA_VERSION
	.align		4
.L_351:
        /*0878*/ 	.byte	0x03, 0x5f
        /*087a*/ 	.short	0x0101


	//----- nvinfo : EIATTR_UNUSED_LOAD_BYTE_OFFSET
	.align		4
        /*087c*/ 	.byte	0x04, 0x44
        /*087e*/ 	.short	(.L_353 - .L_352)


	//   ....[0]....
.L_352:
        /*0880*/ 	.word	0x00000ab0
        /*0884*/ 	.word	0x0000fff0


	//   ....[1]....
        /*0888*/ 	.word	0x00023130
        /*088c*/ 	.word	0x0000fff0


	//----- nvinfo : EIATTR_INT_WARP_WIDE_INSTR_OFFSETS
	.align		4
.L_353:
        /*0890*/ 	.byte	0x04, 0x31
        /*0892*/ 	.short	(.L_355 - .L_354)


	//   ....[0]....
.L_354:
        /*0894*/ 	.word	0x00000190


	//   ....[1]....
        /*0898*/ 	.word	0x000001d0


	//   ....[2]....
        /*089c*/ 	.word	0x00000240


	//   ....[3]....
        /*08a0*/ 	.word	0x00028400


	//   ....[4]....
        /*08a4*/ 	.word	0x00028490


	//   ....[5]....
        /*08a8*/ 	.word	0x0002c410


	//   ....[6]....
        /*08ac*/ 	.word	0x0002c470


	//----- nvinfo : EIATTR_COOP_GROUP_MASK_REGIDS
	.align		4
.L_355:
        /*08b0*/ 	.byte	0x04, 0x29
        /*08b2*/ 	.short	(.L_357 - .L_356)


	//   ....[0]....
.L_356:
        /*08b4*/ 	.word	0xffffffff


	//   ....[1]....
        /*08b8*/ 	.word	0xffffffff


	//   ....[2]....
        /*08bc*/ 	.word	0xffffffff


	//   ....[3]....
        /*08c0*/ 	.word	0xffffffff


	//   ....[4]....
        /*08c4*/ 	.word	0xffffffff


	//   ....[5]....
        /*08c8*/ 	.word	0xffffffff


	//   ....[6]....
        /*08cc*/ 	.word	0xffffffff


	//   ....[7]....
        /*08d0*/ 	.word	0xffffffff


	//   ....[8]....
        /*08d4*/ 	.word	0xffffffff


	//   ....[9]....
        /*08d8*/ 	.word	0xffffffff


	//   ....[10]....
        /*08dc*/ 	.word	0xffffffff


	//   ....[11]....
        /*08e0*/ 	.word	0xffffffff


	//   ....[12]....
        /*08e4*/ 	.word	0xffffffff


	//   ....[13]....
        /*08e8*/ 	.word	0xffffffff


	//   ....[14]....
        /*08ec*/ 	.word	0xffffffff


	//   ....[15]....
        /*08f0*/ 	.word	0xffffffff


	//   ....[16]....
        /*08f4*/ 	.word	0xffffffff


	//   ....[17]....
        /*08f8*/ 	.word	0xffffffff


	//   ....[18]....
        /*08fc*/ 	.word	0xffffffff


	//   ....[19]....
        /*0900*/ 	.word	0xffffffff


	//   ....[20]....
        /*0904*/ 	.word	0xffffffff


	//   ....[21]....
        /*0908*/ 	.word	0xffffffff


	//   ....[22]....
        /*090c*/ 	.word	0xffffffff


	//   ....[23]....
        /*0910*/ 	.word	0xffffffff


	//   ....[24]....
        /*0914*/ 	.word	0xffffffff


	//   ....[25]....
        /*0918*/ 	.word	0xffffffff


	//   ....[26]....
        /*091c*/ 	.word	0xffffffff


	//   ....[27]....
        /*0920*/ 	.word	0xffffffff


	//   ....[28]....
        /*0924*/ 	.word	0xffffffff


	//   ....[29]....
        /*0928*/ 	.word	0xffffffff


	//   ....[30]....
        /*092c*/ 	.word	0xffffffff


	//   ....[31]....
        /*0930*/ 	.word	0xffffffff


	//   ....[32]....
        /*0934*/ 	.word	0xffffffff


	//   ....[33]....
        /*0938*/ 	.word	0xffffffff


	//   ....[34]....
        /*093c*/ 	.word	0xffffffff


	//   ....[35]....
        /*0940*/ 	.word	0xffffffff


	//   ....[36]....
        /*0944*/ 	.word	0xffffffff


	//   ....[37]....
        /*0948*/ 	.word	0xffffffff


	//   ....[38]....
        /*094c*/ 	.word	0xffffffff


	//   ....[39]....
        /*0950*/ 	.word	0xffffffff


	//   ....[40]....
        /*0954*/ 	.word	0xffffffff


	//   ....[41]....
        /*0958*/ 	.word	0xffffffff


	//   ....[42]....
        /*095c*/ 	.word	0xffffffff


	//   ....[43]....
        /*0960*/ 	.word	0xffffffff


	//   ....[44]....
        /*0964*/ 	.word	0xffffffff


	//   ....[45]....
        /*0968*/ 	.word	0xffffffff


	//   ....[46]....
        /*096c*/ 	.word	0xffffffff


	//   ....[47]....
        /*0970*/ 	.word	0xffffffff


	//   ....[48]....
        /*0974*/ 	.word	0xffffffff


	//   ....[49]....
        /*0978*/ 	.word	0xffffffff


	//   ....[50]....
        /*097c*/ 	.word	0xffffffff


	//   ....[51]....
        /*0980*/ 	.word	0xffffffff


	//   ....[52]....
        /*0984*/ 	.word	0xffffffff


	//   ....[53]....
        /*0988*/ 	.word	0xffffffff


	//   ....[54]....
        /*098c*/ 	.word	0xffffffff


	//   ....[55]....
        /*0990*/ 	.word	0xffffffff


	//   ....[56]....
        /*0994*/ 	.word	0xffffffff


	//   ....[57]....
        /*0998*/ 	.word	0xffffffff


	//   ....[58]....
        /*099c*/ 	.word	0xffffffff


	//   ....[59]....
        /*09a0*/ 	.word	0xffffffff


	//   ....[60]....
        /*09a4*/ 	.word	0xffffffff


	//   ....[61]....
        /*09a8*/ 	.word	0xffffffff


	//   ....[62]....
        /*09ac*/ 	.word	0xffffffff


	//   ....[63]....
        /*09b0*/ 	.word	0xffffffff


	//   ....[64]....
        /*09b4*/ 	.word	0xffffffff


	//   ....[65]....
        /*09b8*/ 	.word	0xffffffff


	//   ....[66]....
        /*09bc*/ 	.word	0xffffffff


	//   ....[67]....
        /*09c0*/ 	.word	0xffffffff


	//   ....[68]....
        /*09c4*/ 	.word	0xffffffff


	//   ....[69]....
        /*09c8*/ 	.word	0xffffffff


	//   ....[70]....
        /*09cc*/ 	.word	0xffffffff


	//   ....[71]....
        /*09d0*/ 	.word	0xffffffff


	//   ....[72]....
        /*09d4*/ 	.word	0xffffffff


	//   ....[73]....
        /*09d8*/ 	.word	0xffffffff


	//   ....[74]....
        /*09dc*/ 	.word	0xffffffff


	//   ....[75]....
        /*09e0*/ 	.word	0xffffffff


	//   ....[76]....
        /*09e4*/ 	.word	0xffffffff


	//   ....[77]....
        /*09e8*/ 	.word	0xffffffff


	//   ....[78]....
        /*09ec*/ 	.word	0xffffffff


	//   ....[79]....
        /*09f0*/ 	.word	0xffffffff


	//   ....[80]....
        /*09f4*/ 	.word	0xffffffff


	//   ....[81]....
        /*09f8*/ 	.word	0xffffffff


	//   ....[82]....
        /*09fc*/ 	.word	0xffffffff


	//   ....[83]....
        /*0a00*/ 	.word	0xffffffff


	//   ....[84]....
        /*0a04*/ 	.word	0xffffffff


	//   ....[85]....
        /*0a08*/ 	.word	0xffffffff


	//   ....[86]....
        /*0a0c*/ 	.word	0xffffffff


	//   ....[87]....
        /*0a10*/ 	.word	0xffffffff


	//   ....[88]....
        /*0a14*/ 	.word	0xffffffff


	//   ....[89]....
        /*0a18*/ 	.word	0xffffffff


	//   ....[90]....
        /*0a1c*/ 	.word	0xffffffff


	//   ....[91]....
        /*0a20*/ 	.word	0xffffffff


	//   ....[92]....
        /*0a24*/ 	.word	0xffffffff


	//   ....[93]....
        /*0a28*/ 	.word	0xffffffff


	//   ....[94]....
        /*0a2c*/ 	.word	0xffffffff


	//   ....[95]....
        /*0a30*/ 	.word	0xffffffff


	//   ....[96]....
        /*0a34*/ 	.word	0xffffffff


	//   ....[97]....
        /*0a38*/ 	.word	0xffffffff


	//   ....[98]....
        /*0a3c*/ 	.word	0xffffffff


	//   ....[99]....
        /*0a40*/ 	.word	0xffffffff


	//   ....[100]....
        /*0a44*/ 	.word	0xffffffff


	//   ....[101]....
        /*0a48*/ 	.word	0xffffffff


	//   ....[102]....
        /*0a4c*/ 	.word	0xffffffff


	//   ....[103]....
        /*0a50*/ 	.word	0xffffffff


	//   ....[104]....
        /*0a54*/ 	.word	0xffffffff


	//   ....[105]....
        /*0a58*/ 	.word	0xffffffff


	//   ....[106]....
        /*0a5c*/ 	.word	0xffffffff


	//   ....[107]....
        /*0a60*/ 	.word	0xffffffff


	//   ....[108]....
        /*0a64*/ 	.word	0xffffffff


	//   ....[109]....
        /*0a68*/ 	.word	0xffffffff


	//   ....[110]....
        /*0a6c*/ 	.word	0xffffffff


	//   ....[111]....
        /*0a70*/ 	.word	0xffffffff


	//   ....[112]....
        /*0a74*/ 	.word	0xffffffff


	//   ....[113]....
        /*0a78*/ 	.word	0xffffffff


	//   ....[114]....
        /*0a7c*/ 	.word	0xffffffff


	//   ....[115]....
        /*0a80*/ 	.word	0xffffffff


	//   ....[116]....
        /*0a84*/ 	.word	0x0500000f


	//   ....[117]....
        /*0a88*/ 	.word	0x0500000f


	//   ....[118]....
        /*0a8c*/ 	.word	0x0500000f


	//   ....[119]....
        /*0a90*/ 	.word	0x0500000f


	//   ....[120]....
        /*0a94*/ 	.word	0x0500000f


	//   ....[121]....
        /*0a98*/ 	.word	0x0500000f


	//   ....[122]....
        /*0a9c*/ 	.word	0x0500000f


	//   ....[123]....
        /*0aa0*/ 	.word	0x0500000f


	//   ....[124]....
        /*0aa4*/ 	.word	0x0500000f


	//   ....[125]....
        /*0aa8*/ 	.word	0x0500000f


	//   ....[126]....
        /*0aac*/ 	.word	0x0500000f


	//   ....[127]....
        /*0ab0*/ 	.word	0x0500000f


	//   ....[128]....
        /*0ab4*/ 	.word	0x0500000f


	//   ....[129]....
        /*0ab8*/ 	.word	0x0500000f


	//   ....[130]....
        /*0abc*/ 	.word	0x0500000f


	//   ....[131]....
        /*0ac0*/ 	.word	0x0500000f


	//   ....[132]....
        /*0ac4*/ 	.word	0x0500000f


	//   ....[133]....
        /*0ac8*/ 	.word	0x0500000f


	//   ....[134]....
        /*0acc*/ 	.word	0x0500000f


	//   ....[135]....
        /*0ad0*/ 	.word	0x0500000f


	//   ....[136]....
        /*0ad4*/ 	.word	0x0500000f


	//   ....[137]....
        /*0ad8*/ 	.word	0x0500000f


	//   ....[138]....
        /*0adc*/ 	.word	0x0500000f


	//   ....[139]....
        /*0ae0*/ 	.word	0x0500000f


	//   ....[140]....
        /*0ae4*/ 	.word	0x0500000f


	//   ....[141]....
        /*0ae8*/ 	.word	0x0500000f


	//   ....[142]....
        /*0aec*/ 	.word	0x0500000f


	//   ....[143]....
        /*0af0*/ 	.word	0x0500000f


	//   ....[144]....
        /*0af4*/ 	.word	0x0500000f


	//   ....[145]....
        /*0af8*/ 	.word	0x0500000f


	//   ....[146]....
        /*0afc*/ 	.word	0x0500000f


	//   ....[147]....
        /*0b00*/ 	.word	0x0500000f


	//   ....[148]....
        /*0b04*/ 	.word	0x0500000f


	//   ....[149]....
        /*0b08*/ 	.word	0x0500000f


	//   ....[150]....
        /*0b0c*/ 	.word	0x0500000f


	//   ....[151]....
        /*0b10*/ 	.word	0x0500000f


	//   ....[152]....
        /*0b14*/ 	.word	0x0500000f


	//   ....[153]....
        /*0b18*/ 	.word	0x0500000f


	//   ....[154]....
        /*0b1c*/ 	.word	0x0500000f


	//   ....[155]....
        /*0b20*/ 	.word	0x0500000f


	//   ....[156]....
        /*0b24*/ 	.word	0x0500000f


	//   ....[157]....
        /*0b28*/ 	.word	0x0500000f


	//   ....[158]....
        /*0b2c*/ 	.word	0x0500000f


	//   ....[159]....
        /*0b30*/ 	.word	0x0500000f


	//   ....[160]....
        /*0b34*/ 	.word	0x0500000f


	//   ....[161]....
        /*0b38*/ 	.word	0x0500000f


	//   ....[162]....
        /*0b3c*/ 	.word	0x0500000f


	//   ....[163]....
        /*0b40*/ 	.word	0x0500000f


	//   ....[164]....
        /*0b44*/ 	.word	0x0500000f


	//   ....[165]....
        /*0b48*/ 	.word	0x0500000f


	//   ....[166]....
        /*0b4c*/ 	.word	0x0500000f


	//   ....[167]....
        /*0b50*/ 	.word	0x0500000f


	//----- nvinfo : EIATTR_COOP_GROUP_INSTR_OFFSETS
	.align		4
.L_357:
        /*0b54*/ 	.byte	0x04, 0x28
        /*0b56*/ 	.short	(.L_359 - .L_358)


	//   ....[0]....
.L_358:
        /*0b58*/ 	.word	0x00000060


	//   ....[1]....
        /*0b5c*/ 	.word	0x000001a0


	//   ....[2]....
        /*0b60*/ 	.word	0x000001f0


	//   ....[3]....
        /*0b64*/ 	.word	0x00000420


	//   ....[4]....
        /*0b68*/ 	.word	0x00000580


	//   ....[5]....
        /*0b6c*/ 	.word	0x000006a0


	//   ....[6]....
        /*0b70*/ 	.word	0x00000800


	//   ....[7]....
        /*0b74*/ 	.word	0x0000b1b0


	//   ....[8]....
        /*0b78*/ 	.word	0x0000b910


	//   ....[9]....
        /*0b7c*/ 	.word	0x0000b920


	//   ....[10]....
        /*0b80*/ 	.word	0x0000b930


	//   ....[11]....
        /*0b84*/ 	.word	0x0000b940


	//   ....[12]....
        /*0b88*/ 	.word	0x0000c200


	//   ....[13]....
        /*0b8c*/ 	.word	0x0000c210


	//   ....[14]....
        /*0b90*/ 	.word	0x0000c220


	//   ....[15]....
        /*0b94*/ 	.word	0x0000c230


	//   ....[16]....
        /*0b98*/ 	.word	0x0000f3d0


	//   ....[17]....
        /*0b9c*/ 	.word	0x0000f3e0


	//   ....[18]....
        /*0ba0*/ 	.word	0x0000f3f0


	//   ....[19]....
        /*0ba4*/ 	.word	0x0000f400


	//   ....[20]....
        /*0ba8*/ 	.word	0x0000fa90


	//   ....[21]....
        /*0bac*/ 	.word	0x0000faa0


	//   ....[22]....
        /*0bb0*/ 	.word	0x0000fab0


	//   ....[23]....
        /*0bb4*/ 	.word	0x0000fac0


	//   ....[24]....
        /*0bb8*/ 	.word	0x00015dc0


	//   ....[25]....
        /*0bbc*/ 	.word	0x00016500


	//   ....[26]....
        /*0bc0*/ 	.word	0x00016560


	//   ....[27]....
        /*0bc4*/ 	.word	0x00016600


	//   ....[28]....
        /*0bc8*/ 	.word	0x00016e20


	//   ....[29]....
        /*0bcc*/ 	.word	0x00016e90


	//   ....[30]....
        /*0bd0*/ 	.word	0x0001b690


	//   ....[31]....
        /*0bd4*/ 	.word	0x0001bc10


	//   ....[32]....
        /*0bd8*/ 	.word	0x0001bc40


	//   ....[33]....
        /*0bdc*/ 	.word	0x0001c030


	//   ....[34]....
        /*0be0*/ 	.word	0x0001c430


	//   ....[35]....
        /*0be4*/ 	.word	0x0001c490


	//   ....[36]....
        /*0be8*/ 	.word	0x00020c90


	//   ....[37]....
        /*0bec*/ 	.word	0x00020cb0


	//   ....[38]....
        /*0bf0*/ 	.word	0x000212d0


	//   ....[39]....
        /*0bf4*/ 	.word	0x000213a0


	//   ....[40]....
        /*0bf8*/ 	.word	0x000228d0


	//   ....[41]....
        /*0bfc*/ 	.word	0x000228e0


	//   ....[42]....
        /*0c00*/ 	.word	0x00022930


	//   ....[43]....
        /*0c04*/ 	.word	0x00022940


	//   ....[44]....
        /*0c08*/ 	.word	0x00023fb0


	//   ....[45]....
        /*0c0c*/ 	.word	0x00024010


	//   ....[46]....
        /*0c10*/ 	.word	0x00024050


	//   ....[47]....
        /*0c14*/ 	.word	0x00024070


	//   ....[48]....
        /*0c18*/ 	.word	0x000246e0


	//   ....[49]....
        /*0c1c*/ 	.word	0x00024710


	//   ....[50]....
        /*0c20*/ 	.word	0x00024810


	//   ....[51]....
        /*0c24*/ 	.word	0x00024830


	//   ....[52]....
        /*0c28*/ 	.word	0x00024930


	//   ....[53]....
        /*0c2c*/ 	.word	0x00024950


	//   ....[54]....
        /*0c30*/ 	.word	0x00024a60


	//   ....[55]....
        /*0c34*/ 	.word	0x00024a80


	//   ....[56]....
        /*0c38*/ 	.word	0x00025350


	//   ....[57]....
        /*0c3c*/ 	.word	0x00025370


	//   ....[58]....
        /*0c40*/ 	.word	0x00025470


	//   ....[59]....
        /*0c44*/ 	.word	0x00025490


	//   ....[60]....
        /*0c48*/ 	.word	0x00025590


	//   ....[61]....
        /*0c4c*/ 	.word	0x000255b0


	//   ....[62]....
        /*0c50*/ 	.word	0x000256c0


	//   ....[63]....
        /*0c54*/ 	.word	0x000256e0


	//   ....[64]....
        /*0c58*/ 	.word	0x00025870


	//   ....[65]....
        /*0c5c*/ 	.word	0x00025a40


	//   ....[66]....
        /*0c60*/ 	.word	0x00025a70


	//   ....[67]....
        /*0c64*/ 	.word	0x00025aa0


	//   ....[68]....
        /*0c68*/ 	.word	0x00025ad0


	//   ....[69]....
        /*0c6c*/ 	.word	0x00025b00


	//   ....[70]....
        /*0c70*/ 	.word	0x00025b30


	//   ....[71]....
        /*0c74*/ 	.word	0x00025ca0


	//   ....[72]....
        /*0c78*/ 	.word	0x00025cd0


	//   ....[73]....
        /*0c7c*/ 	.word	0x00025d00


	//   ....[74]....
        /*0c80*/ 	.word	0x00025d30


	//   ....[75]....
        /*0c84*/ 	.word	0x00025d60


	//   ....[76]....
        /*0c88*/ 	.word	0x00025d90


	//   ....[77]....
        /*0c8c*/ 	.word	0x00025e30


	//   ....[78]....
        /*0c90*/ 	.word	0x00025e90


	//   ....[79]....
        /*0c94*/ 	.word	0x00025f20


	//   ....[80]....
        /*0c98*/ 	.word	0x00026da0


	//   ....[81]....
        /*0c9c*/ 	.word	0x00028a00


	//   ....[82]....
        /*0ca0*/ 	.word	0x000296d0


	//   ....[83]....
        /*0ca4*/ 	.word	0x000296f0


	//   ....[84]....
        /*0ca8*/ 	.word	0x00029710


	//   ....[85]....
        /*0cac*/ 	.word	0x00029730


	//   ....[86]....
        /*0cb0*/ 	.word	0x00029810


	//   ....[87]....
        /*0cb4*/ 	.word	0x00029870


	//   ....[88]....
        /*0cb8*/ 	.word	0x000298a0


	//   ....[89]....
        /*0cbc*/ 	.word	0x00029920


	//   ....[90]....
        /*0cc0*/ 	.word	0x00029950


	//   ....[91]....
        /*0cc4*/ 	.word	0x000299e0


	//   ....[92]....
        /*0cc8*/ 	.word	0x00029a10


	//   ....[93]....
        /*0ccc*/ 	.word	0x00029aa0


	//   ....[94]....
        /*0cd0*/ 	.word	0x00029ad0


	//   ....[95]....
        /*0cd4*/ 	.word	0x00029b60


	//   ....[96]....
        /*0cd8*/ 	.word	0x00029b70


	//   ....[97]....
        /*0cdc*/ 	.word	0x00029c00


	//   ....[98]....
        /*0ce0*/ 	.word	0x0002cc30


	//   ....[99]....
        /*0ce4*/ 	.word	0x0002cc90


	//   ....[100]....
        /*0ce8*/ 	.word	0x0002ccc0


	//   ....[101]....
        /*0cec*/ 	.word	0x0002ccd0


	//   ....[102]....
        /*0cf0*/ 	.word	0x0002cd00


	//   ....[103]....
        /*0cf4*/ 	.word	0x0002cd30


	//   ....[104]....
        /*0cf8*/ 	.word	0x0002cd60


	//   ....[105]....
        /*0cfc*/ 	.word	0x0002cd90


	//   ....[106]....
        /*0d00*/ 	.word	0x0002cf10


	//   ....[107]....
        /*0d04*/ 	.word	0x0002cf40


	//   ....[108]....
        /*0d08*/ 	.word	0x0002cf70


	//   ....[109]....
        /*0d0c*/ 	.word	0x0002cfa0


	//   ....[110]....
        /*0d10*/ 	.word	0x0002cfd0


	//   ....[111]....
        /*0d14*/ 	.word	0x0002d000


	//   ....[112]....
        /*0d18*/ 	.word	0x0002d0c0


	//   ....[113]....
        /*0d1c*/ 	.word	0x0002d0e0


	//   ....[114]....
        /*0d20*/ 	.word	0x0002d150


	//   ....[115]....
        /*0d24*/ 	.word	0x0002d820


	//   ....[116]....
        /*0d28*/ 	.word	0x0002dc80


	//   ....[117]....
        /*0d2c*/ 	.word	0x0002dd10


	//   ....[118]....
        /*0d30*/ 	.word	0x0002dd60


	//   ....[119]....
        /*0d34*/ 	.word	0x0002ddb0


	//   ....[120]....
        /*0d38*/ 	.word	0x0002de40


	//   ....[121]....
        /*0d3c*/ 	.word	0x0002ded0


	//   ....[122]....
        /*0d40*/ 	.word	0x0002df20


	//   ....[123]....
        /*0d44*/ 	.word	0x0002df70


	//   ....[124]....
        /*0d48*/ 	.word	0x0002e060


	//   ....[125]....
        /*0d4c*/ 	.word	0x0002e0f0


	//   ....[126]....
        /*0d50*/ 	.word	0x0002e150


	//   ....[127]....
        /*0d54*/ 	.word	0x0002e1b0


	//   ....[128]....
        /*0d58*/ 	.word	0x0002e240


	//   ....[129]....
        /*0d5c*/ 	.word	0x0002e2d0


	//   ....[130]....
        /*0d60*/ 	.word	0x0002e330


	//   ....[131]....
        /*0d64*/ 	.word	0x0002e390


	//   ....[132]....
        /*0d68*/ 	.word	0x0002e680


	//   ....[133]....
        /*0d6c*/ 	.word	0x0002e970


	//   ....[134]....
        /*0d70*/ 	.word	0x0002eae0


	//   ....[135]....
        /*0d74*/ 	.word	0x0002eb30


	//   ....[136]....
        /*0d78*/ 	.word	0x0002eb90


	//   ....[137]....
        /*0d7c*/ 	.word	0x0002ec30


	//   ....[138]....
        /*0d80*/ 	.word	0x0002ecd0


	//   ....[139]....
        /*0d84*/ 	.word	0x0002ee00


	//   ....[140]....
        /*0d88*/ 	.word	0x0002eee0


	//   ....[141]....
        /*0d8c*/ 	.word	0x0002ef70


	//   ....[142]....
        /*0d90*/ 	.word	0x0002f050


	//   ....[143]....
        /*0d94*/ 	.word	0x0002f0e0


	//   ....[144]....
        /*0d98*/ 	.word	0x0002f1d0


	//   ....[145]....
        /*0d9c*/ 	.word	0x0002f260


	//   ....[146]....
        /*0da0*/ 	.word	0x0002f350


	//   ....[147]....
        /*0da4*/ 	.word	0x0002f3e0


	//   ....[148]....
        /*0da8*/ 	.word	0x0002f4c0


	//   ....[149]....
        /*0dac*/ 	.word	0x0002f5d0


	//   ....[150]....
        /*0db0*/ 	.word	0x0002f900


	//   ....[151]....
        /*0db4*/ 	.word	0x0002f9a0


	//   ....[152]....
        /*0db8*/ 	.word	0x0002fac0


	//   ....[153]....
        /*0dbc*/ 	.word	0x0002fb40


	//   ....[154]....
        /*0dc0*/ 	.word	0x0002fbc0


	//   ....[155]....
        /*0dc4*/ 	.word	0x0002fc40


	//   ....[156]....
        /*0dc8*/ 	.word	0x0002fcc0


	//   ....[157]....
        /*0dcc*/ 	.word	0x0002fd50


	//   ....[158]....
        /*0dd0*/ 	.word	0x0002fdf0


	//   ....[159]....
        /*0dd4*/ 	.word	0x0002fea0


	//   ....[160]....
        /*0dd8*/ 	.word	0x0002ff20


	//   ....[161]....
        /*0ddc*/ 	.word	0x0002ffa0


	//   ....[162]....
        /*0de0*/ 	.word	0x00030020


	//   ....[163]....
        /*0de4*/ 	.word	0x000300b0


	//   ....[164]....
        /*0de8*/ 	.word	0x00030130


	//   ....[165]....
        /*0dec*/ 	.word	0x000301d0


	//   ....[166]....
        /*0df0*/ 	.word	0x00030260


	//   ....[167]....
        /*0df4*/ 	.word	0x00030390


	//----- nvinfo : EIATTR_REG_RECONFIG
	.align		4
.L_359:
        /*0df8*/ 	.byte	0x01, 0x54
	.zero		2


	//----- nvinfo : EIATTR_SYSCALL_OFFSETS
	.align		4
        /*0dfc*/ 	.byte	0x04, 0x46
        /*0dfe*/ 	.short	(.L_361 - .L_360)


	//   ....[0]....
.L_360:
        /*0e00*/ 	.word	0x00001c20


	//   ....[1]....
        /*0e04*/ 	.word	0x00001d70


	//   ....[2]....
        /*0e08*/ 	.word	0x0000b350


	//   ....[3]....
        /*0e0c*/ 	.word	0x0000b670


	//   ....[4]....
        /*0e10*/ 	.word	0x00028600


	//   ....[5]....
        /*0e14*/ 	.word	0x00028760


	//   ....[6]....
        /*0e18*/ 	.word	0x00028860


	//   ....[7]....
        /*0e1c*/ 	.word	0x00029280


	//----- nvinfo : EIATTR_MBARRIER_INSTR_OFFSETS
	.align		4
.L_361:
        /*0e20*/ 	.byte	0x04, 0x39
        /*0e22*/ 	.short	(.L_363 - .L_362)


	//   ....[0]....
.L_362:
        /*0e24*/ 	.word	0x000002d0
        /*0e28*/ 	.word	0x000000ff
        /*0e2c*/ 	.word	0x00036800
        /*0e30*/ 	.short	0x0100
        /*0e32*/ 	.byte	0x08
	.zero		1


	//   ....[1]....
        /*0e34*/ 	.word	0x000002e0
        /*0e38*/ 	.word	0x000000ff
        /*0e3c*/ 	.word	0x00036820
        /*0e40*/ 	.short	0x0100
        /*0e42*/ 	.byte	0x08
	.zero		1


	//   ....[2]....
        /*0e44*/ 	.word	0x000003d0
        /*0e48*/ 	.word	0x000000ff
        /*0e4c*/ 	.word	0x00036830
        /*0e50*/ 	.short	0x0100
        /*0e52*/ 	.byte	0x08
	.zero		1


	//   ....[3]....
        /*0e54*/ 	.word	0x000003e0
        /*0e58*/ 	.word	0x000000ff
        /*0e5c*/ 	.word	0x00036840
        /*0e60*/ 	.short	0x0100
        /*0e62*/ 	.byte	0x08
	.zero		1


	//   ....[4]....
        /*0e64*/ 	.word	0x000003f0
        /*0e68*/ 	.word	0x000000ff
        /*0e6c*/ 	.word	0x00036838
        /*0e70*/ 	.short	0x0100
        /*0e72*/ 	.byte	0x08
	.zero		1


	//   ....[5]....
        /*0e74*/ 	.word	0x00000400
        /*0e78*/ 	.word	0x000000ff
        /*0e7c*/ 	.word	0x00036848
        /*0e80*/ 	.short	0x0100
        /*0e82*/ 	.byte	0x08
	.zero		1


	//   ....[6]....
        /*0e84*/ 	.word	0x00000530
        /*0e88*/ 	.word	0x000000ff
        /*0e8c*/ 	.word	0x00036850
        /*0e90*/ 	.short	0x0100
        /*0e92*/ 	.byte	0x08
	.zero		1


	//   ....[7]....
        /*0e94*/ 	.word	0x00000540
        /*0e98*/ 	.word	0x000000ff
        /*0e9c*/ 	.word	0x00036860
        /*0ea0*/ 	.short	0x0100
        /*0ea2*/ 	.byte	0x08
	.zero		1


	//   ....[8]....
        /*0ea4*/ 	.word	0x00000550
        /*0ea8*/ 	.word	0x000000ff
        /*0eac*/ 	.word	0x00036858
        /*0eb0*/ 	.short	0x0100
        /*0eb2*/ 	.byte	0x08
	.zero		1


	//   ....[9]....
        /*0eb4*/ 	.word	0x00000560
        /*0eb8*/ 	.word	0x000000ff
        /*0ebc*/ 	.word	0x00036868
        /*0ec0*/ 	.short	0x0100
        /*0ec2*/ 	.byte	0x08
	.zero		1


	//   ....[10]....
        /*0ec4*/ 	.word	0x00000650
        /*0ec8*/ 	.word	0x000000ff
        /*0ecc*/ 	.word	0x00036870
        /*0ed0*/ 	.short	0x0100
        /*0ed2*/ 	.byte	0x06
	.zero		1


	//   ....[11]....
        /*0ed4*/ 	.word	0x00000660
        /*0ed8*/ 	.word	0x000000ff
        /*0edc*/ 	.word	0x00036880
        /*0ee0*/ 	.short	0x0100
        /*0ee2*/ 	.byte	0x06
	.zero		1


	//   ....[12]....
        /*0ee4*/ 	.word	0x00000670
        /*0ee8*/ 	.word	0x000000ff
        /*0eec*/ 	.word	0x00036878
        /*0ef0*/ 	.short	0x0100
        /*0ef2*/ 	.byte	0x06
	.zero		1


	//   ....[13]....
        /*0ef4*/ 	.word	0x00000680
        /*0ef8*/ 	.word	0x000000ff
        /*0efc*/ 	.word	0x00036888
        /*0f00*/ 	.short	0x0100
        /*0f02*/ 	.byte	0x06
	.zero		1


	//   ....[14]....
        /*0f04*/ 	.word	0x000007b0
        /*0f08*/ 	.word	0x000000ff
        /*0f0c*/ 	.word	0x00036890
        /*0f10*/ 	.short	0x0100
        /*0f12*/ 	.byte	0x08
	.zero		1


	//   ....[15]....
        /*0f14*/ 	.word	0x000007c0
        /*0f18*/ 	.word	0x000000ff
        /*0f1c*/ 	.word	0x000368a0
        /*0f20*/ 	.short	0x0100
        /*0f22*/ 	.byte	0x08
	.zero		1


	//   ....[16]....
        /*0f24*/ 	.word	0x000007d0
        /*0f28*/ 	.word	0x000000ff
        /*0f2c*/ 	.word	0x00036898
        /*0f30*/ 	.short	0x0100
        /*0f32*/ 	.byte	0x08
	.zero		1


	//   ....[17]....
        /*0f34*/ 	.word	0x000007e0
        /*0f38*/ 	.word	0x000000ff
        /*0f3c*/ 	.word	0x000368a8
        /*0f40*/ 	.short	0x0100
        /*0f42*/ 	.byte	0x08
	.zero		1


	//   ....[18]....
        /*0f44*/ 	.word	0x00000910
        /*0f48*/ 	.word	0x000000ff
        /*0f4c*/ 	.word	0x000368b0
        /*0f50*/ 	.short	0x0100
        /*0f52*/ 	.byte	0x08
	.zero		1


	//   ....[19]....
        /*0f54*/ 	.word	0x00000920
        /*0f58*/ 	.word	0x000000ff
        /*0f5c*/ 	.word	0x000368c0
        /*0f60*/ 	.short	0x0100
        /*0f62*/ 	.byte	0x08
	.zero		1


	//   ....[20]....
        /*0f64*/ 	.word	0x00000930
        /*0f68*/ 	.word	0x000000ff
        /*0f6c*/ 	.word	0x000368b8
        /*0f70*/ 	.short	0x0100
        /*0f72*/ 	.byte	0x08
	.zero		1


	//   ....[21]....
        /*0f74*/ 	.word	0x00000940
        /*0f78*/ 	.word	0x000000ff
        /*0f7c*/ 	.word	0x000368c8
        /*0f80*/ 	.short	0x0100
        /*0f82*/ 	.byte	0x08
	.zero		1


	//   ....[22]....
        /*0f84*/ 	.word	0x000038f0
        /*0f88*/ 	.word	0x00000060
        /*0f8c*/ 	.word	0x00036890
        /*0f90*/ 	.short	0x010a
        /*0f92*/ 	.byte	0x3f
	.zero		1


	//   ....[23]....
        /*0f94*/ 	.word	0x00006ea0
        /*0f98*/ 	.word	0x00000060
        /*0f9c*/ 	.word	0x00036890
        /*0fa0*/ 	.short	0x010a
        /*0fa2*/ 	.byte	0x3f
	.zero		1


	//   ....[24]....
        /*0fa4*/ 	.word	0x0000a1c0
        /*0fa8*/ 	.word	0x00000060
        /*0fac*/ 	.word	0x00036890
        /*0fb0*/ 	.short	0x010a
        /*0fb2*/ 	.byte	0x3f
	.zero		1


	//   ....[25]....
        /*0fb4*/ 	.word	0x0000a590
        /*0fb8*/ 	.word	0x00000028
        /*0fbc*/ 	.word	0x00000000
        /*0fc0*/ 	.short	0x0101
        /*0fc2*/ 	.byte	0x3f
	.zero		1


	//   ....[26]....
        /*0fc4*/ 	.word	0x0000a5d0
        /*0fc8*/ 	.word	0x00000060
        /*0fcc*/ 	.word	0x000368b0
        /*0fd0*/ 	.short	0x010a
        /*0fd2*/ 	.byte	0x3f
	.zero		1


	//   ....[27]....
        /*0fd4*/ 	.word	0x0000ac40
        /*0fd8*/ 	.word	0x00000060
        /*0fdc*/ 	.word	0x00000000
        /*0fe0*/ 	.short	0x0101
        /*0fe2*/ 	.byte	0x3f
	.zero		1


	//   ....[28]....
        /*0fe4*/ 	.word	0x0000b3d0
        /*0fe8*/ 	.word	0x00000010
        /*0fec*/ 	.word	0x00036800
        /*0ff0*/ 	.short	0x010a
        /*0ff2*/ 	.byte	0x3f
	.zero		1


	//   ....[29]....
        /*0ff4*/ 	.word	0x0000b420
        /*0ff8*/ 	.word	0x00000010
        /*0ffc*/ 	.word	0x00036800
        /*1000*/ 	.short	0x010a
        /*1002*/ 	.byte	0x3f
	.zero		1


	//   ....[30]....
        /*1004*/ 	.word	0x0000c910
        /*1008*/ 	.word	0x00000010
        /*100c*/ 	.word	0x00036800
        /*1010*/ 	.short	0x010a
        /*1012*/ 	.byte	0x3f
	.zero		1


	//   ....[31]....
        /*1014*/ 	.word	0x0000ff60
        /*1018*/ 	.word	0x00000010
        /*101c*/ 	.word	0x00036800
        /*1020*/ 	.short	0x010a
        /*1022*/ 	.byte	0x3f
	.zero		1


	//   ....[32]....
        /*1024*/ 	.word	0x00012c20
        /*1028*/ 	.word	0x00000003
        /*102c*/ 	.word	0x00036830
        /*1030*/ 	.short	0x010a
        /*1032*/ 	.byte	0x3f
	.zero		1


	//   ....[33]....
        /*1034*/ 	.word	0x00012c90
        /*1038*/ 	.word	0x00000003
        /*103c*/ 	.word	0x00036830
        /*1040*/ 	.short	0x010a
        /*1042*/ 	.byte	0x3f
	.zero		1


	//   ....[34]....
        /*1044*/ 	.word	0x000170f0
        /*1048*/ 	.word	0x00000006
        /*104c*/ 	.word	0x00000000
        /*1050*/ 	.short	0x0101
        /*1052*/ 	.byte	0x3f
	.zero		1


	//   ....[35]....
        /*1054*/ 	.word	0x00017c10
        /*1058*/ 	.word	0x0000000d
        /*105c*/ 	.word	0x00036830
        /*1060*/ 	.short	0x010a
        /*1062*/ 	.byte	0x3f
	.zero		1


	//   ....[36]....
        /*1064*/ 	.word	0x00017c90
        /*1068*/ 	.word	0x0000000d
        /*106c*/ 	.word	0x00036830
        /*1070*/ 	.short	0x010a
        /*1072*/ 	.byte	0x3f
	.zero		1


	//   ....[37]....
        /*1074*/ 	.word	0x0001b300
        /*1078*/ 	.word	0x0000000b
        /*107c*/ 	.word	0x00036850
        /*1080*/ 	.short	0x010a
        /*1082*/ 	.byte	0x3f
	.zero		1


	//   ....[38]....
        /*1084*/ 	.word	0x0001b350
        /*1088*/ 	.word	0x0000000b
        /*108c*/ 	.word	0x00036850
        /*1090*/ 	.short	0x010a
        /*1092*/ 	.byte	0x3f
	.zero		1


	//   ....[39]....
        /*1094*/ 	.word	0x0001cb00
        /*1098*/ 	.word	0x0000000d
        /*109c*/ 	.word	0x00000000
        /*10a0*/ 	.short	0x0101
        /*10a2*/ 	.byte	0x3f
	.zero		1


	//   ....[40]....
        /*10a4*/ 	.word	0x0001cb30
        /*10a8*/ 	.word	0x0000000b
        /*10ac*/ 	.word	0x00000000
        /*10b0*/ 	.short	0x0101
        /*10b2*/ 	.byte	0x3f
	.zero		1


	//   ....[41]....
        /*10b4*/ 	.word	0x0001d1f0
        /*10b8*/ 	.word	0x00000004
        /*10bc*/ 	.word	0x00036830
        /*10c0*/ 	.short	0x010a
        /*10c2*/ 	.byte	0x3f
	.zero		1


	//   ....[42]....
        /*10c4*/ 	.word	0x0001d270
        /*10c8*/ 	.word	0x00000004
        /*10cc*/ 	.word	0x00036830
        /*10d0*/ 	.short	0x010a
        /*10d2*/ 	.byte	0x3f
	.zero		1


	//   ....[43]....
        /*10d4*/ 	.word	0x000208e0
        /*10d8*/ 	.word	0x0000000b
        /*10dc*/ 	.word	0x00036850
        /*10e0*/ 	.short	0x010a
        /*10e2*/ 	.byte	0x3f
	.zero		1


	//   ....[44]....
        /*10e4*/ 	.word	0x00020930
        /*10e8*/ 	.word	0x0000000b
        /*10ec*/ 	.word	0x00036850
        /*10f0*/ 	.short	0x010a
        /*10f2*/ 	.byte	0x3f
	.zero		1


	//   ....[45]....
        /*10f4*/ 	.word	0x000218f0
        /*10f8*/ 	.word	0x0000007c
        /*10fc*/ 	.word	0x00000000
        /*1100*/ 	.short	0x0101
        /*1102*/ 	.byte	0x3f
	.zero		1


	//   ....[46]....
        /*1104*/ 	.word	0x00021950
        /*1108*/ 	.word	0x0000000b
        /*110c*/ 	.word	0x00000000
        /*1110*/ 	.short	0x0101
        /*1112*/ 	.byte	0x3f
	.zero		1


	//   ....[47]....
        /*1114*/ 	.word	0x000224d0
        /*1118*/ 	.word	0x00000008
        /*111c*/ 	.word	0x00036850
        /*1120*/ 	.short	0x010a
        /*1122*/ 	.byte	0x3f
	.zero		1


	//   ....[48]....
        /*1124*/ 	.word	0x00022570
        /*1128*/ 	.word	0x00000008
        /*112c*/ 	.word	0x00036850
        /*1130*/ 	.short	0x010a
        /*1132*/ 	.byte	0x3f
	.zero		1


	//   ....[49]....
        /*1134*/ 	.word	0x00022ac0
        /*1138*/ 	.word	0x0000000c
        /*113c*/ 	.word	0x00000000
        /*1140*/ 	.short	0x0101
        /*1142*/ 	.byte	0x3f
	.zero		1


	//   ....[50]....
        /*1144*/ 	.word	0x000246d0
        /*1148*/ 	.word	0x00000000
        /*114c*/ 	.word	0x00000000
        /*1150*/ 	.short	0x0101
        /*1152*/ 	.byte	0x3f
	.zero		1


	//   ....[51]....
        /*1154*/ 	.word	0x00026e90
        /*1158*/ 	.word	0x00000005
        /*115c*/ 	.word	0x00036820
        /*1160*/ 	.short	0x010a
        /*1162*/ 	.byte	0x3f
	.zero		1


	//   ....[52]....
        /*1164*/ 	.word	0x00026f70
        /*1168*/ 	.word	0x00000006
        /*116c*/ 	.word	0x000368a0
        /*1170*/ 	.short	0x010a
        /*1172*/ 	.byte	0x3f
	.zero		1


	//   ....[53]....
        /*1174*/ 	.word	0x000273c0
        /*1178*/ 	.word	0x00000006
        /*117c*/ 	.word	0x000368c0
        /*1180*/ 	.short	0x010a
        /*1182*/ 	.byte	0x3f
	.zero		1


	//   ....[54]....
        /*1184*/ 	.word	0x00027960
        /*1188*/ 	.word	0x00000007
        /*118c*/ 	.word	0x000368a0
        /*1190*/ 	.short	0x010a
        /*1192*/ 	.byte	0x3f
	.zero		1


	//   ....[55]....
        /*1194*/ 	.word	0x00027da0
        /*1198*/ 	.word	0x00000007
        /*119c*/ 	.word	0x000368c0
        /*11a0*/ 	.short	0x010a
        /*11a2*/ 	.byte	0x3f
	.zero		1


	//   ....[56]....
        /*11a4*/ 	.word	0x00028cb0
        /*11a8*/ 	.word	0x00000000
        /*11ac*/ 	.word	0x00036840
        /*11b0*/ 	.short	0x010a
        /*11b2*/ 	.byte	0x3f
	.zero		1


	//   ....[57]....
        /*11b4*/ 	.word	0x00029d00
        /*11b8*/ 	.word	0x00000009
        /*11bc*/ 	.word	0x00036800
        /*11c0*/ 	.short	0x0107
        /*11c2*/ 	.byte	0x3f
	.zero		1


	//   ....[58]....
        /*11c4*/ 	.word	0x00029e10
        /*11c8*/ 	.word	0x00000002
        /*11cc*/ 	.word	0x00036800
        /*11d0*/ 	.short	0x0101
        /*11d2*/ 	.byte	0x3f
	.zero		1


	//   ....[59]....
        /*11d4*/ 	.word	0x00029e30
        /*11d8*/ 	.word	0x00000002
        /*11dc*/ 	.word	0x00036820
        /*11e0*/ 	.short	0x010a
        /*11e2*/ 	.byte	0x3f
	.zero		1


	//   ....[60]....
        /*11e4*/ 	.word	0x0002a190
        /*11e8*/ 	.word	0x00000003
        /*11ec*/ 	.word	0x00036840
        /*11f0*/ 	.short	0x010a
        /*11f2*/ 	.byte	0x3f
	.zero		1


	//   ....[61]....
        /*11f4*/ 	.word	0x0002a650
        /*11f8*/ 	.word	0x00000003
        /*11fc*/ 	.word	0x00000060
        /*1200*/ 	.short	0x010a
        /*1202*/ 	.byte	0x3f
	.zero		1


	//   ....[62]....
        /*1204*/ 	.word	0x0002ae30
        /*1208*/ 	.word	0x00000003
        /*120c*/ 	.word	0x00036840
        /*1210*/ 	.short	0x010a
        /*1212*/ 	.byte	0x3f
	.zero		1


	//   ....[63]....
        /*1214*/ 	.word	0x0002b2f0
        /*1218*/ 	.word	0x00000002
        /*121c*/ 	.word	0x00000060
        /*1220*/ 	.short	0x010a
        /*1222*/ 	.byte	0x3f
	.zero		1


	//   ....[64]....
        /*1224*/ 	.word	0x0002ba10
        /*1228*/ 	.word	0x00000002
        /*122c*/ 	.word	0x00036840
        /*1230*/ 	.short	0x010a
        /*1232*/ 	.byte	0x3f
	.zero		1


	//   ....[65]....
        /*1234*/ 	.word	0x0002bed0
        /*1238*/ 	.word	0x00000002
        /*123c*/ 	.word	0x00000060
        /*1240*/ 	.short	0x010a
        /*1242*/ 	.byte	0x3f
	.zero		1


	//   ....[66]....
        /*1244*/ 	.word	0x0002c580
        /*1248*/ 	.word	0x00000000
        /*124c*/ 	.word	0x00036860
        /*1250*/ 	.short	0x010a
        /*1252*/ 	.byte	0x3f
	.zero		1


	//   ....[67]....
        /*1254*/ 	.word	0x0002d7a0
        /*1258*/ 	.word	0x00000000
        /*125c*/ 	.word	0x00036820
        /*1260*/ 	.short	0x010a
        /*1262*/ 	.byte	0x3f
	.zero		1


	//   ....[68]....
        /*1264*/ 	.word	0x0002d970
        /*1268*/ 	.word	0x00000006
        /*126c*/ 	.word	0x00000000
        /*1270*/ 	.short	0x010a
        /*1272*/ 	.byte	0x3f
	.zero		1


	//   ....[69]....
        /*1274*/ 	.word	0x0002d9e0
        /*1278*/ 	.word	0x00000007
        /*127c*/ 	.word	0x00000000
        /*1280*/ 	.short	0x010a
        /*1282*/ 	.byte	0x3f
	.zero		1


	//   ....[70]....
        /*1284*/ 	.word	0x0002da50
        /*1288*/ 	.word	0x00000004
        /*128c*/ 	.word	0x00000000
        /*1290*/ 	.short	0x010a
        /*1292*/ 	.byte	0x3f
	.zero		1


	//   ....[71]....
        /*1294*/ 	.word	0x0002da80
        /*1298*/ 	.word	0x00000003
        /*129c*/ 	.word	0x00000000
        /*12a0*/ 	.short	0x010a
        /*12a2*/ 	.byte	0x3f
	.zero		1


	//   ....[72]....
        /*12a4*/ 	.word	0x0002dae0
        /*12a8*/ 	.word	0x00000060
        /*12ac*/ 	.word	0x00036890
        /*12b0*/ 	.short	0x010a
        /*12b2*/ 	.byte	0x3f
	.zero		1


	//   ....[73]....
        /*12b4*/ 	.word	0x0002db30
        /*12b8*/ 	.word	0x00000060
        /*12bc*/ 	.word	0x00036890
        /*12c0*/ 	.short	0x010a
        /*12c2*/ 	.byte	0x3f
	.zero		1


	//   ....[74]....
        /*12c4*/ 	.word	0x0002db80
        /*12c8*/ 	.word	0x00000060
        /*12cc*/ 	.word	0x00036890
        /*12d0*/ 	.short	0x010a
        /*12d2*/ 	.byte	0x3f
	.zero		1


	//   ....[75]....
        /*12d4*/ 	.word	0x0002dbd0
        /*12d8*/ 	.word	0x00000060
        /*12dc*/ 	.word	0x000368b0
        /*12e0*/ 	.short	0x010a
        /*12e2*/ 	.byte	0x3f
	.zero		1


	//   ....[76]....
        /*12e4*/ 	.word	0x0002dfb0
        /*12e8*/ 	.word	0x00000010
        /*12ec*/ 	.word	0x00036800
        /*12f0*/ 	.short	0x010a
        /*12f2*/ 	.byte	0x3f
	.zero		1


	//   ....[77]....
        /*12f4*/ 	.word	0x0002e3c0
        /*12f8*/ 	.word	0x00000010
        /*12fc*/ 	.word	0x00036800
        /*1300*/ 	.short	0x010a
        /*1302*/ 	.byte	0x3f
	.zero		1


	//   ....[78]....
        /*1304*/ 	.word	0x0002e410
        /*1308*/ 	.word	0x00000003
        /*130c*/ 	.word	0x00036830
        /*1310*/ 	.short	0x010a
        /*1312*/ 	.byte	0x3f
	.zero		1


	//   ....[79]....
        /*1314*/ 	.word	0x0002e460
        /*1318*/ 	.word	0x0000000d
        /*131c*/ 	.word	0x00036830
        /*1320*/ 	.short	0x010a
        /*1322*/ 	.byte	0x3f
	.zero		1


	//   ....[80]....
        /*1324*/ 	.word	0x0002e4b0
        /*1328*/ 	.word	0x0000000b
        /*132c*/ 	.word	0x00036850
        /*1330*/ 	.short	0x010a
        /*1332*/ 	.byte	0x3f
	.zero		1


	//   ....[81]....
        /*1334*/ 	.word	0x0002e500
        /*1338*/ 	.word	0x00000004
        /*133c*/ 	.word	0x00036830
        /*1340*/ 	.short	0x010a
        /*1342*/ 	.byte	0x3f
	.zero		1


	//   ....[82]....
        /*1344*/ 	.word	0x0002e550
        /*1348*/ 	.word	0x0000000b
        /*134c*/ 	.word	0x00036850
        /*1350*/ 	.short	0x010a
        /*1352*/ 	.byte	0x3f
	.zero		1


	//   ....[83]....
        /*1354*/ 	.word	0x0002e5a0
        /*1358*/ 	.word	0x00000008
        /*135c*/ 	.word	0x00036850
        /*1360*/ 	.short	0x010a
        /*1362*/ 	.byte	0x3f
	.zero		1


	//   ....[84]....
        /*1364*/ 	.word	0x0002e750
        /*1368*/ 	.word	0x00000004
        /*136c*/ 	.word	0x00036820
        /*1370*/ 	.short	0x010a
        /*1372*/ 	.byte	0x3f
	.zero		1


	//   ....[85]....
        /*1374*/ 	.word	0x0002e7a0
        /*1378*/ 	.word	0x00000006
        /*137c*/ 	.word	0x000368a0
        /*1380*/ 	.short	0x010a
        /*1382*/ 	.byte	0x3f
	.zero		1


	//   ....[86]....
        /*1384*/ 	.word	0x0002e7f0
        /*1388*/ 	.word	0x00000006
        /*138c*/ 	.word	0x000368c0
        /*1390*/ 	.short	0x010a
        /*1392*/ 	.byte	0x3f
	.zero		1


	//   ....[87]....
        /*1394*/ 	.word	0x0002e840
        /*1398*/ 	.word	0x00000007
        /*139c*/ 	.word	0x000368a0
        /*13a0*/ 	.short	0x010a
        /*13a2*/ 	.byte	0x3f
	.zero		1


	//   ....[88]....
        /*13a4*/ 	.word	0x0002e890
        /*13a8*/ 	.word	0x00000007
        /*13ac*/ 	.word	0x000368c0
        /*13b0*/ 	.short	0x010a
        /*13b2*/ 	.byte	0x3f
	.zero		1


	//   ....[89]....
        /*13b4*/ 	.word	0x0002ea30
        /*13b8*/ 	.word	0x00000000
        /*13bc*/ 	.word	0x00036840
        /*13c0*/ 	.short	0x010a
        /*13c2*/ 	.byte	0x3f
	.zero		1


	//   ....[90]....
        /*13c4*/ 	.word	0x0002f620
        /*13c8*/ 	.word	0x00000002
        /*13cc*/ 	.word	0x00036820
        /*13d0*/ 	.short	0x010a
        /*13d2*/ 	.byte	0x3f
	.zero		1


	//   ....[91]....
        /*13d4*/ 	.word	0x0002f670
        /*13d8*/ 	.word	0x00000003
        /*13dc*/ 	.word	0x00036840
        /*13e0*/ 	.short	0x010a
        /*13e2*/ 	.byte	0x3f
	.zero		1


	//   ....[92]....
        /*13e4*/ 	.word	0x0002f6c0
        /*13e8*/ 	.word	0x00000003
        /*13ec*/ 	.word	0x00000060
        /*13f0*/ 	.short	0x010a
        /*13f2*/ 	.byte	0x3f
	.zero		1


	//   ....[93]....
        /*13f4*/ 	.word	0x0002f710
        /*13f8*/ 	.word	0x00000003
        /*13fc*/ 	.word	0x00036840
        /*1400*/ 	.short	0x010a
        /*1402*/ 	.byte	0x3f
	.zero		1


	//   ....[94]....
        /*1404*/ 	.word	0x0002f760
        /*1408*/ 	.word	0x00000002
        /*140c*/ 	.word	0x00000060
        /*1410*/ 	.short	0x010a
        /*1412*/ 	.byte	0x3f
	.zero		1


	//   ....[95]....
        /*1414*/ 	.word	0x0002f7b0
        /*1418*/ 	.word	0x00000002
        /*141c*/ 	.word	0x00036840
        /*1420*/ 	.short	0x010a
        /*1422*/ 	.byte	0x3f
	.zero		1


	//   ....[96]....
        /*1424*/ 	.word	0x0002f800
        /*1428*/ 	.word	0x00000002
        /*142c*/ 	.word	0x00000060
        /*1430*/ 	.short	0x010a
        /*1432*/ 	.byte	0x3f
	.zero		1


	//   ....[97]....
        /*1434*/ 	.word	0x0002f850
        /*1438*/ 	.word	0x00000000
        /*143c*/ 	.word	0x00036860
        /*1440*/ 	.short	0x010a
        /*1442*/ 	.byte	0x3f
	.zero		1


	//   ....[98]....
        /*1444*/ 	.word	0x000302b0
        /*1448*/ 	.word	0x00000000
        /*144c*/ 	.word	0x00036820
        /*1450*/ 	.short	0x010a
        /*1452*/ 	.byte	0x3f
	.zero		1


	//   ....[99]....
        /*1454*/ 	.word	0x00030450
        /*1458*/ 	.word	0x00000006
        /*145c*/ 	.word	0x00000000
        /*1460*/ 	.short	0x010a
        /*1462*/ 	.byte	0x3f
	.zero		1


	//   ....[100]....
        /*1464*/ 	.word	0x000304a0
        /*1468*/ 	.word	0x00000007
        /*146c*/ 	.word	0x00000000
        /*1470*/ 	.short	0x010a
        /*1472*/ 	.byte	0x3f
	.zero		1


	//   ....[101]....
        /*1474*/ 	.word	0x000304f0
        /*1478*/ 	.word	0x00000004
        /*147c*/ 	.word	0x00000000
        /*1480*/ 	.short	0x010a
        /*1482*/ 	.byte	0x3f
	.zero		1


	//----- nvinfo : EIATTR_NUM_MBARRIERS
	.align		4
.L_363:
        /*1484*/ 	.byte	0x03, 0x38
        /*1486*/ 	.short	0x0016


	//----- nvinfo : EIATTR_EXIT_INSTR_OFFSETS
	.align		4
        /*1488*/ 	.byte	0x04, 0x1c
        /*148a*/ 	.short	(.L_365 - .L_364)


	//   ....[0]....
.L_364:
        /*148c*/ 	.word	0x0002dad0


	//----- nvinfo : EIATTR_MAX_THREADS
	.align		4
.L_365:
        /*1490*/ 	.byte	0x04, 0x05
        /*1492*/ 	.short	(.L_367 - .L_366)
.L_366:
        /*1494*/ 	.word	0x00000180
        /*1498*/ 	.word	0x00000001
        /*149c*/ 	.word	0x00000001


	//----- nvinfo : EIATTR_CRS_STACK_SIZE
	.align		4
.L_367:
        /*14a0*/ 	.byte	0x04, 0x1e
        /*14a2*/ 	.short	(.L_369 - .L_368)
.L_368:
        /*14a4*/ 	.word	0x00000000


	//----- nvinfo : EIATTR_CBANK_PARAM_SIZE
	.align		4
.L_369:
        /*14a8*/ 	.byte	0x03, 0x19
        /*14aa*/ 	.short	0x0af0


	//----- nvinfo : EIATTR_PARAM_CBANK
	.align		4
        /*14ac*/ 	.byte	0x04, 0x0a
        /*14ae*/ 	.short	(.L_371 - .L_370)
	.align		4
.L_370:
        /*14b0*/ 	.word	index@(.nv.constant0._ZN7cutlass13device_kernelIN5flash11enable_sm90INS1_16FlashAttnFwdSm90INS1_25CollectiveMainloopFwdSm90ILi2EN4cute5tupleIJNS5_1CILi1EEES8_S8_EEENS6_IJNS7_ILi128EEENS7_ILi112EEENS7_ILi192EEEEEELi192ENS_10bfloat16_tEfNS_4arch4Sm90ELb1ELb0ELb0ELb1ELb0ELb1ELb0ELb1ELb1ELb1ELb0ELb0EEENS1_21CollectiveEpilogueFwdINS6_IJSA_SC_SB_EEES9_SE_SG_Li256ELb1ELb1ELb0ELb0EEENS1_36VarlenDynamicPersistentTileSchedulerILi128ELi112ELi256ELi128ELb0ELb1ELb1ELb1ELb1ELb1EEEEEEEEEvNT_6ParamsE)
        /*14b4*/ 	.short	0x0210
        /*14b6*/ 	.short	0x0af0


	//----- nvinfo : EIATTR_SW_WAR
	.align		4
.L_371:
        /*14b8*/ 	.byte	0x04, 0x36
        /*14ba*/ 	.short	(.L_373 - .L_372)
.L_372:
        /*14bc*/ 	.word	0x00000008
.L_373:


//--------------------- .nv.callgraph             --------------------------
	.section	.nv.callgraph,"",@"SHT_CUDA_CALLGRAPH"
	.align	4
	.sectionentsize	8
	.align		4
        /*0000*/ 	.word	0x00000000
	.align		4
        /*0004*/ 	.word	0xffffffff
	.align		4
        /*0008*/ 	.word	index@(_ZN7cutlass13device_kernelIN5flash11enable_sm90INS1_16FlashAttnFwdSm90INS1_25CollectiveMainloopFwdSm90ILi2EN4cute5tupleIJNS5_1CILi1EEES8_S8_EEENS6_IJNS7_ILi128EEENS7_ILi112EEENS7_ILi192EEEEEELi192ENS_10bfloat16_tEfNS_4arch4Sm90ELb0ELb0ELb0ELb0ELb0ELb0ELb0ELb1ELb1ELb1ELb0ELb0EEENS1_21CollectiveEpilogueFwdINS6_IJSA_SC_SB_EEES9_SE_SG_Li256ELb0ELb1ELb0ELb0EEENS1_29StaticPersistentTileSchedulerILb0EEEEEEEEEvNT_6ParamsE)
	.align		4
        /*000c*/ 	.word	index@(__assertfail)
	.align		4
        /*0010*/ 	.word	index@(_ZN7cutlass13device_kernelIN5flash11enable_sm90INS1_16FlashAttnFwdSm90INS1_25CollectiveMainloopFwdSm90ILi2EN4cute5tupleIJNS5_1CILi2EEENS7_ILi1EEES9_EEENS6_IJNS7_ILi128EEENS7_ILi112EEENS7_ILi192EEEEEELi192ENS_10bfloat16_tEfNS_4arch4Sm90ELb0ELb0ELb0ELb0ELb0ELb0ELb0ELb1ELb1ELb1ELb0ELb0EEENS1_21CollectiveEpilogueFwdINS6_IJSB_SD_SC_EEESA_SF_SH_Li256ELb0ELb1ELb0ELb0EEENS1_29StaticPersistentTileSchedulerILb0EEEEEEEEEvNT_6ParamsE)
	.align		4
        /*0014*/ 	.word	index@(__assertfail)
	.align		4
        /*0018*/ 	.word	index@(_ZN7cutlass13device_kernelIN5flash11enable_sm90INS1_16FlashAttnFwdSm90INS1_25CollectiveMainloopFwdSm90ILi2EN4cute5tupleIJNS5_1CILi1EEES8_S8_EEENS6_IJNS7_ILi128EEENS7_ILi112EEENS7_ILi192EEEEEELi192ENS_10bfloat16_tEfNS_4arch4Sm90ELb0ELb0ELb0ELb1ELb0ELb0ELb0ELb1ELb1ELb1ELb0ELb0EEENS1_21CollectiveEpilogueFwdINS6_IJSA_SC_SB_EEES9_SE_SG_Li256ELb1ELb1ELb0ELb0EEENS1_36VarlenDynamicPersistentTileSchedulerILi128ELi112ELi256ELi128ELb0ELb1ELb1ELb0ELb1ELb1EEEEEEEEEvNT_6ParamsE)
	.align		4
        /*001c*/ 	.word	index@(__assertfail)
	.align		4
        /*0020*/ 	.word	index@(_ZN7cutlass13device_kernelIN5flash11enable_sm90INS1_16FlashAttnFwdSm90INS1_25CollectiveMainloopFwdSm90ILi2EN4cute5tupleIJNS5_1CILi1EEES8_S8_EEENS6_IJNS7_ILi128EEENS7_ILi112EEENS7_ILi192EEEEEELi192ENS_10bfloat16_tEfNS_4arch4Sm90ELb0ELb0ELb0ELb1ELb0ELb1ELb0ELb1ELb1ELb1ELb0ELb0EEENS1_21CollectiveEpilogueFwdINS6_IJSA_SC_SB_EEES9_SE_SG_Li256ELb1ELb1ELb0ELb0EEENS1_36VarlenDynamicPersistentTileSchedulerILi128ELi112ELi256ELi128ELb0ELb1ELb1ELb0ELb1ELb1EEEEEEEEEvNT_6ParamsE)
	.align		4
        /*0024*/ 	.word	index@(__assertfail)
	.align		4
        /*0028*/ 	.word	index@(_ZN7cutlass13device_kernelIN5flash11enable_sm90INS1_16FlashAttnFwdSm90INS1_25CollectiveMainloopFwdSm90ILi2EN4cute5tupleIJNS5_1CILi1EEES8_S8_EEENS6_IJNS7_ILi128EEENS7_ILi96EEENS7_ILi192EEEEEELi192ENS_10bfloat16_tEfNS_4arch4Sm90ELb0ELb1ELb0ELb0ELb0ELb0ELb0ELb1ELb1ELb1ELb0ELb0EEENS1_21CollectiveEpilogueFwdINS6_IJSA_SC_SB_EEES9_SE_SG_Li256ELb0ELb1ELb0ELb0EEENS1_30DynamicPersistentTileSchedulerILi256ELi128ELb0ELb1ELb1EEEEEEEEEvNT_6ParamsE)
	.align		4
        /*002c*/ 	.word	index@(__assertfail)
	.align		4
        /*0030*/ 	.word	index@(_ZN7cutlass13device_kernelIN5flash11enable_sm90INS1_16FlashAttnFwdSm90INS1_25CollectiveMainloopFwdSm90ILi2EN4cute5tupleIJNS5_1CILi1EEES8_S8_EEENS6_IJNS7_ILi128EEENS7_ILi96EEENS7_ILi192EEEEEELi192ENS_10bfloat16_tEfNS_4arch4Sm90ELb0ELb1ELb0ELb1ELb0ELb0ELb0ELb1ELb1ELb1ELb0ELb0EEENS1_21CollectiveEpilogueFwdINS6_IJSA_SC_SB_EEES9_SE_SG_Li256ELb1ELb1ELb0ELb0EEENS1_36VarlenDynamicPersistentTileSchedulerILi128ELi96ELi256ELi128ELb0ELb1ELb1ELb1ELb0ELb1EEEEEEEEEvNT_6ParamsE)
	.align		4
        /*0034*/ 	.word	index@(__assertfail)
	.align		4
        /*0038*/ 	.word	index@(_ZN7cutlass13device_kernelIN5flash11enable_sm90INS1_16FlashAttnFwdSm90INS1_25CollectiveMainloopFwdSm90ILi2EN4cute5tupleIJNS5_1CILi1EEES8_S8_EEENS6_IJNS7_ILi128EEENS7_ILi96EEENS7_ILi192EEEEEELi192ENS_10bfloat16_tEfNS_4arch4Sm90ELb0ELb1ELb0ELb1ELb0ELb1ELb0ELb1ELb1ELb1ELb0ELb0EEENS1_21CollectiveEpilogueFwdINS6_IJSA_SC_SB_EEES9_SE_SG_Li256ELb1ELb1ELb0ELb0EEENS1_36VarlenDynamicPersistentTileSchedulerILi128ELi96ELi256ELi128ELb0ELb1ELb1ELb1ELb0ELb1EEEEEEEEEvNT_6ParamsE)
	.align		4
        /*003c*/ 	.word	index@(__assertfail)
	.align		4
        /*0040*/ 	.word	index@(_ZN7cutlass13device_kernelIN5flash11enable_sm90INS1_16FlashAttnFwdSm90INS1_25CollectiveMainloopFwdSm90ILi2EN4cute5tupleIJNS5_1CILi1EEES8_S8_EEENS6_IJNS7_ILi128EEENS7_ILi112EEENS7_ILi192EEEEEELi192ENS_10bfloat16_tEfNS_4arch4Sm90ELb1ELb0ELb0ELb0ELb0ELb0ELb0ELb1ELb1ELb1ELb0ELb0EEENS1_21CollectiveEpilogueFwdINS6_IJSA_SC_SB_EEES9_SE_SG_Li256ELb0ELb1ELb0ELb0EEENS1_30DynamicPersistentTileSchedulerILi256ELi128ELb0ELb1ELb1EEEEEEEEEvNT_6ParamsE)
	.align		4
        /*0044*/ 	.word	index@(__assertfail)
	.align		4
        /*0048*/ 	.word	index@(_ZN7cutlass13device_kernelIN5flash11enable_sm90INS1_16FlashAttnFwdSm90INS1_25CollectiveMainloopFwdSm90ILi2EN4cute5tupleIJNS5_1CILi1EEES8_S8_EEENS6_IJNS7_ILi128EEENS7_ILi112EEENS7_ILi192EEEEEELi192ENS_10bfloat16_tEfNS_4arch4Sm90ELb1ELb0ELb0ELb1ELb0ELb0ELb0ELb1ELb1ELb1ELb0ELb0EEENS1_21CollectiveEpilogueFwdINS6_IJSA_SC_SB_EEES9_SE_SG_Li256ELb1ELb1ELb0ELb0EEENS1_36VarlenDynamicPersistentTileSchedulerILi128ELi112ELi256ELi128ELb0ELb1ELb1ELb1ELb1ELb1EEEEEEEEEvNT_6ParamsE)
	.align		4
        /*004c*/ 	.word	index@(__assertfail)
	.align		4
        /*0050*/ 	.word	index@(_ZN7cutlass13device_kernelIN5flash11enable_sm90INS1_16FlashAttnFwdSm90INS1_25CollectiveMainloopFwdSm90ILi2EN4cute5tupleIJNS5_1CILi1EEES8_S8_EEENS6_IJNS7_ILi128EEENS7_ILi112EEENS7_ILi192EEEEEELi192ENS_10bfloat16_tEfNS_4arch4Sm90ELb1ELb0ELb0ELb1ELb0ELb1ELb0ELb1ELb1ELb1ELb0ELb0EEENS1_21CollectiveEpilogueFwdINS6_IJSA_SC_SB_EEES9_SE_SG_Li256ELb1ELb1ELb0ELb0EEENS1_36VarlenDynamicPersistentTileSchedulerILi128ELi112ELi256ELi128ELb0ELb1ELb1ELb1ELb1ELb1EEEEEEEEEvNT_6ParamsE)
	.align		4
        /*0054*/ 	.word	index@(__assertfail)
	.align		4
        /*0058*/ 	.word	0x00000000
	.align		4
        /*005c*/ 	.word	0xfffffffe
	.align		4
        /*0060*/ 	.word	0x00000000
	.align		4
        /*0064*/ 	.word	0xfffffffd
	.align		4
        /*0068*/ 	.word	0x00000000
	.align		4
        /*006c*/ 	.word	0xfffffffc


//--------------------- .nv.constant4             --------------------------
	.section	.nv.constant4,"a",@progbits
	.align	8
	.align		8
.nv.constant4:
        /*0000*/ 	.dword	__assertfail
	.align		8
        /*0008*/ 	.dword	__unnamed_1
	.align		8
        /*0010*/ 	.dword	__unnamed_2
	.align		8
        /*0018*/ 	.dword	__unnamed_3
	.align		8
        /*0020*/ 	.dword	__unnamed_4
	.align		8
        /*0028*/ 	.dword	__unnamed_5
	.align		8
        /*0030*/ 	.dword	__unnamed_6
	.align		8
        /*0038*/ 	.dword	__unnamed_7
	.align		8
        /*0040*/ 	.dword	__unnamed_8
	.align		8
        /*0048*/ 	.dword	__unnamed_9
	.align		8
        /*0050*/ 	.dword	_ZN74_INTERNAL_5a9d7236_38_flash_fwd_hdim192_bf16_packgqa_sm90_cu_49158569_30794cuda3std3__45__cpo5beginE
	.align		8
        /*0058*/ 	.dword	_ZN74_INTERNAL_5a9d7236_38_flash_fwd_hdim192_bf16_packgqa_sm90_cu_49158569_30794cuda3std3__45__cpo3endE
	.align		8
        /*0060*/ 	.dword	_ZN74_INTERNAL_5a9d7236_38_flash_fwd_hdim192_bf16_packgqa_sm90_cu_49158569_30794cuda3std3__45__cpo6cbeginE
	.align		8
        /*0068*/ 	.dword	_ZN74_INTERNAL_5a9d7236_38_flash_fwd_hdim192_bf16_packgqa_sm90_cu_49158569_30794cuda3std3__45__cpo4cendE
	.align		8
        /*0070*/ 	.dword	_ZN74_INTERNAL_5a9d7236_38_flash_fwd_hdim192_bf16_packgqa_sm90_cu_49158569_30794cuda3std3__476_GLOBAL__N__5a9d7236_38_flash_fwd_hdim192_bf16_packgqa_sm90_cu_49158569_30796ignoreE
	.align		8
        /*0078*/ 	.dword	_ZN74_INTERNAL_5a9d7236_38_flash_fwd_hdim192_bf16_packgqa_sm90_cu_49158569_30794cuda3std3__419piecewise_constructE
	.align		8
        /*0080*/ 	.dword	_ZN74_INTERNAL_5a9d7236_38_flash_fwd_hdim192_bf16_packgqa_sm90_cu_49158569_30794cuda3std3__48in_placeE
	.align		8
        /*0088*/ 	.dword	_ZN74_INTERNAL_5a9d7236_38_flash_fwd_hdim192_bf16_packgqa_sm90_cu_49158569_30794cuda3std6ranges3__45__cpo4swapE
	.align		8
        /*0090*/ 	.dword	_ZN74_INTERNAL_5a9d7236_38_flash_fwd_hdim192_bf16_packgqa_sm90_cu_49158569_30794cuda3std6ranges3__45__cpo9iter_moveE
	.align		8
        /*0098*/ 	.dword	_ZN74_INTERNAL_5a9d7236_38_flash_fwd_hdim192_bf16_packgqa_sm90_cu_49158569_30794cute7productE
	.align		8
        /*00a0*/ 	.dword	_ZN74_INTERNAL_5a9d7236_38_flash_fwd_hdim192_bf16_packgqa_sm90_cu_49158569_30794cute1_E
	.align		8
        /*00a8*/ 	.dword	$str$23
	.align		8
        /*00b0*/ 	.dword	$str$24


//--------------------- .text._ZN7cutlass13device_kernelIN5flash11enable_sm90INS1_16FlashAttnFwdSm90INS1_25CollectiveMainloopFwdSm90ILi2EN4cute5tupleIJNS5_1CILi1EEES8_S8_EEENS6_IJNS7_ILi128EEENS7_ILi112EEENS7_ILi192EEEEEELi192ENS_10bfloat16_tEfNS_4arch4Sm90ELb0ELb0ELb0ELb0ELb0ELb0ELb0ELb1ELb1ELb1ELb0ELb0EEENS1_21CollectiveEpilogueFwdINS6_IJSA_SC_SB_EEES9_SE_SG_Li256ELb0ELb1ELb0ELb0EEENS1_29StaticPersistentTileSchedulerILb0EEEEEEEEEvNT_6ParamsE --------------------------
	.section	.text._ZN7cutlass13device_kernelIN5flash11enable_sm90INS1_16FlashAttnFwdSm90INS1_25CollectiveMainloopFwdSm90ILi2EN4cute5tupleIJNS5_1CILi1EEES8_S8_EEENS6_IJNS7_ILi128EEENS7_ILi112EEENS7_ILi192EEEEEELi192ENS_10bfloat16_tEfNS_4arch4Sm90ELb0ELb0ELb0ELb0ELb0ELb0ELb0ELb1ELb1ELb1ELb0ELb0EEENS1_21CollectiveEpilogueFwdINS6_IJSA_SC_SB_EEES9_SE_SG_Li256ELb0ELb1ELb0ELb0EEENS1_29StaticPersistentTileSchedulerILb0EEEEEEEEEvNT_6ParamsE,"ax",@progbits
	.align	128
.text._ZN7cutlass13device_kernelIN5flash11enable_sm90INS1_16FlashAttnFwdSm90INS1_25CollectiveMainloopFwdSm90ILi2EN4cute5tupleIJNS5_1CILi1EEES8_S8_EEENS6_IJNS7_ILi128EEENS7_ILi112EEENS7_ILi192EEEEEELi192ENS_10bfloat16_tEfNS_4arch4Sm90ELb0ELb0ELb0ELb0ELb0ELb0ELb0ELb1ELb1ELb1ELb0ELb0EEENS1_21CollectiveEpilogueFwdINS6_IJSA_SC_SB_EEES9_SE_SG_Li256ELb0ELb1ELb0ELb0EEENS1_29StaticPersistentTileSchedulerILb0EEEEEEEEEvNT_6ParamsE:
        .type           _ZN7cutlass13device_kernelIN5flash11enable_sm90INS1_16FlashAttnFwdSm90INS1_25CollectiveMainloopFwdSm90ILi2EN4cute5tupleIJNS5_1CILi1EEES8_S8_EEENS6_IJNS7_ILi128EEENS7_ILi112EEENS7_ILi192EEEEEELi192ENS_10bfloat16_tEfNS_4arch4Sm90ELb0ELb0ELb0ELb0ELb0ELb0ELb0ELb1ELb1ELb1ELb0ELb0EEENS1_21CollectiveEpilogueFwdINS6_IJSA_SC_SB_EEES9_SE_SG_Li256ELb0ELb1ELb0ELb0EEENS1_29StaticPersistentTileSchedulerILb0EEEEEEEEEvNT_6ParamsE,@function
        .size           _ZN7cutlass13device_kernelIN5flash11enable_sm90INS1_16FlashAttnFwdSm90INS1_25CollectiveMainloopFwdSm90ILi2EN4cute5tupleIJNS5_1CILi1EEES8_S8_EEENS6_IJNS7_ILi128EEENS7_ILi112EEENS7_ILi192EEEEEELi192ENS_10bfloat16_tEfNS_4arch4Sm90ELb0ELb0ELb0ELb0ELb0ELb0ELb0ELb1ELb1ELb1ELb0ELb0EEENS1_21CollectiveEpilogueFwdINS6_IJSA_SC_SB_EEES9_SE_SG_Li256ELb0ELb1ELb0ELb0EEENS1_29StaticPersistentTileSchedulerILb0EEEEEEEEEvNT_6ParamsE,(.L_x_3239 - _ZN7cutlass13device_kernelIN5flash11enable_sm90INS1_16FlashAttnFwdSm90INS1_25CollectiveMainloopFwdSm90ILi2EN4cute5tupleIJNS5_1CILi1EEES8_S8_EEENS6_IJNS7_ILi128EEENS7_ILi112EEENS7_ILi192EEEEEELi192ENS_10bfloat16_tEfNS_4arch4Sm90ELb0ELb0ELb0ELb0ELb0ELb0ELb0ELb1ELb1ELb1ELb0ELb0EEENS1_21CollectiveEpilogueFwdINS6_IJSA_SC_SB_EEES9_SE_SG_Li256ELb0ELb1ELb0ELb0EEENS1_29StaticPersistentTileSchedulerILb0EEEEEEEEEvNT_6ParamsE)
        .other          _ZN7cutlass13device_kernelIN5flash11enable_sm90INS1_16FlashAttnFwdSm90INS1_25CollectiveMainloopFwdSm90ILi2EN4cute5tupleIJNS5_1CILi1EEES8_S8_EEENS6_IJNS7_ILi128EEENS7_ILi112EEENS7_ILi192EEEEEELi192ENS_10bfloat16_tEfNS_4arch4Sm90ELb0ELb0ELb0ELb0ELb0ELb0ELb0ELb1ELb1ELb1ELb0ELb0EEENS1_21CollectiveEpilogueFwdINS6_IJSA_SC_SB_EEES9_SE_SG_Li256ELb0ELb1ELb0ELb0EEENS1_29StaticPersistentTileSchedulerILb0EEEEEEEEEvNT_6ParamsE,@"STO_CUDA_ENTRY STV_DEFAULT"
_ZN7cutlass13device_kernelIN5flash11enable_sm90INS1_16FlashAttnFwdSm90INS1_25CollectiveMainloopFwdSm90ILi2EN4cute5tupleIJNS5_1CILi1EEES8_S8_EEENS6_IJNS7_ILi128EEENS7_ILi112EEENS7_ILi192EEEEEELi192ENS_10bfloat16_tEfNS_4arch4Sm90ELb0ELb0ELb0ELb0ELb0ELb0ELb0ELb1ELb1ELb1ELb0ELb0EEENS1_21CollectiveEpilogueFwdINS6_IJSA_SC_SB_EEES9_SE_SG_Li256ELb0ELb1ELb0ELb0EEENS1_29StaticPersistentTileSchedulerILb0EEEEEEEEEvNT_6ParamsE:
[----:B------:R-:W0:Y:S02]  /*0000*/  LDC R1, c[0x0][0x28] ;  /* 0x00000a00ff017b82 */ /* 0x000e240000000800 */
[----:B0-----:R-:W-:Y:S01]  /*0010*/  VIADD R1, R1, 0xffffffc8 ;  /* 0xffffffc801017836 */ /* 0x001fe20000000000 */
[----:B------:R-:W0:Y:S01]  /*0020*/  S2R R0, SR_TID.X ;  /* 0x0000000000007919 */ /* 0x000e220000002100 */
[----:B------:R-:W-:Y:S01]  /*0030*/  ELECT P0, URZ, PT ;  /* 0x00000000003f782f */ /* 0x000fe20003800000 */
[----:B------:R-:W-:Y:S01]  /*0040*/  BSSY B0, `(.L_x_0) ;  /* 0x000000d000007945 */ /* 0x000fe20003800000 */
[----:B0-----:R-:W-:-:S05]  /*0050*/  SHF.R.U32.HI R2, RZ, 0x5, R0 ;  /* 0x00000005ff027819 */ /* 0x001fca0000011600 */
[----:B------:R-:W0:Y:S02]  /*0060*/  SHFL.IDX PT, R3, R2, RZ, 0x1f ;  /* 0x00001fff02037589 */ /* 0x000e2400000e0000 */
[----:B0-----:R-:W-:-:S13]  /*0070*/  ISETP.EQ.AND P0, PT, R3, RZ, P0 ;  /* 0x000000ff0300720c */ /* 0x001fda0000702270 */
[----:B------:R-:W-:Y:S05]  /*0080*/  @!P0 BRA `(.L_x_1) ;  /* 0x0000000000208947 */ /* 0x000fea0003800000 */
[----:B------:R-:W-:Y:S02]  /*0090*/  ULDC.64 UR4, c[0x0][0x198] ;  /* 0x0000660000047ab9 */ /* 0x000fe40000000a00 */
[----:B------:R-:W-:Y:S02]  /*00a0*/  UIADD3 UR6, UP0, UR4, 0x370, URZ ;  /* 0x0000037004067890 */ /* 0x000fe4000ff1e03f */
[----:B------:R-:W-:Y:S02]  /*00b0*/  UIADD3 UR4, UP1, UR4, 0x470, URZ ;  /* 0x0000047004047890 */ /* 0x000fe4000ff3e03f */
[----:B------:R-:W-:Y:S02]  /*00c0*/  UIADD3.X UR7, URZ, UR5, URZ, UP0, !UPT ;  /* 0x000000053f077290 */ /* 0x000fe400087fe43f */
[----:B------:R-:W-:-:S07]  /*00d0*/  UIADD3.X UR5, URZ, UR5, URZ, UP1, !UPT ;  /* 0x000000053f057290 */ /* 0x000fce0008ffe43f */
[----:B------:R0:W-:Y:S02]  /*00e0*/  UTMACCTL.PF [UR6] ;  /* 0x00000000060079b9 */ /* 0x0001e40008040000 */
[----:B------:R0:W-:Y:S02]  /*00f0*/  UTMACCTL.PF [UR4] ;  /* 0x00000000040079b9 */ /* 0x0001e40008040000 */
[----:B0-----:R-:W-:Y:S01]  /*0100*/  NOP ;  /* 0x0000000000007918 */ /* 0x001fe20000000000 */
.L_x_1:
[----:B------:R-:W-:Y:S05]  /*0110*/  BSYNC B0 ;  /* 0x0000000000007941 */ /* 0x000fea0003800000 */
.L_x_0:
[----:B------:R-:W-:Y:S01]  /*0120*/  VOTEU.ANY UP0, P0 ;  /* 0x00000000003f7886 */ /* 0x000fe20000000100 */
[----:B------:R-:W0:Y:S01]  /*0130*/  SHFL.IDX PT, R3, R2, RZ, 0x1f ;  /* 0x00001fff02037589 */ /* 0x000e2200000e0000 */
[----:B------:R-:W-:Y:S01]  /*0140*/  UMOV UR4, 0x80 ;  /* 0x0000008000047882 */ /* 0x000fe20000000000 */
[----:B------:R-:W-:Y:S01]  /*0150*/  UMOV UR7, 0x100 ;  /* 0x0000010000077882 */ /* 0x000fe20000000000 */
[----:B------:R-:W-:Y:S01]  /*0160*/  VOTEU.ANY UP1, P0 ;  /* 0x00000000003f7886 */ /* 0x000fe20000020100 */
[----:B------:R-:W1:Y:S01]  /*0170*/  @UP0 S2UR UR8, SR_CgaCtaId ;  /* 0x00000000000809c3 */ /* 0x000e620000008800 */
[----:B------:R-:W-:Y:S01]  /*0180*/  @UP0 UMOV UR6, 0x400 ;  /* 0x0000040000060882 */ /* 0x000fe20000000000 */
[----:B------:R-:W-:-:S04]  /*0190*/  @UP0 UIADD3 UR4, -UR4, 0x100000, URZ ;  /* 0x0010000004040890 */ /* 0x000fc8000fffe13f */
[----:B------:R-:W-:Y:S02]  /*01a0*/  @UP0 USHF.L.U32 UR5, UR4, 0xb, URZ ;  /* 0x0000000b04050899 */ /* 0x000fe4000800063f */
[----:B------:R-:W-:Y:S01]  /*01b0*/  @UP0 USHF.L.U32 UR4, UR4, 0x1, URZ ;  /* 0x0000000104040899 */ /* 0x000fe2000800063f */
[----:B0-----:R-:W-:Y:S02]  /*01c0*/  ISETP.NE.AND P1, PT, R3, RZ, PT ;  /* 0x000000ff0300720c */ /* 0x001fe40003f25270 */
[----:B------:R-:W-:Y:S01]  /*01d0*/  SHF.R.U32.HI R3, RZ, 0x7, R0 ;  /* 0x00000007ff037819 */ /* 0x000fe20000011600 */
[----:B-1----:R-:W-:Y:S02]  /*01e0*/  @UP0 ULEA UR8, UR8, UR6, 0x18 ;  /* 0x0000000608080291 */ /* 0x002fe4000f8ec03f */
[----:B------:R-:W-:-:S04]  /*01f0*/  @UP0 UIADD3 UR6, -UR7, 0x100000, URZ ;  /* 0x0010000007060890 */ /* 0x000fc8000fffe13f */
[----:B------:R-:W-:Y:S02]  /*0200*/  @UP0 USHF.L.U32 UR7, UR6, 0xb, URZ ;  /* 0x0000000b06070899 */ /* 0x000fe4000800063f */
[----:B------:R-:W-:Y:S01]  /*0210*/  @UP0 USHF.L.U32 UR6, UR6, 0x1, URZ ;  /* 0x0000000106060899 */ /* 0x000fe2000800063f */
[----:B------:R-:W-:Y:S01]  /*0220*/  VOTEU.ANY UP0, P0 ;  /* 0x00000000003f7886 */ /* 0x000fe20000000100 */
[----:B------:R-:W0:Y:S04]  /*0230*/  SHFL.IDX PT, R3, R3, RZ, 0x1f ;  /* 0x00001fff03037589 */ /* 0x000e2800000e0000 */
[----:B------:R-:W1:Y:S02]  /*0240*/  FENCE.VIEW.ASYNC.S ;  /* 0x00000000000073c6 */ /* 0x000e640000000000 */
[----:B-1----:R1:W2:Y:S04]  /*0250*/  @UP0 SYNCS.EXCH.64 URZ, [UR8+0x36800], UR4 ;  /* 0x03680004083f05b2 */ /* 0x0022a80008000100 */
[----:B------:R1:W3:Y:S01]  /*0260*/  @UP1 SYNCS.EXCH.64 URZ, [UR8+0x36820], UR6 ;  /* 0x03682006083f15b2 */ /* 0x0002e20008000100 */
[----:B------:R-:W-:Y:S05]  /*0270*/  @P1 BRA `(.L_x_2) ;  /* 0x0000000000481947 */ /* 0x000fea0003800000 */
[----:B-1----:R-:W1:Y:S01]  /*0280*/  S2UR UR5, SR_CgaCtaId ;  /* 0x00000000000579c3 */ /* 0x002e620000008800 */
[----:B------:R-:W-:Y:S01]  /*0290*/  UMOV UR4, 0x400 ;  /* 0x0000040000047882 */ /* 0x000fe20000000000 */
[----:B------:R-:W-:Y:S01]  /*02a0*/  UMOV UR6, 0x1 ;  /* 0x0000000100067882 */ /* 0x000fe20000000000 */
[----:B------:R-:W-:Y:S01]  /*02b0*/  UMOV UR7, 0x2 ;  /* 0x0000000200077882 */ /* 0x000fe20000000000 */
[----:B------:R-:W-:Y:S01]  /*02c0*/  ELECT P0, URZ, PT ;  /* 0x00000000003f782f */ /* 0x000fe20003800000 */
[----:B-1----:R-:W-:Y:S02]  /*02d0*/  ULEA UR8, UR5, UR4, 0x18 ;  /* 0x0000000405087291 */ /* 0x002fe4000f8ec03f */
[----:B------:R-:W-:-:S04]  /*02e0*/  UIADD3 UR4, -UR6, 0x100000, URZ ;  /* 0x0010000006047890 */ /* 0x000fc8000fffe13f */
[----:B------:R-:W-:Y:S02]  /*02f0*/  USHF.L.U32 UR5, UR4, 0xb, URZ ;  /* 0x0000000b04057899 */ /* 0x000fe4000800063f */
[----:B------:R-:W-:Y:S02]  /*0300*/  USHF.L.U32 UR4, UR4, 0x1, URZ ;  /* 0x0000000104047899 */ /* 0x000fe4000800063f */
[----:B------:R-:W-:-:S04]  /*0310*/  UIADD3 UR6, -UR7, 0x100000, URZ ;  /* 0x0010000007067890 */ /* 0x000fc8000fffe13f */
[----:B------:R-:W-:Y:S02]  /*0320*/  USHF.L.U32 UR7, UR6, 0xb, URZ ;  /* 0x0000000b06077899 */ /* 0x000fe4000800063f */
[----:B------:R-:W-:Y:S01]  /*0330*/  USHF.L.U32 UR6, UR6, 0x1, URZ ;  /* 0x0000000106067899 */ /* 0x000fe2000800063f */
[----:B------:R-:W1:Y:S03]  /*0340*/  FENCE.VIEW.ASYNC.S ;  /* 0x00000000000073c6 */ /* 0x000e660000000000 */
[----:B-1----:R4:W1:Y:S08]  /*0350*/  SYNCS.EXCH.64 URZ, [UR8+0x36830], UR4 ;  /* 0x03683004083f75b2 */ /* 0x0028700008000100 */
[----:B------:R4:W0:Y:S01]  /*0360*/  SYNCS.EXCH.64 URZ, [UR8+0x36840], UR6 ;  /* 0x03684006083f75b2 */ /* 0x0008220008000100 */
[----:B------:R4:W0:Y:S01]  /*0370*/  SYNCS.EXCH.64 URZ, [UR8+0x36838], UR4 ;  /* 0x03683804083f75b2 */ /* 0x0008220008000100 */
[----:B------:R4:W0:Y:S02]  /*0380*/  SYNCS.EXCH.64 URZ, [UR8+0x36848], UR6 ;  /* 0x03684806083f75b2 */ /* 0x0008240008000100 */
[----:B----4-:R-:W-:Y:S01]  /*0390*/  NOP ;  /* 0x0000000000007918 */ /* 0x010fe20000000000 */
.L_x_2:
[----:B------:R-:W4:Y:S01]  /*03a0*/  SHFL.IDX PT, R4, R2, RZ, 0x1f ;  /* 0x00001fff02047589 */ /* 0x000f2200000e0000 */
[----:B------:R-:W-:Y:S01]  /*03b0*/  NOP ;  /* 0x0000000000007918 */ /* 0x000fe20000000000 */
[----:B----4-:R-:W-:-:S13]  /*03c0*/  ISETP.NE.AND P0, PT, R4, RZ, PT ;  /* 0x000000ff0400720c */ /* 0x010fda0003f05270 */
        /* <DEDUP_REMOVED lines=19> */
.L_x_3:
[----:B------:R-:W4:Y:S01]  /*0500*/  SHFL.IDX PT, R4, R2, RZ, 0x1f ;  /* 0x00001fff02047589 */ /* 0x000f2200000e0000 */
[----:B------:R-:W-:Y:S01]  /*0510*/  NOP ;  /* 0x0000000000007918 */ /* 0x000fe20000000000 */
[----:B----4-:R-:W-:-:S13]  /*0520*/  ISETP.NE.AND P0, PT, R4, RZ, PT ;  /* 0x000000ff0400720c */ /* 0x010fda0003f05270 */
[----:B------:R-:W-:Y:S05]  /*0530*/  @P0 BRA `(.L_x_4) ;  /* 0x0000000000380947 */ /* 0x000fea0003800000 */
[----:B-1----:R-:W1:Y:S01]  /*0540*/  S2UR UR5, SR_CgaCtaId ;  /* 0x00000000000579c3 */ /* 0x002e620000008800 */
[----:B------:R-:W-:Y:S01]  /*0550*/  UMOV UR4, 0x400 ;  /* 0x0000040000047882 */ /* 0x000fe20000000000 */
[----:B------:R-:W-:Y:S01]  /*0560*/  UMOV UR7, 0x1 ;  /* 0x0000000100077882 */ /* 0x000fe20000000000 */
[----:B------:R-:W-:Y:S01]  /*0570*/  ELECT P0, URZ, PT ;  /* 0x00000000003f782f */ /* 0x000fe20003800000 */
[----:B-1----:R-:W-:Y:S02]  /*0580*/  ULEA UR6, UR5, UR4, 0x18 ;  /* 0x0000000405067291 */ /* 0x002fe4000f8ec03f */
[----:B------:R-:W-:-:S04]  /*0590*/  UIADD3 UR4, -UR7, 0x100000, URZ ;  /* 0x0010000007047890 */ /* 0x000fc8000fffe13f */
[----:B------:R-:W-:Y:S02]  /*05a0*/  USHF.L.U32 UR5, UR4, 0xb, URZ ;  /* 0x0000000b04057899 */ /* 0x000fe4000800063f */
[----:B------:R-:W-:Y:S01]  /*05b0*/  USHF.L.U32 UR4, UR4, 0x1, URZ ;  /* 0x0000000104047899 */ /* 0x000fe2000800063f */
[----:B------:R-:W1:Y:S11]  /*05c0*/  FENCE.VIEW.ASYNC.S ;  /* 0x00000000000073c6 */ /* 0x000e760000000000 */
[----:B-1----:R4:W1:Y:S01]  /*05d0*/  SYNCS.EXCH.64 URZ, [UR6+0x36870], UR4 ;  /* 0x03687004063f75b2 */ /* 0x0028620008000100 */
[----:B------:R4:W0:Y:S01]  /*05e0*/  SYNCS.EXCH.64 URZ, [UR6+0x36880], UR4 ;  /* 0x03688004063f75b2 */ /* 0x0008220008000100 */
[----:B------:R4:W0:Y:S01]  /*05f0*/  SYNCS.EXCH.64 URZ, [UR6+0x36878], UR4 ;  /* 0x03687804063f75b2 */ /* 0x0008220008000100 */
[----:B------:R4:W0:Y:S02]  /*0600*/  SYNCS.EXCH.64 URZ, [UR6+0x36888], UR4 ;  /* 0x03688804063f75b2 */ /* 0x0008240008000100 */
[----:B----4-:R-:W-:Y:S01]  /*0610*/  NOP ;  /* 0x0000000000007918 */ /* 0x010fe20000000000 */
.L_x_4:
        /* <DEDUP_REMOVED lines=22> */
.L_x_5:
        /* <DEDUP_REMOVED lines=22> */
.L_x_6:
[----:B0-----:R-:W-:Y:S01]  /*08e0*/  ISETP.NE.AND P0, PT, R3, RZ, PT ;  /* 0x000000ff0300720c */ /* 0x001fe20003f05270 */
[----:B------:R-:W-:Y:S01]  /*08f0*/  IMAD.MOV.U32 R3, RZ, RZ, 0x1 ;  /* 0x00000001ff037424 */ /* 0x000fe200078e00ff */
[----:B------:R-:W-:-:S04]  /*0900*/  NOP ;  /* 0x0000000000007918 */ /* 0x000fc80000000000 */
[----:B------:R-:W-:-:S05]  /*0910*/  SEL R3, R3, 0x2, !P0 ;  /* 0x0000000203037807 */ /* 0x000fca0004000000 */
[----:B------:R0:W-:Y:S01]  /*0920*/  STL [R1+0x30], R3 ;  /* 0x0000300301007387 */ /* 0x0001e20000100800 */
[----:B-123--:R-:W-:Y:S06]  /*0930*/  BAR.SYNC.DEFER_BLOCKING 0x0 ;  /* 0x0000000000007b1d */ /* 0x00efec0000010000 */
[----:B------:R-:W-:Y:S05]  /*0940*/  @!P0 BRA `(.L_x_7) ;  /* 0x000000b000688947 */ /* 0x000fea0003800000 */
.L_x_8:
[----:B------:R-:W-:-:S08]  /*0950*/  NOP ;  /* 0x0000000000007918 */ /* 0x000fd00000000000 */
[----:B------:R-:W1:Y:S02]  /*0960*/  USETMAXREG.TRY_ALLOC.CTAPOOL UP0, 0xf0 ;  /* 0x000000f0000079c8 */ /* 0x000e640008000600 */
[----:B-1----:R-:W-:-:S13]  /*0970*/  PLOP3.LUT P0, PT, PT, PT, UP0, 0x80, 0x0 ;  /* 0x000000000000781c */ /* 0x002fda0003f0f008 */
[----:B------:R-:W-:Y:S05]  /*0980*/  @!P0 BRA `(.L_x_8) ;  /* 0xfffffffc00f08947 */ /* 0x000fea000383ffff */
[----:B------:R-:W1:Y:S08]  /*0990*/  S2UR UR4, SR_CTAID.X ;  /* 0x00000000000479c3 */ /* 0x000e700000002500 */
[----:B------:R-:W-:Y:S08]  /*09a0*/  BAR.ARV 0x8, 0x180 ;  /* 0x0206000000007b1d */ /* 0x000ff00000002000 */
[----:B------:R-:W1:Y:S02]  /*09b0*/  LDC R2, c[0x0][0xc34] ;  /* 0x00030d00ff027b82 */ /* 0x000e640000000800 */
[----:B-1----:R-:W-:-:S13]  /*09c0*/  ISETP.LE.AND P0, PT, R2, UR4, PT ;  /* 0x0000000402007c0c */ /* 0x002fda000bf03270 */
[----:B------:R-:W-:Y:S05]  /*09d0*/  @P0 EXIT ;  /* 0x000000000000094d */ /* 0x000fea0003800000 */
[----:B------:R-:W2:Y:S01]  /*09e0*/  LDL.LU R10, [R1+0x30] ;  /* 0x00003000010a7983 */ /* 0x000ea20000300800 */
[----:B------:R-:W-:Y:S01]  /*09f0*/  VIADD R0, R0, 0xffffff80 ;  /* 0xffffff8000007836 */ /* 0x000fe20000000000 */
[----:B------:R-:W-:Y:S01]  /*0a00*/  UMOV UR61, URZ ;  /* 0x0000003f003d7c82 */ /* 0x000fe20008000000 */
[----:B------:R-:W-:Y:S01]  /*0a10*/  IMAD.MOV.U32 R214, RZ, RZ, -0x2 ;  /* 0xfffffffeffd67424 */ /* 0x000fe200078e00ff */
[----:B------:R-:W-:Y:S01]  /*0a20*/  UMOV UR36, URZ ;  /* 0x0000003f00247c82 */ /* 0x000fe20008000000 */
[----:B------:R-:W-:Y:S01]  /*0a30*/  IMAD.U32 R23, RZ, RZ, UR4 ;  /* 0x00000004ff177e24 */ /* 0x000fe2000f8e00ff */
[----:B0-----:R-:W-:Y:S01]  /*0a40*/  SHF.R.S32.HI R3, RZ, 0x1f, R0 ;  /* 0x0000001fff037819 */ /* 0x001fe20000011400 */
[----:B------:R-:W-:-:S03]  /*0a50*/  IMAD.MOV.U32 R204, RZ, RZ, RZ ;  /* 0x000000ffffcc7224 */ /* 0x000fc600078e00ff */
[CC--:B------:R-:W-:Y:S02]  /*0a60*/  LEA.HI R5, R3.reuse, R0.reuse, RZ, 0x7 ;  /* 0x0000000003057211 */ /* 0x0c0fe400078f38ff */
[-C--:B------:R-:W-:Y:S02]  /*0a70*/  LEA.HI R2, R3, R0.reuse, RZ, 0x5 ;  /* 0x0000000003027211 */ /* 0x080fe400078f28ff */
[----:B------:R-:W-:Y:S02]  /*0a80*/  LOP3.LUT R7, R5, 0xffffff80, RZ, 0xc0, !PT ;  /* 0xffffff8005077812 */ /* 0x000fe400078ec0ff */
[CC--:B------:R-:W-:Y:S01]  /*0a90*/  LEA.HI R8, R3.reuse, R0.reuse, RZ, 0x2 ;  /* 0x0000000003087211 */ /* 0x0c0fe200078f10ff */
[----:B------:R-:W-:Y:S01]  /*0aa0*/  IMAD.SHL.U32 R6, R2, 0x20, RZ ;  /* 0x0000002002067824 */ /* 0x000fe200078e00ff */
[----:B------:R-:W-:Y:S01]  /*0ab0*/  LEA.HI R4, R3, R0, RZ, 0x4 ;  /* 0x0000000003047211 */ /* 0x000fe200078f20ff */
[----:B------:R-:W-:Y:S01]  /*0ac0*/  IMAD.IADD R206, R0, 0x1, -R7 ;  /* 0x0000000100ce7824 */ /* 0x000fe200078e0a07 */
[----:B------:R-:W-:-:S02]  /*0ad0*/  LOP3.LUT R13, R8, 0xfffffffc, RZ, 0xc0, !PT ;  /* 0xfffffffc080d7812 */ /* 0x000fc400078ec0ff */
[----:B------:R-:W-:Y:S02]  /*0ae0*/  LEA.HI R205, R3, R0, RZ, 0x3 ;  /* 0x0000000003cd7211 */ /* 0x000fe400078f18ff */
[----:B------:R-:W-:Y:S01]  /*0af0*/  SHF.R.S32.HI R7, RZ, 0x1f, R206 ;  /* 0x0000001fff077819 */ /* 0x000fe200000114ce */
[----:B------:R-:W-:Y:S01]  /*0b00*/  IMAD.IADD R13, R0, 0x1, -R13 ;  /* 0x00000001000d7824 */ /* 0x000fe200078e0a0d */
[----:B------:R-:W-:Y:S02]  /*0b10*/  SHF.R.S32.HI R210, RZ, 0x7, R5 ;  /* 0x00000007ffd27819 */ /* 0x000fe40000011405 */
[----:B------:R-:W-:Y:S02]  /*0b20*/  LEA.HI R2, R7, R206, RZ, 0x2 ;  /* 0x000000ce07027211 */ /* 0x000fe400078f10ff */
[----:B------:R-:W-:Y:S02]  /*0b30*/  LOP3.LUT R3, R4, 0x3fffff0, RZ, 0xc0, !PT ;  /* 0x03fffff004037812 */ /* 0x000fe400078ec0ff */
[----:B------:R-:W-:-:S02]  /*0b40*/  SHF.R.S32.HI R8, RZ, 0x2, R2 ;  /* 0x00000002ff087819 */ /* 0x000fc40000011402 */
[----:B------:R-:W-:Y:S01]  /*0b50*/  SHF.R.S32.HI R11, RZ, 0x1f, R2 ;  /* 0x0000001fff0b7819 */ /* 0x000fe20000011402 */
[C---:B------:R-:W-:Y:S01]  /*0b60*/  IMAD.IADD R3, R0.reuse, 0x1, -R3 ;  /* 0x0000000100037824 */ /* 0x040fe200078e0a03 */
[----:B------:R-:W-:Y:S02]  /*0b70*/  LOP3.LUT R15, R205, 0xfffffff8, RZ, 0xc0, !PT ;  /* 0xfffffff8cd0f7812 */ /* 0x000fe400078ec0ff */
[----:B------:R-:W-:Y:S02]  /*0b80*/  LEA.HI R11, R11, R8, RZ, 0x3 ;  /* 0x000000080b0b7211 */ /* 0x000fe400078f18ff */
[----:B------:R-:W-:Y:S01]  /*0b90*/  SHF.R.S32.HI R9, RZ, 0x4, R4 ;  /* 0x00000004ff097819 */ /* 0x000fe20000011404 */
[----:B------:R-:W-:Y:S01]  /*0ba0*/  IMAD.IADD R22, R0, 0x1, -R15 ;  /* 0x0000000100167824 */ /* 0x000fe200078e0a0f */
[----:B------:R-:W-:Y:S02]  /*0bb0*/  LOP3.LUT R11, R11, 0xfffffff8, RZ, 0xc0, !PT ;  /* 0xfffffff80b0b7812 */ /* 0x000fe400078ec0ff */
[----:B------:R-:W-:Y:S01]  /*0bc0*/  LEA.HI R5, R5, R210, RZ, 0x1 ;  /* 0x000000d205057211 */ /* 0x000fe200078f08ff */
[----:B------:R-:W-:Y:S01]  /*0bd0*/  IMAD.SHL.U32 R17, R22, 0x8, RZ ;  /* 0x0000000816117824 */ /* 0x000fe200078e00ff */
[----:B------:R-:W-:Y:S01]  /*0be0*/  LEA.HI R7, R7, R206, RZ, 0x5 ;  /* 0x000000ce07077211 */ /* 0x000fe200078f28ff */
[----:B------:R-:W-:Y:S01]  /*0bf0*/  IMAD.IADD R8, R8, 0x1, -R11 ;  /* 0x0000000108087824 */ /* 0x000fe200078e0a0b */
[----:B------:R-:W-:Y:S01]  /*0c00*/  LOP3.LUT R6, R6, 0xfffffc00, RZ, 0xc0, !PT ;  /* 0xfffffc0006067812 */ /* 0x000fe200078ec0ff */
[C---:B------:R-:W-:Y:S01]  /*0c10*/  VIADD R19, R17.reuse, 0x40 ;  /* 0x0000004011137836 */ /* 0x040fe20000000000 */
[----:B------:R-:W-:Y:S01]  /*0c20*/  LEA.HI R4, R4, R9, RZ, 0x1 ;  /* 0x0000000904047211 */ /* 0x000fe200078f08ff */
[----:B------:R-:W-:Y:S01]  /*0c30*/  VIADD R18, R17, 0x80 ;  /* 0x0000008011127836 */ /* 0x000fe20000000000 */
[----:B------:R-:W-:Y:S01]  /*0c40*/  LEA.HI R0, R13, R13, RZ, 0x1 ;  /* 0x0000000d0d007211 */ /* 0x000fe200078f08ff */
[----:B------:R-:W-:Y:S01]  /*0c50*/  IMAD R213, R3, 0x40, R6 ;  /* 0x0000004003d57824 */ /* 0x000fe200078e0206 */
[----:B------:R-:W-:-:S02]  /*0c60*/  LOP3.LUT R5, R5, 0x3fffffe, RZ, 0xc0, !PT ;  /* 0x03fffffe05057812 */ /* 0x000fc400078ec0ff */
[----:B------:R-:W-:Y:S02]  /*0c70*/  SHF.R.S32.HI R7, RZ, 0x5, R7 ;  /* 0x00000005ff077819 */ /* 0x000fe40000011407 */
[----:B------:R-:W-:Y:S01]  /*0c80*/  LOP3.LUT R4, R4, 0x1ffffffe, RZ, 0xc0, !PT ;  /* 0x1ffffffe04047812 */ /* 0x000fe200078ec0ff */
[----:B------:R-:W-:Y:S01]  /*0c90*/  IMAD.IADD R5, R210, 0x1, -R5 ;  /* 0x00000001d2057824 */ /* 0x000fe200078e0a05 */
[----:B------:R-:W-:Y:S01]  /*0ca0*/  LOP3.LUT R3, R2, 0x7ffffffc, RZ, 0xc0, !PT ;  /* 0x7ffffffc02037812 */ /* 0x000fe200078ec0ff */
[----:B------:R-:W-:Y:S01]  /*0cb0*/  IMAD R8, R7, 0x10, R8 ;  /* 0x0000001007087824 */ /* 0x000fe200078e0208 */
[----:B------:R-:W-:Y:S01]  /*0cc0*/  LOP3.LUT R0, R0, 0x1ffffffe, RZ, 0xc0, !PT ;  /* 0x1ffffffe00007812 */ /* 0x000fe200078ec0ff */
[----:B------:R-:W-:Y:S01]  /*0cd0*/  IMAD.IADD R4, R9, 0x1, -R4 ;  /* 0x0000000109047824 */ /* 0x000fe200078e0a04 */
[----:B------:R-:W-:Y:S01]  /*0ce0*/  SHF.R.S32.HI R205, RZ, 0x3, R205 ;  /* 0x00000003ffcd7819 */ /* 0x000fe200000114cd */
[----:B------:R-:W-:Y:S01]  /*0cf0*/  IMAD.IADD R3, R206, 0x1, -R3 ;  /* 0x00000001ce037824 */ /* 0x000fe200078e0a03 */
[----:B------:R-:W-:Y:S01]  /*0d00*/  SHF.R.S32.HI R216, RZ, 0x1f, R19 ;  /* 0x0000001fffd87819 */ /* 0x000fe20000011413 */
[----:B------:R-:W-:Y:S01]  /*0d10*/  IMAD.IADD R0, R13, 0x1, -R0 ;  /* 0x000000010d007824 */ /* 0x000fe200078e0a00 */
[----:B------:R-:W-:Y:S01]  /*0d20*/  SHF.R.S32.HI R215, RZ, 0x1f, R18 ;  /* 0x0000001fffd77819 */ /* 0x000fe20000011412 */
[----:B------:R-:W-:-:S02]  /*0d30*/  IMAD R211, R5, 0x40, R8 ;  /* 0x0000004005d37824 */ /* 0x000fc400078e0208 */
[----:B------:R-:W-:Y:S02]  /*0d40*/  IMAD R213, R4, 0x8, R213 ;  /* 0x0000000804d57824 */ /* 0x000fe400078e02d5 */
[----:B------:R-:W-:Y:S02]  /*0d50*/  IMAD R214, R3, R214, 0x70 ;  /* 0x0000007003d67424 */ /* 0x000fe400078e02d6 */
[----:B------:R-:W-:Y:S01]  /*0d60*/  IMAD R212, R0, 0x8, R211 ;  /* 0x0000000800d47824 */ /* 0x000fe200078e02d3 */
[----:B--2---:R-:W-:-:S07]  /*0d70*/  LOP3.LUT R16, R10, 0x1, RZ, 0xfc, !PT ;  /* 0x000000010a107812 */ /* 0x004fce00078efcff */
.L_x_37:
[----:B0-----:R-:W0:Y:S01]  /*0d80*/  SHFL.IDX PT, R0, R210, RZ, 0x1f ;  /* 0x00001fffd2007589 */ /* 0x001e2200000e0000 */
[----:B-1----:R-:W1:Y:S01]  /*0d90*/  S2UR UR4, SR_CgaCtaId ;  /* 0x00000000000479c3 */ /* 0x002e620000008800 */
[----:B------:R-:W-:Y:S01]  /*0da0*/  ULDC UR5, c[0x0][0xc38] ;  /* 0x00030e0000057ab9 */ /* 0x000fe20000000800 */
[----:B------:R-:W-:Y:S01]  /*0db0*/  R2UR UR13, R23 ;  /* 0x00000000170d72ca */ /* 0x000fe200000e0000 */
[----:B------:R-:W-:Y:S01]  /*0dc0*/  UISETP.NE.AND UP1, UPT, UR5, 0x1, UPT ;  /* 0x000000010500788c */ /* 0x000fe2000bf25270 */
[----:B------:R-:W-:Y:S01]  /*0dd0*/  IMAD.MOV.U32 R2, RZ, RZ, RZ ;  /* 0x000000ffff027224 */ /* 0x000fe200078e00ff */
[----:B------:R-:W-:Y:S01]  /*0de0*/  ULDC.64 UR8, c[0x0][0x418] ;  /* 0x0001060000087ab9 */ /* 0x000fe20000000a00 */
[----:B------:R-:W-:Y:S01]  /*0df0*/  UMOV UR37, 0x400 ;  /* 0x0000040000257882 */ /* 0x000fe20000000000 */
[----:B------:R-:W-:Y:S01]  /*0e00*/  UISETP.NE.U32.AND UP0, UPT, UR8, URZ, UPT ;  /* 0x0000003f0800728c */ /* 0x000fe2000bf05070 */
[----:B------:R-:W2:Y:S01]  /*0e10*/  LDC R81, c[0x0][0x2f0] ;  /* 0x0000bc00ff517b82 */ /* 0x000ea20000000800 */
[----:B------:R-:W-:Y:S01]  /*0e20*/  ULDC UR5, c[0x0][0xc44] ;  /* 0x0003110000057ab9 */ /* 0x000fe20000000800 */
[----:B------:R-:W-:Y:S01]  /*0e30*/  ULDC UR6, c[0x0][0x424] ;  /* 0x0001090000067ab9 */ /* 0x000fe20000000800 */
[----:B------:R-:W-:-:S02]  /*0e40*/  UISETP.NE.AND.EX UP0, UPT, UR9, URZ, UPT, UP0 ;  /* 0x0000003f0900728c */ /* 0x000fc4000bf05300 */
[----:B------:R-:W-:Y:S02]  /*0e50*/  UISETP.NE.AND UP2, UPT, UR5, 0x1, UPT ;  /* 0x000000010500788c */ /* 0x000fe4000bf45270 */
[----:B------:R-:W-:Y:S01]  /*0e60*/  USEL UR6, UR6, 0x1, UP0 ;  /* 0x0000000106067887 */ /* 0x000fe20008000000 */
[----:B------:R-:W-:Y:S01]  /*0e70*/  @UP1 ULDC UR12, c[0x0][0xc40] ;  /* 0x00031000000c1ab9 */ /* 0x000fe20000000800 */
[----:B------:R-:W-:Y:S01]  /*0e80*/  UMOV UR14, UR13 ;  /* 0x0000000d000e7c82 */ /* 0x000fe20008000000 */
[----:B0-----:R-:W-:Y:S01]  /*0e90*/  R2UR UR7, R0 ;  /* 0x00000000000772ca */ /* 0x001fe200000e0000 */
[----:B-1----:R-:W-:-:S05]  /*0ea0*/  ULEA UR37, UR4, UR37, 0x18 ;  /* 0x0000002504257291 */ /* 0x002fca000f8ec03f */
[----:B------:R-:W-:Y:S01]  /*0eb0*/  @UP2 ULDC.64 UR10, c[0x0][0xc48] ;  /* 0x00031200000a2ab9 */ /* 0x000fe20000000a00 */
[----:B------:R-:W-:Y:S01]  /*0ec0*/  @UP1 ULDC UR4, c[0x0][0xc3c] ;  /* 0x00030f0000041ab9 */ /* 0x000fe20000000800 */
[----:B------:R-:W-:Y:S02]  /*0ed0*/  UIADD3 UR9, UR37, 0x15400, URZ ;  /* 0x0001540025097890 */ /* 0x000fe4000fffe03f */
[----:B------:R-:W-:Y:S02]  /*0ee0*/  UIMAD.WIDE.U32 UR4, UR13, UR4, URZ ;  /* 0x000000040d0472a5 */ /* 0x000fe4000f8e003f */
[----:B------:R-:W-:Y:S01]  /*0ef0*/  ULOP3.LUT UP0, URZ, UR9, 0x9f, URZ, 0xc0, !UPT ;  /* 0x0000009f093f7892 */ /* 0x000fe2000f80c03f */
[----:B--2---:R-:W-:Y:S01]  /*0f00*/  IMAD R81, R81, UR6, RZ ;  /* 0x0000000651517c24 */ /* 0x004fe2000f8e02ff */
[----:B------:R-:W-:Y:S02]  /*0f10*/  @UP1 USHF.R.U32.HI UR14, URZ, UR12, UR5 ;  /* 0x0000000c3f0e1299 */ /* 0x000fe40008011605 */
[----:B------:R-:W-:Y:S01]  /*0f20*/  ULEA.HI UR8, UR7, UR7, URZ, 0x1 ;  /* 0x0000000707087291 */ /* 0x000fe2000f8f083f */
[----:B------:R-:W-:Y:S01]  /*0f30*/  VIADD R3, R81, 0x6f ;  /* 0x0000006f51037836 */ /* 0x000fe20000000000 */
[----:B------:R-:W-:Y:S01]  /*0f40*/  PLOP3.LUT P0, PT, PT, PT, UP0, 0x80, 0x0 ;  /* 0x000000000000781c */ /* 0x000fe20003f0f008 */
[----:B------:R-:W-:-:S02]  /*0f50*/  UIMAD.WIDE.U32 UR4, UR14, UR10, URZ ;  /* 0x0000000a0e0472a5 */ /* 0x000fc4000f8e003f */
[----:B------:R-:W-:Y:S01]  /*0f60*/  IMAD.U32 R209, RZ, RZ, UR14 ;  /* 0x0000000effd17e24 */ /* 0x000fe2000f8e00ff */
[----:B------:R-:W-:Y:S01]  /*0f70*/  ULOP3.LUT UR8, UR8, 0x1e, URZ, 0xc0, !UPT ;  /* 0x0000001e08087892 */ /* 0x000fe2000f8ec03f */
[----:B------:R-:W-:Y:S01]  /*0f80*/  IMAD.HI R2, R3, -0x6db6db6d, R2 ;  /* 0x9249249303027827 */ /* 0x000fe200078e0202 */
[----:B------:R-:W-:Y:S01]  /*0f90*/  UMOV UR6, UR14 ;  /* 0x0000000e00067c82 */ /* 0x000fe20008000000 */
[----:B------:R-:W-:Y:S02]  /*0fa0*/  @UP2 USHF.R.U32.HI UR6, URZ, UR11, UR5 ;  /* 0x0000000b3f062299 */ /* 0x000fe40008011605 */
[----:B------:R-:W-:Y:S01]  /*0fb0*/  UIADD3 UR8, UR7, -UR8, URZ ;  /* 0x8000000807087290 */ /* 0x000fe2000fffe03f */
[----:B------:R-:W-:Y:S01]  /*0fc0*/  SHF.R.U32.HI R3, RZ, 0x1f, R2 ;  /* 0x0000001fff037819 */ /* 0x000fe20000011602 */
[----:B------:R-:W-:Y:S02]  /*0fd0*/  UMOV UR4, UR13 ;  /* 0x0000000d00047c82 */ /* 0x000fe40008000000 */
[----:B------:R-:W-:Y:S01]  /*0fe0*/  ULEA UR8, UR8, UR9, 0xd ;  /* 0x0000000908087291 */ /* 0x000fe2000f8e683f */
[----:B------:R-:W-:Y:S01]  /*0ff0*/  IMAD.U32 R208, RZ, RZ, UR6 ;  /* 0x00000006ffd07e24 */ /* 0x000fe2000f8e00ff */
[----:B------:R-:W-:Y:S01]  /*1000*/  LEA.HI.SX32 R120, R2, R3, 0x1a ;  /* 0x0000000302787211 */ /* 0x000fe200078fd2ff */
[----:B------:R-:W-:Y:S01]  /*1010*/  IMAD.U32 R207, RZ, RZ, UR4 ;  /* 0x00000004ffcf7e24 */ /* 0x000fe2000f8e00ff */
[----:B------:R-:W-:-:S04]  /*1020*/  USHF.R.U32.HI UR8, URZ, 0x4, UR8 ;  /* 0x000000043f087899 */ /* 0x000fc80008011608 */
[----:B------:R-:W-:Y:S01]  /*1030*/  ULOP3.LUT UR38, UR8, 0x3fff, URZ, 0xc0, !UPT ;  /* 0x00003fff08267892 */ /* 0x000fe2000f8ec03f */
[----:B---3-5:R-:W-:Y:S11]  /*1040*/  @!P0 BRA `(.L_x_9) ;  /* 0x0000000000408947 */ /* 0x028ff60003800000 */
[----:B------:R-:W-:Y:S01]  /*1050*/  MOV R0, 0x0 ;  /* 0x0000000000007802 */ /* 0x000fe20000000f00 */
[----:B------:R-:W-:Y:S01]  /*1060*/  ULDC.64 UR4, c[0x4][0xa8] ;  /* 0x01002a0000047ab9 */ /* 0x000fe20000000a00 */
[----:B------:R-:W-:Y:S01]  /*1070*/  ULDC.64 UR6, c[0x4][0x28] ;  /* 0x01000a0000067ab9 */ /* 0x000fe20000000a00 */
[----:B------:R-:W-:Y:S01]  /*1080*/  IMAD.U32 R4, RZ, RZ, UR4 ;  /* 0x00000004ff047e24 */ /* 0x000fe2000f8e00ff */
[----:B------:R0:W1:Y:S01]  /*1090*/  LDC.64 R2, c[0x4][R0] ;  /* 0x0100000000027b82 */ /* 0x0000620000000a00 */
[----:B------:R-:W-:Y:S01]  /*10a0*/  IMAD.U32 R5, RZ, RZ, UR5 ;  /* 0x00000005ff057e24 */ /* 0x000fe2000f8e00ff */
[----:B------:R-:W-:Y:S01]  /*10b0*/  ULDC.64 UR4, c[0x4][0xb0] ;  /* 0x01002c0000047ab9 */ /* 0x000fe20000000a00 */
[----:B------:R-:W-:Y:S01]  /*10c0*/  IMAD.U32 R10, RZ, RZ, UR6 ;  /* 0x00000006ff0a7e24 */ /* 0x000fe2000f8e00ff */
[----:B------:R-:W-:Y:S01]  /*10d0*/  MOV R6, UR4 ;  /* 0x0000000400067c02 */ /* 0x000fe20008000f00 */
[----:B------:R-:W-:Y:S02]  /*10e0*/  IMAD.U32 R7, RZ, RZ, UR5 ;  /* 0x00000005ff077e24 */ /* 0x000fe4000f8e00ff */
[----:B------:R-:W-:-:S02]  /*10f0*/  IMAD.U32 R11, RZ, RZ, UR7 ;  /* 0x00000007ff0b7e24 */ /* 0x000fc4000f8e00ff */
[----:B------:R-:W-:Y:S02]  /*1100*/  IMAD.MOV.U32 R8, RZ, RZ, 0x70 ;  /* 0x00000070ff087424 */ /* 0x000fe400078e00ff */
[----:B------:R-:W-:Y:S02]  /*1110*/  IMAD.MOV.U32 R12, RZ, RZ, 0x1 ;  /* 0x00000001ff0c7424 */ /* 0x000fe400078e00ff */
[----:B0-----:R-:W-:-:S07]  /*1120*/  IMAD.MOV.U32 R13, RZ, RZ, RZ ;  /* 0x000000ffff0d7224 */ /* 0x001fce00078e00ff */
[----:B------:R-:W-:-:S07]  /*1130*/  LEPC R20, `(.L_x_9) ;  /* 0x000000001014794e */ /* 0x000fce0000000000 */
[----:B-1----:R-:W-:Y:S05]  /*1140*/  CALL.ABS.NOINC R2 ;  /* 0x0000000002007343 */ /* 0x002fea0003c00000 */
.L_x_9:
[----:B------:R-:W-:Y:S02]  /*1150*/  LOP3.LUT R0, R204, 0x1, RZ, 0xc0, !PT ;  /* 0x00000001cc007812 */ /* 0x000fe400078ec0ff */
[----:B------:R-:W-:Y:S02]  /*1160*/  ISETP.NE.AND P0, PT, R16, 0x3, PT ;  /* 0x000000031000780c */ /* 0x000fe40003f05270 */
[----:B------:R-:W-:-:S04]  /*1170*/  SHF.L.U32 R0, R0, 0x1f, RZ ;  /* 0x0000001f00007819 */ /* 0x000fc800000006ff */
[----:B------:R-:W0:Y:S02]  /*1180*/  SYNCS.PHASECHK.TRANS64.TRYWAIT P1, [UR37+0x36800], R0 ;  /* 0x03680000ff0075a7 */ /* 0x000e240008020165 */
[----:B0-----:R-:W-:Y:S05]  /*1190*/  @!P1 BRA `(.L_x_10) ;  /* 0x000000f000289947 */ /* 0x001fea0003800000 */
.L_x_131:
[----:B------:R-:W-:Y:S05]  /*11a0*/  @!P0 BRA `(.L_x_11) ;  /* 0x0000000000048947 */ /* 0x000fea0003800000 */
[----:B------:R-:W-:Y:S01]  /*11b0*/  BPT.TRAP 0x1 ;  /* 0x000000040000795c */ /* 0x000fe20000300000 */
.L_x_11:
[----:B------:R-:W-:Y:S02]  /*11c0*/  IMAD.U32 R2, RZ, RZ, UR36 ;  /* 0x00000024ff027e24 */ /* 0x000fe4000f8e00ff */
[----:B0-----:R-:W-:-:S03]  /*11d0*/  IMAD.U32 R3, RZ, RZ, UR61 ;  /* 0x0000003dff037e24 */ /* 0x001fc6000f8e00ff */
[----:B------:R-:W-:Y:S02]  /*11e0*/  LEA R2, R2, UR37, 0x3 ;  /* 0x0000002502027c11 */ /* 0x000fe4000f8e18ff */
[----:B------:R-:W-:-:S04]  /*11f0*/  SHF.L.U32 R3, R3, 0x1f, RZ ;  /* 0x0000001f03037819 */ /* 0x000fc800000006ff */
[----:B------:R0:W1:Y:S01]  /*1200*/  SYNCS.PHASECHK.TRANS64.TRYWAIT P2, [R2+URZ+0x36830], R3 ;  /* 0x03683003020075a7 */ /* 0x000062000804017f */
[----:B------:R-:W-:Y:S05]  /*1210*/  @!P0 BRA `(.L_x_12) ;  /* 0x0000000000048947 */ /* 0x000fea0003800000 */
[----:B------:R-:W-:Y:S01]  /*1220*/  BPT.TRAP 0x1 ;  /* 0x000000040000795c */ /* 0x000fe20000300000 */
.L_x_12:
[----:B------:R-:W2:Y:S01]  /*1230*/  S2R R0, SR_TID.X ;  /* 0x0000000000007919 */ /* 0x000ea20000002100 */
[----:B------:R-:W-:Y:S01]  /*1240*/  IMAD.MOV.U32 R119, RZ, RZ, RZ ;  /* 0x000000ffff777224 */ /* 0x000fe200078e00ff */
[----:B--2---:R-:W-:-:S04]  /*1250*/  LOP3.LUT R0, R0, 0x7f, RZ, 0xc0, !PT ;  /* 0x0000007f00007812 */ /* 0x004fc800078ec0ff */
[----:B------:R-:W-:Y:S01]  /*1260*/  ISETP.NE.AND P1, PT, R0, RZ, PT ;  /* 0x000000ff0000720c */ /* 0x000fe20003f25270 */
[----:B-1----:R-:W-:-:S12]  /*1270*/  @P2 BRA `(.L_x_13) ;  /* 0x0000000000082947 */ /* 0x002fd80003800000 */
[----:B------:R-:W1:Y:S02]  /*1280*/  SYNCS.PHASECHK.TRANS64.TRYWAIT P2, [R2+URZ+0x36830], R3 ;  /* 0x03683003020075a7 */ /* 0x000e64000804017f */
[----:B-1----:R-:W-:Y:S05]  /*1290*/  @!P2 BRA `(.L_x_14) ;  /* 0x000000f00000a947 */ /* 0x002fea0003800000 */
.L_x_13:
[----:B------:R-:W-:Y:S05]  /*12a0*/  WARPSYNC.ALL ;  /* 0x0000000000007948 */ /* 0x000fea0003800000 */
[----:B------:R-:W-:Y:S01]  /*12b0*/  UIADD3 UR37, UR37, 0x21400, URZ ;  /* 0x0002140025257890 */ /* 0x000fe2000fffe03f */
[----:B------:R-:W-:Y:S01]  /*12c0*/  WARPGROUP.ARRIVE ;  /* 0x00000000000079c5 */ /* 0x000fe20000000000 */
[----:B------:R-:W-:Y:S01]  /*12d0*/  ULOP3.LUT UR4, UR38, 0x10000, URZ, 0xfc, !UPT ;  /* 0x0001000026047892 */ /* 0x000fe2000f8efc3f */
[----:B------:R-:W-:Y:S01]  /*12e0*/  MOV R0, UR36 ;  /* 0x0000002400007c02 */ /* 0x000fe20008000f00 */
[----:B------:R-:W-:Y:S01]  /*12f0*/  USHF.R.U32.HI UR37, URZ, 0x4, UR37 ;  /* 0x000000043f257899 */ /* 0x000fe20008011625 */
[----:B01----:R-:W-:Y:S01]  /*1300*/  IMAD.IADD R3, R214, 0x1, R81 ;  /* 0x00000001d6037824 */ /* 0x003fe200078e0251 */
[----:B------:R-:W-:Y:S01]  /*1310*/  UMOV UR7, 0x40000040 ;  /* 0x4000004000077882 */ /* 0x000fe20000000000 */
[----:B------:R-:W-:Y:S01]  /*1320*/  UMOV UR11, 0x40000040 ;  /* 0x40000040000b7882 */ /* 0x000fe20000000000 */
[----:B------:R-:W-:Y:S01]  /*1330*/  ULOP3.LUT UR37, UR37, 0x3fff, URZ, 0xc0, !UPT ;  /* 0x00003fff25257892 */ /* 0x000fe2000f8ec03f */
[----:B------:R-:W-:Y:S01]  /*1340*/  IMAD R3, R120, -0x70, R3 ;  /* 0xffffff9078037824 */ /* 0x000fe200078e0203 */
[----:B------:R-:W-:Y:S01]  /*1350*/  UMOV UR8, UR4 ;  /* 0x0000000400087c82 */ /* 0x000fe20008000000 */
[----:B------:R-:W-:Y:S01]  /*1360*/  UMOV UR12, UR4 ;  /* 0x00000004000c7c82 */ /* 0x000fe20008000000 */
[----:B------:R-:W-:Y:S01]  /*1370*/  ULOP3.LUT UR5, UR37, 0x10000, URZ, 0xfc, !UPT ;  /* 0x0001000025057892 */ /* 0x000fe2000f8efc3f */
[----:B------:R-:W-:Y:S01]  /*1380*/  P2R R80, PR, RZ, 0x2 ;  /* 0x00000002ff507803 */ /* 0x000fe20000000000 */
[----:B------:R-:W-:Y:S01]  /*1390*/  UMOV UR15, 0x40000040 ;  /* 0x40000040000f7882 */ /* 0x000fe20000000000 */
[----:B------:R-:W-:Y:S01]  /*13a0*/  UMOV UR16, UR4 ;  /* 0x0000000400107c82 */ /* 0x000fe20008000000 */
[----:B------:R-:W-:Y:S01]  /*13b0*/  UIMAD UR6, UR36, 0xa80, UR5 ;  /* 0x00000a80240678a4 */ /* 0x000fe2000f8e0205 */
[C---:B------:R-:W-:Y:S01]  /*13c0*/  ISETP.GT.AND P2, PT, R3.reuse, RZ, PT ;  /* 0x000000ff0300720c */ /* 0x040fe20003f44270 */
[----:B------:R-:W-:Y:S01]  /*13d0*/  IMAD.U32 R7, RZ, RZ, UR5 ;  /* 0x00000005ff077e24 */ /* 0x000fe2000f8e00ff */
[----:B------:R-:W-:Y:S01]  /*13e0*/  UMOV UR5, 0x40000040 ;  /* 0x4000004000057882 */ /* 0x000fe20000000000 */
[----:B------:R-:W-:Y:S01]  /*13f0*/  UIADD3 UR10, UR6, 0x80, URZ ;  /* 0x00000080060a7890 */ /* 0x000fe2000fffe03f */
[C---:B------:R-:W-:Y:S01]  /*1400*/  ISETP.GT.AND P3, PT, R3.reuse, 0x1, PT ;  /* 0x000000010300780c */ /* 0x040fe20003f64270 */
[----:B------:R-:W-:Y:S01]  /*1410*/  UMOV UR9, UR5 ;  /* 0x0000000500097c82 */ /* 0x000fe20008000000 */
[----:B------:R-:W-:Y:S01]  /*1420*/  UIADD3 UR14, UR6, 0x180, URZ ;  /* 0x00000180060e7890 */ /* 0x000fe2000fffe03f */
[C---:B------:R-:W-:Y:S01]  /*1430*/  ISETP.GT.AND P4, PT, R3.reuse, 0x8, PT ;  /* 0x000000080300780c */ /* 0x040fe20003f84270 */
[----:B------:R-:W-:Y:S01]  /*1440*/  HGMMA.64x16x16.F32.BF16 R72, gdesc[UR4], RZ, !UPT, gsb0 ;  /* 0x00200000044879f0 */ /* 0x000fe2000c0018ff */
[----:B------:R-:W-:Y:S01]  /*1450*/  UMOV UR13, UR5 ;  /* 0x00000005000d7c82 */ /* 0x000fe20008000000 */
[----:B------:R-:W-:Y:S01]  /*1460*/  UIADD3 UR18, UR6, 0x200, URZ ;  /* 0x0000020006127890 */ /* 0x000fe2000fffe03f */
[C---:B------:R-:W-:Y:S01]  /*1470*/  ISETP.GT.AND P5, PT, R3.reuse, 0x9, PT ;  /* 0x000000090300780c */ /* 0x040fe20003fa4270 */
[----:B------:R-:W-:Y:S01]  /*1480*/  UMOV UR17, UR5 ;  /* 0x0000000500117c82 */ /* 0x000fe20008000000 */
[----:B------:R-:W-:Y:S01]  /*1490*/  UMOV UR19, 0x40000040 ;  /* 0x4000004000137882 */ /* 0x000fe20000000000 */
[----:B------:R-:W-:Y:S01]  /*14a0*/  UIADD3 UR22, UR6, 0x280, URZ ;  /* 0x0000028006167890 */ /* 0x000fe2000fffe03f */
[C---:B------:R-:W-:Y:S01]  /*14b0*/  ISETP.GT.AND P6, PT, R3.reuse, 0x21, PT ;  /* 0x000000210300780c */ /* 0x040fe20003fc4270 */
[----:B------:R-:W-:Y:S01]  /*14c0*/  UMOV UR20, UR4 ;  /* 0x0000000400147c82 */ /* 0x000fe20008000000 */
[----:B------:R-:W-:Y:S01]  /*14d0*/  UMOV UR21, UR5 ;  /* 0x0000000500157c82 */ /* 0x000fe20008000000 */
[----:B------:R-:W-:Y:S01]  /*14e0*/  UMOV UR23, 0x40000040 ;  /* 0x4000004000177882 */ /* 0x000fe20000000000 */
[----:B------:R-:W-:Y:S01]  /*14f0*/  UIADD3 UR7, UR4, 0x2, URZ ;  /* 0x0000000204077890 */ /* 0x000fe2000fffe03f */
[C---:B------:R-:W-:Y:S01]  /*1500*/  ISETP.GT.AND P1, PT, R3.reuse, 0x49, PT ;  /* 0x000000490300780c */ /* 0x040fe20003f24270 */
[----:B------:R-:W-:Y:S01]  /*1510*/  UIADD3 UR26, UR6, 0x284, URZ ;  /* 0x00000284061a7890 */ /* 0x000fe2000fffe03f */
[----:B------:R-:W-:Y:S01]  /*1520*/  P2R R82, PR, RZ, 0x1 ;  /* 0x00000001ff527803 */ /* 0x000fe20000000000 */
[----:B------:R-:W-:Y:S01]  /*1530*/  UMOV UR27, 0x40000040 ;  /* 0x40000040001b7882 */ /* 0x000fe20000000000 */
[----:B------:R-:W-:Y:S01]  /*1540*/  UIADD3 UR30, UR6, 0x286, URZ ;  /* 0x00000286061e7890 */ /* 0x000fe2000fffe03f */
[----:B------:R-:W-:Y:S01]  /*1550*/  ISETP.GT.AND P0, PT, R3, 0x50, PT ;  /* 0x000000500300780c */ /* 0x000fe20003f04270 */
[----:B------:R-:W-:Y:S01]  /*1560*/  UMOV UR31, 0x40000040 ;  /* 0x40000040001f7882 */ /* 0x000fe20000000000 */
[----:B------:R-:W-:Y:S01]  /*1570*/  UIADD3 UR34, UR6, 0x600, URZ ;  /* 0x0000060006227890 */ /* 0x000fe2000fffe03f */
[--C-:B------:R-:W-:Y:S01]  /*1580*/  IMAD.MOV.U32 R118, RZ, RZ, R119.reuse ;  /* 0x000000ffff767224 */ /* 0x100fe200078e0077 */
        /* <DEDUP_REMOVED lines=16> */
[----:B------:R-:W-:Y:S01]  /*1690*/  UMOV UR39, 0x40000040 ;  /* 0x4000004000277882 */ /* 0x000fe20000000000 */
[--C-:B------:R-:W-:Y:S01]  /*16a0*/  IMAD.MOV.U32 R106, RZ, RZ, R119.reuse ;  /* 0x000000ffff6a7224 */ /* 0x100fe200078e0077 */
[----:B------:R-:W-:Y:S01]  /*16b0*/  MOV R104, R119 ;  /* 0x0000007700687202 */ /* 0x000fe20000000f00 */
[----:B------:R-:W-:-:S02]  /*16c0*/  IMAD.MOV.U32 R102, RZ, RZ, R119 ;  /* 0x000000ffff667224 */ /* 0x000fc400078e0077 */
[--C-:B------:R-:W-:Y:S02]  /*16d0*/  IMAD.MOV.U32 R100, RZ, RZ, R119.reuse ;  /* 0x000000ffff647224 */ /* 0x100fe400078e0077 */
[--C-:B------:R-:W-:Y:S02]  /*16e0*/  IMAD.MOV.U32 R98, RZ, RZ, R119.reuse ;  /* 0x000000ffff627224 */ /* 0x100fe400078e0077 */
[--C-:B------:R-:W-:Y:S02]  /*16f0*/  IMAD.MOV.U32 R96, RZ, RZ, R119.reuse ;  /* 0x000000ffff607224 */ /* 0x100fe400078e0077 */
[--C-:B------:R-:W-:Y:S02]  /*1700*/  IMAD.MOV.U32 R94, RZ, RZ, R119.reuse ;  /* 0x000000ffff5e7224 */ /* 0x100fe400078e0077 */
[--C-:B------:R-:W-:Y:S01]  /*1710*/  IMAD.MOV.U32 R92, RZ, RZ, R119.reuse ;  /* 0x000000ffff5c7224 */ /* 0x100fe200078e0077 */
[----:B------:R-:W-:Y:S02]  /*1720*/  WARPGROUP.DEPBAR.LE gsb0, 0x0 ;  /* 0x00008000000079c5 */ /* 0x000fe40000010000 */
[----:B------:R-:W-:Y:S01]  /*1730*/  WARPGROUP.ARRIVE ;  /* 0x00000000000079c5 */ /* 0x000fe20000000000 */
[----:B------:R-:W-:-:S02]  /*1740*/  IMAD.MOV.U32 R90, RZ, RZ, R119 ;  /* 0x000000ffff5a7224 */ /* 0x000fc400078e0077 */
[--C-:B------:R-:W-:Y:S02]  /*1750*/  IMAD.MOV.U32 R88, RZ, RZ, R119.reuse ;  /* 0x000000ffff587224 */ /* 0x100fe400078e0077 */
[--C-:B------:R-:W-:Y:S01]  /*1760*/  IMAD.MOV.U32 R86, RZ, RZ, R119.reuse ;  /* 0x000000ffff567224 */ /* 0x100fe200078e0077 */
[----:B------:R-:W-:Y:S01]  /*1770*/  HGMMA.64x16x16.F32.BF16 R64, gdesc[UR8], RZ, !UPT, gsb0 ;  /* 0x00200000084079f0 */ /* 0x000fe2000c0018ff */
[----:B------:R-:W-:Y:S01]  /*1780*/  UIADD3 UR10, UR6, 0x100, URZ ;  /* 0x00000100060a7890 */ /* 0x000fe2000fffe03f */
[----:B------:R-:W-:Y:S01]  /*1790*/  IMAD.MOV.U32 R84, RZ, RZ, R119 ;  /* 0x000000ffff547224 */ /* 0x000fe200078e0077 */
[----:B------:R-:W-:Y:S01]  /*17a0*/  UMOV UR8, UR4 ;  /* 0x0000000400087c82 */ /* 0x000fe20008000000 */
[----:B------:R-:W-:Y:S01]  /*17b0*/  UMOV UR9, UR5 ;  /* 0x0000000500097c82 */ /* 0x000fe20008000000 */
[----:B------:R-:W-:Y:S01]  /*17c0*/  UMOV UR11, 0x40000040 ;  /* 0x40000040000b7882 */ /* 0x000fe20000000000 */
[----:B------:R-:W-:Y:S02]  /*17d0*/  WARPGROUP.DEPBAR.LE gsb0, 0x0 ;  /* 0x00008000000079c5 */ /* 0x000fe40000010000 */
[----:B------:R-:W-:-:S06]  /*17e0*/  WARPGROUP.ARRIVE ;  /* 0x00000000000079c5 */ /* 0x000fcc0000000000 */
[----:B------:R-:W-:Y:S01]  /*17f0*/  HGMMA.64x16x16.F32.BF16 R56, gdesc[UR8], RZ, !UPT, gsb0 ;  /* 0x00200000083879f0 */ /* 0x000fe2000c0018ff */
[----:B------:R-:W-:Y:S01]  /*1800*/  UIADD3 UR10, UR6, 0x300, URZ ;  /* 0x00000300060a7890 */ /* 0x000fe2000fffe03f */
[----:B------:R-:W-:Y:S01]  /*1810*/  UMOV UR8, UR4 ;  /* 0x0000000400087c82 */ /* 0x000fe20008000000 */
[----:B------:R-:W-:Y:S01]  /*1820*/  UMOV UR9, UR5 ;  /* 0x0000000500097c82 */ /* 0x000fe20008000000 */
[----:B------:R-:W-:Y:S01]  /*1830*/  UMOV UR11, 0x40000040 ;  /* 0x40000040000b7882 */ /* 0x000fe20000000000 */
[----:B------:R-:W-:Y:S02]  /*1840*/  WARPGROUP.DEPBAR.LE gsb0, 0x0 ;  /* 0x00008000000079c5 */ /* 0x000fe40000010000 */
[----:B------:R-:W-:-:S06]  /*1850*/  WARPGROUP.ARRIVE ;  /* 0x00000000000079c5 */ /* 0x000fcc0000000000 */
[----:B------:R-:W-:Y:S01]  /*1860*/  HGMMA.64x16x16.F32.BF16 R48, gdesc[UR12], RZ, !UPT, gsb0 ;  /* 0x002000000c3079f0 */ /* 0x000fe2000c0018ff */
[----:B------:R-:W-:Y:S02]  /*1870*/  UIADD3 UR12, UR6, 0x2, URZ ;  /* 0x00000002060c7890 */ /* 0x000fe4000fffe03f */
[----:B------:R-:W-:Y:S01]  /*1880*/  UIADD3 UR14, UR6, 0x182, URZ ;  /* 0x00000182060e7890 */ /* 0x000fe2000fffe03f */
[----:B------:R-:W-:Y:S01]  /*1890*/  UMOV UR15, 0x40000040 ;  /* 0x40000040000f7882 */ /* 0x000fe20000000000 */
[----:B------:R-:W-:Y:S02]  /*18a0*/  WARPGROUP.DEPBAR.LE gsb0, 0x0 ;  /* 0x00008000000079c5 */ /* 0x000fe40000010000 */
[----:B------:R-:W-:-:S06]  /*18b0*/  WARPGROUP.ARRIVE ;  /* 0x00000000000079c5 */ /* 0x000fcc0000000000 */
[----:B------:R-:W-:Y:S01]  /*18c0*/  HGMMA.64x16x16.F32.BF16 R40, gdesc[UR16], RZ, !UPT, gsb0 ;  /* 0x00200000102879f0 */ /* 0x000fe2000c0018ff */
        /* <DEDUP_REMOVED lines=10> */
[----:B------:R-:W-:Y:S01]  /*1970*/  UMOV UR8, UR7 ;  /* 0x0000000700087c82 */ /* 0x000fe20008000000 */
[----:B------:R-:W-:Y:S01]  /*1980*/  UMOV UR9, 0x40000040 ;  /* 0x4000004000097882 */ /* 0x000fe20000000000 */
[----:B------:R-:W-:Y:S01]  /*1990*/  UMOV UR10, UR12 ;  /* 0x0000000c000a7c82 */ /* 0x000fe20008000000 */
[----:B------:R-:W-:Y:S01]  /*19a0*/  UMOV UR11, 0x40000040 ;  /* 0x40000040000b7882 */ /* 0x000fe20000000000 */
[----:B------:R-:W-:Y:S01]  /*19b0*/  UMOV UR12, UR8 ;  /* 0x00000008000c7c82 */ /* 0x000fe20008000000 */
[----:B------:R-:W-:Y:S01]  /*19c0*/  UMOV UR13, UR9 ;  /* 0x00000009000d7c82 */ /* 0x000fe20008000000 */
[----:B------:R-:W-:Y:S01]  /*19d0*/  UMOV UR16, UR8 ;  /* 0x0000000800107c82 */ /* 0x000fe20008000000 */
[----:B------:R-:W-:Y:S01]  /*19e0*/  UMOV UR17, UR9 ;  /* 0x0000000900117c82 */ /* 0x000fe20008000000 */
[----:B------:R-:W-:Y:S01]  /*19f0*/  UMOV UR20, UR8 ;  /* 0x0000000800147c82 */ /* 0x000fe20008000000 */
[----:B------:R-:W-:Y:S01]  /*1a00*/  UMOV UR21, UR9 ;  /* 0x0000000900157c82 */ /* 0x000fe20008000000 */
[----:B------:R-:W-:Y:S01]  /*1a10*/  UIADD3 UR7, UR4, 0x4, URZ ;  /* 0x0000000404077890 */ /* 0x000fe2000fffe03f */
[----:B------:R-:W-:-:S02]  /*1a20*/  WARPGROUP.DEPBAR.LE gsb0, 0x0 ;  /* 0x00008000000079c5 */ /* 0x000fc40000010000 */
[----:B------:R-:W-:-:S06]  /*1a30*/  WARPGROUP.ARRIVE ;  /* 0x00000000000079c5 */ /* 0x000fcc0000000000 */
[----:B------:R-:W-:Y:S01]  /*1a40*/  HGMMA.64x16x16.F32.BF16 R72, gdesc[UR8], R72, gsb0 ;  /* 0x00200000084879f0 */ /* 0x000fe20008001848 */
[----:B------:R-:W-:Y:S01]  /*1a50*/  UIADD3 UR10, UR6, 0x82, URZ ;  /* 0x00000082060a7890 */ /* 0x000fe2000fffe03f */
[----:B------:R-:W-:Y:S01]  /*1a60*/  UMOV UR11, 0x40000040 ;  /* 0x40000040000b7882 */ /* 0x000fe20000000000 */
[----:B------:R-:W-:Y:S02]  /*1a70*/  WARPGROUP.DEPBAR.LE gsb0, 0x0 ;  /* 0x00008000000079c5 */ /* 0x000fe40000010000 */
        /* <DEDUP_REMOVED lines=13> */
[----:B------:R-:W-:Y:S01]  /*1b50*/  UMOV UR12, UR7 ;  /* 0x00000007000c7c82 */ /* 0x000fe20008000000 */
[----:B------:R-:W-:Y:S01]  /*1b60*/  UMOV UR13, 0x40000040 ;  /* 0x40000040000d7882 */ /* 0x000fe20000000000 */
[----:B------:R-:W-:Y:S01]  /*1b70*/  UMOV UR15, 0x40000040 ;  /* 0x40000040000f7882 */ /* 0x000fe20000000000 */
[----:B------:R-:W-:Y:S01]  /*1b80*/  UMOV UR24, UR12 ;  /* 0x0000000c00187c82 */ /* 0x000fe20008000000 */
[----:B------:R-:W-:Y:S01]  /*1b90*/  UMOV UR25, UR13 ;  /* 0x0000000d00197c82 */ /* 0x000fe20008000000 */
[----:B------:R-:W-:Y:S01]  /*1ba0*/  UIADD3 UR7, UR4, 0x6, URZ ;  /* 0x0000000604077890 */ /* 0x000fe2000fffe03f */
[----:B------:R-:W-:Y:S02]  /*1bb0*/  WARPGROUP.DEPBAR.LE gsb0, 0x0 ;  /* 0x00008000000079c5 */ /* 0x000fe40000010000 */
[----:B------:R-:W-:-:S06]  /*1bc0*/  WARPGROUP.ARRIVE ;  /* 0x00000000000079c5 */ /* 0x000fcc0000000000 */
[----:B------:R-:W-:Y:S01]  /*1bd0*/  HGMMA.64x16x16.F32.BF16 R40, gdesc[UR16], R40, gsb0 ;  /* 0x00200000102879f0 */ /* 0x000fe20008001828 */
[----:B------:R-:W-:Y:S01]  /*1be0*/  UIADD3 UR18, UR6, 0x184, URZ ;  /* 0x0000018406127890 */ /* 0x000fe2000fffe03f */
[----:B------:R-:W-:Y:S01]  /*1bf0*/  UMOV UR16, UR12 ;  /* 0x0000000c00107c82 */ /* 0x000fe20008000000 */
[----:B------:R-:W-:Y:S01]  /*1c00*/  UMOV UR17, UR13 ;  /* 0x0000000d00117c82 */ /* 0x000fe20008000000 */
[----:B------:R-:W-:Y:S01]  /*1c10*/  UMOV UR19, 0x40000040 ;  /* 0x4000004000137882 */ /* 0x000fe20000000000 */
        /* <DEDUP_REMOVED lines=10> */
[----:B------:R-:W-:-:S07]  /*1cc0*/  UIADD3 UR10, UR6, 0x804, URZ ;  /* 0x00000804060a7890 */ /* 0x000fce000fffe03f */
[----:B------:R-:W-:Y:S01]  /*1cd0*/  UMOV UR38, UR10 ;  /* 0x0000000a00267c82 */ /* 0x000fe20008000000 */
        /* <DEDUP_REMOVED lines=41> */
[----:B------:R-:W-:Y:S03]  /*1f70*/  HGMMA.64x16x16.F32.BF16 R24, gdesc[UR12], R24, gsb0 ;  /* 0x002000000c1879f0 */ /* 0x000fe60008001818 */
        /* <DEDUP_REMOVED lines=307> */
[----:B------:R-:W-:Y:S02]  /*32b0*/  R2UR UR36, R0 ;  /* 0x00000000002472ca */ /* 0x000fe400000e0000 */
        /* <DEDUP_REMOVED lines=12> */
[----:B------:R-:W-:Y:S01]  /*3380*/  UIADD3 UR7, UR6, 0x986, URZ ;  /* 0x0000098606077890 */ /* 0x000fe2000fffe03f */
[----:B------:R-:W-:Y:S02]  /*3390*/  WARPGROUP.DEPBAR.LE gsb0, 0x0 ;  /* 0x00008000000079c5 */ /* 0x000fe40000010000 */
[----:B------:R-:W-:-:S06]  /*33a0*/  WARPGROUP.ARRIVE ;  /* 0x00000000000079c5 */ /* 0x000fcc0000000000 */
[----:B------:R-:W-:Y:S03]  /*33b0*/  HGMMA.64x16x16.F32.BF16 R32, gdesc[UR56], R32, gsb0 ;  /* 0x00200000382079f0 */ /* 0x000fe60008001820 */
        /* <DEDUP_REMOVED lines=9> */
[----:B------:R-:W-:Y:S01]  /*3450*/  WARPGROUP.ARRIVE ;  /* 0x00000000000079c5 */ /* 0x000fe20000000000 */
[----:B------:R-:W-:Y:S01]  /*3460*/  FSEL R83, R72, -INF , P2 ;  /* 0xff80000048537808 */ /* 0x000fe20001000000 */
[--C-:B------:R-:W-:Y:S01]  /*3470*/  IMAD.MOV.U32 R72, RZ, RZ, R119.reuse ;  /* 0x000000ffff487224 */ /* 0x100fe200078e0077 */
[----:B------:R-:W-:Y:S02]  /*3480*/  FSEL R73, R73, -INF , P3 ;  /* 0xff80000049497808 */ /* 0x000fe40001800000 */
[----:B------:R-:W-:Y:S01]  /*3490*/  FSEL R85, R76, -INF , P4 ;  /* 0xff8000004c557808 */ /* 0x000fe20002000000 */
[----:B------:R-:W-:Y:S01]  /*34a0*/  HGMMA.64x16x16.F32.BF16 R64, gdesc[UR52], R64, gsb0 ;  /* 0x00200000344079f0 */ /* 0x000fe20008001840 */
[----:B------:R-:W-:Y:S01]  /*34b0*/  UIADD3 UR54, UR6, 0x806, URZ ;  /* 0x0000080606367890 */ /* 0x000fe2000fffe03f */
[----:B------:R-:W-:Y:S01]  /*34c0*/  FMNMX.FTZ R0, R83, R73, !PT ;  /* 0x0000004953007209 */ /* 0x000fe20007810000 */
[----:B------:R-:W-:Y:S01]  /*34d0*/  UMOV UR55, 0x40000040 ;  /* 0x4000004000377882 */ /* 0x000fe20000000000 */
[----:B------:R-:W-:Y:S01]  /*34e0*/  FSEL R5, R74, -INF , P2 ;  /* 0xff8000004a057808 */ /* 0x000fe20001000000 */
[----:B------:R-:W-:Y:S01]  /*34f0*/  IMAD.MOV.U32 R76, RZ, RZ, R119 ;  /* 0x000000ffff4c7224 */ /* 0x000fe200078e0077 */
[----:B------:R-:W-:-:S02]  /*3500*/  FSEL R77, R77, -INF , P5 ;  /* 0xff8000004d4d7808 */ /* 0x000fc40002800000 */
[----:B------:R-:W-:Y:S02]  /*3510*/  ISETP.GT.AND P2, PT, R3, 0x10, PT ;  /* 0x000000100300780c */ /* 0x000fe40003f44270 */
[----:B------:R-:W-:Y:S02]  /*3520*/  FMNMX.FTZ R0, R85, R0, !PT ;  /* 0x0000000055007209 */ /* 0x000fe40007810000 */
[----:B------:R-:W-:Y:S02]  /*3530*/  FSEL R75, R75, -INF , P3 ;  /* 0xff8000004b4b7808 */ /* 0x000fe40001800000 */
[----:B------:R-:W-:Y:S02]  /*3540*/  ISETP.GT.AND P3, PT, R3, 0x11, PT ;  /* 0x000000110300780c */ /* 0x000fe40003f64270 */
[----:B------:R-:W-:Y:S02]  /*3550*/  FMNMX.FTZ R0, R77, R0, !PT ;  /* 0x000000004d007209 */ /* 0x000fe40007810000 */
[----:B------:R-:W-:Y:S01]  /*3560*/  FSEL R9, R78, -INF , P4 ;  /* 0xff8000004e097808 */ /* 0x000fe20002000000 */
[----:B------:R-:W-:Y:S01]  /*3570*/  IMAD.MOV.U32 R78, RZ, RZ, R119 ;  /* 0x000000ffff4e7224 */ /* 0x000fe200078e0077 */
[----:B------:R-:W-:-:S02]  /*3580*/  ISETP.GT.AND P4, PT, R3, 0x18, PT ;  /* 0x000000180300780c */ /* 0x000fc40003f84270 */
[----:B------:R-:W-:Y:S02]  /*3590*/  FSEL R79, R79, -INF , P5 ;  /* 0xff8000004f4f7808 */ /* 0x000fe40002800000 */
[----:B------:R-:W-:Y:S02]  /*35a0*/  ISETP.GT.AND P5, PT, R3, 0x19, PT ;  /* 0x000000190300780c */ /* 0x000fe40003fa4270 */
[----:B------:R-:W-:Y:S01]  /*35b0*/  MOV R74, R119 ;  /* 0x00000077004a7202 */ /* 0x000fe20000000f00 */
[----:B------:R-:W-:Y:S02]  /*35c0*/  WARPGROUP.DEPBAR.LE gsb0, 0x0 ;  /* 0x00008000000079c5 */ /* 0x000fe40000010000 */
[----:B------:R-:W-:Y:S01]  /*35d0*/  WARPGROUP.ARRIVE ;  /* 0x00000000000079c5 */ /* 0x000fe20000000000 */
[----:B------:R-:W-:Y:S01]  /*35e0*/  FSEL R87, R64, -INF , P2 ;  /* 0xff80000040577808 */ /* 0x000fe20001000000 */
[----:B------:R-:W-:Y:S01]  /*35f0*/  IMAD.MOV.U32 R64, RZ, RZ, R119 ;  /* 0x000000ffff407224 */ /* 0x000fe200078e0077 */
[----:B------:R-:W-:-:S02]  /*3600*/  FSEL R65, R65, -INF , P3 ;  /* 0xff80000041417808 */ /* 0x000fc40001800000 */
[----:B------:R-:W-:Y:S01]  /*3610*/  FMNMX.FTZ R0, R87, R0, !PT ;  /* 0x0000000057007209 */ /* 0x000fe20007810000 */
[----:B------:R-:W-:Y:S01]  /*3620*/  HGMMA.64x16x16.F32.BF16 R56, gdesc[UR52], R56, gsb0 ;  /* 0x00200000343879f0 */ /* 0x000fe20008001838 */
[----:B------:R-:W-:Y:S01]  /*3630*/  UIADD3 UR54, UR6, 0x886, URZ ;  /* 0x0000088606367890 */ /* 0x000fe2000fffe03f */
[----:B------:R-:W-:Y:S01]  /*3640*/  FSEL R89, R68, -INF , P4 ;  /* 0xff80000044597808 */ /* 0x000fe20002000000 */
[----:B------:R-:W-:Y:S01]  /*3650*/  UMOV UR55, 0x40000040 ;  /* 0x4000004000377882 */ /* 0x000fe20000000000 */
[----:B------:R-:W-:Y:S01]  /*3660*/  FMNMX.FTZ R0, R65, R0, !PT ;  /* 0x0000000041007209 */ /* 0x000fe20007810000 */
[--C-:B------:R-:W-:Y:S01]  /*3670*/  IMAD.MOV.U32 R68, RZ, RZ, R119.reuse ;  /* 0x000000ffff447224 */ /* 0x100fe200078e0077 */
[----:B------:R-:W-:Y:S01]  /*3680*/  FSEL R11, R66, -INF , P2 ;  /* 0xff800000420b7808 */ /* 0x000fe20001000000 */
[----:B------:R-:W-:Y:S01]  /*3690*/  IMAD.MOV.U32 R66, RZ, RZ, R119 ;  /* 0x000000ffff427224 */ /* 0x000fe200078e0077 */
[----:B------:R-:W-:Y:S02]  /*36a0*/  FSEL R69, R69, -INF , P5 ;  /* 0xff80000045457808 */ /* 0x000fe40002800000 */
[----:B------:R-:W-:-:S02]  /*36b0*/  ISETP.GT.AND P2, PT, R3, 0x20, PT ;  /* 0x000000200300780c */ /* 0x000fc40003f44270 */
[----:B------:R-:W-:Y:S02]  /*36c0*/  FMNMX.FTZ R0, R89, R0, !PT ;  /* 0x0000000059007209 */ /* 0x000fe40007810000 */
[----:B------:R-:W-:Y:S02]  /*36d0*/  FSEL R71, R71, -INF , P5 ;  /* 0xff80000047477808 */ /* 0x000fe40002800000 */
[----:B------:R-:W-:Y:S02]  /*36e0*/  FMNMX.FTZ R0, R69, R0, !PT ;  /* 0x0000000045007209 */ /* 0x000fe40007810000 */
[C---:B------:R-:W-:Y:S02]  /*36f0*/  ISETP.GT.AND P5, PT, R3.reuse, 0x28, PT ;  /* 0x000000280300780c */ /* 0x040fe40003fa4270 */
[----:B------:R-:W-:Y:S01]  /*3700*/  FSEL R13, R70, -INF , P4 ;  /* 0xff800000460d7808 */ /* 0x000fe20002000000 */
[----:B------:R-:W-:Y:S01]  /*3710*/  IMAD.MOV.U32 R70, RZ, RZ, R119 ;  /* 0x000000ffff467224 */ /* 0x000fe200078e0077 */
[----:B------:R-:W-:-:S02]  /*3720*/  ISETP.GT.AND P4, PT, R3, 0x29, PT ;  /* 0x000000290300780c */ /* 0x000fc40003f84270 */
[----:B------:R-:W-:Y:S02]  /*3730*/  FSEL R67, R67, -INF , P3 ;  /* 0xff80000043437808 */ /* 0x000fe40001800000 */
[----:B------:R-:W-:Y:S01]  /*3740*/  ISETP.GT.AND P3, PT, R3, 0x30, PT ;  /* 0x000000300300780c */ /* 0x000fe20003f64270 */
[----:B------:R-:W-:Y:S02]  /*3750*/  WARPGROUP.DEPBAR.LE gsb0, 0x0 ;  /* 0x00008000000079c5 */ /* 0x000fe40000010000 */
[----:B------:R-:W-:Y:S01]  /*3760*/  WARPGROUP.ARRIVE ;  /* 0x00000000000079c5 */ /* 0x000fe20000000000 */
[----:B------:R-:W-:Y:S01]  /*3770*/  FSEL R91, R56, -INF , P2 ;  /* 0xff800000385b7808 */ /* 0x000fe20001000000 */
[--C-:B------:R-:W-:Y:S01]  /*3780*/  IMAD.MOV.U32 R56, RZ, RZ, R119.reuse ;  /* 0x000000ffff387224 */ /* 0x100fe200078e0077 */
[----:B------:R-:W-:Y:S02]  /*3790*/  FSEL R93, R57, -INF , P6 ;  /* 0xff800000395d7808 */ /* 0x000fe40003000000 */
[----:B------:R-:W-:Y:S01]  /*37a0*/  FMNMX.FTZ R0, R91, R0, !PT ;  /* 0x000000005b007209 */ /* 0x000fe20007810000 */
[----:B------:R-:W-:Y:S01]  /*37b0*/  HGMMA.64x16x16.F32.BF16 R48, gdesc[UR52], R48, gsb0 ;  /* 0x00200000343079f0 */ /* 0x000fe20008001830 */
[----:B------:R-:W-:Y:S01]  /*37c0*/  UIADD3 UR54, UR6, 0x906, URZ ;  /* 0x0000090606367890 */ /* 0x000fe2000fffe03f */
[----:B------:R-:W-:Y:S01]  /*37d0*/  FSEL R95, R60, -INF , P5 ;  /* 0xff8000003c5f7808 */ /* 0x000fe20002800000 */
[----:B------:R-:W-:Y:S01]  /*37e0*/  UMOV UR55, 0x40000040 ;  /* 0x4000004000377882 */ /* 0x000fe20000000000 */
[----:B------:R-:W-:Y:S01]  /*37f0*/  FMNMX.FTZ R0, R93, R0, !PT ;  /* 0x000000005d007209 */ /* 0x000fe20007810000 */
[----:B------:R-:W-:Y:S01]  /*3800*/  IMAD.MOV.U32 R60, RZ, RZ, R119 ;  /* 0x000000ffff3c7224 */ /* 0x000fe200078e0077 */
[----:B------:R-:W-:-:S02]  /*3810*/  FSEL R97, R61, -INF , P4 ;  /* 0xff8000003d617808 */ /* 0x000fc40002000000 */
[----:B------:R-:W-:Y:S02]  /*3820*/  FMNMX.FTZ R0, R95, R0, !PT ;  /* 0x000000005f007209 */ /* 0x000fe40007810000 */
[----:B------:R-:W-:Y:S01]  /*3830*/  FSEL R15, R58, -INF , P2 ;  /* 0xff8000003a0f7808 */ /* 0x000fe20001000000 */
[----:B------:R-:W-:Y:S01]  /*3840*/  IMAD.MOV.U32 R58, RZ, RZ, R119 ;  /* 0x000000ffff3a7224 */ /* 0x000fe200078e0077 */
[----:B------:R-:W-:Y:S02]  /*3850*/  ISETP.GT.AND P2, PT, R3, 0x31, PT ;  /* 0x000000310300780c */ /* 0x000fe40003f44270 */
[----:B------:R-:W-:Y:S02]  /*3860*/  FMNMX.FTZ R0, R97, R0, !PT ;  /* 0x0000000061007209 */ /* 0x000fe40007810000 */
[----:B------:R-:W-:Y:S02]  /*3870*/  FSEL R59, R59, -INF , P6 ;  /* 0xff8000003b3b7808 */ /* 0x000fe40003000000 */
[----:B------:R-:W-:-:S02]  /*3880*/  ISETP.GT.AND P6, PT, R3, 0x38, PT ;  /* 0x000000380300780c */ /* 0x000fc40003fc4270 */
[----:B------:R-:W-:Y:S01]  /*3890*/  FSEL R21, R62, -INF , P5 ;  /* 0xff8000003e157808 */ /* 0x000fe20002800000 */
[--C-:B------:R-:W-:Y:S01]  /*38a0*/  IMAD.MOV.U32 R62, RZ, RZ, R119.reuse ;  /* 0x000000ffff3e7224 */ /* 0x100fe200078e0077 */
[----:B------:R-:W-:Y:S02]  /*38b0*/  ISETP.GT.AND P5, PT, R3, 0x39, PT ;  /* 0x000000390300780c */ /* 0x000fe40003fa4270 */
[----:B------:R-:W-:Y:S02]  /*38c0*/  FSEL R63, R63, -INF , P4 ;  /* 0xff8000003f3f7808 */ /* 0x000fe40002000000 */
[----:B------:R-:W-:Y:S01]  /*38d0*/  ISETP.GT.AND P4, PT, R3, 0x40, PT ;  /* 0x000000400300780c */ /* 0x000fe20003f84270 */
[----:B------:R-:W-:Y:S02]  /*38e0*/  WARPGROUP.DEPBAR.LE gsb0, 0x0 ;  /* 0x00008000000079c5 */ /* 0x000fe40000010000 */
[----:B------:R-:W-:Y:S01]  /*38f0*/  WARPGROUP.ARRIVE ;  /* 0x00000000000079c5 */ /* 0x000fe20000000000 */
[----:B------:R-:W-:Y:S01]  /*3900*/  FSEL R99, R48, -INF , P3 ;  /* 0xff80000030637808 */ /* 0x000fe20001800000 */
[----:B------:R-:W-:Y:S01]  /*3910*/  IMAD.MOV.U32 R48, RZ, RZ, R119 ;  /* 0x000000ffff307224 */ /* 0x000fe200078e0077 */
[----:B------:R-:W-:-:S02]  /*3920*/  FSEL R101, R49, -INF , P2 ;  /* 0xff80000031657808 */ /* 0x000fc40001000000 */
[----:B------:R-:W-:Y:S01]  /*3930*/  FMNMX.FTZ R0, R99, R0, !PT ;  /* 0x0000000063007209 */ /* 0x000fe20007810000 */
[----:B------:R-:W-:Y:S01]  /*3940*/  HGMMA.64x16x16.F32.BF16 R40, gdesc[UR52], R40, gsb0 ;  /* 0x00200000342879f0 */ /* 0x000fe20008001828 */
[----:B------:R-:W-:Y:S01]  /*3950*/  UMOV UR54, UR7 ;  /* 0x0000000700367c82 */ /* 0x000fe20008000000 */
[----:B------:R-:W-:Y:S01]  /*3960*/  UMOV UR55, 0x40000040 ;  /* 0x4000004000377882 */ /* 0x000fe20000000000 */
[----:B------:R-:W-:Y:S01]  /*3970*/  FSEL R103, R52, -INF , P6 ;  /* 0xff80000034677808 */ /* 0x000fe20003000000 */
[----:B------:R-:W-:Y:S01]  /*3980*/  IMAD.MOV.U32 R52, RZ, RZ, R119 ;  /* 0x000000ffff347224 */ /* 0x000fe200078e0077 */
[----:B------:R-:W-:Y:S02]  /*3990*/  FMNMX.FTZ R0, R101, R0, !PT ;  /* 0x0000000065007209 */ /* 0x000fe40007810000 */
[----:B------:R-:W-:Y:S02]  /*39a0*/  FSEL R105, R53, -INF , P5 ;  /* 0xff80000035697808 */ /* 0x000fe40002800000 */
[----:B------:R-:W-:-:S02]  /*39b0*/  FMNMX.FTZ R0, R103, R0, !PT ;  /* 0x0000000067007209 */ /* 0x000fc40007810000 */
[----:B------:R-:W-:Y:S01]  /*39c0*/  FSEL R49, R50, -INF , P3 ;  /* 0xff80000032317808 */ /* 0x000fe20001800000 */
[----:B------:R-:W-:Y:S01]  /*39d0*/  IMAD.MOV.U32 R50, RZ, RZ, R119 ;  /* 0x000000ffff327224 */ /* 0x000fe200078e0077 */
[----:B------:R-:W-:Y:S02]  /*39e0*/  ISETP.GT.AND P3, PT, R3, 0x41, PT ;  /* 0x000000410300780c */ /* 0x000fe40003f64270 */
[----:B------:R-:W-:Y:S02]  /*39f0*/  FMNMX.FTZ R0, R105, R0, !PT ;  /* 0x0000000069007209 */ /* 0x000fe40007810000 */
[----:B------:R-:W-:Y:S02]  /*3a00*/  FSEL R51, R51, -INF , P2 ;  /* 0xff80000033337808 */ /* 0x000fe40001000000 */
[----:B------:R-:W-:Y:S02]  /*3a10*/  ISETP.GT.AND P2, PT, R3, 0x48, PT ;  /* 0x000000480300780c */ /* 0x000fe40003f44270 */
[----:B------:R-:W-:-:S02]  /*3a20*/  FSEL R55, R55, -INF , P5 ;  /* 0xff80000037377808 */ /* 0x000fc40002800000 */
[----:B------:R-:W-:Y:S01]  /*3a30*/  ISETP.GT.AND P5, PT, R3, 0x68, PT ;  /* 0x000000680300780c */ /* 0x000fe20003fa4270 */
[----:B------:R-:W-:Y:S02]  /*3a40*/  WARPGROUP.DEPBAR.LE gsb0, 0x0 ;  /* 0x00008000000079c5 */ /* 0x000fe40000010000 */
[----:B------:R-:W-:Y:S01]  /*3a50*/  WARPGROUP.ARRIVE ;  /* 0x00000000000079c5 */ /* 0x000fe20000000000 */
[----:B------:R-:W-:Y:S02]  /*3a60*/  FSEL R107, R40, -INF , P4 ;  /* 0xff800000286b7808 */ /* 0x000fe40002000000 */
[----:B------:R-:W-:Y:S02]  /*3a70*/  FSEL R109, R41, -INF , P3 ;  /* 0xff800000296d7808 */ /* 0x000fe40001800000 */
[----:B------:R-:W-:Y:S01]  /*3a80*/  FMNMX.FTZ R0, R107, R0, !PT ;  /* 0x000000006b007209 */ /* 0x000fe20007810000 */
[----:B------:R-:W-:Y:S01]  /*3a90*/  HGMMA.64x16x16.F32.BF16 R32, gdesc[UR52], R32, gsb0 ;  /* 0x00200000342079f0 */ /* 0x000fe20008001820 */
[----:B------:R-:W-:Y:S01]  /*3aa0*/  UIADD3 UR54, UR6, 0xa06, URZ ;  /* 0x00000a0606367890 */ /* 0x000fe2000fffe03f */
[----:B------:R-:W-:Y:S01]  /*3ab0*/  FSEL R111, R44, -INF , P2 ;  /* 0xff8000002c6f7808 */ /* 0x000fe20001000000 */
[----:B------:R-:W-:Y:S01]  /*3ac0*/  UMOV UR55, 0x40000040 ;  /* 0x4000004000377882 */ /* 0x000fe20000000000 */
[----:B------:R-:W-:Y:S01]  /*3ad0*/  FMNMX.FTZ R0, R109, R0, !PT ;  /* 0x000000006d007209 */ /* 0x000fe20007810000 */
[----:B------:R-:W-:Y:S01]  /*3ae0*/  ULDC UR6, c[0x0][0x988] ;  /* 0x0002620000067ab9 */ /* 0x000fe20000000800 */
[----:B------:R-:W-:-:S02]  /*3af0*/  FSEL R113, R45, -INF , P1 ;  /* 0xff8000002d717808 */ /* 0x000fc40000800000 */
[----:B------:R-:W-:Y:S02]  /*3b00*/  FMNMX.FTZ R0, R111, R0, !PT ;  /* 0x000000006f007209 */ /* 0x000fe40007810000 */
[----:B------:R-:W-:Y:S02]  /*3b10*/  ISETP.GT.AND P1, PT, R3, 0x51, PT ;  /* 0x000000510300780c */ /* 0x000fe40003f24270 */
[----:B------:R-:W-:Y:S02]  /*3b20*/  FMNMX.FTZ R0, R113, R0, !PT ;  /* 0x0000000071007209 */ /* 0x000fe40007810000 */
[----:B------:R-:W-:Y:S02]  /*3b30*/  FSEL R43, R43, -INF , P3 ;  /* 0xff8000002b2b7808 */ /* 0x000fe40001800000 */
[C---:B------:R-:W-:Y:S02]  /*3b40*/  ISETP.GT.AND P3, PT, R3.reuse, 0x60, PT ;  /* 0x000000600300780c */ /* 0x040fe40003f64270 */
[----:B------:R-:W-:Y:S01]  /*3b50*/  FSEL R45, R42, -INF , P4 ;  /* 0xff8000002a2d7808 */ /* 0x000fe20002000000 */
[----:B------:R-:W-:Y:S01]  /*3b60*/  IMAD.MOV.U32 R42, RZ, RZ, R119 ;  /* 0x000000ffff2a7224 */ /* 0x000fe200078e0077 */
[----:B------:R-:W-:-:S02]  /*3b70*/  ISETP.GT.AND P4, PT, R3, 0x61, PT ;  /* 0x000000610300780c */ /* 0x000fc40003f84270 */
[----:B------:R-:W-:Y:S01]  /*3b80*/  FSEL R41, R54, -INF , P6 ;  /* 0xff80000036297808 */ /* 0x000fe20003000000 */
[----:B------:R-:W-:Y:S01]  /*3b90*/  IMAD.MOV.U32 R54, RZ, RZ, R119 ;  /* 0x000000ffff367224 */ /* 0x000fe200078e0077 */
[----:B------:R-:W-:Y:S02]  /*3ba0*/  ISETP.GT.AND P6, PT, R3, 0x69, PT ;  /* 0x000000690300780c */ /* 0x000fe40003fc4270 */
[----:B------:R-:W-:Y:S02]  /*3bb0*/  P2R R20, PR, RZ, 0x2 ;  /* 0x00000002ff147803 */ /* 0x000fe40000000000 */
[----:B------:R-:W-:Y:S01]  /*3bc0*/  MOV R44, R119 ;  /* 0x00000077002c7202 */ /* 0x000fe20000000f00 */
[----:B------:R-:W-:Y:S02]  /*3bd0*/  WARPGROUP.DEPBAR.LE gsb0, 0x0 ;  /* 0x00008000000079c5 */ /* 0x000fe40000010000 */
[----:B------:R-:W-:Y:S01]  /*3be0*/  WARPGROUP.ARRIVE ;  /* 0x00000000000079c5 */ /* 0x000fe20000000000 */
[----:B------:R-:W-:-:S02]  /*3bf0*/  FSEL R115, R32, -INF , P0 ;  /* 0xff80000020737808 */ /* 0x000fc40000000000 */
[----:B------:R-:W-:Y:S02]  /*3c00*/  ISETP.GT.AND P0, PT, R3, 0x58, PT ;  /* 0x000000580300780c */ /* 0x000fe40003f04270 */
[----:B------:R-:W-:Y:S01]  /*3c10*/  FSEL R117, R33, -INF , P1 ;  /* 0xff80000021757808 */ /* 0x000fe20000800000 */
[----:B------:R-:W-:Y:S01]  /*3c20*/  HGMMA.64x16x16.F32.BF16 R24, gdesc[UR52], R24, gsb0 ;  /* 0x00200000341879f0 */ /* 0x000fe20008001818 */
[----:B------:R-:W-:Y:S02]  /*3c30*/  FMNMX.FTZ R0, R115, R0, !PT ;  /* 0x0000000073007209 */ /* 0x000fe40007810000 */
[----:B------:R-:W-:Y:S01]  /*3c40*/  FSEL R33, R46, -INF , P2 ;  /* 0xff8000002e217808 */ /* 0x000fe20001000000 */
[----:B------:R-:W-:Y:S01]  /*3c50*/  IMAD.MOV.U32 R46, RZ, RZ, R119 ;  /* 0x000000ffff2e7224 */ /* 0x000fe200078e0077 */
[----:B------:R-:W-:Y:S02]  /*3c60*/  ISETP.GT.AND P2, PT, R3, 0x59, PT ;  /* 0x000000590300780c */ /* 0x000fe40003f44270 */
[----:B------:R-:W-:-:S02]  /*3c70*/  FSEL R121, R36, -INF , P0 ;  /* 0xff80000024797808 */ /* 0x000fc40000000000 */
[----:B------:R-:W-:Y:S02]  /*3c80*/  FMNMX.FTZ R0, R117, R0, !PT ;  /* 0x0000000075007209 */ /* 0x000fe40007810000 */
[----:B------:R-:W-:Y:S02]  /*3c90*/  FSEL R123, R37, -INF , P2 ;  /* 0xff800000257b7808 */ /* 0x000fe40001000000 */
[----:B------:R-:W-:Y:S02]  /*3ca0*/  FMNMX.FTZ R0, R121, R0, !PT ;  /* 0x0000000079007209 */ /* 0x000fe40007810000 */
[----:B------:R-:W-:Y:S02]  /*3cb0*/  P2R R14, PR, RZ, 0x1 ;  /* 0x00000001ff0e7803 */ /* 0x000fe40000000000 */
[----:B------:R-:W-:Y:S02]  /*3cc0*/  FMNMX.FTZ R0, R123, R0, !PT ;  /* 0x000000007b007209 */ /* 0x000fe40007810000 */
[----:B------:R-:W-:-:S02]  /*3cd0*/  ISETP.GT.AND P0, PT, R3, 0x49, PT ;  /* 0x000000490300780c */ /* 0x000fc40003f04270 */
[----:B------:R-:W-:Y:S02]  /*3ce0*/  ISETP.GT.AND P1, PT, R3, 0x50, PT ;  /* 0x000000500300780c */ /* 0x000fe40003f24270 */
[----:B------:R-:W-:Y:S02]  /*3cf0*/  FSEL R61, R47, -INF , P0 ;  /* 0xff8000002f3d7808 */ /* 0x000fe40000000000 */
[----:B------:R-:W-:Y:S02]  /*3d00*/  FSEL R37, R34, -INF , P1 ;  /* 0xff80000022257808 */ /* 0x000fe40000800000 */
[----:B------:R-:W-:Y:S02]  /*3d10*/  ISETP.NE.AND P1, PT, R20, RZ, PT ;  /* 0x000000ff1400720c */ /* 0x000fe40003f25270 */
[----:B------:R-:W-:Y:S02]  /*3d20*/  P2R R12, PR, RZ, 0x4 ;  /* 0x00000004ff0c7803 */ /* 0x000fe40000000000 */
[----:B------:R-:W-:-:S02]  /*3d30*/  ISETP.NE.AND P0, PT, R14, RZ, PT ;  /* 0x000000ff0e00720c */ /* 0x000fc40003f05270 */
[----:B------:R-:W-:Y:S02]  /*3d40*/  FSEL R35, R35, -INF , P1 ;  /* 0xff80000023237808 */ /* 0x000fe40000800000 */
[----:B------:R-:W-:Y:S01]  /*3d50*/  ISETP.NE.AND P1, PT, R80, RZ, PT ;  /* 0x000000ff5000720c */ /* 0x000fe20003f25270 */
[----:B------:R-:W-:-:S12]  /*3d60*/  IMAD.MOV.U32 R80, RZ, RZ, R119 ;  /* 0x000000ffff507224 */ /* 0x000fd800078e0077 */
[----:B------:R-:W-:Y:S01]  /*3d70*/  @!P1 VIADD R2, R2, 0x36840 ;  /* 0x0003684002029836 */ /* 0x000fe20000000000 */
[----:B------:R-:W-:Y:S02]  /*3d80*/  WARPGROUP.DEPBAR.LE gsb0, 0x0 ;  /* 0x00008000000079c5 */ /* 0x000fe40000010000 */
[----:B------:R-:W-:Y:S02]  /*3d90*/  FSEL R125, R24, -INF , P3 ;  /* 0xff800000187d7808 */ /* 0x000fe40001800000 */
[----:B------:R-:W-:Y:S02]  /*3da0*/  FSEL R127, R25, -INF , P4 ;  /* 0xff800000197f7808 */ /* 0x000fe40002000000 */
[----:B------:R-:W-:Y:S02]  /*3db0*/  FMNMX.FTZ R0, R125, R0, !PT ;  /* 0x000000007d007209 */ /* 0x000fe40007810000 */
[----:B------:R-:W-:Y:S02]  /*3dc0*/  FSEL R129, R28, -INF , P5 ;  /* 0xff8000001c817808 */ /* 0x000fe40002800000 */
[----:B------:R-:W-:-:S02]  /*3dd0*/  FMNMX.FTZ R0, R127, R0, !PT ;  /* 0x000000007f007209 */ /* 0x000fc40007810000 */
[----:B------:R-:W-:Y:S02]  /*3de0*/  FSEL R131, R29, -INF , P6 ;  /* 0xff8000001d837808 */ /* 0x000fe40003000000 */
[----:B------:R-:W-:Y:S02]  /*3df0*/  FMNMX.FTZ R0, R129, R0, !PT ;  /* 0x0000000081007209 */ /* 0x000fe40007810000 */
[----:B------:R-:W-:Y:S02]  /*3e00*/  FSEL R29, R38, -INF , P0 ;  /* 0xff800000261d7808 */ /* 0x000fe40000000000 */
[----:B------:R-:W-:Y:S01]  /*3e10*/  FMNMX.FTZ R6, R131, R0, !PT ;  /* 0x0000000083067209 */ /* 0x000fe20007810000 */
[----:B------:R-:W-:Y:S01]  /*3e20*/  IMAD.U32 R0, RZ, RZ, UR6 ;  /* 0x00000006ff007e24 */ /* 0x000fe2000f8e00ff */
[----:B------:R-:W-:Y:S02]  /*3e30*/  FSEL R27, R27, -INF , P4 ;  /* 0xff8000001b1b7808 */ /* 0x000fe40002000000 */
[----:B------:R-:W-:Y:S01]  /*3e40*/  FSEL R31, R31, -INF , P6 ;  /* 0xff8000001f1f7808 */ /* 0x000fe20003000000 */
[----:B------:R-:W0:Y:S01]  /*3e50*/  SHFL.BFLY PT, R25, R6, 0x2, 0x1f ;  /* 0x0c401f0006197f89 */ /* 0x000e2200000e0000 */
[----:B------:R-:W-:-:S02]  /*3e60*/  @!P1 PRMT R2, RZ, 0x654, R2 ;  /* 0x00000654ff029816 */ /* 0x000fc40000000002 */
[----:B------:R-:W-:Y:S01]  /*3e70*/  ISETP.NE.AND P0, PT, R82, RZ, PT ;  /* 0x000000ff5200720c */ /* 0x000fe20003f05270 */
[----:B------:R-:W-:Y:S01]  /*3e80*/  IMAD.MOV.U32 R82, RZ, RZ, R119 ;  /* 0x000000ffff527224 */ /* 0x000fe200078e0077 */
[----:B------:R1:W-:Y:S01]  /*3e90*/  @!P1 SYNCS.ARRIVE.TRANS64.RED.A1T0 RZ, [R2+URZ], RZ ;  /* 0x000000ff02ff99a7 */ /* 0x0003e2000810043f */
[----:B0-----:R-:W-:Y:S02]  /*3ea0*/  FMNMX.FTZ R25, R6, R25, !PT ;  /* 0x0000001906197209 */ /* 0x001fe40007810000 */
[----:B------:R-:W-:-:S03]  /*3eb0*/  FMNMX.FTZ R6, R5, R75, !PT ;  /* 0x0000004b05067209 */ /* 0x000fc60007810000 */
[----:B------:R-:W0:Y:S01]  /*3ec0*/  SHFL.BFLY PT, R4, R25, 0x1, 0x1f ;  /* 0x0c201f0019047f89 */ /* 0x000e2200000e0000 */
[----:B------:R-:W-:-:S04]  /*3ed0*/  FMNMX.FTZ R6, R9, R6, !PT ;  /* 0x0000000609067209 */ /* 0x000fc80007810000 */
[----:B------:R-:W-:-:S04]  /*3ee0*/  FMNMX.FTZ R6, R79, R6, !PT ;  /* 0x000000064f067209 */ /* 0x000fc80007810000 */
[----:B------:R-:W-:-:S04]  /*3ef0*/  FMNMX.FTZ R6, R11, R6, !PT ;  /* 0x000000060b067209 */ /* 0x000fc80007810000 */
[----:B------:R-:W-:-:S04]  /*3f00*/  FMNMX.FTZ R6, R67, R6, !PT ;  /* 0x0000000643067209 */ /* 0x000fc80007810000 */
[----:B------:R-:W-:-:S04]  /*3f10*/  FMNMX.FTZ R6, R13, R6, !PT ;  /* 0x000000060d067209 */ /* 0x000fc80007810000 */
[----:B------:R-:W-:Y:S02]  /*3f20*/  FMNMX.FTZ R6, R71, R6, !PT ;  /* 0x0000000647067209 */ /* 0x000fe40007810000 */
[----:B0-----:R-:W-:Y:S02]  /*3f30*/  FMNMX.FTZ R4, R25, R4, !PT ;  /* 0x0000000419047209 */ /* 0x001fe40007810000 */
[----:B------:R-:W-:Y:S02]  /*3f40*/  FMNMX.FTZ R6, R15, R6, !PT ;  /* 0x000000060f067209 */ /* 0x000fe40007810000 */
[C---:B------:R-:W-:Y:S01]  /*3f50*/  FSETP.NEU.FTZ.AND P2, PT, R4.reuse, -INF , PT ;  /* 0xff8000000400780b */ /* 0x040fe20003f5d000 */
[----:B------:R-:W-:Y:S01]  /*3f60*/  FMUL.FTZ R8, R4, R0 ;  /* 0x0000000004087220 */ /* 0x000fe20000410000 */
[----:B------:R-:W-:-:S04]  /*3f70*/  FMNMX.FTZ R6, R59, R6, !PT ;  /* 0x000000063b067209 */ /* 0x000fc80007810000 */
[----:B------:R-:W-:Y:S02]  /*3f80*/  FMNMX.FTZ R6, R21, R6, !PT ;  /* 0x0000000615067209 */ /* 0x000fe40007810000 */
[----:B------:R-:W-:Y:S02]  /*3f90*/  FSEL R10, R8, RZ, P2 ;  /* 0x000000ff080a7208 */ /* 0x000fe40001000000 */
[----:B------:R-:W-:Y:S02]  /*3fa0*/  FMNMX.FTZ R6, R63, R6, !PT ;  /* 0x000000063f067209 */ /* 0x000fe40007810000 */
[----:B------:R-:W-:Y:S01]  /*3fb0*/  ISETP.NE.AND P2, PT, R12, RZ, PT ;  /* 0x000000ff0c00720c */ /* 0x000fe20003f45270 */
[--C-:B------:R-:W-:Y:S01]  /*3fc0*/  FFMA.FTZ R53, R65, R0, -R10.reuse ;  /* 0x0000000041357223 */ /* 0x100fe2000001080a */
[----:B------:R-:W-:Y:S01]  /*3fd0*/  FMNMX.FTZ R6, R49, R6, !PT ;  /* 0x0000000631067209 */ /* 0x000fe20007810000 */
[-CC-:B------:R-:W-:Y:S01]  /*3fe0*/  FFMA.FTZ R57, R69, R0.reuse, -R10.reuse ;  /* 0x0000000045397223 */ /* 0x180fe2000001080a */
[----:B------:R-:W-:Y:S01]  /*3ff0*/  FSEL R39, R39, -INF , P2 ;  /* 0xff80000027277808 */ /* 0x000fe20001000000 */
[--C-:B------:R-:W-:Y:S01]  /*4000*/  FFMA.FTZ R200, R83, R0, -R10.reuse ;  /* 0x0000000053c87223 */ /* 0x100fe2000001080a */
[----:B------:R-:W-:Y:S01]  /*4010*/  FMNMX.FTZ R6, R51, R6, !PT ;  /* 0x0000000633067209 */ /* 0x000fe20007810000 */
[-CC-:B------:R-:W-:Y:S01]  /*4020*/  FFMA.FTZ R25, R73, R0.reuse, -R10.reuse ;  /* 0x0000000049197223 */ /* 0x180fe2000001080a */
[----:B------:R-:W-:Y:S01]  /*4030*/  FSEL R65, R26, -INF , P3 ;  /* 0xff8000001a417808 */ /* 0x000fe20001800000 */
[--C-:B------:R-:W-:Y:S01]  /*4040*/  FFMA.FTZ R202, R85, R0, -R10.reuse ;  /* 0x0000000055ca7223 */ /* 0x100fe2000001080a */
[----:B------:R-:W-:Y:S01]  /*4050*/  FMNMX.FTZ R6, R41, R6, !PT ;  /* 0x0000000629067209 */ /* 0x000fe20007810000 */
[----:B------:R-:W-:Y:S01]  /*4060*/  MUFU.EX2 R200, R200 ;  /* 0x000000c800c87308 */ /* 0x000fe20000000800 */
[----:B------:R-:W-:Y:S01]  /*4070*/  FSEL R69, R30, -INF , P5 ;  /* 0xff8000001e457808 */ /* 0x000fe20002800000 */
[--C-:B------:R-:W-:Y:S01]  /*4080*/  FFMA.FTZ R47, R77, R0, -R10.reuse ;  /* 0x000000004d2f7223 */ /* 0x100fe2000001080a */
[----:B------:R-:W-:Y:S01]  /*4090*/  FMNMX.FTZ R6, R55, R6, !PT ;  /* 0x0000000637067209 */ /* 0x000fe20007810000 */
[-CC-:B------:R-:W-:Y:S01]  /*40a0*/  FFMA.FTZ R196, R87, R0.reuse, -R10.reuse ;  /* 0x0000000057c47223 */ /* 0x180fe2000001080a */
[-CC-:B------:R-:W-:Y:S01]  /*40b0*/  FFMA.FTZ R198, R89, R0.reuse, -R10.reuse ;  /* 0x0000000059c67223 */ /* 0x180fe2000001080a */
[--C-:B------:R-:W-:Y:S01]  /*40c0*/  FFMA.FTZ R192, R91, R0, -R10.reuse ;  /* 0x000000005bc07223 */ /* 0x100fe2000001080a */
[----:B------:R-:W-:Y:S01]  /*40d0*/  FMNMX.FTZ R6, R45, R6, !PT ;  /* 0x000000062d067209 */ /* 0x000fe20007810000 */
[----:B------:R-:W0:Y:S01]  /*40e0*/  MUFU.EX2 R25, R25 ;  /* 0x0000001900197308 */ /* 0x000e220000000800 */
[-CC-:B------:R-:W-:Y:S01]  /*40f0*/  FFMA.FTZ R93, R93, R0.reuse, -R10.reuse ;  /* 0x000000005d5d7223 */ /* 0x180fe2000001080a */
[--C-:B------:R-:W-:Y:S01]  /*4100*/  FFMA.FTZ R95, R95, R0, -R10.reuse ;  /* 0x000000005f5f7223 */ /* 0x100fe2000001080a */
[----:B------:R-:W-:Y:S01]  /*4110*/  FMNMX.FTZ R6, R43, R6, !PT ;  /* 0x000000062b067209 */ /* 0x000fe20007810000 */
[-CC-:B------:R-:W-:Y:S01]  /*4120*/  FFMA.FTZ R97, R97, R0.reuse, -R10.reuse ;  /* 0x0000000061617223 */ /* 0x180fe2000001080a */
[-CC-:B------:R-:W-:Y:S01]  /*4130*/  FFMA.FTZ R99, R99, R0.reuse, -R10.reuse ;  /* 0x0000000063637223 */ /* 0x180fe2000001080a */
[--C-:B------:R-:W-:Y:S01]  /*4140*/  FFMA.FTZ R101, R101, R0, -R10.reuse ;  /* 0x0000000065657223 */ /* 0x100fe2000001080a */
[----:B------:R-:W-:Y:S01]  /*4150*/  FMNMX.FTZ R6, R33, R6, !PT ;  /* 0x0000000621067209 */ /* 0x000fe20007810000 */
[----:B------:R-:W2:Y:S01]  /*4160*/  MUFU.EX2 R202, R202 ;  /* 0x000000ca00ca7308 */ /* 0x000ea20000000800 */
[-CC-:B------:R-:W-:Y:S01]  /*4170*/  FFMA.FTZ R103, R103, R0.reuse, -R10.reuse ;  /* 0x0000000067677223 */ /* 0x180fe2000001080a */
[--C-:B------:R-:W-:Y:S01]  /*4180*/  FFMA.FTZ R105, R105, R0, -R10.reuse ;  /* 0x0000000069697223 */ /* 0x100fe2000001080a */
[----:B------:R-:W-:Y:S01]  /*4190*/  FMNMX.FTZ R6, R61, R6, !PT ;  /* 0x000000063d067209 */ /* 0x000fe20007810000 */
[-CC-:B------:R-:W-:Y:S01]  /*41a0*/  FFMA.FTZ R107, R107, R0.reuse, -R10.reuse ;  /* 0x000000006b6b7223 */ /* 0x180fe2000001080a */
[-CC-:B------:R-:W-:Y:S01]  /*41b0*/  FFMA.FTZ R109, R109, R0.reuse, -R10.reuse ;  /* 0x000000006d6d7223 */ /* 0x180fe2000001080a */
[--C-:B------:R-:W-:Y:S01]  /*41c0*/  FFMA.FTZ R111, R111, R0, -R10.reuse ;  /* 0x000000006f6f7223 */ /* 0x100fe2000001080a */
[----:B------:R-:W-:Y:S01]  /*41d0*/  FMNMX.FTZ R6, R37, R6, !PT ;  /* 0x0000000625067209 */ /* 0x000fe20007810000 */
[----:B------:R-:W3:Y:S01]  /*41e0*/  MUFU.EX2 R47, R47 ;  /* 0x0000002f002f7308 */ /* 0x000ee20000000800 */
[-CC-:B------:R-:W-:Y:S01]  /*41f0*/  FFMA.FTZ R113, R113, R0.reuse, -R10.reuse ;  /* 0x0000000071717223 */ /* 0x180fe2000001080a */
[--C-:B------:R-:W-:Y:S01]  /*4200*/  FFMA.FTZ R115, R115, R0, -R10.reuse ;  /* 0x0000000073737223 */ /* 0x100fe2000001080a */
[----:B------:R-:W-:Y:S01]  /*4210*/  FMNMX.FTZ R6, R35, R6, !PT ;  /* 0x0000000623067209 */ /* 0x000fe20007810000 */
[-CC-:B------:R-:W-:Y:S01]  /*4220*/  FFMA.FTZ R117, R117, R0.reuse, -R10.reuse ;  /* 0x0000000075757223 */ /* 0x180fe2000001080a */
[-CC-:B------:R-:W-:Y:S01]  /*4230*/  FFMA.FTZ R121, R121, R0.reuse, -R10.reuse ;  /* 0x0000000079797223 */ /* 0x180fe2000001080a */
[--C-:B------:R-:W-:Y:S01]  /*4240*/  FFMA.FTZ R123, R123, R0, -R10.reuse ;  /* 0x000000007b7b7223 */ /* 0x100fe2000001080a */
[----:B------:R-:W-:Y:S01]  /*4250*/  FMNMX.FTZ R6, R29, R6, !PT ;  /* 0x000000061d067209 */ /* 0x000fe20007810000 */
[----:B------:R-:W-:Y:S01]  /*4260*/  MUFU.EX2 R196, R196 ;  /* 0x000000c400c47308 */ /* 0x000fe20000000800 */
[-CC-:B------:R-:W-:Y:S01]  /*4270*/  FFMA.FTZ R125, R125, R0.reuse, -R10.reuse ;  /* 0x000000007d7d7223 */ /* 0x180fe2000001080a */
[--C-:B------:R-:W-:Y:S01]  /*4280*/  FFMA.FTZ R127, R127, R0, -R10.reuse ;  /* 0x000000007f7f7223 */ /* 0x100fe2000001080a */
[----:B------:R-:W-:Y:S01]  /*4290*/  FMNMX.FTZ R6, R39, R6, !PT ;  /* 0x0000000627067209 */ /* 0x000fe20007810000 */
[-CC-:B------:R-:W-:Y:S01]  /*42a0*/  FFMA.FTZ R129, R129, R0.reuse, -R10.reuse ;  /* 0x0000000081817223 */ /* 0x180fe2000001080a */
[----:B------:R-:W-:Y:S01]  /*42b0*/  FFMA.FTZ R10, R131, R0, -R10 ;  /* 0x00000000830a7223 */ /* 0x000fe2000001080a */
[--C-:B------:R-:W-:Y:S01]  /*42c0*/  IMAD.MOV.U32 R91, RZ, RZ, R119.reuse ;  /* 0x000000ffff5b7224 */ /* 0x100fe200078e0077 */
[----:B------:R-:W-:Y:S01]  /*42d0*/  FMNMX.FTZ R6, R65, R6, !PT ;  /* 0x0000000641067209 */ /* 0x000fe20007810000 */
[----:B------:R-:W-:Y:S01]  /*42e0*/  MUFU.EX2 R53, R53 ;  /* 0x0000003500357308 */ /* 0x000fe20000000800 */
[----:B------:R-:W-:-:S02]  /*42f0*/  IMAD.MOV.U32 R89, RZ, RZ, R119 ;  /* 0x000000ffff597224 */ /* 0x000fc400078e0077 */
[----:B------:R-:W-:Y:S01]  /*4300*/  FMNMX.FTZ R6, R27, R6, !PT ;  /* 0x000000061b067209 */ /* 0x000fe20007810000 */
[--C-:B------:R-:W-:Y:S02]  /*4310*/  IMAD.MOV.U32 R87, RZ, RZ, R119.reuse ;  /* 0x000000ffff577224 */ /* 0x100fe400078e0077 */
[--C-:B------:R-:W-:Y:S01]  /*4320*/  IMAD.MOV.U32 R85, RZ, RZ, R119.reuse ;  /* 0x000000ffff557224 */ /* 0x100fe200078e0077 */
[----:B------:R-:W-:Y:S01]  /*4330*/  FMNMX.FTZ R6, R69, R6, !PT ;  /* 0x0000000645067209 */ /* 0x000fe20007810000 */
[----:B------:R-:W-:Y:S01]  /*4340*/  MUFU.EX2 R198, R198 ;  /* 0x000000c600c67308 */ /* 0x000fe20000000800 */
[--C-:B------:R-:W-:Y:S02]  /*4350*/  IMAD.MOV.U32 R83, RZ, RZ, R119.reuse ;  /* 0x000000ffff537224 */ /* 0x100fe400078e0077 */
[----:B------:R-:W-:Y:S01]  /*4360*/  FMNMX.FTZ R6, R31, R6, !PT ;  /* 0x000000061f067209 */ /* 0x000fe20007810000 */
[--C-:B------:R-:W-:Y:S02]  /*4370*/  IMAD.MOV.U32 R77, RZ, RZ, R119.reuse ;  /* 0x000000ffff4d7224 */ /* 0x100fe400078e0077 */
[----:B------:R-:W-:-:S02]  /*4380*/  IMAD.MOV.U32 R73, RZ, RZ, R119 ;  /* 0x000000ffff497224 */ /* 0x000fc400078e0077 */
[----:B------:R-:W4:Y:S01]  /*4390*/  SHFL.BFLY PT, R3, R6, 0x2, 0x1f ;  /* 0x0c401f0006037f89 */ /* 0x000f2200000e0000 */
[----:B------:R-:W-:Y:S08]  /*43a0*/  MUFU.EX2 R57, R57 ;  /* 0x0000003900397308 */ /* 0x000ff00000000800 */
[----:B------:R-:W-:Y:S08]  /*43b0*/  MUFU.EX2 R192, R192 ;  /* 0x000000c000c07308 */ /* 0x000ff00000000800 */
[----:B------:R-:W-:Y:S01]  /*43c0*/  MUFU.EX2 R93, R93 ;  /* 0x0000005d005d7308 */ /* 0x000fe20000000800 */
[----:B----4-:R-:W-:-:S07]  /*43d0*/  FMNMX.FTZ R8, R6, R3, !PT ;  /* 0x0000000306087209 */ /* 0x010fce0007810000 */
[----:B------:R-:W-:Y:S01]  /*43e0*/  MUFU.EX2 R95, R95 ;  /* 0x0000005f005f7308 */ /* 0x000fe20000000800 */
[----:B------:R-:W4:Y:S07]  /*43f0*/  SHFL.BFLY PT, R3, R8, 0x1, 0x1f ;  /* 0x0c201f0008037f89 */ /* 0x000f2e00000e0000 */
[----:B------:R5:W-:Y:S08]  /*4400*/  MUFU.EX2 R194, R97 ;  /* 0x0000006100c27308 */ /* 0x000bf00000000800 */
[----:B------:R-:W-:Y:S01]  /*4410*/  MUFU.EX2 R99, R99 ;  /* 0x0000006300637308 */ /* 0x000fe20000000800 */
[----:B-----5:R-:W-:-:S07]  /*4420*/  IMAD.MOV.U32 R97, RZ, RZ, R119 ;  /* 0x000000ffff617224 */ /* 0x020fce00078e0077 */
[----:B------:R5:W-:Y:S01]  /*4430*/  MUFU.EX2 R188, R101 ;  /* 0x0000006500bc7308 */ /* 0x000be20000000800 */
[----:B----4-:R-:W-:-:S04]  /*4440*/  FMNMX.FTZ R3, R8, R3, !PT ;  /* 0x0000000308037209 */ /* 0x010fc80007810000 */
[C---:B------:R-:W-:Y:S01]  /*4450*/  FSETP.NEU.FTZ.AND P2, PT, R3.reuse, -INF , PT ;  /* 0xff8000000300780b */ /* 0x040fe20003f5d000 */
[-C--:B------:R-:W-:Y:S02]  /*4460*/  FMUL.FTZ R6, R3, R0.reuse ;  /* 0x0000000003067220 */ /* 0x080fe40000410000 */
[----:B------:R-:W-:Y:S01]  /*4470*/  MUFU.EX2 R103, R103 ;  /* 0x0000006700677308 */ /* 0x000fe20000000800 */
[--C-:B-----5:R-:W-:Y:S02]  /*4480*/  IMAD.MOV.U32 R101, RZ, RZ, R119.reuse ;  /* 0x000000ffff657224 */ /* 0x120fe400078e0077 */
[----:B------:R-:W-:Y:S02]  /*4490*/  FSEL R6, R6, RZ, P2 ;  /* 0x000000ff06067208 */ /* 0x000fe40001000000 */
[----:B------:R-:W-:Y:S01]  /*44a0*/  ISETP.GE.AND P2, PT, R81, 0x71, PT ;  /* 0x000000715100780c */ /* 0x000fe20003f46270 */
[----:B------:R-:W-:Y:S02]  /*44b0*/  IMAD.MOV.U32 R81, RZ, RZ, R119 ;  /* 0x000000ffff517224 */ /* 0x000fe400078e0077 */
[----:B------:R-:W-:Y:S01]  /*44c0*/  MUFU.EX2 R190, R105 ;  /* 0x0000006900be7308 */ /* 0x000fe20000000800 */
[-CC-:B------:R-:W-:Y:S01]  /*44d0*/  FFMA.FTZ R5, R5, R0.reuse, -R6.reuse ;  /* 0x0000000005057223 */ /* 0x180fe20000010806 */
[-CC-:B------:R-:W-:Y:S01]  /*44e0*/  FFMA.FTZ R67, R67, R0.reuse, -R6.reuse ;  /* 0x0000000043437223 */ /* 0x180fe20000010806 */
[-CC-:B------:R-:W-:Y:S01]  /*44f0*/  FFMA.FTZ R75, R75, R0.reuse, -R6.reuse ;  /* 0x000000004b4b7223 */ /* 0x180fe20000010806 */
[-CC-:B------:R-:W-:Y:S01]  /*4500*/  FFMA.FTZ R9, R9, R0.reuse, -R6.reuse ;  /* 0x0000000009097223 */ /* 0x180fe20000010806 */
[-CC-:B------:R-:W-:Y:S01]  /*4510*/  FFMA.FTZ R59, R59, R0.reuse, -R6.reuse ;  /* 0x000000003b3b7223 */ /* 0x180fe20000010806 */
[-CC-:B------:R-:W-:Y:S01]  /*4520*/  FFMA.FTZ R79, R79, R0.reuse, -R6.reuse ;  /* 0x000000004f4f7223 */ /* 0x180fe20000010806 */
[-CC-:B------:R-:W-:Y:S01]  /*4530*/  FFMA.FTZ R11, R11, R0.reuse, -R6.reuse ;  /* 0x000000000b0b7223 */ /* 0x180fe20000010806 */
[----:B------:R0:W-:Y:S01]  /*4540*/  MUFU.EX2 R14, R67 ;  /* 0x00000043000e7308 */ /* 0x0001e20000000800 */
[-CC-:B------:R-:W-:Y:S01]  /*4550*/  FFMA.FTZ R13, R13, R0.reuse, -R6.reuse ;  /* 0x000000000d0d7223 */ /* 0x180fe20000010806 */
[-CC-:B------:R-:W-:Y:S01]  /*4560*/  FFMA.FTZ R51, R51, R0.reuse, -R6.reuse ;  /* 0x0000000033337223 */ /* 0x180fe20000010806 */
[-CC-:B------:R-:W-:Y:S01]  /*4570*/  FFMA.FTZ R71, R71, R0.reuse, -R6.reuse ;  /* 0x0000000047477223 */ /* 0x180fe20000010806 */
[-CC-:B------:R-:W-:Y:S01]  /*4580*/  FFMA.FTZ R15, R15, R0.reuse, -R6.reuse ;  /* 0x000000000f0f7223 */ /* 0x180fe20000010806 */
[-CC-:B------:R-:W-:Y:S01]  /*4590*/  FFMA.FTZ R21, R21, R0.reuse, -R6.reuse ;  /* 0x0000000015157223 */ /* 0x180fe20000010806 */
[-CC-:B------:R-:W-:Y:S01]  /*45a0*/  FFMA.FTZ R43, R43, R0.reuse, -R6.reuse ;  /* 0x000000002b2b7223 */ /* 0x180fe20000010806 */
[-CC-:B------:R-:W-:Y:S01]  /*45b0*/  FFMA.FTZ R63, R63, R0.reuse, -R6.reuse ;  /* 0x000000003f3f7223 */ /* 0x180fe20000010806 */
[----:B------:R-:W-:Y:S01]  /*45c0*/  MUFU.EX2 R5, R5 ;  /* 0x0000000500057308 */ /* 0x000fe20000000800 */
[----:B0-----:R-:W-:Y:S01]  /*45d0*/  FADD.FTZ R67, R200, R25 ;  /* 0x00000019c8437221 */ /* 0x001fe20000010000 */
[-CC-:B------:R-:W-:Y:S01]  /*45e0*/  FFMA.FTZ R49, R49, R0.reuse, -R6.reuse ;  /* 0x0000000031317223 */ /* 0x180fe20000010806 */
[-CC-:B------:R-:W-:Y:S01]  /*45f0*/  FFMA.FTZ R41, R41, R0.reuse, -R6.reuse ;  /* 0x0000000029297223 */ /* 0x180fe20000010806 */
[-CC-:B------:R-:W-:Y:S01]  /*4600*/  FFMA.FTZ R55, R55, R0.reuse, -R6.reuse ;  /* 0x0000000037377223 */ /* 0x180fe20000010806 */
[----:B--2---:R-:W-:Y:S01]  /*4610*/  FADD.FTZ R30, R202, R67 ;  /* 0x00000043ca1e7221 */ /* 0x004fe20000010000 */
[-CC-:B------:R-:W-:Y:S01]  /*4620*/  FFMA.FTZ R45, R45, R0.reuse, -R6.reuse ;  /* 0x000000002d2d7223 */ /* 0x180fe20000010806 */
[-CC-:B------:R-:W-:Y:S01]  /*4630*/  FFMA.FTZ R33, R33, R0.reuse, -R6.reuse ;  /* 0x0000000021217223 */ /* 0x180fe20000010806 */
[----:B------:R0:W2:Y:S01]  /*4640*/  MUFU.EX2 R8, R75 ;  /* 0x0000004b00087308 */ /* 0x0000a20000000800 */
[--C-:B------:R-:W-:Y:S01]  /*4650*/  FFMA.FTZ R61, R61, R0, -R6.reuse ;  /* 0x000000003d3d7223 */ /* 0x100fe20000010806 */
[----:B------:R-:W-:Y:S01]  /*4660*/  F2FP.BF16.F32.PACK_AB R200, R25, R200 ;  /* 0x000000c819c8723e */ /* 0x000fe200000010ff */
[-CC-:B------:R-:W-:Y:S01]  /*4670*/  FFMA.FTZ R37, R37, R0.reuse, -R6.reuse ;  /* 0x0000000025257223 */ /* 0x180fe20000010806 */
[-CC-:B------:R-:W-:Y:S01]  /*4680*/  FFMA.FTZ R35, R35, R0.reuse, -R6.reuse ;  /* 0x0000000023237223 */ /* 0x180fe20000010806 */
[-CC-:B------:R-:W-:Y:S01]  /*4690*/  FFMA.FTZ R29, R29, R0.reuse, -R6.reuse ;  /* 0x000000001d1d7223 */ /* 0x180fe20000010806 */
[-CC-:B------:R-:W-:Y:S01]  /*46a0*/  FFMA.FTZ R39, R39, R0.reuse, -R6.reuse ;  /* 0x0000000027277223 */ /* 0x180fe20000010806 */
[-CC-:B------:R-:W-:Y:S01]  /*46b0*/  FFMA.FTZ R65, R65, R0.reuse, -R6.reuse ;  /* 0x0000000041417223 */ /* 0x180fe20000010806 */
[----:B------:R-:W-:Y:S01]  /*46c0*/  MUFU.EX2 R9, R9 ;  /* 0x0000000900097308 */ /* 0x000fe20000000800 */
[-CC-:B------:R-:W-:Y:S01]  /*46d0*/  FFMA.FTZ R27, R27, R0.reuse, -R6.reuse ;  /* 0x000000001b1b7223 */ /* 0x180fe20000010806 */
[-CC-:B------:R-:W-:Y:S01]  /*46e0*/  FFMA.FTZ R69, R69, R0.reuse, -R6.reuse ;  /* 0x0000000045457223 */ /* 0x180fe20000010806 */
[----:B------:R-:W-:Y:S01]  /*46f0*/  FFMA.FTZ R31, R31, R0, -R6 ;  /* 0x000000001f1f7223 */ /* 0x000fe20000010806 */
[----:B---3--:R-:W-:Y:S01]  /*4700*/  F2FP.BF16.F32.PACK_AB R202, R47, R202 ;  /* 0x000000ca2fca723e */ /* 0x008fe200000010ff */
[----:B------:R-:W-:-:S02]  /*4710*/  IMAD.MOV.U32 R105, RZ, RZ, R119 ;  /* 0x000000ffff697224 */ /* 0x000fc400078e0077 */
[--C-:B0-----:R-:W-:Y:S01]  /*4720*/  IMAD.MOV.U32 R75, RZ, RZ, R119.reuse ;  /* 0x000000ffff4b7224 */ /* 0x101fe200078e0077 */
[----:B------:R0:W-:Y:S01]  /*4730*/  MUFU.EX2 R24, R59 ;  /* 0x0000003b00187308 */ /* 0x0001e20000000800 */
[----:B--2---:R-:W-:Y:S01]  /*4740*/  F2FP.BF16.F32.PACK_AB R201, R8, R5 ;  /* 0x0000000508c9723e */ /* 0x004fe200000010ff */
[----:B------:R-:W-:-:S06]  /*4750*/  IMAD.MOV.U32 R67, RZ, RZ, R119 ;  /* 0x000000ffff437224 */ /* 0x000fcc00078e0077 */
[----:B------:R2:W3:Y:S01]  /*4760*/  MUFU.EX2 R12, R79 ;  /* 0x0000004f000c7308 */ /* 0x0004e20000000800 */
[----:B0-----:R-:W-:Y:S01]  /*4770*/  FADD.FTZ R59, R47, R30 ;  /* 0x0000001e2f3b7221 */ /* 0x001fe20000010000 */
[----:B------:R-:W-:-:S03]  /*4780*/  IMAD.MOV.U32 R47, RZ, RZ, R119 ;  /* 0x000000ffff2f7224 */ /* 0x000fc600078e0077 */
[----:B------:R-:W-:Y:S01]  /*4790*/  FADD.FTZ R32, R196, R59 ;  /* 0x0000003bc4207221 */ /* 0x000fe20000010000 */
[C---:B------:R-:W-:Y:S02]  /*47a0*/  F2FP.BF16.F32.PACK_AB R196, R53.reuse, R196 ;  /* 0x000000c435c4723e */ /* 0x040fe400000010ff */
[----:B------:R-:W0:Y:S01]  /*47b0*/  MUFU.EX2 R11, R11 ;  /* 0x0000000b000b7308 */ /* 0x000e220000000800 */
[----:B------:R-:W-:Y:S01]  /*47c0*/  FADD.FTZ R59, R53, R32 ;  /* 0x00000020353b7221 */ /* 0x000fe20000010000 */
[----:B------:R-:W-:Y:S01]  /*47d0*/  FADD.FTZ R32, R5, R8 ;  /* 0x0000000805207221 */ /* 0x000fe20000010000 */
[----:B--2---:R-:W-:Y:S02]  /*47e0*/  IMAD.MOV.U32 R79, RZ, RZ, R119 ;  /* 0x000000ffff4f7224 */ /* 0x004fe400078e0077 */
[----:B------:R-:W-:Y:S01]  /*47f0*/  FADD.FTZ R34, R198, R59 ;  /* 0x0000003bc6227221 */ /* 0x000fe20000010000 */
[C---:B------:R-:W-:Y:S01]  /*4800*/  F2FP.BF16.F32.PACK_AB R198, R57.reuse, R198 ;  /* 0x000000c639c6723e */ /* 0x040fe200000010ff */
[--C-:B------:R-:W-:Y:S01]  /*4810*/  IMAD.MOV.U32 R53, RZ, RZ, R119.reuse ;  /* 0x000000ffff357224 */ /* 0x100fe200078e0077 */
[----:B------:R-:W-:Y:S01]  /*4820*/  MUFU.EX2 R13, R13 ;  /* 0x0000000d000d7308 */ /* 0x000fe20000000800 */
[----:B------:R-:W-:Y:S01]  /*4830*/  FADD.FTZ R59, R57, R34 ;  /* 0x00000022393b7221 */ /* 0x000fe20000010000 */
[----:B---3--:R-:W-:Y:S01]  /*4840*/  F2FP.BF16.F32.PACK_AB R203, R12, R9 ;  /* 0x000000090ccb723e */ /* 0x008fe200000010ff */
[----:B------:R-:W-:-:S02]  /*4850*/  IMAD.MOV.U32 R57, RZ, RZ, R119 ;  /* 0x000000ffff397224 */ /* 0x000fc400078e0077 */
[----:B------:R-:W-:Y:S01]  /*4860*/  FADD.FTZ R36, R192, R59 ;  /* 0x0000003bc0247221 */ /* 0x000fe20000010000 */
[C---:B------:R-:W-:Y:S01]  /*4870*/  F2FP.BF16.F32.PACK_AB R192, R93.reuse, R192 ;  /* 0x000000c05dc0723e */ /* 0x040fe200000010ff */
[--C-:B------:R-:W-:Y:S01]  /*4880*/  IMAD.MOV.U32 R59, RZ, RZ, R119.reuse ;  /* 0x000000ffff3b7224 */ /* 0x100fe200078e0077 */
[----:B------:R2:W-:Y:S01]  /*4890*/  MUFU.EX2 R28, R51 ;  /* 0x00000033001c7308 */ /* 0x0005e20000000800 */
[----:B------:R-:W-:Y:S01]  /*48a0*/  FADD.FTZ R36, R93, R36 ;  /* 0x000000245d247221 */ /* 0x000fe20000010000 */
[----:B0-----:R-:W-:Y:S01]  /*48b0*/  F2FP.BF16.F32.PACK_AB R197, R14, R11 ;  /* 0x0000000b0ec5723e */ /* 0x001fe200000010ff */
[----:B------:R-:W-:-:S05]  /*48c0*/  IMAD.MOV.U32 R93, RZ, RZ, R119 ;  /* 0x000000ffff5d7224 */ /* 0x000fca00078e0077 */
[----:B------:R0:W3:Y:S01]  /*48d0*/  MUFU.EX2 R20, R71 ;  /* 0x0000004700147308 */ /* 0x0000e20000000800 */
[----:B--2---:R-:W-:-:S04]  /*48e0*/  FADD.FTZ R51, R9, R32 ;  /* 0x0000002009337221 */ /* 0x004fc80000010000 */
[----:B------:R-:W-:-:S03]  /*48f0*/  FADD.FTZ R34, R12, R51 ;  /* 0x000000330c227221 */ /* 0x000fc60000010000 */
[----:B------:R-:W2:Y:S01]  /*4900*/  MUFU.EX2 R15, R15 ;  /* 0x0000000f000f7308 */ /* 0x000ea20000000800 */
[----:B------:R-:W-:Y:S01]  /*4910*/  FADD.FTZ R51, R11, R34 ;  /* 0x000000220b337221 */ /* 0x000fe20000010000 */
[----:B0-----:R-:W-:-:S03]  /*4920*/  IMAD.MOV.U32 R71, RZ, RZ, R119 ;  /* 0x000000ffff477224 */ /* 0x001fc600078e0077 */
[----:B------:R-:W-:Y:S01]  /*4930*/  FADD.FTZ R34, R14, R51 ;  /* 0x000000330e227221 */ /* 0x000fe20000010000 */
[----:B------:R-:W-:Y:S02]  /*4940*/  FADD.FTZ R51, R95, R36 ;  /* 0x000000245f337221 */ /* 0x000fe40000010000 */
[----:B------:R-:W0:Y:S01]  /*4950*/  MUFU.EX2 R21, R21 ;  /* 0x0000001500157308 */ /* 0x000e220000000800 */
[----:B---3--:R-:W-:Y:S01]  /*4960*/  F2FP.BF16.F32.PACK_AB R199, R20, R13 ;  /* 0x0000000d14c7723e */ /* 0x008fe200000010ff */
[C---:B------:R-:W-:Y:S01]  /*4970*/  FADD.FTZ R38, R194.reuse, R51 ;  /* 0x00000033c2267221 */ /* 0x040fe20000010000 */
[----:B------:R-:W-:Y:S01]  /*4980*/  F2FP.BF16.F32.PACK_AB R194, R194, R95 ;  /* 0x0000005fc2c2723e */ /* 0x000fe200000010ff */
[----:B------:R-:W-:Y:S02]  /*4990*/  IMAD.MOV.U32 R95, RZ, RZ, R119 ;  /* 0x000000ffff5f7224 */ /* 0x000fe400078e0077 */
[----:B------:R-:W-:Y:S02]  /*49a0*/  FADD.FTZ R51, R99, R38 ;  /* 0x0000002663337221 */ /* 0x000fe40000010000 */
[----:B------:R3:W-:Y:S01]  /*49b0*/  MUFU.EX2 R32, R43 ;  /* 0x0000002b00207308 */ /* 0x0007e20000000800 */
[----:B--2---:R-:W-:-:S07]  /*49c0*/  F2FP.BF16.F32.PACK_AB R193, R24, R15 ;  /* 0x0000000f18c1723e */ /* 0x004fce00000010ff */
[----:B------:R2:W4:Y:S01]  /*49d0*/  MUFU.EX2 R26, R63 ;  /* 0x0000003f001a7308 */ /* 0x0005220000000800 */
[----:B---3--:R-:W-:-:S04]  /*49e0*/  FADD.FTZ R43, R13, R34 ;  /* 0x000000220d2b7221 */ /* 0x008fc80000010000 */
[----:B------:R-:W-:-:S03]  /*49f0*/  FADD.FTZ R36, R20, R43 ;  /* 0x0000002b14247221 */ /* 0x000fc60000010000 */
[----:B------:R-:W3:Y:S01]  /*4a00*/  MUFU.EX2 R107, R107 ;  /* 0x0000006b006b7308 */ /* 0x000ee20000000800 */
[----:B------:R-:W-:Y:S01]  /*4a10*/  FADD.FTZ R43, R15, R36 ;  /* 0x000000240f2b7221 */ /* 0x000fe20000010000 */
[C---:B------:R-:W-:Y:S01]  /*4a20*/  FADD.FTZ R36, R188.reuse, R51 ;  /* 0x00000033bc247221 */ /* 0x040fe20000010000 */
[----:B------:R-:W-:Y:S01]  /*4a30*/  F2FP.BF16.F32.PACK_AB R188, R188, R99 ;  /* 0x00000063bcbc723e */ /* 0x000fe200000010ff */
[----:B------:R-:W-:Y:S02]  /*4a40*/  IMAD.MOV.U32 R99, RZ, RZ, R119 ;  /* 0x000000ffff637224 */ /* 0x000fe400078e0077 */
[----:B-1----:R-:W-:Y:S01]  /*4a50*/  FADD.FTZ R2, R24, R43 ;  /* 0x0000002b18027221 */ /* 0x002fe20000010000 */
[----:B------:R-:W-:Y:S01]  /*4a60*/  FADD.FTZ R51, R103, R36 ;  /* 0x0000002467337221 */ /* 0x000fe20000010000 */
[----:B--2---:R-:W-:Y:S01]  /*4a70*/  IMAD.MOV.U32 R63, RZ, RZ, R119 ;  /* 0x000000ffff3f7224 */ /* 0x004fe200078e0077 */
[----:B------:R-:W1:Y:S01]  /*4a80*/  MUFU.EX2 R49, R49 ;  /* 0x0000003100317308 */ /* 0x000e620000000800 */
[----:B0-----:R-:W-:Y:S01]  /*4a90*/  FADD.FTZ R43, R21, R2 ;  /* 0x00000002152b7221 */ /* 0x001fe20000010000 */
[C---:B------:R-:W-:Y:S01]  /*4aa0*/  FADD.FTZ R38, R190.reuse, R51 ;  /* 0x00000033be267221 */ /* 0x040fe20000010000 */
[----:B------:R-:W-:Y:S01]  /*4ab0*/  F2FP.BF16.F32.PACK_AB R190, R190, R103 ;  /* 0x00000067bebe723e */ /* 0x000fe200000010ff */
[----:B------:R-:W-:-:S02]  /*4ac0*/  IMAD.MOV.U32 R103, RZ, RZ, R119 ;  /* 0x000000ffff677224 */ /* 0x000fc400078e0077 */
[C---:B----4-:R-:W-:Y:S01]  /*4ad0*/  FADD.FTZ R36, R26.reuse, R43 ;  /* 0x0000002b1a247221 */ /* 0x050fe20000010000 */
[----:B------:R-:W-:Y:S01]  /*4ae0*/  F2FP.BF16.F32.PACK_AB R195, R26, R21 ;  /* 0x000000151ac3723e */ /* 0x000fe200000010ff */
[--C-:B------:R-:W-:Y:S01]  /*4af0*/  IMAD.MOV.U32 R26, RZ, RZ, R119.reuse ;  /* 0x000000ffff1a7224 */ /* 0x100fe200078e0077 */
[----:B------:R0:W2:Y:S01]  /*4b00*/  MUFU.EX2 R184, R109 ;  /* 0x0000006d00b87308 */ /* 0x0000a20000000800 */
[----:B---3--:R-:W-:Y:S01]  /*4b10*/  FADD.FTZ R51, R107, R38 ;  /* 0x000000266b337221 */ /* 0x008fe20000010000 */
[----:B------:R-:W-:-:S06]  /*4b20*/  IMAD.MOV.U32 R24, RZ, RZ, R119 ;  /* 0x000000ffff187224 */ /* 0x000fcc00078e0077 */
[----:B------:R-:W3:Y:S01]  /*4b30*/  MUFU.EX2 R111, R111 ;  /* 0x0000006f006f7308 */ /* 0x000ee20000000800 */
[----:B-1----:R-:W-:Y:S01]  /*4b40*/  FADD.FTZ R43, R49, R36 ;  /* 0x00000024312b7221 */ /* 0x002fe20000010000 */
[C---:B------:R-:W-:Y:S01]  /*4b50*/  F2FP.BF16.F32.PACK_AB R189, R28.reuse, R49 ;  /* 0x000000311cbd723e */ /* 0x040fe200000010ff */
[----:B0-----:R-:W-:Y:S02]  /*4b60*/  IMAD.MOV.U32 R109, RZ, RZ, R119 ;  /* 0x000000ffff6d7224 */ /* 0x001fe400078e0077 */
[----:B------:R-:W-:Y:S01]  /*4b70*/  FADD.FTZ R36, R28, R43 ;  /* 0x0000002b1c247221 */ /* 0x000fe20000010000 */
[----:B------:R-:W-:Y:S02]  /*4b80*/  IMAD.MOV.U32 R49, RZ, RZ, R119 ;  /* 0x000000ffff317224 */ /* 0x000fe400078e0077 */
[----:B------:R-:W0:Y:S01]  /*4b90*/  MUFU.EX2 R41, R41 ;  /* 0x0000002900297308 */ /* 0x000e220000000800 */
[C---:B--2---:R-:W-:Y:S01]  /*4ba0*/  FADD.FTZ R38, R184.reuse, R51 ;  /* 0x00000033b8267221 */ /* 0x044fe20000010000 */
[----:B------:R-:W-:Y:S01]  /*4bb0*/  F2FP.BF16.F32.PACK_AB R184, R184, R107 ;  /* 0x0000006bb8b8723e */ /* 0x000fe200000010ff */
[----:B------:R-:W-:-:S02]  /*4bc0*/  IMAD.MOV.U32 R107, RZ, RZ, R119 ;  /* 0x000000ffff6b7224 */ /* 0x000fc400078e0077 */
[--C-:B------:R-:W-:Y:S02]  /*4bd0*/  IMAD.MOV.U32 R51, RZ, RZ, R119.reuse ;  /* 0x000000ffff337224 */ /* 0x100fe400078e0077 */
[----:B------:R-:W-:Y:S01]  /*4be0*/  IMAD.MOV.U32 R28, RZ, RZ, R119 ;  /* 0x000000ffff1c7224 */ /* 0x000fe200078e0077 */
[----:B------:R1:W2:Y:S01]  /*4bf0*/  MUFU.EX2 R186, R113 ;  /* 0x0000007100ba7308 */ /* 0x0002a20000000800 */
[----:B---3--:R-:W-:-:S07]  /*4c00*/  FADD.FTZ R43, R111, R38 ;  /* 0x000000266f2b7221 */ /* 0x008fce0000010000 */
[----:B------:R3:W4:Y:S01]  /*4c10*/  MUFU.EX2 R30, R55 ;  /* 0x00000037001e7308 */ /* 0x0007220000000800 */
[----:B0-----:R-:W-:Y:S01]  /*4c20*/  FADD.FTZ R25, R41, R36 ;  /* 0x0000002429197221 */ /* 0x001fe20000010000 */
[----:B-1----:R-:W-:-:S06]  /*4c30*/  IMAD.MOV.U32 R113, RZ, RZ, R119 ;  /* 0x000000ffff717224 */ /* 0x002fcc00078e0077 */
[----:B------:R-:W-:Y:S01]  /*4c40*/  MUFU.EX2 R115, R115 ;  /* 0x0000007300737308 */ /* 0x000fe20000000800 */
[C---:B--2---:R-:W-:Y:S01]  /*4c50*/  FADD.FTZ R38, R186.reuse, R43 ;  /* 0x0000002bba267221 */ /* 0x044fe20000010000 */
[----:B------:R-:W-:Y:S01]  /*4c60*/  F2FP.BF16.F32.PACK_AB R186, R186, R111 ;  /* 0x0000006fbaba723e */ /* 0x000fe200000010ff */
[--C-:B------:R-:W-:Y:S02]  /*4c70*/  IMAD.MOV.U32 R111, RZ, RZ, R119.reuse ;  /* 0x000000ffff6f7224 */ /* 0x100fe400078e0077 */
[--C-:B---3--:R-:W-:Y:S02]  /*4c80*/  IMAD.MOV.U32 R55, RZ, RZ, R119.reuse ;  /* 0x000000ffff377224 */ /* 0x108fe400078e0077 */
[----:B------:R-:W-:Y:S01]  /*4c90*/  IMAD.MOV.U32 R43, RZ, RZ, R119 ;  /* 0x000000ffff2b7224 */ /* 0x000fe200078e0077 */
[----:B------:R-:W0:Y:S01]  /*4ca0*/  MUFU.EX2 R45, R45 ;  /* 0x0000002d002d7308 */ /* 0x000e220000000800 */
[C---:B----4-:R-:W-:Y:S01]  /*4cb0*/  FADD.FTZ R6, R30.reuse, R25 ;  /* 0x000000191e067221 */ /* 0x050fe20000010000 */
[----:B------:R-:W-:Y:S01]  /*4cc0*/  F2FP.BF16.F32.PACK_AB R191, R30, R41 ;  /* 0x000000291ebf723e */ /* 0x000fe200000010ff */
[----:B------:R-:W-:-:S02]  /*4cd0*/  IMAD.MOV.U32 R41, RZ, RZ, R119 ;  /* 0x000000ffff297224 */ /* 0x000fc400078e0077 */
[----:B------:R-:W-:-:S03]  /*4ce0*/  IMAD.MOV.U32 R30, RZ, RZ, R119 ;  /* 0x000000ffff1e7224 */ /* 0x000fc600078e0077 */
[----:B------:R1:W-:Y:S08]  /*4cf0*/  MUFU.EX2 R180, R117 ;  /* 0x0000007500b47308 */ /* 0x0003f00000000800 */
[----:B------:R-:W-:Y:S01]  /*4d00*/  MUFU.EX2 R121, R121 ;  /* 0x0000007900797308 */ /* 0x000fe20000000800 */
[----:B0-----:R-:W-:Y:S01]  /*4d10*/  FADD.FTZ R25, R45, R6 ;  /* 0x000000062d197221 */ /* 0x001fe20000010000 */
[----:B------:R-:W-:Y:S01]  /*4d20*/  F2FP.BF16.F32.PACK_AB R185, R32, R45 ;  /* 0x0000002d20b9723e */ /* 0x000fe200000010ff */
[----:B-1----:R-:W-:-:S02]  /*4d30*/  IMAD.MOV.U32 R117, RZ, RZ, R119 ;  /* 0x000000ffff757224 */ /* 0x002fc400078e0077 */
[----:B------:R-:W-:Y:S01]  /*4d40*/  FADD.FTZ R6, R32, R25 ;  /* 0x0000001920067221 */ /* 0x000fe20000010000 */
[--C-:B------:R-:W-:Y:S02]  /*4d50*/  IMAD.MOV.U32 R45, RZ, RZ, R119.reuse ;  /* 0x000000ffff2d7224 */ /* 0x100fe400078e0077 */
[----:B------:R-:W0:Y:S01]  /*4d60*/  MUFU.EX2 R33, R33 ;  /* 0x0000002100217308 */ /* 0x000e220000000800 */
[----:B------:R-:W-:-:S07]  /*4d70*/  IMAD.MOV.U32 R32, RZ, RZ, R119 ;  /* 0x000000ffff207224 */ /* 0x000fce00078e0077 */
[----:B------:R-:W-:Y:S08]  /*4d80*/  MUFU.EX2 R182, R123 ;  /* 0x0000007b00b67308 */ /* 0x000ff00000000800 */
[----:B------:R1:W2:Y:S01]  /*4d90*/  MUFU.EX2 R34, R61 ;  /* 0x0000003d00227308 */ /* 0x0002a20000000800 */
[----:B0-----:R-:W-:-:S07]  /*4da0*/  FADD.FTZ R25, R33, R6 ;  /* 0x0000000621197221 */ /* 0x001fce0000010000 */
[----:B------:R-:W0:Y:S01]  /*4db0*/  MUFU.EX2 R125, R125 ;  /* 0x0000007d007d7308 */ /* 0x000e220000000800 */
[----:B-1----:R-:W-:-:S07]  /*4dc0*/  IMAD.MOV.U32 R61, RZ, RZ, R119 ;  /* 0x000000ffff3d7224 */ /* 0x002fce00078e0077 */
[----:B------:R1:W-:Y:S01]  /*4dd0*/  MUFU.EX2 R2, R35 ;  /* 0x0000002300027308 */ /* 0x0003e20000000800 */
[C---:B--2---:R-:W-:Y:S01]  /*4de0*/  FADD.FTZ R6, R34.reuse, R25 ;  /* 0x0000001922067221 */ /* 0x044fe20000010000 */
[----:B------:R-:W-:Y:S01]  /*4df0*/  F2FP.BF16.F32.PACK_AB R187, R34, R33 ;  /* 0x0000002122bb723e */ /* 0x000fe200000010ff */
[--C-:B------:R-:W-:Y:S02]  /*4e00*/  IMAD.MOV.U32 R34, RZ, RZ, R119.reuse ;  /* 0x000000ffff227224 */ /* 0x100fe400078e0077 */
[----:B------:R-:W-:-:S03]  /*4e10*/  IMAD.MOV.U32 R33, RZ, RZ, R119 ;  /* 0x000000ffff217224 */ /* 0x000fc600078e0077 */
[----:B------:R-:W2:Y:S01]  /*4e20*/  MUFU.EX2 R37, R37 ;  /* 0x0000002500257308 */ /* 0x000ea20000000800 */
[----:B-1----:R-:W-:-:S04]  /*4e30*/  FADD.FTZ R35, R115, R38 ;  /* 0x0000002673237221 */ /* 0x002fc80000010000 */
[C---:B------:R-:W-:Y:S01]  /*4e40*/  FADD.FTZ R38, R180.reuse, R35 ;  /* 0x00000023b4267221 */ /* 0x040fe20000010000 */
[----:B------:R-:W-:Y:S01]  /*4e50*/  F2FP.BF16.F32.PACK_AB R180, R180, R115 ;  /* 0x00000073b4b4723e */ /* 0x000fe200000010ff */
[----:B------:R-:W-:Y:S01]  /*4e60*/  IMAD.MOV.U32 R115, RZ, RZ, R119 ;  /* 0x000000ffff737224 */ /* 0x000fe200078e0077 */
[----:B------:R-:W1:Y:S01]  /*4e70*/  MUFU.EX2 R176, R127 ;  /* 0x0000007f00b07308 */ /* 0x000e620000000800 */
[----:B------:R-:W-:-:S04]  /*4e80*/  FADD.FTZ R35, R121, R38 ;  /* 0x0000002679237221 */ /* 0x000fc80000010000 */
[C---:B------:R-:W-:Y:S01]  /*4e90*/  FADD.FTZ R40, R182.reuse, R35 ;  /* 0x00000023b6287221 */ /* 0x040fe20000010000 */
[----:B------:R-:W-:Y:S02]  /*4ea0*/  F2FP.BF16.F32.PACK_AB R182, R182, R121 ;  /* 0x00000079b6b6723e */ /* 0x000fe400000010ff */
[----:B------:R-:W3:Y:S01]  /*4eb0*/  MUFU.EX2 R129, R129 ;  /* 0x0000008100817308 */ /* 0x000ee20000000800 */
[----:B0-----:R-:W-:Y:S01]  /*4ec0*/  FADD.FTZ R35, R125, R40 ;  /* 0x000000287d237221 */ /* 0x001fe20000010000 */
[----:B--2---:R-:W-:Y:S01]  /*4ed0*/  FADD.FTZ R25, R37, R6 ;  /* 0x0000000625197221 */ /* 0x004fe20000010000 */
[C---:B------:R-:W-:Y:S01]  /*4ee0*/  F2FP.BF16.F32.PACK_AB R181, R2.reuse, R37 ;  /* 0x0000002502b5723e */ /* 0x040fe200000010ff */
[----:B------:R-:W-:Y:S02]  /*4ef0*/  IMAD.MOV.U32 R37, RZ, RZ, R119 ;  /* 0x000000ffff257224 */ /* 0x000fe400078e0077 */
[----:B------:R-:W-:Y:S01]  /*4f00*/  FADD.FTZ R6, R2, R25 ;  /* 0x0000001902067221 */ /* 0x000fe20000010000 */
[----:B------:R-:W-:Y:S01]  /*4f10*/  IMAD.MOV.U32 R2, RZ, RZ, 0x3f800000 ;  /* 0x3f800000ff027424 */ /* 0x000fe200078e00ff */
[----:B------:R-:W0:Y:S01]  /*4f20*/  MUFU.EX2 R29, R29 ;  /* 0x0000001d001d7308 */ /* 0x000e220000000800 */
[C---:B-1----:R-:W-:Y:S01]  /*4f30*/  FADD.FTZ R40, R176.reuse, R35 ;  /* 0x00000023b0287221 */ /* 0x042fe20000010000 */
[----:B------:R-:W-:-:S06]  /*4f40*/  F2FP.BF16.F32.PACK_AB R176, R176, R125 ;  /* 0x0000007db0b0723e */ /* 0x000fcc00000010ff */
[----:B------:R-:W1:Y:S01]  /*4f50*/  MUFU.EX2 R10, R10 ;  /* 0x0000000a000a7308 */ /* 0x000e620000000800 */
[----:B---3--:R-:W-:Y:S01]  /*4f60*/  FADD.FTZ R35, R129, R40 ;  /* 0x0000002881237221 */ /* 0x008fe20000010000 */
[----:B------:R-:W-:-:S06]  /*4f70*/  IMAD.MOV.U32 R40, RZ, RZ, R119 ;  /* 0x000000ffff287224 */ /* 0x000fcc00078e0077 */
[----:B------:R2:W3:Y:S01]  /*4f80*/  MUFU.EX2 R36, R39 ;  /* 0x0000002700247308 */ /* 0x0004e20000000800 */
[----:B0-----:R-:W-:-:S07]  /*4f90*/  FADD.FTZ R25, R29, R6 ;  /* 0x000000061d197221 */ /* 0x001fce0000010000 */
[----:B------:R-:W0:Y:S01]  /*4fa0*/  MUFU.EX2 R65, R65 ;  /* 0x0000004100417308 */ /* 0x000e220000000800 */
[C---:B-1----:R-:W-:Y:S01]  /*4fb0*/  FADD.FTZ R6, R10.reuse, R35 ;  /* 0x000000230a067221 */ /* 0x042fe20000010000 */
[----:B------:R-:W-:Y:S01]  /*4fc0*/  F2FP.BF16.F32.PACK_AB R178, R10, R129 ;  /* 0x000000810ab2723e */ /* 0x000fe200000010ff */
[--C-:B--2---:R-:W-:Y:S02]  /*4fd0*/  IMAD.MOV.U32 R39, RZ, RZ, R119.reuse ;  /* 0x000000ffff277224 */ /* 0x104fe400078e0077 */
[----:B------:R-:W-:-:S03]  /*4fe0*/  IMAD.MOV.U32 R35, RZ, RZ, R119 ;  /* 0x000000ffff237224 */ /* 0x000fc600078e0077 */
[----:B------:R1:W2:Y:S01]  /*4ff0*/  MUFU.EX2 R38, R27 ;  /* 0x0000001b00267308 */ /* 0x0002a20000000800 */
[C---:B---3--:R-:W-:Y:S01]  /*5000*/  FADD.FTZ R10, R36.reuse, R25 ;  /* 0x00000019240a7221 */ /* 0x048fe20000010000 */
[----:B------:R-:W-:Y:S01]  /*5010*/  F2FP.BF16.F32.PACK_AB R183, R36, R29 ;  /* 0x0000001d24b7723e */ /* 0x000fe200000010ff */
[--C-:B------:R-:W-:Y:S02]  /*5020*/  IMAD.MOV.U32 R36, RZ, RZ, R119.reuse ;  /* 0x000000ffff247224 */ /* 0x100fe400078e0077 */
[--C-:B------:R-:W-:Y:S02]  /*5030*/  IMAD.MOV.U32 R29, RZ, RZ, R119.reuse ;  /* 0x000000ffff1d7224 */ /* 0x100fe400078e0077 */
[--C-:B------:R-:W-:Y:S01]  /*5040*/  IMAD.MOV.U32 R25, RZ, RZ, R119.reuse ;  /* 0x000000ffff197224 */ /* 0x100fe200078e0077 */
[----:B------:R-:W3:Y:S01]  /*5050*/  MUFU.EX2 R69, R69 ;  /* 0x0000004500457308 */ /* 0x000ee20000000800 */
[----:B0-----:R-:W-:Y:S01]  /*5060*/  FADD.FTZ R5, R65, R10 ;  /* 0x0000000a41057221 */ /* 0x001fe20000010000 */
[----:B-1----:R-:W-:-:S06]  /*5070*/  IMAD.MOV.U32 R27, RZ, RZ, R119 ;  /* 0x000000ffff1b7224 */ /* 0x002fcc00078e0077 */
[----:B------:R0:W1:Y:S01]  /*5080*/  MUFU.EX2 R8, R31 ;  /* 0x0000001f00087308 */ /* 0x0000620000000800 */
[C---:B--2---:R-:W-:Y:S01]  /*5090*/  FADD.FTZ R10, R38.reuse, R5 ;  /* 0x00000005260a7221 */ /* 0x044fe20000010000 */
[----:B------:R-:W-:Y:S01]  /*50a0*/  F2FP.BF16.F32.PACK_AB R177, R38, R65 ;  /* 0x0000004126b1723e */ /* 0x000fe200000010ff */
[--C-:B------:R-:W-:Y:S02]  /*50b0*/  IMAD.MOV.U32 R65, RZ, RZ, R119.reuse ;  /* 0x000000ffff417224 */ /* 0x100fe400078e0077 */
[--C-:B------:R-:W-:Y:S02]  /*50c0*/  IMAD.MOV.U32 R38, RZ, RZ, R119.reuse ;  /* 0x000000ffff267224 */ /* 0x100fe400078e0077 */
[----:B---3--:R-:W-:Y:S01]  /*50d0*/  FADD.FTZ R5, R69, R10 ;  /* 0x0000000a45057221 */ /* 0x008fe20000010000 */
[----:B0-----:R-:W-:-:S03]  /*50e0*/  IMAD.MOV.U32 R31, RZ, RZ, R119 ;  /* 0x000000ffff1f7224 */ /* 0x001fc600078e0077 */
[C---:B-1----:R-:W-:Y:S01]  /*50f0*/  FADD.FTZ R5, R8.reuse, R5 ;  /* 0x0000000508057221 */ /* 0x042fe20000010000 */
[----:B------:R-:W-:Y:S01]  /*5100*/  F2FP.BF16.F32.PACK_AB R179, R8, R69 ;  /* 0x0000004508b3723e */ /* 0x000fe200000010ff */
[----:B------:R-:W-:Y:S02]  /*5110*/  IMAD.MOV.U32 R8, RZ, RZ, 0x3f800000 ;  /* 0x3f800000ff087424 */ /* 0x000fe400078e00ff */
[----:B------:R-:W-:Y:S01]  /*5120*/  IMAD.MOV.U32 R69, RZ, RZ, R119 ;  /* 0x000000ffff457224 */ /* 0x000fe200078e0077 */
[----:B------:R-:W-:Y:S06]  /*5130*/  @!P2 BRA `(.L_x_15) ;  /* 0x0000003c00c4a947 */ /* 0x000fec0003800000 */
[----:B------:R-:W-:Y:S01]  /*5140*/  VIADD R10, R120, 0xfffffffe ;  /* 0xfffffffe780a7836 */ /* 0x000fe20000000000 */
[----:B------:R-:W-:Y:S01]  /*5150*/  CS2R R118, SRZ ;  /* 0x0000000000767805 */ /* 0x000fe2000001ff00 */
[----:B------:R-:W-:Y:S01]  /*5160*/  IMAD.MOV.U32 R9, RZ, RZ, R3 ;  /* 0x000000ffff097224 */ /* 0x000fe200078e0003 */
[----:B------:R-:W-:Y:S01]  /*5170*/  CS2R R114, SRZ ;  /* 0x0000000000727805 */ /* 0x000fe2000001ff00 */
[----:B------:R-:W-:Y:S01]  /*5180*/  IMAD.MOV.U32 R11, RZ, RZ, R4 ;  /* 0x000000ffff0b7224 */ /* 0x000fe200078e0004 */
[----:B------:R-:W-:Y:S01]  /*5190*/  CS2R R110, SRZ ;  /* 0x00000000006e7805 */ /* 0x000fe2000001ff00 */
[----:B------:R-:W-:Y:S01]  /*51a0*/  IMAD.MOV.U32 R2, RZ, RZ, 0x3f800000 ;  /* 0x3f800000ff027424 */ /* 0x000fe200078e00ff */
[----:B------:R-:W-:Y:S02]  /*51b0*/  CS2R R106, SRZ ;  /* 0x00000000006a7805 */ /* 0x000fe4000001ff00 */
[----:B------:R-:W-:Y:S02]  /*51c0*/  CS2R R102, SRZ ;  /* 0x0000000000667805 */ /* 0x000fe4000001ff00 */
[----:B------:R-:W-:-:S02]  /*51d0*/  CS2R R98, SRZ ;  /* 0x0000000000627805 */ /* 0x000fc4000001ff00 */
[----:B------:R-:W-:Y:S02]  /*51e0*/  CS2R R94, SRZ ;  /* 0x00000000005e7805 */ /* 0x000fe4000001ff00 */
[----:B------:R-:W-:Y:S02]  /*51f0*/  CS2R R90, SRZ ;  /* 0x00000000005a7805 */ /* 0x000fe4000001ff00 */
[----:B------:R-:W-:Y:S02]  /*5200*/  CS2R R86, SRZ ;  /* 0x0000000000567805 */ /* 0x000fe4000001ff00 */
        /* <DEDUP_REMOVED lines=38> */
[----:B------:R-:W-:Y:S01]  /*5470*/  CS2R R24, SRZ ;  /* 0x0000000000187805 */ /* 0x000fe2000001ff00 */
[----:B------:R-:W-:Y:S01]  /*5480*/  UMOV UR60, UR61 ;  /* 0x0000003d003c7c82 */ /* 0x000fe20008000000 */
[----:B------:R-:W-:-:S05]  /*5490*/  UMOV UR37, UR36 ;  /* 0x0000002400257c82 */ /* 0x000fca0008000000 */
.L_x_24:
[----:B------:R-:W-:-:S04]  /*54a0*/  UIADD3 UR6, UR37, 0x1, URZ ;  /* 0x0000000125067890 */ /* 0x000fc8000fffe03f */
[----:B------:R-:W-:-:S04]  /*54b0*/  UISETP.NE.AND UP0, UPT, UR6, 0x2, UPT ;  /* 0x000000020600788c */ /* 0x000fc8000bf05270 */
[----:B------:R-:W-:Y:S02]  /*54c0*/  USEL UR61, URZ, 0x1, UP0 ;  /* 0x000000013f3d7887 */ /* 0x000fe40008000000 */
[----:B------:R-:W-:Y:S02]  /*54d0*/  USEL UR36, UR6, URZ, UP0 ;  /* 0x0000003f06247287 */ /* 0x000fe40008000000 */
[----:B------:R-:W-:Y:S01]  /*54e0*/  ULOP3.LUT UR61, UR60, UR61, URZ, 0x3c, !UPT ;  /* 0x0000003d3c3d7292 */ /* 0x000fe2000f8e3c3f */
[----:B------:R-:W-:Y:S11]  /*54f0*/  @!P0 BRA `(.L_x_16) ;  /* 0x0000000000048947 */ /* 0x000ff60003800000 */
[----:B------:R-:W-:Y:S01]  /*5500*/  BPT.TRAP 0x1 ;  /* 0x000000040000795c */ /* 0x000fe20000300000 */
.L_x_16:
[----:B------:R-:W0:Y:S01]  /*5510*/  S2UR UR6, SR_CgaCtaId ;  /* 0x00000000000679c3 */ /* 0x000e220000008800 */
[----:B------:R-:W-:Y:S01]  /*5520*/  UMOV UR39, 0x400 ;  /* 0x0000040000277882 */ /* 0x000fe20000000000 */
[----:B------:R-:W-:-:S05]  /*5530*/  IMAD.U32 R0, RZ, RZ, UR61 ;  /* 0x0000003dff007e24 */ /* 0x000fca000f8e00ff */
[----:B------:R-:W-:Y:S01]  /*5540*/  SHF.L.U32 R0, R0, 0x1f, RZ ;  /* 0x0000001f00007819 */ /* 0x000fe200000006ff */
[----:B0-----:R-:W-:-:S04]  /*5550*/  ULEA UR39, UR6, UR39, 0x18 ;  /* 0x0000002706277291 */ /* 0x001fc8000f8ec03f */
[----:B------:R-:W-:-:S09]  /*5560*/  ULEA UR38, UR36, UR39, 0x3 ;  /* 0x0000002724267291 */ /* 0x000fd2000f8e183f */
[----:B------:R0:W1:Y:S01]  /*5570*/  SYNCS.PHASECHK.TRANS64.TRYWAIT P2, [UR38+0x36830], R0 ;  /* 0x03683000ff0075a7 */ /* 0x0000620008040166 */
[----:B------:R-:W-:Y:S05]  /*5580*/  @!P0 BRA `(.L_x_17) ;  /* 0x0000000000048947 */ /* 0x000fea0003800000 */
[----:B------:R-:W-:Y:S01]  /*5590*/  BPT.TRAP 0x1 ;  /* 0x000000040000795c */ /* 0x000fe20000300000 */
.L_x_17:
[----:B-1----:R-:W-:Y:S05]  /*55a0*/  @P2 BRA `(.L_x_18) ;  /* 0x0000000000082947 */ /* 0x002fea0003800000 */
[----:B------:R-:W1:Y:S02]  /*55b0*/  SYNCS.PHASECHK.TRANS64.TRYWAIT P2, [UR38+0x36830], R0 ;  /* 0x03683000ff0075a7 */ /* 0x000e640008040166 */
[----:B-1----:R-:W-:Y:S05]  /*55c0*/  @!P2 BRA `(.L_x_19) ;  /* 0x000000ac0048a947 */ /* 0x002fea0003800000 */
.L_x_18:
[----:B------:R-:W-:Y:S01]  /*55d0*/  R2UR UR6, R7 ;  /* 0x00000000070672ca */ /* 0x000fe200000e0000 */
[----:B------:R-:W-:Y:S01]  /*55e0*/  WARPGROUP.ARRIVE ;  /* 0x00000000000079c5 */ /* 0x000fe20000000000 */
[----:B------:R-:W-:Y:S01]  /*55f0*/  UMOV UR7, 0x40000040 ;  /* 0x4000004000077882 */ /* 0x000fe20000000000 */
[----:B------:R-:W-:Y:S01]  /*5600*/  UMOV UR56, UR4 ;  /* 0x0000000400387c82 */ /* 0x000fe20008000000 */
[----:B------:R-:W-:Y:S01]  /*5610*/  UMOV UR57, UR5 ;  /* 0x0000000500397c82 */ /* 0x000fe20008000000 */
[----:B------:R-:W-:Y:S01]  /*5620*/  UMOV UR59, 0x40000040 ;  /* 0x40000040003b7882 */ /* 0x000fe20000000000 */
[----:B------:R-:W-:Y:S01]  /*5630*/  UMOV UR11, 0x40000040 ;  /* 0x40000040000b7882 */ /* 0x000fe20000000000 */
[----:B------:R-:W-:Y:S01]  /*5640*/  UMOV UR15, 0x40000040 ;  /* 0x40000040000f7882 */ /* 0x000fe20000000000 */
[----:B------:R-:W-:Y:S01]  /*5650*/  UMOV UR19, 0x40000040 ;  /* 0x4000004000137882 */ /* 0x000fe20000000000 */
[----:B------:R-:W-:Y:S01]  /*5660*/  UMOV UR23, 0x40000040 ;  /* 0x4000004000177882 */ /* 0x000fe20000000000 */
[----:B------:R-:W-:Y:S01]  /*5670*/  UMOV UR27, 0x40000040 ;  /* 0x40000040001b7882 */ /* 0x000fe20000000000 */
[----:B------:R-:W-:Y:S01]  /*5680*/  UMOV UR31, 0x40000040 ;  /* 0x40000040001f7882 */ /* 0x000fe20000000000 */
[----:B------:R-:W-:Y:S01]  /*5690*/  UMOV UR35, 0x40000040 ;  /* 0x4000004000237882 */ /* 0x000fe20000000000 */
[----:B------:R-:W-:Y:S01]  /*56a0*/  UIMAD UR6, UR36, 0xa80, UR6 ;  /* 0x00000a80240678a4 */ /* 0x000fe2000f8e0206 */
[-C--:B------:R-:W-:Y:S01]  /*56b0*/  FMUL.FTZ R24, R24, R8.reuse ;  /* 0x0000000818187220 */ /* 0x080fe20000410000 */
[----:B------:R-:W-:Y:S01]  /*56c0*/  UMOV UR43, 0x40000040 ;  /* 0x40000040002b7882 */ /* 0x000fe20000000000 */
[----:B------:R-:W-:Y:S01]  /*56d0*/  UMOV UR47, 0x40000040 ;  /* 0x40000040002f7882 */ /* 0x000fe20000000000 */
[----:B------:R-:W-:Y:S01]  /*56e0*/  UIADD3 UR58, UR6, 0x80, URZ ;  /* 0x00000080063a7890 */ /* 0x000fe2000fffe03f */
[-C--:B------:R-:W-:Y:S01]  /*56f0*/  FMUL.FTZ R25, R25, R8.reuse ;  /* 0x0000000819197220 */ /* 0x080fe20000410000 */
[----:B------:R-:W-:Y:S01]  /*5700*/  UIADD3 UR10, UR6, 0x180, URZ ;  /* 0x00000180060a7890 */ /* 0x000fe2000fffe03f */
[----:B------:R-:W-:Y:S01]  /*5710*/  FMUL.FTZ R28, R28, R8 ;  /* 0x000000081c1c7220 */ /* 0x000fe20000410000 */
[----:B------:R-:W-:-:S02]  /*5720*/  UIADD3 UR14, UR6, 0x102, URZ ;  /* 0x00000102060e7890 */ /* 0x000fc4000fffe03f */
[----:B------:R-:W-:Y:S01]  /*5730*/  HGMMA.64x16x16.F32.BF16 R168, gdesc[UR4], RZ, !UPT, gsb0 ;  /* 0x0020000004a879f0 */ /* 0x000fe2000c0018ff */
[----:B------:R-:W-:Y:S01]  /*5740*/  UIADD3 UR7, UR6, 0x100, URZ ;  /* 0x0000010006077890 */ /* 0x000fe2000fffe03f */
[-C--:B------:R-:W-:Y:S01]  /*5750*/  FMUL.FTZ R29, R29, R8.reuse ;  /* 0x000000081d1d7220 */ /* 0x080fe20000410000 */
        /* <DEDUP_REMOVED lines=16> */
[----:B------:R-:W-:Y:S01]  /*5860*/  UMOV UR51, 0x40000040 ;  /* 0x4000004000337882 */ /* 0x000fe20000000000 */
[----:B------:R-:W-:Y:S01]  /*5870*/  UIADD3 UR54, UR6, 0x706, URZ ;  /* 0x0000070606367890 */ /* 0x000fe2000fffe03f */
[-C--:B------:R-:W-:Y:S01]  /*5880*/  FMUL.FTZ R48, R48, R8.reuse ;  /* 0x0000000830307220 */ /* 0x080fe20000410000 */
[----:B------:R-:W-:Y:S01]  /*5890*/  UMOV UR55, 0x40000040 ;  /* 0x4000004000377882 */ /* 0x000fe20000000000 */
[-C--:B------:R-:W-:Y:S01]  /*58a0*/  FMUL.FTZ R49, R49, R8.reuse ;  /* 0x0000000831317220 */ /* 0x080fe20000410000 */
        /* <DEDUP_REMOVED lines=27> */
[----:B------:R-:W-:Y:S01]  /*5a60*/  FMUL.FTZ R105, R105, R8 ;  /* 0x0000000869697220 */ /* 0x000fe20000410000 */
[----:B------:R-:W-:-:S02]  /*5a70*/  WARPGROUP.DEPBAR.LE gsb0, 0x0 ;  /* 0x00008000000079c5 */ /* 0x000fc40000010000 */
[----:B------:R-:W-:Y:S01]  /*5a80*/  WARPGROUP.ARRIVE ;  /* 0x00000000000079c5 */ /* 0x000fe20000000000 */
[-C--:B------:R-:W-:Y:S01]  /*5a90*/  FMUL.FTZ R108, R108, R8.reuse ;  /* 0x000000086c6c7220 */ /* 0x080fe20000410000 */
[-C--:B------:R-:W-:Y:S01]  /*5aa0*/  FMUL.FTZ R109, R109, R8.reuse ;  /* 0x000000086d6d7220 */ /* 0x080fe20000410000 */
[-C--:B------:R-:W-:Y:S01]  /*5ab0*/  FMUL.FTZ R112, R112, R8.reuse ;  /* 0x0000000870707220 */ /* 0x080fe20000410000 */
[-C--:B------:R-:W-:Y:S01]  /*5ac0*/  FMUL.FTZ R113, R113, R8.reuse ;  /* 0x0000000871717220 */ /* 0x080fe20000410000 */
[-C--:B------:R-:W-:Y:S01]  /*5ad0*/  FMUL.FTZ R116, R116, R8.reuse ;  /* 0x0000000874747220 */ /* 0x080fe20000410000 */
[----:B------:R-:W-:Y:S01]  /*5ae0*/  HGMMA.64x16x16.F32.BF16 R160, gdesc[UR56], RZ, !UPT, gsb0 ;  /* 0x0020000038a079f0 */ /* 0x000fe2000c0018ff */
[----:B------:R-:W-:Y:S01]  /*5af0*/  UMOV UR56, UR4 ;  /* 0x0000000400387c82 */ /* 0x000fe20008000000 */
[----:B------:R-:W-:Y:S01]  /*5b00*/  UMOV UR57, UR5 ;  /* 0x0000000500397c82 */ /* 0x000fe20008000000 */
[----:B------:R-:W-:Y:S01]  /*5b10*/  UMOV UR58, UR7 ;  /* 0x00000007003a7c82 */ /* 0x000fe20008000000 */
[----:B------:R-:W-:Y:S01]  /*5b20*/  UMOV UR59, 0x40000040 ;  /* 0x40000040003b7882 */ /* 0x000fe20000000000 */
[----:B------:R-:W-:Y:S01]  /*5b30*/  UIADD3 UR7, UR6, 0x200, URZ ;  /* 0x0000020006077890 */ /* 0x000fe2000fffe03f */
[----:B------:R-:W-:Y:S01]  /*5b40*/  FMUL.FTZ R117, R117, R8 ;  /* 0x0000000875757220 */ /* 0x000fe20000410000 */
        /* <DEDUP_REMOVED lines=49> */
[----:B------:R-:W-:-:S03]  /*5e60*/  FMUL.FTZ R119, R119, R2 ;  /* 0x0000000277777220 */ /* 0x000fc60000410000 */
[----:B------:R-:W-:Y:S01]  /*5e70*/  HGMMA.64x16x16.F32.BF16 R152, gdesc[UR56], RZ, !UPT, gsb0 ;  /* 0x00200000389879f0 */ /* 0x000fe2000c0018ff */
[----:B------:R-:W-:Y:S01]  /*5e80*/  UMOV UR56, UR4 ;  /* 0x0000000400387c82 */ /* 0x000fe20008000000 */
[----:B------:R-:W-:Y:S01]  /*5e90*/  UMOV UR57, UR5 ;  /* 0x0000000500397c82 */ /* 0x000fe20008000000 */
[----:B------:R-:W-:Y:S01]  /*5ea0*/  UMOV UR58, UR10 ;  /* 0x0000000a003a7c82 */ /* 0x000fe20008000000 */
[----:B------:R-:W-:Y:S01]  /*5eb0*/  UMOV UR59, 0x40000040 ;  /* 0x40000040003b7882 */ /* 0x000fe20000000000 */
[----:B------:R-:W-:Y:S01]  /*5ec0*/  UIADD3 UR10, UR6, 0x280, URZ ;  /* 0x00000280060a7890 */ /* 0x000fe2000fffe03f */
[----:B------:R-:W-:Y:S02]  /*5ed0*/  WARPGROUP.DEPBAR.LE gsb0, 0x0 ;  /* 0x00008000000079c5 */ /* 0x000fe40000010000 */
[----:B------:R-:W-:-:S06]  /*5ee0*/  WARPGROUP.ARRIVE ;  /* 0x00000000000079c5 */ /* 0x000fcc0000000000 */
        /* <DEDUP_REMOVED lines=24> */
[----:B------:R-:W-:Y:S03]  /*6070*/  HGMMA.64x16x16.F32.BF16 R120, gdesc[UR56], RZ, !UPT, gsb0 ;  /* 0x00200000387879f0 */ /* 0x000fe6000c0018ff */
[----:B------:R-:W-:Y:S02]  /*6080*/  WARPGROUP.DEPBAR.LE gsb0, 0x0 ;  /* 0x00008000000079c5 */ /* 0x000fe40000010000 */
[----:B------:R-:W-:-:S06]  /*6090*/  WARPGROUP.ARRIVE ;  /* 0x00000000000079c5 */ /* 0x000fcc0000000000 */
[----:B------:R-:W-:Y:S01]  /*60a0*/  HGMMA.64x16x16.F32.BF16 R168, gdesc[UR8], R168, gsb0 ;  /* 0x0020000008a879f0 */ /* 0x000fe200080018a8 */
[----:B------:R-:W-:Y:S01]  /*60b0*/  UMOV UR10, UR7 ;  /* 0x00000007000a7c82 */ /* 0x000fe20008000000 */
[----:B------:R-:W-:Y:S01]  /*60c0*/  UMOV UR11, 0x40000040 ;  /* 0x40000040000b7882 */ /* 0x000fe20000000000 */
[----:B------:R-:W-:Y:S01]  /*60d0*/  UIADD3 UR7, UR6, 0x182, URZ ;  /* 0x0000018206077890 */ /* 0x000fe2000fffe03f */
        /* <DEDUP_REMOVED lines=33> */
[----:B------:R-:W-:Y:S02]  /*62f0*/  UIADD3 UR10, UR6, 0x104, URZ ;  /* 0x00000104060a7890 */ /* 0x000fe4000fffe03f */
        /* <DEDUP_REMOVED lines=38> */
[----:B------:R-:W-:Y:S03]  /*6560*/  HGMMA.64x16x16.F32.BF16 R120, gdesc[UR12], R120, gsb0 ;  /* 0x002000000c7879f0 */ /* 0x000fe60008001878 */
        /* <DEDUP_REMOVED lines=329> */
[----:B------:R-:W-:Y:S02]  /*7a00*/  UIADD3 UR7, UR6, 0x986, URZ ;  /* 0x0000098606077890 */ /* 0x000fe4000fffe03f */
[----:B------:R-:W-:Y:S01]  /*7a10*/  UIADD3 UR6, UR6, 0xa06, URZ ;  /* 0x00000a0606067890 */ /* 0x000fe2000fffe03f */
[----:B------:R-:W-:Y:S02]  /*7a20*/  WARPGROUP.DEPBAR.LE gsb0, 0x0 ;  /* 0x00008000000079c5 */ /* 0x000fe40000010000 */
[----:B------:R-:W-:-:S06]  /*7a30*/  WARPGROUP.ARRIVE ;  /* 0x00000000000079c5 */ /* 0x000fcc0000000000 */
[----:B------:R-:W-:Y:S01]  /*7a40*/  HGMMA.64x16x16.F32.BF16 R144, gdesc[UR52], R144, gsb0 ;  /* 0x00200000349079f0 */ /* 0x000fe20008001890 */
[----:B------:R-:W-:Y:S01]  /*7a50*/  UMOV UR54, UR10 ;  /* 0x0000000a00367c82 */ /* 0x000fe20008000000 */
[----:B------:R-:W-:Y:S01]  /*7a60*/  UMOV UR55, 0x40000040 ;  /* 0x4000004000377882 */ /* 0x000fe20000000000 */
        /* <DEDUP_REMOVED lines=12> */
[----:B------:R-:W-:Y:S03]  /*7b30*/  HGMMA.64x16x16.F32.BF16 R120, gdesc[UR52], R120, gsb0 ;  /* 0x00200000347879f0 */ /* 0x000fe60008001878 */
[----:B------:R-:W-:Y:S02]  /*7b40*/  WARPGROUP.DEPBAR.LE gsb0, 0x0 ;  /* 0x00008000000079c5 */ /* 0x000fe40000010000 */
[----:B------:R-:W-:Y:S05]  /*7b50*/  @!P0 BRA `(.L_x_20) ;  /* 0x0000000000048947 */ /* 0x000fea0003800000 */
[----:B------:R-:W-:Y:S01]  /*7b60*/  BPT.TRAP 0x1 ;  /* 0x000000040000795c */ /* 0x000fe20000300000 */
.L_x_20:
[----:B------:R-:W-:Y:S01]  /*7b70*/  ULEA UR7, UR37, UR39, 0x3 ;  /* 0x0000002725077291 */ /* 0x000fe2000f8e183f */
[----:B01----:R-:W-:-:S05]  /*7b80*/  IMAD.U32 R0, RZ, RZ, UR60 ;  /* 0x0000003cff007e24 */ /* 0x003fca000f8e00ff */
[----:B------:R-:W-:-:S04]  /*7b90*/  SHF.L.U32 R0, R0, 0x1f, RZ ;  /* 0x0000001f00007819 */ /* 0x000fc800000006ff */
[----:B------:R0:W1:Y:S01]  /*7ba0*/  SYNCS.PHASECHK.TRANS64.TRYWAIT P2, [UR7+0x36850], R0 ;  /* 0x03685000ff0075a7 */ /* 0x0000620008040147 */
[----:B------:R-:W-:Y:S05]  /*7bb0*/  @!P0 BRA `(.L_x_21) ;  /* 0x0000000000048947 */ /* 0x000fea0003800000 */
[----:B------:R-:W-:Y:S01]  /*7bc0*/  BPT.TRAP 0x1 ;  /* 0x000000040000795c */ /* 0x000fe20000300000 */
.L_x_21:
[----:B-1----:R-:W-:Y:S05]  /*7bd0*/  @P2 BRA `(.L_x_22) ;  /* 0x0000000000082947 */ /* 0x002fea0003800000 */
[----:B------:R-:W1:Y:S02]  /*7be0*/  SYNCS.PHASECHK.TRANS64.TRYWAIT P2, [UR7+0x36850], R0 ;  /* 0x03685000ff0075a7 */ /* 0x000e640008040147 */
[----:B-1----:R-:W-:Y:S05]  /*7bf0*/  @!P2 BRA `(.L_x_23) ;  /* 0x0000008400d4a947 */ /* 0x002fea0003800000 */
.L_x_22:
[----:B------:R-:W-:Y:S01]  /*7c00*/  UIADD3 UR39, UR39, 0x400, URZ ;  /* 0x0000040027277890 */ /* 0x000fe2000fffe03f */
[----:B------:R-:W-:Y:S01]  /*7c10*/  WARPGROUP.ARRIVE ;  /* 0x00000000000079c5 */ /* 0x000fe20000000000 */
[----:B------:R-:W-:Y:S01]  /*7c20*/  UMOV UR11, 0x40000040 ;  /* 0x40000040000b7882 */ /* 0x000fe20000000000 */
[----:B01----:R-:W-:Y:S01]  /*7c30*/  FMNMX.FTZ R0, R168, R11, !PT ;  /* 0x0000000ba8007209 */ /* 0x003fe20007810000 */
[----:B------:R-:W-:Y:S01]  /*7c40*/  USHF.R.U32.HI UR39, URZ, 0x4, UR39 ;  /* 0x000000043f277899 */ /* 0x000fe20008011627 */
[C---:B------:R-:W-:Y:S01]  /*7c50*/  ISETP.GT.AND P2, PT, R10.reuse, RZ, PT ;  /* 0x000000ff0a00720c */ /* 0x040fe20003f44270 */
[----:B------:R-:W-:Y:S01]  /*7c60*/  UMOV UR60, UR61 ;  /* 0x0000003d003c7c82 */ /* 0x000fe20008000000 */
[----:B------:R-:W-:Y:S01]  /*7c70*/  FMNMX.FTZ R3, R169, R0, !PT ;  /* 0x00000000a9037209 */ /* 0x000fe20007810000 */
[----:B------:R-:W-:Y:S01]  /*7c80*/  ULOP3.LUT UR39, UR39, 0x3fff, URZ, 0xc0, !UPT ;  /* 0x00003fff27277892 */ /* 0x000fe2000f8ec03f */
[----:B------:R-:W-:Y:S02]  /*7c90*/  VIADD R10, R10, 0xffffffff ;  /* 0xffffffff0a0a7836 */ /* 0x000fe40000000000 */
[----:B------:R-:W-:Y:S01]  /*7ca0*/  FMNMX.FTZ R0, R172, R3, !PT ;  /* 0x00000003ac007209 */ /* 0x000fe20007810000 */
[----:B------:R-:W-:-:S03]  /*7cb0*/  ULOP3.LUT UR6, UR39, 0x3800000, URZ, 0xfc, !UPT ;  /* 0x0380000027067892 */ /* 0x000fc6000f8efc3f */
[----:B------:R-:W-:Y:S01]  /*7cc0*/  FMNMX.FTZ R3, R173, R0, !PT ;  /* 0x00000000ad037209 */ /* 0x000fe20007810000 */
[----:B------:R-:W-:-:S03]  /*7cd0*/  UIMAD UR6, UR37, 0xa80, UR6 ;  /* 0x00000a80250678a4 */ /* 0x000fc6000f8e0206 */
[----:B------:R-:W-:Y:S01]  /*7ce0*/  FMNMX.FTZ R0, R160, R3, !PT ;  /* 0x00000003a0007209 */ /* 0x000fe20007810000 */
[----:B------:R-:W-:-:S03]  /*7cf0*/  UMOV UR37, UR36 ;  /* 0x0000002400257c82 */ /* 0x000fc60008000000 */
[----:B------:R-:W-:Y:S01]  /*7d00*/  UMOV UR10, UR6 ;  /* 0x00000006000a7c82 */ /* 0x000fe20008000000 */
[----:B------:R-:W-:Y:S01]  /*7d10*/  FMNMX.FTZ R3, R161, R0, !PT ;  /* 0x00000000a1037209 */ /* 0x000fe20007810000 */
[----:B------:R-:W-:Y:S01]  /*7d20*/  HGMMA.64x192x16.F32.BF16 R24, R200, gdesc[UR8].tnspB, R24, gsb0 ;  /* 0x42e00008c8187df0 */ /* 0x000fe20008001818 */
[----:B------:R-:W-:Y:S01]  /*7d30*/  UIADD3 UR10, UR6, 0x80, URZ ;  /* 0x00000080060a7890 */ /* 0x000fe2000fffe03f */
[----:B------:R-:W-:Y:S01]  /*7d40*/  UMOV UR11, 0x40000040 ;  /* 0x40000040000b7882 */ /* 0x000fe20000000000 */
[----:B------:R-:W-:-:S04]  /*7d50*/  FMNMX.FTZ R0, R164, R3, !PT ;  /* 0x00000003a4007209 */ /* 0x000fc80007810000 */
        /* <DEDUP_REMOVED lines=20> */
[----:B------:R-:W-:Y:S02]  /*7ea0*/  FMNMX.FTZ R2, R125, R0, !PT ;  /* 0x000000007d027209 */ /* 0x000fe40007810000 */
[----:B------:R-:W0:Y:S03]  /*7eb0*/  LDC R0, c[0x0][0x988] ;  /* 0x00026200ff007b82 */ /* 0x000e260000000800 */
[----:B------:R-:W1:Y:S02]  /*7ec0*/  SHFL.BFLY PT, R3, R2, 0x2, 0x1f ;  /* 0x0c401f0002037f89 */ /* 0x000e6400000e0000 */
[----:B-1----:R-:W-:Y:S02]  /*7ed0*/  FMNMX.FTZ R3, R2, R3, !PT ;  /* 0x0000000302037209 */ /* 0x002fe40007810000 */
[----:B------:R-:W-:-:S03]  /*7ee0*/  FMNMX.FTZ R2, R170, R9, !PT ;  /* 0x00000009aa027209 */ /* 0x000fc60007810000 */
[----:B------:R-:W1:Y:S02]  /*7ef0*/  SHFL.BFLY PT, R4, R3, 0x1, 0x1f ;  /* 0x0c201f0003047f89 */ /* 0x000e6400000e0000 */
[----:B-1----:R-:W-:Y:S02]  /*7f00*/  FMNMX.FTZ R4, R3, R4, !PT ;  /* 0x0000000403047209 */ /* 0x002fe40007810000 */
[----:B------:R-:W-:-:S03]  /*7f10*/  FMNMX.FTZ R3, R171, R2, !PT ;  /* 0x00000002ab037209 */ /* 0x000fc60007810000 */
[----:B------:R-:W-:Y:S01]  /*7f20*/  FADD.FTZ R11, -R4, R11 ;  /* 0x0000000b040b7221 */ /* 0x000fe20000010100 */
[----:B------:R-:W-:-:S03]  /*7f30*/  FMNMX.FTZ R2, R174, R3, !PT ;  /* 0x00000003ae027209 */ /* 0x000fc60007810000 */
[----:B0-----:R-:W-:Y:S01]  /*7f40*/  FMUL.FTZ R8, R11, R0 ;  /* 0x000000000b087220 */ /* 0x001fe20000410000 */
[----:B------:R-:W-:-:S04]  /*7f50*/  FMNMX.FTZ R3, R175, R2, !PT ;  /* 0x00000002af037209 */ /* 0x000fc80007810000 */
[----:B------:R-:W-:Y:S01]  /*7f60*/  FMNMX.FTZ R2, R162, R3, !PT ;  /* 0x00000003a2027209 */ /* 0x000fe20007810000 */
[----:B------:R-:W-:Y:S03]  /*7f70*/  MUFU.EX2 R8, R8 ;  /* 0x0000000800087308 */ /* 0x000fe60000000800 */
        /* <DEDUP_REMOVED lines=10> */
[----:B------:R-:W-:Y:S01]  /*8020*/  FMNMX.FTZ R3, R151, R2, !PT ;  /* 0x0000000297037209 */ /* 0x000fe20007810000 */
[----:B------:R-:W-:Y:S02]  /*8030*/  WARPGROUP.DEPBAR.LE gsb0, 0x0 ;  /* 0x00008000000079c5 */ /* 0x000fe40000010000 */
[----:B------:R-:W-:Y:S01]  /*8040*/  WARPGROUP.ARRIVE ;  /* 0x00000000000079c5 */ /* 0x000fe20000000000 */
[----:B------:R-:W-:-:S04]  /*8050*/  FMNMX.FTZ R2, R138, R3, !PT ;  /* 0x000000038a027209 */ /* 0x000fc80007810000 */
        /* <DEDUP_REMOVED lines=13> */
[----:B------:R-:W-:-:S05]  /*8130*/  FMNMX.FTZ R2, R127, R2, !PT ;  /* 0x000000027f027209 */ /* 0x000fca0007810000 */
[----:B------:R-:W0:Y:S02]  /*8140*/  SHFL.BFLY PT, R3, R2, 0x2, 0x1f ;  /* 0x0c401f0002037f89 */ /* 0x000e2400000e0000 */
[----:B0-----:R-:W-:-:S05]  /*8150*/  FMNMX.FTZ R14, R2, R3, !PT ;  /* 0x00000003020e7209 */ /* 0x001fca0007810000 */
[----:B------:R-:W0:Y:S02]  /*8160*/  SHFL.BFLY PT, R3, R14, 0x1, 0x1f ;  /* 0x0c201f000e037f89 */ /* 0x000e2400000e0000 */
[----:B0-----:R-:W-:Y:S01]  /*8170*/  FMNMX.FTZ R3, R14, R3, !PT ;  /* 0x000000030e037209 */ /* 0x001fe20007810000 */
[----:B------:R-:W-:Y:S02]  /*8180*/  WARPGROUP.DEPBAR.LE gsb0, 0x0 ;  /* 0x00008000000079c5 */ /* 0x000fe40000010000 */
[----:B------:R-:W-:-:S06]  /*8190*/  WARPGROUP.ARRIVE ;  /* 0x00000000000079c5 */ /* 0x000fcc0000000000 */
[----:B------:R-:W-:Y:S01]  /*81a0*/  HGMMA.64x192x16.F32.BF16 R24, R192, gdesc[UR8].tnspB, R24, gsb0 ;  /* 0x42e00008c0187df0 */ /* 0x000fe20008001818 */
[----:B------:R-:W-:Y:S01]  /*81b0*/  UIADD3 UR10, UR6, 0x180, URZ ;  /* 0x00000180060a7890 */ /* 0x000fe2000fffe03f */
[----:B------:R-:W-:Y:S01]  /*81c0*/  UMOV UR11, 0x40000040 ;  /* 0x40000040000b7882 */ /* 0x000fe20000000000 */
[----:B------:R-:W-:Y:S02]  /*81d0*/  WARPGROUP.DEPBAR.LE gsb0, 0x0 ;  /* 0x00008000000079c5 */ /* 0x000fe40000010000 */
[----:B------:R-:W-:-:S15]  /*81e0*/  WARPGROUP.ARRIVE ;  /* 0x00000000000079c5 */ /* 0x000fde0000000000 */
[----:B------:R-:W-:Y:S01]  /*81f0*/  HGMMA.64x192x16.F32.BF16 R24, R188, gdesc[UR8].tnspB, R24, gsb0 ;  /* 0x42e00008bc187df0 */ /* 0x000fe20008001818 */
[----:B------:R-:W-:Y:S01]  /*8200*/  UIADD3 UR10, UR6, 0x200, URZ ;  /* 0x00000200060a7890 */ /* 0x000fe2000fffe03f */
[----:B------:R-:W-:Y:S01]  /*8210*/  UMOV UR11, 0x40000040 ;  /* 0x40000040000b7882 */ /* 0x000fe20000000000 */
[----:B------:R-:W-:Y:S02]  /*8220*/  WARPGROUP.DEPBAR.LE gsb0, 0x0 ;  /* 0x00008000000079c5 */ /* 0x000fe40000010000 */
[----:B------:R-:W-:Y:S01]  /*8230*/  WARPGROUP.ARRIVE ;  /* 0x00000000000079c5 */ /* 0x000fe20000000000 */
[----:B------:R-:W-:-:S04]  /*8240*/  FMUL.FTZ R189, R4, R0 ;  /* 0x0000000004bd7220 */ /* 0x000fc80000410000 */
[----:B------:R-:W-:-:S10]  /*8250*/  FFMA.FTZ R13, R153, R0, -R189 ;  /* 0x00000000990d7223 */ /* 0x000fd400000108bd */
[----:B------:R-:W-:Y:S01]  /*8260*/  HGMMA.64x192x16.F32.BF16 R24, R184, gdesc[UR8].tnspB, R24, gsb0 ;  /* 0x42e00008b8187df0 */ /* 0x000fe20008001818 */
[----:B------:R-:W-:Y:S01]  /*8270*/  UIADD3 UR10, UR6, 0x280, URZ ;  /* 0x00000280060a7890 */ /* 0x000fe2000fffe03f */
[-CC-:B------:R-:W-:Y:S01]  /*8280*/  FFMA.FTZ R200, R169, R0.reuse, -R189.reuse ;  /* 0x00000000a9c87223 */ /* 0x180fe200000108bd */
[----:B------:R-:W-:Y:S01]  /*8290*/  UMOV UR11, 0x40000040 ;  /* 0x40000040000b7882 */ /* 0x000fe20000000000 */
[----:B------:R-:W-:Y:S01]  /*82a0*/  UIADD3 UR6, UR6, 0x300, URZ ;  /* 0x0000030006067890 */ /* 0x000fe2000fffe03f */
[-CC-:B------:R-:W-:Y:S01]  /*82b0*/  FFMA.FTZ R153, R129, R0.reuse, -R189.reuse ;  /* 0x0000000081997223 */ /* 0x180fe200000108bd */
        /* <DEDUP_REMOVED lines=19> */
[----:B------:R-:W-:Y:S01]  /*83f0*/  FFMA.FTZ R124, R124, R0, -R189 ;  /* 0x000000007c7c7223 */ /* 0x000fe200000108bd */
[----:B------:R-:W-:Y:S01]  /*8400*/  MUFU.EX2 R11, R11 ;  /* 0x0000000b000b7308 */ /* 0x000fe20000000800 */
[----:B------:R-:W-:-:S04]  /*8410*/  IMAD.U32 R133, RZ, RZ, UR38 ;  /* 0x00000026ff857e24 */ /* 0x000fc8000f8e00ff */
[----:B------:R-:W-:-:S03]  /*8420*/  @!P1 VIADD R133, R133, 0x36840 ;  /* 0x0003684085859836 */ /* 0x000fc60000000000 */
[----:B------:R-:W-:Y:S02]  /*8430*/  MUFU.EX2 R200, R200 ;  /* 0x000000c800c87308 */ /* 0x000fe40000000800 */
[----:B------:R-:W-:-:S06]  /*8440*/  @!P1 PRMT R133, RZ, 0x654, R133 ;  /* 0x00000654ff859816 */ /* 0x000fcc0000000085 */
[----:B------:R-:W-:Y:S08]  /*8450*/  MUFU.EX2 R202, R202 ;  /* 0x000000ca00ca7308 */ /* 0x000ff00000000800 */
        /* <DEDUP_REMOVED lines=19> */
[----:B------:R-:W-:Y:S01]  /*8590*/  MUFU.EX2 R121, R121 ;  /* 0x0000007900797308 */ /* 0x000fe20000000800 */
[----:B------:R-:W-:-:S02]  /*85a0*/  WARPGROUP.DEPBAR.LE gsb0, 0x0 ;  /* 0x00008000000079c5 */ /* 0x000fc40000010000 */
[----:B------:R-:W-:Y:S01]  /*85b0*/  WARPGROUP.ARRIVE ;  /* 0x00000000000079c5 */ /* 0x000fe20000000000 */
[-CC-:B------:R-:W-:Y:S01]  /*85c0*/  FFMA.FTZ R184, R136, R0.reuse, -R189.reuse ;  /* 0x0000000088b87223 */ /* 0x180fe200000108bd */
[----:B------:R-:W-:-:S04]  /*85d0*/  FFMA.FTZ R186, R140, R0, -R189 ;  /* 0x000000008cba7223 */ /* 0x000fc800000108bd */
[----:B------:R-:W-:Y:S01]  /*85e0*/  HGMMA.64x192x16.F32.BF16 R24, R180, gdesc[UR8].tnspB, R24, gsb0 ;  /* 0x42e00008b4187df0 */ /* 0x000fe20008001818 */
[----:B------:R-:W-:Y:S01]  /*85f0*/  UMOV UR10, UR6 ;  /* 0x00000006000a7c82 */ /* 0x000fe20008000000 */
[----:B------:R-:W-:Y:S01]  /*8600*/  UMOV UR11, 0x40000040 ;  /* 0x40000040000b7882 */ /* 0x000fe20000000000 */
[----:B------:R-:W-:Y:S08]  /*8610*/  MUFU.EX2 R184, R184 ;  /* 0x000000b800b87308 */ /* 0x000ff00000000800 */
[----:B------:R-:W-:Y:S01]  /*8620*/  MUFU.EX2 R186, R186 ;  /* 0x000000ba00ba7308 */ /* 0x000fe20000000800 */
[----:B------:R-:W-:-:S02]  /*8630*/  WARPGROUP.DEPBAR.LE gsb0, 0x0 ;  /* 0x00008000000079c5 */ /* 0x000fc40000010000 */
[----:B------:R-:W-:Y:S01]  /*8640*/  WARPGROUP.ARRIVE ;  /* 0x00000000000079c5 */ /* 0x000fe20000000000 */
[-CC-:B------:R-:W-:Y:S01]  /*8650*/  FFMA.FTZ R180, R128, R0.reuse, -R189.reuse ;  /* 0x0000000080b47223 */ /* 0x180fe200000108bd */
[-CC-:B------:R-:W-:Y:S01]  /*8660*/  FFMA.FTZ R182, R132, R0.reuse, -R189.reuse ;  /* 0x0000000084b67223 */ /* 0x180fe200000108bd */
[-C--:B------:R-:W-:Y:S01]  /*8670*/  FFMA.FTZ R189, R125, R0.reuse, -R189 ;  /* 0x000000007dbd7223 */ /* 0x080fe200000108bd */
[----:B------:R-:W-:Y:S02]  /*8680*/  FADD.FTZ R125, -R3, R9 ;  /* 0x00000009037d7221 */ /* 0x000fe40000010100 */
[----:B------:R-:W-:Y:S01]  /*8690*/  HGMMA.64x192x16.F32.BF16 R24, R176, gdesc[UR8].tnspB, R24, gsb0 ;  /* 0x42e00008b0187df0 */ /* 0x000fe20008001818 */
[----:B------:R0:W-:Y:S01]  /*86a0*/  MUFU.EX2 R9, R189 ;  /* 0x000000bd00097308 */ /* 0x0001e20000000800 */
[-C--:B------:R-:W-:Y:S01]  /*86b0*/  FMUL.FTZ R2, R125, R0.reuse ;  /* 0x000000007d027220 */ /* 0x080fe20000410000 */
[----:B------:R-:W-:-:S04]  /*86c0*/  FMUL.FTZ R125, R3, R0 ;  /* 0x00000000037d7220 */ /* 0x000fc80000410000 */
[-CC-:B------:R-:W-:Y:S01]  /*86d0*/  FFMA.FTZ R201, R170, R0.reuse, -R125.reuse ;  /* 0x00000000aac97223 */ /* 0x180fe2000001087d */
[-CC-:B------:R-:W-:Y:S01]  /*86e0*/  FFMA.FTZ R20, R171, R0.reuse, -R125.reuse ;  /* 0x00000000ab147223 */ /* 0x180fe2000001087d */
[----:B------:R-:W-:Y:S01]  /*86f0*/  MUFU.EX2 R2, R2 ;  /* 0x0000000200027308 */ /* 0x000fe20000000800 */
[-CC-:B------:R-:W-:Y:S01]  /*8700*/  FFMA.FTZ R203, R174, R0.reuse, -R125.reuse ;  /* 0x00000000aecb7223 */ /* 0x180fe2000001087d */
[-CC-:B------:R-:W-:Y:S01]  /*8710*/  FFMA.FTZ R120, R175, R0.reuse, -R125.reuse ;  /* 0x00000000af787223 */ /* 0x180fe2000001087d */
[-CC-:B0-----:R-:W-:Y:S01]  /*8720*/  FFMA.FTZ R189, R146, R0.reuse, -R125.reuse ;  /* 0x0000000092bd7223 */ /* 0x181fe2000001087d */
[-CC-:B------:R-:W-:Y:S01]  /*8730*/  FFMA.FTZ R197, R162, R0.reuse, -R125.reuse ;  /* 0x00000000a2c57223 */ /* 0x180fe2000001087d */
[----:B------:R-:W-:Y:S02]  /*8740*/  IMAD.U32 R146, RZ, RZ, UR7 ;  /* 0x00000007ff927e24 */ /* 0x000fe4000f8e00ff */
[-CC-:B------:R-:W-:Y:S01]  /*8750*/  FFMA.FTZ R124, R163, R0.reuse, -R125.reuse ;  /* 0x00000000a37c7223 */ /* 0x180fe2000001087d */
[-CC-:B------:R-:W-:Y:S01]  /*8760*/  FFMA.FTZ R199, R166, R0.reuse, -R125.reuse ;  /* 0x00000000a6c77223 */ /* 0x180fe2000001087d */
[----:B------:R-:W0:Y:S01]  /*8770*/  MUFU.EX2 R201, R201 ;  /* 0x000000c900c97308 */ /* 0x000e220000000800 */
[-CC-:B------:R-:W-:Y:S01]  /*8780*/  FFMA.FTZ R185, R138, R0.reuse, -R125.reuse ;  /* 0x000000008ab97223 */ /* 0x180fe2000001087d */
[----:B------:R-:W-:Y:S01]  /*8790*/  @!P1 IADD3 R146, R146, 0x36860, RZ ;  /* 0x0003686092929810 */ /* 0x000fe20007ffe0ff */
[-CC-:B------:R-:W-:Y:S01]  /*87a0*/  FFMA.FTZ R128, R167, R0.reuse, -R125.reuse ;  /* 0x00000000a7807223 */ /* 0x180fe2000001087d */
[-CC-:B------:R-:W-:Y:S01]  /*87b0*/  FFMA.FTZ R193, R154, R0.reuse, -R125.reuse ;  /* 0x000000009ac17223 */ /* 0x180fe2000001087d */
[-CC-:B------:R-:W-:Y:S01]  /*87c0*/  FFMA.FTZ R132, R155, R0.reuse, -R125.reuse ;  /* 0x000000009b847223 */ /* 0x180fe2000001087d */
[----:B------:R-:W-:Y:S01]  /*87d0*/  @!P1 PRMT R146, RZ, 0x654, R146 ;  /* 0x00000654ff929816 */ /* 0x000fe20000000092 */
[-CC-:B------:R-:W-:Y:S01]  /*87e0*/  FFMA.FTZ R187, R142, R0.reuse, -R125.reuse ;  /* 0x000000008ebb7223 */ /* 0x180fe2000001087d */
[----:B------:R-:W1:Y:S01]  /*87f0*/  MUFU.EX2 R20, R20 ;  /* 0x0000001400147308 */ /* 0x000e620000000800 */
[-CC-:B------:R-:W-:Y:S01]  /*8800*/  FFMA.FTZ R195, R158, R0.reuse, -R125.reuse ;  /* 0x000000009ec37223 */ /* 0x180fe2000001087d */
[-CC-:B------:R-:W-:Y:S01]  /*8810*/  FFMA.FTZ R181, R130, R0.reuse, -R125.reuse ;  /* 0x0000000082b57223 */ /* 0x180fe2000001087d */
[-CC-:B------:R-:W-:Y:S01]  /*8820*/  FFMA.FTZ R136, R159, R0.reuse, -R125.reuse ;  /* 0x000000009f887223 */ /* 0x180fe2000001087d */
[-CC-:B------:R-:W-:Y:S01]  /*8830*/  FFMA.FTZ R140, R147, R0.reuse, -R125.reuse ;  /* 0x00000000938c7223 */ /* 0x180fe2000001087d */
[-CC-:B------:R-:W-:Y:S01]  /*8840*/  FFMA.FTZ R191, R150, R0.reuse, -R125.reuse ;  /* 0x0000000096bf7223 */ /* 0x180fe2000001087d */
[-CC-:B------:R-:W-:Y:S01]  /*8850*/  FFMA.FTZ R144, R151, R0.reuse, -R125.reuse ;  /* 0x0000000097907223 */ /* 0x180fe2000001087d */
[-C--:B------:R-:W-:Y:S01]  /*8860*/  FFMA.FTZ R143, R143, R0.reuse, -R125 ;  /* 0x000000008f8f7223 */ /* 0x080fe2000001087d */
[----:B------:R-:W2:Y:S01]  /*8870*/  MUFU.EX2 R203, R203 ;  /* 0x000000cb00cb7308 */ /* 0x000ea20000000800 */
[----:B0-----:R-:W-:Y:S01]  /*8880*/  FFMA.FTZ R5, R2, R5, R201 ;  /* 0x0000000502057223 */ /* 0x001fe200000100c9 */
[-CC-:B------:R-:W-:Y:S01]  /*8890*/  FFMA.FTZ R131, R131, R0.reuse, -R125.reuse ;  /* 0x0000000083837223 */ /* 0x180fe2000001087d */
[-CC-:B------:R-:W-:Y:S01]  /*88a0*/  FFMA.FTZ R134, R134, R0.reuse, -R125.reuse ;  /* 0x0000000086867223 */ /* 0x180fe2000001087d */
[-CC-:B------:R-:W-:Y:S01]  /*88b0*/  FFMA.FTZ R135, R135, R0.reuse, -R125.reuse ;  /* 0x0000000087877223 */ /* 0x180fe2000001087d */
[-CC-:B------:R-:W-:Y:S01]  /*88c0*/  FFMA.FTZ R123, R123, R0.reuse, -R125.reuse ;  /* 0x000000007b7b7223 */ /* 0x180fe2000001087d */
[----:B------:R-:W-:-:S02]  /*88d0*/  FFMA.FTZ R126, R126, R0, -R125 ;  /* 0x000000007e7e7223 */ /* 0x000fc4000001087d */
[----:B------:R-:W0:Y:S01]  /*88e0*/  MUFU.EX2 R120, R120 ;  /* 0x0000007800787308 */ /* 0x000e220000000800 */
[C---:B-1----:R-:W-:Y:S01]  /*88f0*/  FADD.FTZ R138, R20.reuse, R5 ;  /* 0x00000005148a7221 */ /* 0x042fe20000010000 */
[----:B------:R-:W-:-:S06]  /*8900*/  F2FP.BF16.F32.PACK_AB R201, R20, R201 ;  /* 0x000000c914c9723e */ /* 0x000fcc00000010ff */
[----:B------:R-:W1:Y:S01]  /*8910*/  MUFU.EX2 R197, R197 ;  /* 0x000000c500c57308 */ /* 0x000e620000000800 */
[----:B--2---:R-:W-:-:S07]  /*8920*/  FADD.FTZ R5, R203, R138 ;  /* 0x0000008acb057221 */ /* 0x004fce0000010000 */
[----:B------:R-:W2:Y:S01]  /*8930*/  MUFU.EX2 R124, R124 ;  /* 0x0000007c007c7308 */ /* 0x000ea20000000800 */
[C---:B0-----:R-:W-:Y:S01]  /*8940*/  FADD.FTZ R138, R120.reuse, R5 ;  /* 0x00000005788a7221 */ /* 0x041fe20000010000 */
[----:B------:R-:W-:-:S06]  /*8950*/  F2FP.BF16.F32.PACK_AB R203, R120, R203 ;  /* 0x000000cb78cb723e */ /* 0x000fcc00000010ff */
[----:B------:R-:W0:Y:S01]  /*8960*/  MUFU.EX2 R199, R199 ;  /* 0x000000c700c77308 */ /* 0x000e220000000800 */
[----:B-1----:R-:W-:-:S07]  /*8970*/  FADD.FTZ R5, R197, R138 ;  /* 0x0000008ac5057221 */ /* 0x002fce0000010000 */
[----:B------:R-:W1:Y:S01]  /*8980*/  MUFU.EX2 R128, R128 ;  /* 0x0000008000807308 */ /* 0x000e620000000800 */
[----:B--2---:R-:W-:Y:S01]  /*8990*/  FADD.FTZ R130, R124, R5 ;  /* 0x000000057c827221 */ /* 0x004fe20000010000 */
[----:B------:R-:W-:Y:S01]  /*89a0*/  FFMA.FTZ R5, R122, R0, -R125 ;  /* 0x000000007a057223 */ /* 0x000fe2000001087d */
[----:B------:R-:W-:-:S05]  /*89b0*/  F2FP.BF16.F32.PACK_AB R197, R124, R197 ;  /* 0x000000c57cc5723e */ /* 0x000fca00000010ff */
[----:B------:R-:W2:Y:S08]  /*89c0*/  MUFU.EX2 R193, R193 ;  /* 0x000000c100c17308 */ /* 0x000eb00000000800 */
[----:B------:R-:W3:Y:S08]  /*89d0*/  MUFU.EX2 R132, R132 ;  /* 0x0000008400847308 */ /* 0x000ef00000000800 */
[----:B------:R-:W4:Y:S08]  /*89e0*/  MUFU.EX2 R195, R195 ;  /* 0x000000c300c37308 */ /* 0x000f300000000800 */
[----:B------:R-:W5:Y:S08]  /*89f0*/  MUFU.EX2 R136, R136 ;  /* 0x0000008800887308 */ /* 0x000f700000000800 */
[----:B------:R-:W5:Y:S08]  /*8a00*/  MUFU.EX2 R189, R189 ;  /* 0x000000bd00bd7308 */ /* 0x000f700000000800 */
[----:B------:R-:W5:Y:S08]  /*8a10*/  MUFU.EX2 R140, R140 ;  /* 0x0000008c008c7308 */ /* 0x000f700000000800 */
[----:B------:R-:W5:Y:S08]  /*8a20*/  MUFU.EX2 R191, R191 ;  /* 0x000000bf00bf7308 */ /* 0x000f700000000800 */
[----:B------:R-:W5:Y:S08]  /*8a30*/  MUFU.EX2 R144, R144 ;  /* 0x0000009000907308 */ /* 0x000f700000000800 */
[----:B------:R-:W5:Y:S08]  /*8a40*/  MUFU.EX2 R185, R185 ;  /* 0x000000b900b97308 */ /* 0x000f700000000800 */
        /* <DEDUP_REMOVED lines=8> */
[----:B------:R0:W-:Y:S05]  /*8ad0*/  @!P1 SYNCS.ARRIVE.TRANS64.RED.A1T0 RZ, [R133+URZ], RZ ;  /* 0x000000ff85ff99a7 */ /* 0x0001ea000810043f */
[----:B------:R-:W-:Y:S01]  /*8ae0*/  MUFU.EX2 R135, R135 ;  /* 0x0000008700877308 */ /* 0x000fe20000000800 */
[----:B------:R-:W-:Y:S02]  /*8af0*/  F2FP.BF16.F32.PACK_AB R178, R9, R14 ;  /* 0x0000000e09b2723e */ /* 0x000fe400000010ff */
[----:B------:R-:W-:Y:S01]  /*8b00*/  F2FP.BF16.F32.PACK_AB R176, R121, R12 ;  /* 0x0000000c79b0723e */ /* 0x000fe200000010ff */
[----:B0-----:R-:W-:Y:S01]  /*8b10*/  FFMA.FTZ R133, R8, R6, R11 ;  /* 0x0000000608857223 */ /* 0x001fe2000001000b */
[----:B------:R0:W-:Y:S01]  /*8b20*/  @!P1 SYNCS.ARRIVE.TRANS64.RED.A1T0 RZ, [R146+URZ], RZ ;  /* 0x000000ff92ff99a7 */ /* 0x0001e2000810043f */
[-CC-:B------:R-:W-:Y:S01]  /*8b30*/  FFMA.FTZ R6, R139, R0.reuse, -R125.reuse ;  /* 0x000000008b067223 */ /* 0x180fe2000001087d */
[----:B------:R-:W-:Y:S01]  /*8b40*/  FFMA.FTZ R125, R127, R0, -R125 ;  /* 0x000000007f7d7223 */ /* 0x000fe2000001087d */
[C---:B------:R-:W-:Y:S01]  /*8b50*/  FADD.FTZ R133, R200.reuse, R133 ;  /* 0x00000085c8857221 */ /* 0x040fe20000010000 */
[----:B------:R-:W-:Y:S01]  /*8b60*/  F2FP.BF16.F32.PACK_AB R200, R200, R11 ;  /* 0x0000000bc8c8723e */ /* 0x000fe200000010ff */
[----:B------:R-:W-:Y:S02]  /*8b70*/  MUFU.EX2 R177, R5 ;  /* 0x0000000500b17308 */ /* 0x000fe40000000800 */
[----:B0-----:R-:W-:Y:S01]  /*8b80*/  FADD.FTZ R146, R202, R133 ;  /* 0x00000085ca927221 */ /* 0x001fe20000010000 */
[----:B------:R-:W-:-:S03]  /*8b90*/  F2FP.BF16.F32.PACK_AB R202, R169, R202 ;  /* 0x000000caa9ca723e */ /* 0x000fc600000010ff */
[----:B------:R-:W-:Y:S02]  /*8ba0*/  FADD.FTZ R133, R169, R146 ;  /* 0x00000092a9857221 */ /* 0x000fe40000010000 */
[----:B------:R-:W0:Y:S02]  /*8bb0*/  MUFU.EX2 R6, R6 ;  /* 0x0000000600067308 */ /* 0x000e240000000800 */
[----:B------:R-:W-:Y:S01]  /*8bc0*/  FADD.FTZ R142, R196, R133 ;  /* 0x00000085c48e7221 */ /* 0x000fe20000010000 */
[----:B------:R-:W-:-:S03]  /*8bd0*/  F2FP.BF16.F32.PACK_AB R196, R161, R196 ;  /* 0x000000c4a1c4723e */ /* 0x000fc600000010ff */
[----:B------:R-:W-:Y:S02]  /*8be0*/  FADD.FTZ R133, R161, R142 ;  /* 0x0000008ea1857221 */ /* 0x000fe40000010000 */
[----:B------:R-:W0:Y:S02]  /*8bf0*/  MUFU.EX2 R123, R123 ;  /* 0x0000007b007b7308 */ /* 0x000e240000000800 */
[----:B------:R-:W-:Y:S01]  /*8c00*/  FADD.FTZ R138, R198, R133 ;  /* 0x00000085c68a7221 */ /* 0x000fe20000010000 */
[----:B------:R-:W-:Y:S01]  /*8c10*/  FADD.FTZ R133, R199, R130 ;  /* 0x00000082c7857221 */ /* 0x000fe20000010000 */
[C---:B------:R-:W-:Y:S02]  /*8c20*/  F2FP.BF16.F32.PACK_AB R198, R15.reuse, R198 ;  /* 0x000000c60fc6723e */ /* 0x040fe400000010ff */
[----:B------:R-:W-:Y:S01]  /*8c30*/  FADD.FTZ R139, R15, R138 ;  /* 0x0000008a0f8b7221 */ /* 0x000fe20000010000 */
[C---:B-1----:R-:W-:Y:S01]  /*8c40*/  FADD.FTZ R130, R128.reuse, R133 ;  /* 0x0000008580827221 */ /* 0x042fe20000010000 */
[----:B------:R-:W1:Y:S01]  /*8c50*/  MUFU.EX2 R179, R126 ;  /* 0x0000007e00b37308 */ /* 0x000e620000000800 */
[----:B------:R-:W-:Y:S01]  /*8c60*/  F2FP.BF16.F32.PACK_AB R199, R128, R199 ;  /* 0x000000c780c7723e */ /* 0x000fe200000010ff */
[----:B------:R-:W-:Y:S01]  /*8c70*/  FADD.FTZ R138, R192, R139 ;  /* 0x0000008bc08a7221 */ /* 0x000fe20000010000 */
[----:B--2---:R-:W-:Y:S01]  /*8c80*/  FADD.FTZ R133, R193, R130 ;  /* 0x00000082c1857221 */ /* 0x004fe20000010000 */
[----:B------:R-:W-:-:S02]  /*8c90*/  F2FP.BF16.F32.PACK_AB R192, R13, R192 ;  /* 0x000000c00dc0723e */ /* 0x000fc400000010ff */
[----:B------:R-:W-:Y:S01]  /*8ca0*/  FADD.FTZ R127, R13, R138 ;  /* 0x0000008a0d7f7221 */ /* 0x000fe20000010000 */
[C---:B---3--:R-:W-:Y:S01]  /*8cb0*/  FADD.FTZ R130, R132.reuse, R133 ;  /* 0x0000008584827221 */ /* 0x048fe20000010000 */
[----:B------:R-:W2:Y:S01]  /*8cc0*/  MUFU.EX2 R125, R125 ;  /* 0x0000007d007d7308 */ /* 0x000ea20000000800 */
[----:B------:R-:W-:Y:S01]  /*8cd0*/  F2FP.BF16.F32.PACK_AB R193, R132, R193 ;  /* 0x000000c184c1723e */ /* 0x000fe200000010ff */
[----:B------:R-:W-:Y:S01]  /*8ce0*/  FADD.FTZ R138, R194, R127 ;  /* 0x0000007fc28a7221 */ /* 0x000fe20000010000 */
[----:B----4-:R-:W-:Y:S01]  /*8cf0*/  FADD.FTZ R11, R195, R130 ;  /* 0x00000082c30b7221 */ /* 0x010fe20000010000 */
[C---:B------:R-:W-:Y:S02]  /*8d00*/  F2FP.BF16.F32.PACK_AB R194, R21.reuse, R194 ;  /* 0x000000c215c2723e */ /* 0x040fe400000010ff */
[----:B------:R-:W-:Y:S01]  /*8d10*/  FADD.FTZ R127, R21, R138 ;  /* 0x0000008a157f7221 */ /* 0x000fe20000010000 */
[C---:B-----5:R-:W-:Y:S01]  /*8d20*/  FADD.FTZ R130, R136.reuse, R11 ;  /* 0x0000000b88827221 */ /* 0x060fe20000010000 */
[----:B------:R-:W-:-:S02]  /*8d30*/  F2FP.BF16.F32.PACK_AB R195, R136, R195 ;  /* 0x000000c388c3723e */ /* 0x000fc400000010ff */
[----:B------:R-:W-:Y:S01]  /*8d40*/  FADD.FTZ R20, R188, R127 ;  /* 0x0000007fbc147221 */ /* 0x000fe20000010000 */
[----:B------:R-:W-:Y:S01]  /*8d50*/  FADD.FTZ R11, R189, R130 ;  /* 0x00000082bd0b7221 */ /* 0x000fe20000010000 */
[C---:B------:R-:W-:Y:S02]  /*8d60*/  F2FP.BF16.F32.PACK_AB R188, R145.reuse, R188 ;  /* 0x000000bc91bc723e */ /* 0x040fe400000010ff */
[----:B------:R-:W-:Y:S01]  /*8d70*/  FADD.FTZ R127, R145, R20 ;  /* 0x00000014917f7221 */ /* 0x000fe20000010000 */
[C---:B------:R-:W-:Y:S01]  /*8d80*/  FADD.FTZ R20, R140.reuse, R11 ;  /* 0x0000000b8c147221 */ /* 0x040fe20000010000 */
[----:B------:R-:W-:Y:S02]  /*8d90*/  F2FP.BF16.F32.PACK_AB R189, R140, R189 ;  /* 0x000000bd8cbd723e */ /* 0x000fe400000010ff */
[----:B------:R-:W-:Y:S01]  /*8da0*/  FADD.FTZ R120, R190, R127 ;  /* 0x0000007fbe787221 */ /* 0x000fe20000010000 */
[----:B------:R-:W-:Y:S01]  /*8db0*/  FADD.FTZ R11, R191, R20 ;  /* 0x00000014bf0b7221 */ /* 0x000fe20000010000 */
[----:B------:R-:W-:-:S02]  /*8dc0*/  F2FP.BF16.F32.PACK_AB R190, R149, R190 ;  /* 0x000000be95be723e */ /* 0x000fc400000010ff */
[----:B------:R-:W-:Y:S01]  /*8dd0*/  FADD.FTZ R13, R149, R120 ;  /* 0x00000078950d7221 */ /* 0x000fe20000010000 */
[C---:B------:R-:W-:Y:S01]  /*8de0*/  FADD.FTZ R20, R144.reuse, R11 ;  /* 0x0000000b90147221 */ /* 0x040fe20000010000 */
[----:B------:R-:W-:Y:S02]  /*8df0*/  F2FP.BF16.F32.PACK_AB R191, R144, R191 ;  /* 0x000000bf90bf723e */ /* 0x000fe400000010ff */
[----:B------:R-:W-:Y:S01]  /*8e00*/  FADD.FTZ R120, R184, R13 ;  /* 0x0000000db8787221 */ /* 0x000fe20000010000 */
[----:B------:R-:W-:Y:S01]  /*8e10*/  FADD.FTZ R11, R185, R20 ;  /* 0x00000014b90b7221 */ /* 0x000fe20000010000 */
[C---:B0-----:R-:W-:Y:S02]  /*8e20*/  F2FP.BF16.F32.PACK_AB R185, R6.reuse, R185 ;  /* 0x000000b906b9723e */ /* 0x041fe400000010ff */
[C---:B------:R-:W-:Y:S01]  /*8e30*/  FADD.FTZ R13, R137.reuse, R120 ;  /* 0x00000078890d7221 */ /* 0x040fe20000010000 */
[----:B------:R-:W-:Y:S01]  /*8e40*/  FADD.FTZ R20, R6, R11 ;  /* 0x0000000b06147221 */ /* 0x000fe20000010000 */
[----:B------:R-:W-:-:S02]  /*8e50*/  F2FP.BF16.F32.PACK_AB R184, R137, R184 ;  /* 0x000000b889b8723e */ /* 0x000fc400000010ff */
[----:B------:R-:W-:Y:S01]  /*8e60*/  FADD.FTZ R120, R186, R13 ;  /* 0x0000000dba787221 */ /* 0x000fe20000010000 */
[----:B------:R-:W-:Y:S01]  /*8e70*/  FADD.FTZ R11, R187, R20 ;  /* 0x00000014bb0b7221 */ /* 0x000fe20000010000 */
[C---:B------:R-:W-:Y:S02]  /*8e80*/  F2FP.BF16.F32.PACK_AB R186, R141.reuse, R186 ;  /* 0x000000ba8dba723e */ /* 0x040fe400000010ff */
[----:B------:R-:W-:Y:S01]  /*8e90*/  FADD.FTZ R13, R141, R120 ;  /* 0x000000788d0d7221 */ /* 0x000fe20000010000 */
[C---:B------:R-:W-:Y:S01]  /*8ea0*/  FADD.FTZ R20, R122.reuse, R11 ;  /* 0x0000000b7a147221 */ /* 0x040fe20000010000 */
[----:B------:R-:W-:Y:S01]  /*8eb0*/  F2FP.BF16.F32.PACK_AB R187, R122, R187 ;  /* 0x000000bb7abb723e */ /* 0x000fe200000010ff */
[----:B------:R-:W-:Y:S02]  /*8ec0*/  IMAD.MOV.U32 R11, RZ, RZ, R4 ;  /* 0x000000ffff0b7224 */ /* 0x000fe400078e0004 */
        /* <DEDUP_REMOVED lines=8> */
[C---:B------:R-:W-:Y:S02]  /*8f50*/  F2FP.BF16.F32.PACK_AB R182, R129.reuse, R182 ;  /* 0x000000b681b6723e */ /* 0x040fe400000010ff */
[----:B------:R-:W-:Y:S01]  /*8f60*/  FADD.FTZ R5, R129, R6 ;  /* 0x0000000681057221 */ /* 0x000fe20000010000 */
[C---:B------:R-:W-:Y:S01]  /*8f70*/  FADD.FTZ R20, R135.reuse, R20 ;  /* 0x0000001487147221 */ /* 0x040fe20000010000 */
[----:B------:R-:W-:-:S02]  /*8f80*/  F2FP.BF16.F32.PACK_AB R183, R135, R183 ;  /* 0x000000b787b7723e */ /* 0x000fc400000010ff */
[----:B------:R-:W-:Y:S01]  /*8f90*/  FADD.FTZ R6, R12, R5 ;  /* 0x000000050c067221 */ /* 0x000fe20000010000 */
[----:B------:R-:W-:Y:S01]  /*8fa0*/  FADD.FTZ R20, R177, R20 ;  /* 0x00000014b1147221 */ /* 0x000fe20000010000 */
[----:B------:R-:W-:Y:S02]  /*8fb0*/  F2FP.BF16.F32.PACK_AB R177, R123, R177 ;  /* 0x000000b17bb1723e */ /* 0x000fe400000010ff */
[----:B------:R-:W-:Y:S01]  /*8fc0*/  FADD.FTZ R5, R121, R6 ;  /* 0x0000000679057221 */ /* 0x000fe20000010000 */
[----:B------:R-:W-:-:S03]  /*8fd0*/  FADD.FTZ R20, R123, R20 ;  /* 0x000000147b147221 */ /* 0x000fc60000010000 */
[----:B------:R-:W-:Y:S01]  /*8fe0*/  FADD.FTZ R6, R14, R5 ;  /* 0x000000050e067221 */ /* 0x000fe20000010000 */
[----:B-1----:R-:W-:Y:S01]  /*8ff0*/  FADD.FTZ R20, R179, R20 ;  /* 0x00000014b3147221 */ /* 0x002fe20000010000 */
[----:B--2---:R-:W-:Y:S02]  /*9000*/  F2FP.BF16.F32.PACK_AB R179, R125, R179 ;  /* 0x000000b37db3723e */ /* 0x004fe400000010ff */
[----:B------:R-:W-:Y:S01]  /*9010*/  FADD.FTZ R6, R9, R6 ;  /* 0x0000000609067221 */ /* 0x000fe20000010000 */
[----:B------:R-:W-:Y:S01]  /*9020*/  FADD.FTZ R5, R125, R20 ;  /* 0x000000147d057221 */ /* 0x000fe20000010000 */
[----:B------:R-:W-:Y:S01]  /*9030*/  IMAD.MOV.U32 R9, RZ, RZ, R3 ;  /* 0x000000ffff097224 */ /* 0x000fe200078e0003 */
[----:B------:R-:W-:Y:S06]  /*9040*/  @P2 BRA `(.L_x_24) ;  /* 0xffffffc400142947 */ /* 0x000fec000383ffff */
.L_x_15:
[----:B------:R-:W-:Y:S06]  /*9050*/  BAR.ARV 0x8, 0x180 ;  /* 0x0206000000007b1d */ /* 0x000fec0000002000 */
        /* <DEDUP_REMOVED lines=96> */
[----:B------:R-:W-:Y:S06]  /*9660*/  @!P0 BRA `(.L_x_25) ;  /* 0x0000000000048947 */ /* 0x000fec0003800000 */
[----:B------:R-:W-:Y:S01]  /*9670*/  BPT.TRAP 0x1 ;  /* 0x000000040000795c */ /* 0x000fe20000300000 */
.L_x_25:
        /* <DEDUP_REMOVED lines=9> */
.L_x_26:
[----:B-1----:R-:W-:Y:S05]  /*9710*/  @P2 BRA `(.L_x_27) ;  /* 0x0000000000082947 */ /* 0x002fea0003800000 */
[----:B------:R-:W1:Y:S02]  /*9720*/  SYNCS.PHASECHK.TRANS64.TRYWAIT P0, [UR12+0x36850], R2 ;  /* 0x03685002ff0075a7 */ /* 0x000e64000800014c */
[----:B-1----:R-:W-:Y:S05]  /*9730*/  @!P0 BRA `(.L_x_28) ;  /* 0x0000006c001c8947 */ /* 0x002fea0003800000 */
.L_x_27:
[----:B------:R-:W-:Y:S01]  /*9740*/  UIADD3 UR5, UR4, 0x400, URZ ;  /* 0x0000040004057890 */ /* 0x000fe2000fffe03f */
[----:B------:R-:W-:Y:S01]  /*9750*/  WARPGROUP.ARRIVE ;  /* 0x00000000000079c5 */ /* 0x000fe20000000000 */
[----:B------:R-:W-:Y:S01]  /*9760*/  UMOV UR7, 0x40000040 ;  /* 0x4000004000077882 */ /* 0x000fe20000000000 */
[----:B-1----:R-:W1:Y:S01]  /*9770*/  SHFL.BFLY PT, R7, R6, 0x2, 0x1f ;  /* 0x0c401f0006077f89 */ /* 0x002e6200000e0000 */
[----:B------:R-:W-:Y:S01]  /*9780*/  USHF.R.U32.HI UR5, URZ, 0x4, UR5 ;  /* 0x000000043f057899 */ /* 0x000fe20008011605 */
[----:B------:R-:W-:Y:S01]  /*9790*/  CS2R R142, SRZ ;  /* 0x00000000008e7805 */ /* 0x000fe2000001ff00 */
[----:B------:R-:W-:Y:S01]  /*97a0*/  IMAD.MOV.U32 R131, RZ, RZ, -0x800000 ;  /* 0xff800000ff837424 */ /* 0x000fe200078e00ff */
[----:B0-----:R-:W0:Y:S01]  /*97b0*/  SHFL.BFLY PT, R2, R5, 0x2, 0x1f ;  /* 0x0c401f0005027f89 */ /* 0x001e2200000e0000 */
[----:B------:R-:W-:Y:S01]  /*97c0*/  ULOP3.LUT UR5, UR5, 0x3fff, URZ, 0xc0, !UPT ;  /* 0x00003fff05057892 */ /* 0x000fe2000f8ec03f */
[----:B------:R-:W-:Y:S01]  /*97d0*/  IMAD.MOV.U32 R130, RZ, RZ, -0x800000 ;  /* 0xff800000ff827424 */ /* 0x000fe200078e00ff */
[----:B------:R-:W2:Y:S01]  /*97e0*/  LDC R132, c[0x0][0xbe8] ;  /* 0x0002fa00ff847b82 */ /* 0x000ea20000000800 */
[----:B------:R-:W-:Y:S01]  /*97f0*/  R2UR UR13, R208 ;  /* 0x00000000d00d72ca */ /* 0x000fe200000e0000 */
[----:B------:R-:W-:Y:S01]  /*9800*/  ULOP3.LUT UR5, UR5, 0x3800000, URZ, 0xfc, !UPT ;  /* 0x0380000005057892 */ /* 0x000fe2000f8efc3f */
[----:B------:R-:W-:Y:S01]  /*9810*/  R2UR UR15, R209 ;  /* 0x00000000d10f72ca */ /* 0x000fe200000e0000 */
[----:B------:R-:W-:Y:S01]  /*9820*/  ULDC UR10, c[0x0][0xc44] ;  /* 0x00031100000a7ab9 */ /* 0x000fe20000000800 */
[----:B------:R-:W-:Y:S01]  /*9830*/  R2UR UR14, R207 ;  /* 0x00000000cf0e72ca */ /* 0x000fe200000e0000 */
[----:B------:R-:W-:-:S02]  /*9840*/  UIMAD UR8, UR36, 0xa80, UR5 ;  /* 0x00000a80240878a4 */ /* 0x000fc4000f8e0205 */
[----:B------:R-:W3:Y:S05]  /*9850*/  LDC R161, c[0x0][0xc38] ;  /* 0x00030e00ffa17b82 */ /* 0x000eea0000000800 */
[----:B------:R-:W-:Y:S02]  /*9860*/  UMOV UR6, UR8 ;  /* 0x0000000800067c82 */ /* 0x000fe40008000000 */
[----:B------:R-:W-:Y:S01]  /*9870*/  HGMMA.64x192x16.F32.BF16 R24, R200, gdesc[UR4].tnspB, R24, gsb0 ;  /* 0x42e00004c8187df0 */ /* 0x000fe20008001818 */
[----:B------:R-:W-:Y:S02]  /*9880*/  UIADD3 UR6, UR8, 0x80, URZ ;  /* 0x0000008008067890 */ /* 0x000fe4000fffe03f */
[----:B------:R-:W4:Y:S01]  /*9890*/  S2UR UR5, SR_SWINHI ;  /* 0x00000000000579c3 */ /* 0x000f220000002f00 */
[----:B------:R-:W-:Y:S01]  /*98a0*/  UMOV UR7, 0x40000040 ;  /* 0x4000004000077882 */ /* 0x000fe20000000000 */
[----:B-1----:R-:W-:Y:S01]  /*98b0*/  FADD.FTZ R7, R7, R6 ;  /* 0x0000000607077221 */ /* 0x002fe20000010000 */
[----:B0-----:R-:W-:Y:S01]  /*98c0*/  FADD.FTZ R8, R2, R5 ;  /* 0x0000000502087221 */ /* 0x001fe20000010000 */
[----:B------:R-:W-:-:S03]  /*98d0*/  IMAD R5, R205, 0x40, R17 ;  /* 0x00000040cd057824 */ /* 0x000fc600078e0211 */
[----:B------:R-:W0:Y:S04]  /*98e0*/  SHFL.BFLY PT, R2, R7, 0x1, 0x1f ;  /* 0x0c201f0007027f89 */ /* 0x000e2800000e0000 */
[----:B------:R-:W1:Y:S01]  /*98f0*/  SHFL.BFLY PT, R9, R8, 0x1, 0x1f ;  /* 0x0c201f0008097f89 */ /* 0x000e6200000e0000 */
[----:B0-----:R-:W-:Y:S01]  /*9900*/  FADD.FTZ R10, R7, R2 ;  /* 0x00000002070a7221 */ /* 0x001fe20000010000 */
[----:B-1----:R-:W-:-:S04]  /*9910*/  FADD.FTZ R9, R8, R9 ;  /* 0x0000000908097221 */ /* 0x002fc80000010000 */
[----:B------:R-:W-:Y:S02]  /*9920*/  FSETP.NE.FTZ.AND P0, PT, R10, RZ, PT ;  /* 0x000000ff0a00720b */ /* 0x000fe40003f15000 */
[----:B------:R-:W-:-:S11]  /*9930*/  FSETP.NE.FTZ.AND P2, PT, R9, RZ, PT ;  /* 0x000000ff0900720b */ /* 0x000fd60003f55000 */
[----:B------:R-:W0:Y:S02]  /*9940*/  @P0 MUFU.LG2 R2, R10 ;  /* 0x0000000a00020308 */ /* 0x000e240000000c00 */
[----:B------:R-:W-:-:S06]  /*9950*/  @P2 FMUL.FTZ R7, R0, 0.69314718246459960938 ;  /* 0x3f31721800072820 */ /* 0x000fcc0000410000 */
[----:B------:R-:W1:Y:S08]  /*9960*/  @P2 MUFU.LG2 R6, R9 ;  /* 0x0000000900062308 */ /* 0x000e700000000c00 */
[----:B------:R2:W-:Y:S01]  /*9970*/  @P2 MUFU.RCP R142, R9 ;  /* 0x00000009008e2308 */ /* 0x0005e20000001000 */
[----:B0-----:R-:W-:-:S07]  /*9980*/  @P0 FMUL.FTZ R2, R2, 0.69314718246459960938 ;  /* 0x3f31721802020820 */ /* 0x001fce0000410000 */
[----:B------:R0:W3:Y:S01]  /*9990*/  @P0 MUFU.RCP R143, R10 ;  /* 0x0000000a008f0308 */ /* 0x0000e20000001000 */
[----:B-1----:R-:W-:-:S04]  /*99a0*/  @P2 FMUL.FTZ R6, R6, 0.69314718246459960938 ;  /* 0x3f31721806062820 */ /* 0x002fc80000410000 */
[----:B------:R-:W-:Y:S01]  /*99b0*/  @P2 FFMA.FTZ R130, R7, R3, R6 ;  /* 0x0000000307822223 */ /* 0x000fe20000010006 */
[----:B------:R-:W-:Y:S02]  /*99c0*/  WARPGROUP.DEPBAR.LE gsb0, 0x0 ;  /* 0x00008000000079c5 */ /* 0x000fe40000010000 */
[----:B------:R-:W-:-:S06]  /*99d0*/  WARPGROUP.ARRIVE ;  /* 0x00000000000079c5 */ /* 0x000fcc0000000000 */
[----:B----4-:R-:W-:Y:S01]  /*99e0*/  HGMMA.64x192x16.F32.BF16 R24, R196, gdesc[UR4].tnspB, R24, gsb0 ;  /* 0x42e00004c4187df0 */ /* 0x010fe20008001818 */
        /* <DEDUP_REMOVED lines=17> */
[----:B------:R-:W-:Y:S01]  /*9b00*/  UIADD3 UR8, UR8, 0x300, URZ ;  /* 0x0000030008087890 */ /* 0x000fe2000fffe03f */
[----:B------:R-:W-:Y:S02]  /*9b10*/  WARPGROUP.DEPBAR.LE gsb0, 0x0 ;  /* 0x00008000000079c5 */ /* 0x000fe40000010000 */
[----:B------:R-:W-:-:S14]  /*9b20*/  WARPGROUP.ARRIVE ;  /* 0x00000000000079c5 */ /* 0x000fdc0000000000 */
[----:B------:R-:W-:Y:S01]  /*9b30*/  HGMMA.64x192x16.F32.BF16 R24, R180, gdesc[UR4].tnspB, R24, gsb0 ;  /* 0x42e00004b4187df0 */ /* 0x000fe20008001818 */
[----:B------:R-:W-:Y:S01]  /*9b40*/  UMOV UR6, UR4 ;  /* 0x0000000400067c82 */ /* 0x000fe20008000000 */
[----:B------:R-:W-:Y:S01]  /*9b50*/  UMOV UR7, UR5 ;  /* 0x0000000500077c82 */ /* 0x000fe20008000000 */
[----:B------:R-:W-:Y:S01]  /*9b60*/  UIADD3 UR5, -UR13, URZ, URZ ;  /* 0x0000003f0d057290 */ /* 0x000fe2000fffe13f */
[----:B------:R-:W-:Y:S01]  /*9b70*/  IMAD.U32 R126, RZ, RZ, UR6 ;  /* 0x00000006ff7e7e24 */ /* 0x000fe2000f8e00ff */
[----:B------:R-:W-:Y:S01]  /*9b80*/  UMOV UR6, UR8 ;  /* 0x0000000800067c82 */ /* 0x000fe20008000000 */
[----:B------:R-:W-:Y:S01]  /*9b90*/  IMAD.U32 R127, RZ, RZ, UR7 ;  /* 0x00000007ff7f7e24 */ /* 0x000fe2000f8e00ff */
[----:B------:R-:W-:Y:S01]  /*9ba0*/  UMOV UR7, 0x40000040 ;  /* 0x4000004000077882 */ /* 0x000fe20000000000 */
[----:B------:R-:W-:Y:S01]  /*9bb0*/  UIMAD UR10, UR10, UR5, UR15 ;  /* 0x000000050a0a72a4 */ /* 0x000fe2000f8e020f */
[----:B------:R-:W-:Y:S01]  /*9bc0*/  IMAD.WIDE R140, R213, 0x2, R126 ;  /* 0x00000002d58c7825 */ /* 0x000fe200078e027e */
[----:B------:R-:W-:-:S02]  /*9bd0*/  ULDC.64 UR8, c[0x0][0xb90] ;  /* 0x0002e40000087ab9 */ /* 0x000fc40000000a00 */
[----:B------:R-:W-:Y:S01]  /*9be0*/  USHF.R.S32.HI UR11, URZ, 0x1f, UR10 ;  /* 0x0000001f3f0b7899 */ /* 0x000fe2000801140a */
[----:B------:R-:W-:-:S04]  /*9bf0*/  IMAD.WIDE R126, R5, 0x2, R126 ;  /* 0x00000002057e7825 */ /* 0x000fc800078e027e */
[----:B------:R-:W-:Y:S01]  /*9c00*/  @P0 FMUL.FTZ R5, R0, 0.69314718246459960938 ;  /* 0x3f31721800050820 */ /* 0x000fe20000410000 */
[C---:B------:R-:W-:Y:S01]  /*9c10*/  IADD3 R121, P6, R140.reuse, 0x8020, RZ ;  /* 0x000080208c797810 */ /* 0x040fe20007fde0ff */
[----:B------:R-:W-:Y:S01]  /*9c20*/  UIMAD UR5, UR11, UR8, URZ ;  /* 0x000000080b0572a4 */ /* 0x000fe2000f8e023f */
[C---:B------:R-:W-:Y:S01]  /*9c30*/  IADD3 R135, P4, R140.reuse, 0x8060, RZ ;  /* 0x000080608c877810 */ /* 0x040fe20007f9e0ff */
[----:B------:R-:W-:Y:S01]  /*9c40*/  @P0 FFMA.FTZ R131, R5, R4, R2 ;  /* 0x0000000405830223 */ /* 0x000fe20000010002 */
[----:B------:R-:W-:Y:S01]  /*9c50*/  LOP3.LUT R2, R121, 0x380, RZ, 0xc0, !PT ;  /* 0x0000038079027812 */ /* 0x000fe200078ec0ff */
[----:B------:R-:W-:Y:S01]  /*9c60*/  IMAD.X R137, RZ, RZ, R141, P6 ;  /* 0x000000ffff897224 */ /* 0x000fe200030e068d */
[----:B------:R-:W-:Y:S01]  /*9c70*/  LOP3.LUT R134, R135, 0x380, RZ, 0xc0, !PT ;  /* 0x0000038087867812 */ /* 0x000fe200078ec0ff */
[----:B------:R-:W-:Y:S01]  /*9c80*/  UIMAD UR5, UR10, UR9, UR5 ;  /* 0x000000090a0572a4 */ /* 0x000fe2000f8e0205 */
[C---:B------:R-:W-:Y:S02]  /*9c90*/  IADD3 R21, P5, R140.reuse, 0x8000, RZ ;  /* 0x000080008c157810 */ /* 0x040fe40007fbe0ff */
[----:B------:R-:W-:-:S02]  /*9ca0*/  LOP3.LUT R3, R140, 0x380, RZ, 0xc0, !PT ;  /* 0x000003808c037812 */ /* 0x000fc400078ec0ff */
[----:B------:R-:W-:Y:S01]  /*9cb0*/  SHF.R.U64 R2, R2, 0x3, RZ ;  /* 0x0000000302027819 */ /* 0x000fe200000012ff */
[--C-:B------:R-:W-:Y:S01]  /*9cc0*/  IMAD.X R157, RZ, RZ, R141.reuse, P5 ;  /* 0x000000ffff9d7224 */ /* 0x100fe200028e068d */
[----:B------:R-:W-:Y:S02]  /*9cd0*/  SHF.R.U64 R134, R134, 0x3, RZ ;  /* 0x0000000386867819 */ /* 0x000fe400000012ff */
[C---:B------:R-:W-:Y:S02]  /*9ce0*/  IADD3 R8, P3, R140.reuse, 0x8040, RZ ;  /* 0x000080408c087810 */ /* 0x040fe40007f7e0ff */
[----:B------:R-:W-:Y:S02]  /*9cf0*/  IADD3 R15, P2, R140, 0x4060, RZ ;  /* 0x000040608c0f7810 */ /* 0x000fe40007f5e0ff */
[----:B------:R-:W-:Y:S01]  /*9d00*/  LOP3.LUT R0, R21, 0x380, RZ, 0xc0, !PT ;  /* 0x0000038015007812 */ /* 0x000fe200078ec0ff */
[--C-:B------:R-:W-:Y:S01]  /*9d10*/  IMAD.X R159, RZ, RZ, R141.reuse, P3 ;  /* 0x000000ffff9f7224 */ /* 0x100fe200018e068d */
[----:B------:R-:W-:Y:S01]  /*9d20*/  SHF.R.U64 R3, R3, 0x3, RZ ;  /* 0x0000000303037819 */ /* 0x000fe200000012ff */
[----:B------:R-:W-:Y:S01]  /*9d30*/  IMAD.X R155, RZ, RZ, R141, P2 ;  /* 0x000000ffff9b7224 */ /* 0x000fe200010e068d */
[----:B------:R-:W-:-:S02]  /*9d40*/  LOP3.LUT R136, R2, R121, RZ, 0x3c, !PT ;  /* 0x0000007902887212 */ /* 0x000fc400078e3cff */
[----:B------:R-:W-:Y:S01]  /*9d50*/  LOP3.LUT R134, R134, R135, RZ, 0x3c, !PT ;  /* 0x0000008786867212 */ /* 0x000fe200078e3cff */
[----:B------:R-:W-:Y:S01]  /*9d60*/  IMAD.X R135, RZ, RZ, R141, P4 ;  /* 0x000000ffff877224 */ /* 0x000fe200020e068d */
[----:B------:R-:W-:Y:S02]  /*9d70*/  LOP3.LUT R6, R8, 0x380, RZ, 0xc0, !PT ;  /* 0x0000038008067812 */ /* 0x000fe400078ec0ff */
[----:B------:R-:W-:Y:S02]  /*9d80*/  SHF.R.U64 R0, R0, 0x3, RZ ;  /* 0x0000000300007819 */ /* 0x000fe400000012ff */
[----:B------:R-:W-:Y:S02]  /*9d90*/  LOP3.LUT R2, R15, 0x380, RZ, 0xc0, !PT ;  /* 0x000003800f027812 */ /* 0x000fe400078ec0ff */
[C---:B------:R-:W-:Y:S02]  /*9da0*/  IADD3 R5, P0, R140.reuse, 0x20, RZ ;  /* 0x000000208c057810 */ /* 0x040fe40007f1e0ff */
[----:B------:R-:W-:-:S02]  /*9db0*/  IADD3 R4, P4, R140, 0x4040, RZ ;  /* 0x000040408c047810 */ /* 0x000fc40007f9e0ff */
[C---:B------:R-:W-:Y:S01]  /*9dc0*/  IADD3 R13, P3, R140.reuse, 0x4020, RZ ;  /* 0x000040208c0d7810 */ /* 0x040fe20007f7e0ff */
[--C-:B------:R-:W-:Y:S01]  /*9dd0*/  IMAD.X R145, RZ, RZ, R141.reuse, P0 ;  /* 0x000000ffff917224 */ /* 0x100fe200000e068d */
[C---:B------:R-:W-:Y:S01]  /*9de0*/  IADD3 R11, P6, R140.reuse, 0x4000, RZ ;  /* 0x000040008c0b7810 */ /* 0x040fe20007fde0ff */
[--C-:B------:R-:W-:Y:S01]  /*9df0*/  IMAD.X R139, RZ, RZ, R141.reuse, P4 ;  /* 0x000000ffff8b7224 */ /* 0x100fe200020e068d */
[C---:B--2---:R-:W-:Y:S01]  /*9e00*/  IADD3 R9, P5, R140.reuse, 0x60, RZ ;  /* 0x000000608c097810 */ /* 0x044fe20007fbe0ff */
[--C-:B------:R-:W-:Y:S01]  /*9e10*/  IMAD.X R153, RZ, RZ, R141.reuse, P3 ;  /* 0x000000ffff997224 */ /* 0x100fe200018e068d */
[----:B------:R-:W-:Y:S01]  /*9e20*/  IADD3 R7, P2, R140, 0x40, RZ ;  /* 0x000000408c077810 */ /* 0x000fe20007f5e0ff */
[--C-:B------:R-:W-:Y:S01]  /*9e30*/  IMAD.X R151, RZ, RZ, R141.reuse, P6 ;  /* 0x000000ffff977224 */ /* 0x100fe200030e068d */
[----:B------:R-:W-:Y:S01]  /*9e40*/  LOP3.LUT R140, R3, R140, RZ, 0x3c, !PT ;  /* 0x0000008c038c7212 */ /* 0x000fe200078e3cff */
[--C-:B------:R-:W-:Y:S01]  /*9e50*/  IMAD.X R149, RZ, RZ, R141.reuse, P5 ;  /* 0x000000ffff957224 */ /* 0x100fe200028e068d */
[----:B------:R-:W-:Y:S01]  /*9e60*/  SHF.R.U64 R3, R6, 0x3, RZ ;  /* 0x0000000306037819 */ /* 0x000fe200000012ff */
[----:B------:R-:W-:Y:S01]  /*9e70*/  IMAD.X R147, RZ, RZ, R141, P2 ;  /* 0x000000ffff937224 */ /* 0x000fe200010e068d */
[----:B------:R-:W-:-:S02]  /*9e80*/  LOP3.LUT R156, R0, R21, RZ, 0x3c, !PT ;  /* 0x00000015009c7212 */ /* 0x000fc400078e3cff */
[----:B------:R-:W-:Y:S02]  /*9e90*/  SHF.R.U64 R2, R2, 0x3, RZ ;  /* 0x0000000302027819 */ /* 0x000fe400000012ff */
[----:B------:R-:W-:Y:S02]  /*9ea0*/  LOP3.LUT R0, R5, 0x380, RZ, 0xc0, !PT ;  /* 0x0000038005007812 */ /* 0x000fe400078ec0ff */
[----:B------:R-:W-:Y:S02]  /*9eb0*/  LOP3.LUT R158, R3, R8, RZ, 0x3c, !PT ;  /* 0x00000008039e7212 */ /* 0x000fe400078e3cff */
[----:B------:R-:W-:Y:S02]  /*9ec0*/  LOP3.LUT R154, R2, R15, RZ, 0x3c, !PT ;  /* 0x0000000f029a7212 */ /* 0x000fe400078e3cff */
[----:B------:R-:W-:Y:S02]  /*9ed0*/  SHF.R.U64 R0, R0, 0x3, RZ ;  /* 0x0000000300007819 */ /* 0x000fe400000012ff */
[----:B------:R-:W-:-:S02]  /*9ee0*/  LOP3.LUT R3, R4, 0x380, RZ, 0xc0, !PT ;  /* 0x0000038004037812 */ /* 0x000fc400078ec0ff */
[----:B------:R-:W-:Y:S02]  /*9ef0*/  LOP3.LUT R2, R13, 0x380, RZ, 0xc0, !PT ;  /* 0x000003800d027812 */ /* 0x000fe400078ec0ff */
[----:B------:R-:W-:Y:S02]  /*9f00*/  LOP3.LUT R6, R9, 0x380, RZ, 0xc0, !PT ;  /* 0x0000038009067812 */ /* 0x000fe400078ec0ff */
[----:B------:R-:W-:Y:S02]  /*9f10*/  LOP3.LUT R144, R0, R5, RZ, 0x3c, !PT ;  /* 0x0000000500907212 */ /* 0x000fe400078e3cff */
[----:B------:R-:W-:Y:S02]  /*9f20*/  SHF.R.U64 R3, R3, 0x3, RZ ;  /* 0x0000000303037819 */ /* 0x000fe400000012ff */
[----:B------:R-:W-:Y:S02]  /*9f30*/  SHF.R.U64 R2, R2, 0x3, RZ ;  /* 0x0000000302027819 */ /* 0x000fe400000012ff */
[----:B------:R-:W-:-:S02]  /*9f40*/  SHF.R.U64 R6, R6, 0x3, RZ ;  /* 0x0000000306067819 */ /* 0x000fc400000012ff */
[----:B------:R-:W-:Y:S02]  /*9f50*/  LOP3.LUT R0, R11, 0x380, RZ, 0xc0, !PT ;  /* 0x000003800b007812 */ /* 0x000fe400078ec0ff */
[----:B------:R-:W-:Y:S02]  /*9f60*/  IADD3 R21, P2, R126, 0x5000, RZ ;  /* 0x000050007e157810 */ /* 0x000fe40007f5e0ff */
[----:B------:R-:W-:Y:S02]  /*9f70*/  LOP3.LUT R138, R3, R4, RZ, 0x3c, !PT ;  /* 0x00000004038a7212 */ /* 0x000fe400078e3cff */
[----:B------:R-:W-:Y:S02]  /*9f80*/  LOP3.LUT R152, R2, R13, RZ, 0x3c, !PT ;  /* 0x0000000d02987212 */ /* 0x000fe400078e3cff */
[----:B------:R-:W-:Y:S02]  /*9f90*/  LOP3.LUT R148, R6, R9, RZ, 0x3c, !PT ;  /* 0x0000000906947212 */ /* 0x000fe400078e3cff */
[----:B------:R-:W-:-:S02]  /*9fa0*/  SHF.R.U64 R0, R0, 0x3, RZ ;  /* 0x0000000300007819 */ /* 0x000fc400000012ff */
[C---:B------:R-:W-:Y:S02]  /*9fb0*/  IADD3 R3, P4, R126.reuse, 0x1000, RZ ;  /* 0x000010007e037810 */ /* 0x040fe40007f9e0ff */
[C---:B------:R-:W-:Y:S02]  /*9fc0*/  IADD3 R5, P3, R126.reuse, 0x2000, RZ ;  /* 0x000020007e057810 */ /* 0x040fe40007f7e0ff */
[C---:B------:R-:W-:Y:S02]  /*9fd0*/  IADD3 R9, P6, R126.reuse, 0x3000, RZ ;  /* 0x000030007e097810 */ /* 0x040fe40007fde0ff */
[----:B------:R-:W-:Y:S02]  /*9fe0*/  IADD3 R13, P5, R126, 0x4000, RZ ;  /* 0x000040007e0d7810 */ /* 0x000fe40007fbe0ff */
[----:B------:R-:W-:Y:S02]  /*9ff0*/  LOP3.LUT R20, R21, 0x380, RZ, 0xc0, !PT ;  /* 0x0000038015147812 */ /* 0x000fe400078ec0ff */
[----:B------:R-:W-:-:S02]  /*a000*/  LOP3.LUT R150, R0, R11, RZ, 0x3c, !PT ;  /* 0x0000000b00967212 */ /* 0x000fc400078e3cff */
[----:B------:R-:W-:Y:S02]  /*a010*/  LOP3.LUT R2, R3, 0x380, RZ, 0xc0, !PT ;  /* 0x0000038003027812 */ /* 0x000fe400078ec0ff */
[----:B------:R-:W-:Y:S02]  /*a020*/  LOP3.LUT R4, R5, 0x380, RZ, 0xc0, !PT ;  /* 0x0000038005047812 */ /* 0x000fe400078ec0ff */
[----:B------:R-:W-:Y:S02]  /*a030*/  LOP3.LUT R8, R9, 0x380, RZ, 0xc0, !PT ;  /* 0x0000038009087812 */ /* 0x000fe400078ec0ff */
[----:B------:R-:W-:Y:S02]  /*a040*/  LOP3.LUT R12, R13, 0x380, RZ, 0xc0, !PT ;  /* 0x000003800d0c7812 */ /* 0x000fe400078ec0ff */
[----:B------:R-:W-:Y:S02]  /*a050*/  LOP3.LUT R0, R7, 0x380, RZ, 0xc0, !PT ;  /* 0x0000038007007812 */ /* 0x000fe400078ec0ff */
[----:B------:R-:W-:-:S02]  /*a060*/  SHF.R.U64 R20, R20, 0x3, RZ ;  /* 0x0000000314147819 */ /* 0x000fc400000012ff */
[----:B------:R-:W-:Y:S02]  /*a070*/  LOP3.LUT R11, R126, 0x380, RZ, 0xc0, !PT ;  /* 0x000003807e0b7812 */ /* 0x000fe400078ec0ff */
[----:B------:R-:W-:Y:S02]  /*a080*/  SHF.R.U64 R2, R2, 0x3, RZ ;  /* 0x0000000302027819 */ /* 0x000fe400000012ff */
[----:B------:R-:W-:Y:S02]  /*a090*/  SHF.R.U64 R4, R4, 0x3, RZ ;  /* 0x0000000304047819 */ /* 0x000fe400000012ff */
[----:B------:R-:W-:Y:S02]  /*a0a0*/  SHF.R.U64 R8, R8, 0x3, RZ ;  /* 0x0000000308087819 */ /* 0x000fe400000012ff */
[----:B------:R-:W-:Y:S02]  /*a0b0*/  SHF.R.U64 R12, R12, 0x3, RZ ;  /* 0x000000030c0c7819 */ /* 0x000fe400000012ff */
[----:B------:R-:W-:-:S02]  /*a0c0*/  SHF.R.U64 R0, R0, 0x3, RZ ;  /* 0x0000000300007819 */ /* 0x000fc400000012ff */
[----:B------:R-:W-:Y:S01]  /*a0d0*/  LOP3.LUT R20, R20, R21, RZ, 0x3c, !PT ;  /* 0x0000001514147212 */ /* 0x000fe200078e3cff */
[--C-:B------:R-:W-:Y:S01]  /*a0e0*/  IMAD.X R21, RZ, RZ, R127.reuse, P2 ;  /* 0x000000ffff157224 */ /* 0x100fe200010e067f */
[----:B------:R-:W-:Y:S02]  /*a0f0*/  IADD3 R133, P2, R126, 0xb000, RZ ;  /* 0x0000b0007e857810 */ /* 0x000fe40007f5e0ff */
[----:B------:R-:W-:Y:S02]  /*a100*/  SHF.R.U64 R11, R11, 0x3, RZ ;  /* 0x000000030b0b7819 */ /* 0x000fe400000012ff */
[----:B------:R-:W-:Y:S01]  /*a110*/  LOP3.LUT R2, R2, R3, RZ, 0x3c, !PT ;  /* 0x0000000302027212 */ /* 0x000fe200078e3cff */
[--C-:B------:R-:W-:Y:S01]  /*a120*/  IMAD.X R3, RZ, RZ, R127.reuse, P4 ;  /* 0x000000ffff037224 */ /* 0x100fe200020e067f */
[----:B------:R-:W-:Y:S01]  /*a130*/  LOP3.LUT R4, R4, R5, RZ, 0x3c, !PT ;  /* 0x0000000504047212 */ /* 0x000fe200078e3cff */
[--C-:B------:R-:W-:Y:S01]  /*a140*/  IMAD.X R5, RZ, RZ, R127.reuse, P3 ;  /* 0x000000ffff057224 */ /* 0x100fe200018e067f */
[----:B------:R-:W-:Y:S01]  /*a150*/  LOP3.LUT R8, R8, R9, RZ, 0x3c, !PT ;  /* 0x0000000908087212 */ /* 0x000fe200078e3cff */
[--C-:B------:R-:W-:Y:S01]  /*a160*/  IMAD.X R9, RZ, RZ, R127.reuse, P6 ;  /* 0x000000ffff097224 */ /* 0x100fe200030e067f */
[----:B------:R-:W-:Y:S01]  /*a170*/  LOP3.LUT R12, R12, R13, RZ, 0x3c, !PT ;  /* 0x0000000d0c0c7212 */ /* 0x000fe200078e3cff */
[----:B------:R-:W-:Y:S01]  /*a180*/  IMAD.X R13, RZ, RZ, R127, P5 ;  /* 0x000000ffff0d7224 */ /* 0x000fe200028e067f */
[----:B------:R-:W-:-:S02]  /*a190*/  LOP3.LUT R146, R0, R7, RZ, 0x3c, !PT ;  /* 0x0000000700927212 */ /* 0x000fc400078e3cff */
[C---:B------:R-:W-:Y:S02]  /*a1a0*/  IADD3 R121, P0, R126.reuse, 0x6000, RZ ;  /* 0x000060007e797810 */ /* 0x040fe40007f1e0ff */
[C---:B------:R-:W-:Y:S02]  /*a1b0*/  IADD3 R125, P4, R126.reuse, 0x7000, RZ ;  /* 0x000070007e7d7810 */ /* 0x040fe40007f9e0ff */
[C---:B------:R-:W-:Y:S02]  /*a1c0*/  IADD3 R7, P3, R126.reuse, 0x8000, RZ ;  /* 0x000080007e077810 */ /* 0x040fe40007f7e0ff */
[C---:B------:R-:W-:Y:S02]  /*a1d0*/  IADD3 R15, P6, R126.reuse, 0x9000, RZ ;  /* 0x000090007e0f7810 */ /* 0x040fe40007fde0ff */
[----:B------:R-:W-:Y:S02]  /*a1e0*/  IADD3 R123, P5, R126, 0xa000, RZ ;  /* 0x0000a0007e7b7810 */ /* 0x000fe40007fbe0ff */
[----:B------:R-:W-:Y:S01]  /*a1f0*/  MOV R145, R144 ;  /* 0x0000009000917202 */ /* 0x000fe20000000f00 */
[----:B------:R-:W-:Y:S01]  /*a200*/  IMAD.U32 R144, RZ, RZ, UR12 ;  /* 0x0000000cff907e24 */ /* 0x000fe2000f8e00ff */
[----:B------:R-:W-:Y:S01]  /*a210*/  LOP3.LUT R126, R11, R126, RZ, 0x3c, !PT ;  /* 0x0000007e0b7e7212 */ /* 0x000fe200078e3cff */
[----:B------:R-:W-:Y:S01]  /*a220*/  IMAD.X R11, RZ, RZ, R127, P2 ;  /* 0x000000ffff0b7224 */ /* 0x000fe200010e067f */
[----:B------:R-:W-:Y:S01]  /*a230*/  ISETP.NE.AND P2, PT, R132, 0x1, PT ;  /* 0x000000018400780c */ /* 0x000fe20003f45270 */
[----:B------:R-:W-:Y:S01]  /*a240*/  @!P1 VIADD R144, R144, 0x36860 ;  /* 0x0003686090909836 */ /* 0x000fe20000000000 */
[----:B------:R-:W-:Y:S01]  /*a250*/  MOV R141, R140 ;  /* 0x0000008c008d7202 */ /* 0x000fe20000000f00 */
[----:B------:R-:W-:Y:S01]  /*a260*/  USHF.R.S32.HI UR12, URZ, 0x1f, UR13 ;  /* 0x0000001f3f0c7899 */ /* 0x000fe2000801140d */
[----:B------:R-:W-:-:S02]  /*a270*/  MOV R140, R150 ;  /* 0x00000096008c7202 */ /* 0x000fc40000000f00 */
[----:B------:R-:W-:Y:S02]  /*a280*/  @!P1 PRMT R150, RZ, 0x654, R144 ;  /* 0x00000654ff969816 */ /* 0x000fe40000000090 */
[----:B------:R-:W-:Y:S02]  /*a290*/  LOP3.LUT R0, R133, 0x380, RZ, 0xc0, !PT ;  /* 0x0000038085007812 */ /* 0x000fe400078ec0ff */
[----:B------:R-:W-:Y:S02]  /*a2a0*/  MOV R144, R148 ;  /* 0x0000009400907202 */ /* 0x000fe40000000f00 */
[----:B------:R-:W-:Y:S01]  /*a2b0*/  SHF.R.U64 R0, R0, 0x3, RZ ;  /* 0x0000000300007819 */ /* 0x000fe200000012ff */
[----:B------:R-:W1:Y:S01]  /*a2c0*/  @P2 LDC R151, c[0x0][0xbf0] ;  /* 0x0002fc00ff972b82 */ /* 0x000e620000000800 */
[----:B------:R-:W-:Y:S02]  /*a2d0*/  MOV R146, R146 ;  /* 0x0000009200927202 */ /* 0x000fe40000000f00 */
[----:B0-----:R-:W-:Y:S01]  /*a2e0*/  LOP3.LUT R10, R0, R133, RZ, 0x3c, !PT ;  /* 0x00000085000a7212 */ /* 0x001fe200078e3cff */
[----:B------:R-:W-:Y:S01]  /*a2f0*/  IMAD R0, RZ, RZ, -UR15 ;  /* 0x8000000fff007e24 */ /* 0x000fe2000f8e02ff */
[----:B------:R-:W-:-:S02]  /*a300*/  LOP3.LUT R120, R121, 0x380, RZ, 0xc0, !PT ;  /* 0x0000038079787812 */ /* 0x000fc400078ec0ff */
[----:B------:R-:W-:Y:S01]  /*a310*/  LOP3.LUT R6, R7, 0x380, RZ, 0xc0, !PT ;  /* 0x0000038007067812 */ /* 0x000fe200078ec0ff */
[----:B---3--:R-:W-:Y:S01]  /*a320*/  IMAD R0, R161, R0, UR14 ;  /* 0x0000000ea1007e24 */ /* 0x008fe2000f8e0200 */
[----:B------:R-:W-:Y:S02]  /*a330*/  SHF.R.U64 R120, R120, 0x3, RZ ;  /* 0x0000000378787819 */ /* 0x000fe400000012ff */
[----:B------:R-:W-:Y:S01]  /*a340*/  MOV R138, R138 ;  /* 0x0000008a008a7202 */ /* 0x000fe20000000f00 */
[----:B------:R-:W-:Y:S01]  /*a350*/  IMAD R147, R0, 0x80, R212 ;  /* 0x0000008000937824 */ /* 0x000fe200078e02d4 */
[----:B------:R-:W-:Y:S01]  /*a360*/  LOP3.LUT R120, R120, R121, RZ, 0x3c, !PT ;  /* 0x0000007978787212 */ /* 0x000fe200078e3cff */
[----:B------:R-:W-:Y:S01]  /*a370*/  IMAD.X R121, RZ, RZ, R127, P0 ;  /* 0x000000ffff797224 */ /* 0x000fe200000e067f */
[----:B------:R-:W-:Y:S02]  /*a380*/  SHF.R.U64 R6, R6, 0x3, RZ ;  /* 0x0000000306067819 */ /* 0x000fe400000012ff */
[----:B------:R-:W-:-:S02]  /*a390*/  MOV R139, R152 ;  /* 0x00000098008b7202 */ /* 0x000fc40000000f00 */
[----:B------:R-:W-:Y:S01]  /*a3a0*/  LOP3.LUT R6, R6, R7, RZ, 0x3c, !PT ;  /* 0x0000000706067212 */ /* 0x000fe200078e3cff */
[----:B------:R-:W-:Y:S01]  /*a3b0*/  IMAD.X R7, RZ, RZ, R127, P3 ;  /* 0x000000ffff077224 */ /* 0x000fe200018e067f */
[----:B------:R-:W-:Y:S02]  /*a3c0*/  MOV R136, R136 ;  /* 0x0000008800887202 */ /* 0x000fe40000000f00 */
[----:B------:R-:W-:Y:S01]  /*a3d0*/  MOV R133, R154 ;  /* 0x0000009a00857202 */ /* 0x000fe20000000f00 */
[----:B------:R-:W-:Y:S02]  /*a3e0*/  WARPGROUP.DEPBAR.LE gsb0, 0x0 ;  /* 0x00008000000079c5 */ /* 0x000fe40000010000 */
[----:B------:R-:W-:Y:S01]  /*a3f0*/  WARPGROUP.ARRIVE ;  /* 0x00000000000079c5 */ /* 0x000fe20000000000 */
[----:B------:R-:W-:Y:S02]  /*a400*/  MOV R137, R156 ;  /* 0x0000009c00897202 */ /* 0x000fe40000000f00 */
[----:B------:R-:W-:-:S02]  /*a410*/  MOV R134, R134 ;  /* 0x0000008600867202 */ /* 0x000fc40000000f00 */
[----:B------:R-:W-:Y:S01]  /*a420*/  MOV R135, R158 ;  /* 0x0000009e00877202 */ /* 0x000fe20000000f00 */
[----:B------:R-:W-:Y:S01]  /*a430*/  HGMMA.64x192x16.F32.BF16 R24, R176, gdesc[UR4].tnspB, R24, gsb0 ;  /* 0x42e00004b0187df0 */ /* 0x000fe20008001818 */
[----:B------:R-:W-:Y:S01]  /*a440*/  UIMAD.WIDE.U32 UR6, UR10, UR8, URZ ;  /* 0x000000080a0672a5 */ /* 0x000fe2000f8e003f */
[----:B------:R-:W-:Y:S02]  /*a450*/  LOP3.LUT R124, R125, 0x380, RZ, 0xc0, !PT ;  /* 0x000003807d7c7812 */ /* 0x000fe400078ec0ff */
[----:B------:R-:W-:Y:S01]  /*a460*/  LOP3.LUT R14, R15, 0x380, RZ, 0xc0, !PT ;  /* 0x000003800f0e7812 */ /* 0x000fe200078ec0ff */
[----:B------:R-:W-:Y:S01]  /*a470*/  ULDC.64 UR8, c[0x0][0x208] ;  /* 0x0000820000087ab9 */ /* 0x000fe20000000a00 */
[----:B------:R-:W-:Y:S01]  /*a480*/  LOP3.LUT R122, R123, 0x380, RZ, 0xc0, !PT ;  /* 0x000003807b7a7812 */ /* 0x000fe200078ec0ff */
[----:B------:R-:W-:Y:S01]  /*a490*/  IMAD.U32 R128, RZ, RZ, UR6 ;  /* 0x00000006ff807e24 */ /* 0x000fe2000f8e00ff */
[----:B------:R-:W-:Y:S02]  /*a4a0*/  UIADD3 UR6, UR7, UR5, URZ ;  /* 0x0000000507067290 */ /* 0x000fe4000fffe03f */
[----:B------:R-:W-:Y:S01]  /*a4b0*/  IMAD.U32 R129, RZ, RZ, UR7 ;  /* 0x00000007ff817e24 */ /* 0x000fe2000f8e00ff */
[----:B------:R-:W-:Y:S01]  /*a4c0*/  SHF.R.U64 R124, R124, 0x3, RZ ;  /* 0x000000037c7c7819 */ /* 0x000fe200000012ff */
[----:B------:R-:W-:Y:S01]  /*a4d0*/  ULDC UR5, c[0x0][0xa88] ;  /* 0x0002a20000057ab9 */ /* 0x000fe20000000800 */
[----:B------:R-:W-:Y:S01]  /*a4e0*/  SHF.R.U64 R14, R14, 0x3, RZ ;  /* 0x000000030e0e7819 */ /* 0x000fe200000012ff */
[----:B------:R-:W-:Y:S01]  /*a4f0*/  IMAD.U32 R129, RZ, RZ, UR6 ;  /* 0x00000006ff817e24 */ /* 0x000fe2000f8e00ff */
[----:B------:R-:W-:Y:S01]  /*a500*/  ULDC.64 UR6, c[0x0][0xb88] ;  /* 0x0002e20000067ab9 */ /* 0x000fe20000000a00 */
[----:B------:R-:W-:-:S02]  /*a510*/  SHF.R.U64 R122, R122, 0x3, RZ ;  /* 0x000000037a7a7819 */ /* 0x000fc400000012ff */
[----:B------:R-:W-:Y:S02]  /*a520*/  LOP3.LUT R124, R124, R125, RZ, 0x3c, !PT ;  /* 0x0000007d7c7c7212 */ /* 0x000fe400078e3cff */
[----:B------:R-:W-:Y:S01]  /*a530*/  LOP3.LUT R14, R14, R15, RZ, 0x3c, !PT ;  /* 0x0000000f0e0e7212 */ /* 0x000fe200078e3cff */
[--C-:B------:R-:W-:Y:S01]  /*a540*/  IMAD.X R15, RZ, RZ, R127.reuse, P6 ;  /* 0x000000ffff0f7224 */ /* 0x100fe200030e067f */
[----:B------:R-:W-:Y:S01]  /*a550*/  LOP3.LUT R122, R122, R123, RZ, 0x3c, !PT ;  /* 0x0000007b7a7a7212 */ /* 0x000fe200078e3cff */
[----:B------:R-:W-:Y:S01]  /*a560*/  IMAD.X R123, RZ, RZ, R127, P5 ;  /* 0x000000ffff7b7224 */ /* 0x000fe200028e067f */
[----:B------:R-:W-:Y:S01]  /*a570*/  IADD3.X R125, RZ, R127, RZ, P4, !PT ;  /* 0x0000007fff7d7210 */ /* 0x000fe200027fe4ff */
[----:B------:R-:W-:Y:S02]  /*a580*/  UIADD3 UR4, UR4, 0x36820, URZ ;  /* 0x0003682004047890 */ /* 0x000fe4000fffe03f */
[----:B------:R-:W-:Y:S02]  /*a590*/  UIADD3 UR36, UR36, 0x1, URZ ;  /* 0x0000000124247890 */ /* 0x000fe4000fffe03f */
[----:B------:R-:W-:-:S02]  /*a5a0*/  UPRMT UR4, URZ, 0x654, UR4 ;  /* 0x000006543f047896 */ /* 0x000fc40008000004 */
[----:B------:R-:W-:Y:S01]  /*a5b0*/  UISETP.NE.AND UP0, UPT, UR36, 0x2, UPT ;  /* 0x000000022400788c */ /* 0x000fe2000bf05270 */
[----:B------:R-:W-:Y:S03]  /*a5c0*/  BSSY B0, `(.L_x_29) ;  /* 0x0000114000007945 */ /* 0x000fe60003800000 */
[----:B------:R-:W-:Y:S01]  /*a5d0*/  USEL UR36, UR36, URZ, UP0 ;  /* 0x0000003f24247287 */ /* 0x000fe20008000000 */
[----:B------:R-:W-:Y:S02]  /*a5e0*/  WARPGROUP.DEPBAR.LE gsb0, 0x0 ;  /* 0x00008000000079c5 */ /* 0x000fe40000010000 */
[----:B------:R0:W-:Y:S01]  /*a5f0*/  @!P1 SYNCS.ARRIVE.TRANS64.RED.A1T0 RZ, [R150+URZ], RZ ;  /* 0x000000ff96ff99a7 */ /* 0x0001e2000810043f */
[-C--:B------:R-:W-:Y:S01]  /*a600*/  FMUL.FTZ R148, R28, R143.reuse ;  /* 0x0000008f1c947220 */ /* 0x080fe20000410000 */
[-C--:B------:R-:W-:Y:S01]  /*a610*/  FMUL.FTZ R28, R33, R143.reuse ;  /* 0x0000008f211c7220 */ /* 0x080fe20000410000 */
[-C--:B------:R-:W-:Y:S01]  /*a620*/  FMUL.FTZ R149, R32, R143.reuse ;  /* 0x0000008f20957220 */ /* 0x080fe20000410000 */
[-C--:B------:R-:W-:Y:S01]  /*a630*/  FMUL.FTZ R32, R37, R143.reuse ;  /* 0x0000008f25207220 */ /* 0x080fe20000410000 */
[-C--:B------:R-:W-:Y:S01]  /*a640*/  FMUL.FTZ R33, R36, R143.reuse ;  /* 0x0000008f24217220 */ /* 0x080fe20000410000 */
[-C--:B------:R-:W-:Y:S01]  /*a650*/  FMUL.FTZ R25, R25, R143.reuse ;  /* 0x0000008f19197220 */ /* 0x080fe20000410000 */
[-C--:B------:R-:W-:Y:S01]  /*a660*/  FMUL.FTZ R24, R24, R143.reuse ;  /* 0x0000008f18187220 */ /* 0x080fe20000410000 */
[----:B0-----:R-:W0:Y:S01]  /*a670*/  @P2 LDC R150, c[0x0][0xbec] ;  /* 0x0002fb00ff962b82 */ /* 0x001e220000000800 */
[-C--:B------:R-:W-:Y:S01]  /*a680*/  FMUL.FTZ R27, R27, R142.reuse ;  /* 0x0000008e1b1b7220 */ /* 0x080fe20000410000 */
[-C--:B------:R-:W-:Y:S01]  /*a690*/  FMUL.FTZ R26, R26, R142.reuse ;  /* 0x0000008e1a1a7220 */ /* 0x080fe20000410000 */
[-C--:B------:R-:W-:Y:S01]  /*a6a0*/  FMUL.FTZ R31, R31, R142.reuse ;  /* 0x0000008e1f1f7220 */ /* 0x080fe20000410000 */
[----:B------:R-:W-:Y:S01]  /*a6b0*/  FMUL.FTZ R30, R30, R142 ;  /* 0x0000008e1e1e7220 */ /* 0x000fe20000410000 */
[-C--:B------:R-:W-:Y:S01]  /*a6c0*/  FMUL.FTZ R29, R29, R143.reuse ;  /* 0x0000008f1d1d7220 */ /* 0x080fe20000410000 */
[-C--:B------:R-:W-:Y:S01]  /*a6d0*/  FMUL.FTZ R41, R41, R143.reuse ;  /* 0x0000008f29297220 */ /* 0x080fe20000410000 */
[-C--:B------:R-:W-:Y:S01]  /*a6e0*/  FMUL.FTZ R40, R40, R143.reuse ;  /* 0x0000008f28287220 */ /* 0x080fe20000410000 */
[----:B------:R-:W2:Y:S01]  /*a6f0*/  LDC.64 R36, c[0x0][0xb98] ;  /* 0x0002e600ff247b82 */ /* 0x000ea20000000a00 */
        /* <DEDUP_REMOVED lines=15> */
[----:B0-----:R-:W-:-:S04]  /*a7f0*/  @P2 IMAD.HI.U32 R150, R147, R150, RZ ;  /* 0x0000009693962227 */ /* 0x001fc800078e00ff */
        /* <DEDUP_REMOVED lines=23> */
[----:B------:R-:W-:-:S02]  /*a970*/  IMAD.MOV.U32 R143, RZ, RZ, R147 ;  /* 0x000000ffff8f7224 */ /* 0x000fc400078e0093 */
[-C--:B------:R-:W-:Y:S01]  /*a980*/  FMUL.FTZ R43, R43, R142.reuse ;  /* 0x0000008e2b2b7220 */ /* 0x080fe20000410000 */
[-C--:B------:R-:W-:Y:S01]  /*a990*/  FMUL.FTZ R42, R42, R142.reuse ;  /* 0x0000008e2a2a7220 */ /* 0x080fe20000410000 */
[----:B-1----:R-:W-:Y:S01]  /*a9a0*/  @P2 SHF.R.U32.HI R143, RZ, R151, R150 ;  /* 0x00000097ff8f2219 */ /* 0x002fe20000011696 */
[----:B------:R-:W-:Y:S01]  /*a9b0*/  FMUL.FTZ R35, R35, R142 ;  /* 0x0000008e23237220 */ /* 0x000fe20000410000 */
[----:B------:R-:W-:Y:S01]  /*a9c0*/  F2FP.BF16.F32.PACK_AB R24, R25, R24 ;  /* 0x000000181918723e */ /* 0x000fe200000010ff */
[----:B------:R-:W-:Y:S01]  /*a9d0*/  FMUL.FTZ R34, R34, R142 ;  /* 0x0000008e22227220 */ /* 0x000fe20000410000 */
[----:B------:R-:W-:Y:S01]  /*a9e0*/  F2FP.BF16.F32.PACK_AB R25, R27, R26 ;  /* 0x0000001a1b19723e */ /* 0x000fe200000010ff */
[-C--:B------:R-:W-:Y:S01]  /*a9f0*/  FMUL.FTZ R39, R39, R142.reuse ;  /* 0x0000008e27277220 */ /* 0x080fe20000410000 */
[----:B------:R-:W-:Y:S01]  /*aa00*/  FMUL.FTZ R38, R38, R142 ;  /* 0x0000008e26267220 */ /* 0x000fe20000410000 */
[----:B------:R-:W-:Y:S01]  /*aa10*/  F2FP.BF16.F32.PACK_AB R27, R31, R30 ;  /* 0x0000001e1f1b723e */ /* 0x000fe200000010ff */
[-C--:B------:R-:W-:Y:S01]  /*aa20*/  FMUL.FTZ R47, R47, R142.reuse ;  /* 0x0000008e2f2f7220 */ /* 0x080fe20000410000 */
[----:B------:R-:W-:Y:S01]  /*aa30*/  FMUL.FTZ R46, R46, R142 ;  /* 0x0000008e2e2e7220 */ /* 0x000fe20000410000 */
[----:B------:R-:W-:Y:S01]  /*aa40*/  F2FP.BF16.F32.PACK_AB R30, R32, R33 ;  /* 0x00000021201e723e */ /* 0x000fe200000010ff */
[----:B--2---:R-:W-:Y:S01]  /*aa50*/  IMAD.WIDE.U32 R128, R36, UR13, R128 ;  /* 0x0000000d24807c25 */ /* 0x004fe2000f8e0080 */
[----:B------:R-:W-:-:S03]  /*aa60*/  F2FP.BF16.F32.PACK_AB R33, R43, R42 ;  /* 0x0000002a2b21723e */ /* 0x000fc600000010ff */
[----:B------:R-:W-:Y:S01]  /*aa70*/  FMUL.FTZ R51, R51, R142 ;  /* 0x0000008e33337220 */ /* 0x000fe20000410000 */
[----:B------:R-:W-:Y:S01]  /*aa80*/  F2FP.BF16.F32.PACK_AB R26, R29, R148 ;  /* 0x000000941d1a723e */ /* 0x000fe200000010ff */
[----:B------:R-:W-:Y:S01]  /*aa90*/  BAR.SYNC.DEFER_BLOCKING 0x1, 0x100 ;  /* 0x0044000000007b1d */ /* 0x000fe20000010000 */
[----:B------:R-:W-:Y:S01]  /*aaa0*/  IMAD.MOV R43, RZ, RZ, -R143 ;  /* 0x000000ffff2b7224 */ /* 0x000fe200078e0a8f */
[----:B------:R-:W-:Y:S01]  /*aab0*/  F2FP.BF16.F32.PACK_AB R28, R28, R149 ;  /* 0x000000951c1c723e */ /* 0x000fe200000010ff */
[----:B------:R-:W-:Y:S01]  /*aac0*/  FMUL.FTZ R50, R50, R142 ;  /* 0x0000008e32327220 */ /* 0x000fe20000410000 */
[----:B------:R-:W-:Y:S01]  /*aad0*/  F2FP.BF16.F32.PACK_AB R29, R35, R34 ;  /* 0x00000022231d723e */ /* 0x000fe200000010ff */
[----:B------:R-:W-:Y:S01]  /*aae0*/  IMAD R43, R132, R43, R147 ;  /* 0x0000002b842b7224 */ /* 0x000fe200078e0293 */
[----:B------:R-:W-:Y:S01]  /*aaf0*/  F2FP.BF16.F32.PACK_AB R31, R39, R38 ;  /* 0x00000026271f723e */ /* 0x000fe200000010ff */
[----:B------:R-:W-:Y:S01]  /*ab00*/  IMAD R38, R36, UR12, RZ ;  /* 0x0000000c24267c24 */ /* 0x000fe2000f8e02ff */
[----:B------:R-:W-:Y:S01]  /*ab10*/  F2FP.BF16.F32.PACK_AB R32, R41, R40 ;  /* 0x000000282920723e */ /* 0x000fe200000010ff */
[----:B------:R-:W-:Y:S01]  /*ab20*/  FMUL.FTZ R55, R55, R142 ;  /* 0x0000008e37377220 */ /* 0x000fe20000410000 */
[----:B------:R-:W-:Y:S01]  /*ab30*/  F2FP.BF16.F32.PACK_AB R34, R45, R44 ;  /* 0x0000002c2d22723e */ /* 0x000fe200000010ff */
[----:B------:R-:W-:Y:S01]  /*ab40*/  IMAD R41, R37, UR13, R38 ;  /* 0x0000000d25297c24 */ /* 0x000fe2000f8e0226 */
[----:B------:R-:W-:Y:S01]  /*ab50*/  F2FP.BF16.F32.PACK_AB R35, R47, R46 ;  /* 0x0000002e2f23723e */ /* 0x000fe200000010ff */
[----:B------:R-:W-:Y:S01]  /*ab60*/  FMUL.FTZ R54, R54, R142 ;  /* 0x0000008e36367220 */ /* 0x000fe20000410000 */
[----:B------:R-:W-:Y:S01]  /*ab70*/  IADD3 R40, P0, R143, R128, RZ ;  /* 0x000000808f287210 */ /* 0x000fe20007f1e0ff */
        /* <DEDUP_REMOVED lines=8> */
[----:B------:R-:W-:Y:S01]  /*ac00*/  F2FP.BF16.F32.PACK_AB R36, R49, R48 ;  /* 0x000000303124723e */ /* 0x000fe200000010ff */
[----:B------:R0:W-:Y:S01]  /*ac10*/  STSM.16.M88.4 [R141], R24 ;  /* 0x000000188d007844 */ /* 0x0001e20000000200 */
[----:B------:R-:W-:Y:S01]  /*ac20*/  F2FP.BF16.F32.PACK_AB R37, R51, R50 ;  /* 0x000000323325723e */ /* 0x000fe200000010ff */
[----:B------:R-:W-:Y:S01]  /*ac30*/  FMUL.FTZ R75, R75, R142 ;  /* 0x0000008e4b4b7220 */ /* 0x000fe20000410000 */
[----:B------:R-:W-:Y:S01]  /*ac40*/  F2FP.BF16.F32.PACK_AB R38, R53, R52 ;  /* 0x000000343526723e */ /* 0x000fe200000010ff */
[----:B------:R-:W-:Y:S01]  /*ac50*/  STSM.16.M88.4 [R145], R28 ;  /* 0x0000001c91007844 */ /* 0x000fe20000000200 */
[----:B------:R-:W-:Y:S01]  /*ac60*/  F2FP.BF16.F32.PACK_AB R39, R55, R54 ;  /* 0x000000363727723e */ /* 0x000fe200000010ff */
[-C--:B------:R-:W-:Y:S01]  /*ac70*/  FMUL.FTZ R74, R74, R142.reuse ;  /* 0x0000008e4a4a7220 */ /* 0x080fe20000410000 */
[-C--:B------:R-:W-:Y:S01]  /*ac80*/  FMUL.FTZ R79, R79, R142.reuse ;  /* 0x0000008e4f4f7220 */ /* 0x080fe20000410000 */
[----:B------:R1:W-:Y:S01]  /*ac90*/  STSM.16.M88.4 [R146], R32 ;  /* 0x0000002092007844 */ /* 0x0003e20000000200 */
[-C--:B------:R-:W-:Y:S01]  /*aca0*/  FMUL.FTZ R78, R78, R142.reuse ;  /* 0x0000008e4e4e7220 */ /* 0x080fe20000410000 */
[-C--:B------:R-:W-:Y:S01]  /*acb0*/  FMUL.FTZ R83, R83, R142.reuse ;  /* 0x0000008e53537220 */ /* 0x080fe20000410000 */
[-C--:B------:R-:W-:Y:S01]  /*acc0*/  FMUL.FTZ R82, R82, R142.reuse ;  /* 0x0000008e52527220 */ /* 0x080fe20000410000 */
[----:B------:R-:W-:Y:S01]  /*acd0*/  STSM.16.M88.4 [R144], R36 ;  /* 0x0000002490007844 */ /* 0x000fe20000000200 */
[-C--:B------:R-:W-:Y:S01]  /*ace0*/  FMUL.FTZ R87, R87, R142.reuse ;  /* 0x0000008e57577220 */ /* 0x080fe20000410000 */
[-C--:B------:R-:W-:Y:S01]  /*acf0*/  FMUL.FTZ R86, R86, R142.reuse ;  /* 0x0000008e56567220 */ /* 0x080fe20000410000 */
[----:B------:R-:W-:Y:S01]  /*ad00*/  FMUL.FTZ R91, R91, R142 ;  /* 0x0000008e5b5b7220 */ /* 0x000fe20000410000 */
[----:B0-----:R-:W-:Y:S01]  /*ad10*/  F2FP.BF16.F32.PACK_AB R24, R57, R56 ;  /* 0x000000383918723e */ /* 0x001fe200000010ff */
[----:B------:R-:W-:Y:S01]  /*ad20*/  FMUL.FTZ R90, R90, R142 ;  /* 0x0000008e5a5a7220 */ /* 0x000fe20000410000 */
[----:B------:R-:W-:Y:S01]  /*ad30*/  F2FP.BF16.F32.PACK_AB R25, R59, R58 ;  /* 0x0000003a3b19723e */ /* 0x000fe200000010ff */
[----:B------:R-:W-:Y:S01]  /*ad40*/  FMUL.FTZ R95, R95, R142 ;  /* 0x0000008e5f5f7220 */ /* 0x000fe20000410000 */
[----:B------:R-:W-:Y:S01]  /*ad50*/  F2FP.BF16.F32.PACK_AB R26, R61, R60 ;  /* 0x0000003c3d1a723e */ /* 0x000fe200000010ff */
[----:B------:R-:W-:Y:S01]  /*ad60*/  FMUL.FTZ R94, R94, R142 ;  /* 0x0000008e5e5e7220 */ /* 0x000fe20000410000 */
[----:B------:R-:W-:Y:S01]  /*ad70*/  F2FP.BF16.F32.PACK_AB R27, R63, R62 ;  /* 0x0000003e3f1b723e */ /* 0x000fe200000010ff */
[-C--:B------:R-:W-:Y:S01]  /*ad80*/  FMUL.FTZ R99, R99, R142.reuse ;  /* 0x0000008e63637220 */ /* 0x080fe20000410000 */
[----:B-1----:R-:W-:Y:S01]  /*ad90*/  SHF.R.S32.HI R33, RZ, 0x1f, R143 ;  /* 0x0000001fff217819 */ /* 0x002fe2000001148f */
[-C--:B------:R-:W-:Y:S01]  /*ada0*/  FMUL.FTZ R98, R98, R142.reuse ;  /* 0x0000008e62627220 */ /* 0x080fe20000410000 */
[----:B------:R-:W-:Y:S01]  /*adb0*/  SHF.R.S32.HI R32, RZ, 0x1f, R43 ;  /* 0x0000001fff207819 */ /* 0x000fe2000001142b */
[----:B------:R0:W-:Y:S01]  /*adc0*/  STSM.16.M88.4 [R140], R24 ;  /* 0x000000188c007844 */ /* 0x0001e20000000200 */
[----:B------:R-:W-:Y:S01]  /*add0*/  IADD3.X R41, R33, R129, R41, P0, !PT ;  /* 0x0000008121297210 */ /* 0x000fe200007fe429 */
[----:B------:R-:W-:Y:S01]  /*ade0*/  FMUL.FTZ R103, R103, R142 ;  /* 0x0000008e67677220 */ /* 0x000fe20000410000 */
[----:B------:R-:W-:Y:S01]  /*adf0*/  F2FP.BF16.F32.PACK_AB R28, R65, R64 ;  /* 0x00000040411c723e */ /* 0x000fe200000010ff */
[----:B------:R-:W-:Y:S01]  /*ae00*/  IMAD R32, R32, UR6, RZ ;  /* 0x0000000620207c24 */ /* 0x000fe2000f8e02ff */
[----:B------:R-:W-:Y:S01]  /*ae10*/  F2FP.BF16.F32.PACK_AB R29, R67, R66 ;  /* 0x00000042431d723e */ /* 0x000fe200000010ff */
[----:B------:R-:W-:Y:S01]  /*ae20*/  IMAD.WIDE.U32 R40, R43, UR6, R40 ;  /* 0x000000062b287c25 */ /* 0x000fe2000f8e0028 */
[----:B------:R-:W-:-:S03]  /*ae30*/  F2FP.BF16.F32.PACK_AB R30, R69, R68 ;  /* 0x00000044451e723e */ /* 0x000fc600000010ff */
[----:B------:R-:W-:Y:S01]  /*ae40*/  FMUL.FTZ R102, R102, R142 ;  /* 0x0000008e66667220 */ /* 0x000fe20000410000 */
[----:B------:R-:W-:Y:S01]  /*ae50*/  F2FP.BF16.F32.PACK_AB R31, R71, R70 ;  /* 0x00000046471f723e */ /* 0x000fe200000010ff */
[----:B------:R-:W-:Y:S01]  /*ae60*/  IMAD R45, R43, UR7, R32 ;  /* 0x000000072b2d7c24 */ /* 0x000fe2000f8e0220 */
[----:B------:R-:W-:Y:S01]  /*ae70*/  F2FP.BF16.F32.PACK_AB R32, R73, R72 ;  /* 0x000000484920723e */ /* 0x000fe200000010ff */
[----:B------:R-:W-:Y:S01]  /*ae80*/  IMAD R43, R0, 0x80, R211 ;  /* 0x00000080002b7824 */ /* 0x000fe200078e02d3 */
[----:B------:R-:W-:Y:S01]  /*ae90*/  ULDC.64 UR6, c[0x0][0xb50] ;  /* 0x0002d40000067ab9 */ /* 0x000fe20000000a00 */
[----:B------:R-:W-:Y:S01]  /*aea0*/  IMAD R72, R132, UR5, RZ ;  /* 0x0000000584487c24 */ /* 0x000fe2000f8e02ff */
[----:B------:R1:W-:Y:S01]  /*aeb0*/  STSM.16.M88.4 [R139], R28 ;  /* 0x0000001c8b007844 */ /* 0x0003e20000000200 */
[----:B------:R-:W-:Y:S01]  /*aec0*/  LOP3.LUT P0, RZ, R206, 0x3, RZ, 0xc0, !PT ;  /* 0x00000003ceff7812 */ /* 0x000fe2000780c0ff */
[----:B0-----:R-:W-:Y:S02]  /*aed0*/  VIADD R25, R43, 0x8 ;  /* 0x000000082b197836 */ /* 0x001fe40000000000 */
[----:B------:R-:W-:Y:S01]  /*aee0*/  FMUL.FTZ R107, R107, R142 ;  /* 0x0000008e6b6b7220 */ /* 0x000fe20000410000 */
[----:B------:R-:W-:-:S02]  /*aef0*/  IMAD.IADD R27, R41, 0x1, R45 ;  /* 0x00000001291b7824 */ /* 0x000fc400078e022d */
[-C--:B------:R-:W-:Y:S01]  /*af00*/  FMUL.FTZ R106, R106, R142.reuse ;  /* 0x0000008e6a6a7220 */ /* 0x080fe20000410000 */
[-C--:B------:R-:W-:Y:S01]  /*af10*/  FMUL.FTZ R111, R111, R142.reuse ;  /* 0x0000008e6f6f7220 */ /* 0x080fe20000410000 */
[-C--:B------:R-:W-:Y:S01]  /*af20*/  FMUL.FTZ R110, R110, R142.reuse ;  /* 0x0000008e6e6e7220 */ /* 0x080fe20000410000 */
[-C--:B------:R-:W-:Y:S01]  /*af30*/  FMUL.FTZ R115, R115, R142.reuse ;  /* 0x0000008e73737220 */ /* 0x080fe20000410000 */
[----:B------:R-:W-:Y:S01]  /*af40*/  FMUL.FTZ R114, R114, R142 ;  /* 0x0000008e72727220 */ /* 0x000fe20000410000 */
[----:B------:R-:W-:Y:S01]  /*af50*/  ISETP.GE.OR P1, PT, R43, R72, P0 ;  /* 0x000000482b00720c */ /* 0x000fe20000726670 */
[-C--:B------:R-:W-:Y:S01]  /*af60*/  FMUL.FTZ R119, R119, R142.reuse ;  /* 0x0000008e77777220 */ /* 0x080fe20000410000 */
[----:B------:R-:W-:Y:S01]  /*af70*/  FMUL.FTZ R118, R118, R142 ;  /* 0x0000008e76767220 */ /* 0x000fe20000410000 */
[----:B------:R-:W-:Y:S01]  /*af80*/  F2FP.BF16.F32.PACK_AB R33, R75, R74 ;  /* 0x0000004a4b21723e */ /* 0x000fe200000010ff */
[----:B------:R-:W0:Y:S01]  /*af90*/  @P2 LDC R73, c[0x0][0xbec] ;  /* 0x0002fb00ff492b82 */ /* 0x000e220000000800 */
[----:B------:R-:W-:-:S02]  /*afa0*/  F2FP.BF16.F32.PACK_AB R34, R77, R76 ;  /* 0x0000004c4d22723e */ /* 0x000fc400000010ff */
[C---:B-1----:R-:W-:Y:S02]  /*afb0*/  LEA R28, P3, R40.reuse, UR6, 0x2 ;  /* 0x00000006281c7c11 */ /* 0x042fe4000f8610ff */
[----:B------:R-:W-:Y:S02]  /*afc0*/  F2FP.BF16.F32.PACK_AB R35, R79, R78 ;  /* 0x0000004e4f23723e */ /* 0x000fe400000010ff */
[----:B------:R-:W-:Y:S01]  /*afd0*/  ISETP.GE.OR P0, PT, R25, R72, P0 ;  /* 0x000000481900720c */ /* 0x000fe20000706670 */
[----:B------:R-:W-:Y:S01]  /*afe0*/  SHFL.IDX PT, R44, R28, RZ, 0x1c1f ;  /* 0x001c1fff1c2c7589 */ /* 0x000fe200000e0000 */
[----:B------:R-:W-:Y:S01]  /*aff0*/  LEA.HI.X R40, R40, UR7, R27, 0x2, P3 ;  /* 0x0000000728287c11 */ /* 0x000fe200098f141b */
[----:B------:R-:W1:Y:S01]  /*b000*/  @P2 LDC R74, c[0x0][0xbf0] ;  /* 0x0002fc00ff4a2b82 */ /* 0x000e620000000800 */
[----:B------:R-:W-:Y:S01]  /*b010*/  F2FP.BF16.F32.PACK_AB R88, R89, R88 ;  /* 0x000000585958723e */ /* 0x000fe200000010ff */
[----:B------:R-:W-:Y:S01]  /*b020*/  STSM.16.M88.4 [R138], R32 ;  /* 0x000000208a007844 */ /* 0x000fe20000000200 */
[----:B------:R-:W-:-:S02]  /*b030*/  F2FP.BF16.F32.PACK_AB R24, R81, R80 ;  /* 0x000000505118723e */ /* 0x000fc400000010ff */
[----:B------:R-:W-:Y:S01]  /*b040*/  F2FP.BF16.F32.PACK_AB R25, R83, R82 ;  /* 0x000000525319723e */ /* 0x000fe200000010ff */
[----:B------:R-:W2:Y:S01]  /*b050*/  SHFL.IDX PT, R45, R40, RZ, 0x1c1f ;  /* 0x001c1fff282d7589 */ /* 0x000ea200000e0000 */
[----:B------:R-:W-:Y:S02]  /*b060*/  F2FP.BF16.F32.PACK_AB R26, R85, R84 ;  /* 0x00000054551a723e */ /* 0x000fe400000010ff */
[----:B------:R-:W-:Y:S01]  /*b070*/  F2FP.BF16.F32.PACK_AB R27, R87, R86 ;  /* 0x00000056571b723e */ /* 0x000fe200000010ff */
[----:B------:R-:W-:Y:S01]  /*b080*/  SHFL.IDX PT, R46, R28, 0x1, 0x1c1f ;  /* 0x003c1f001c2e7f89 */ /* 0x000fe200000e0000 */
[----:B------:R-:W-:Y:S02]  /*b090*/  F2FP.BF16.F32.PACK_AB R89, R91, R90 ;  /* 0x0000005a5b59723e */ /* 0x000fe400000010ff */
[----:B------:R-:W-:Y:S01]  /*b0a0*/  F2FP.BF16.F32.PACK_AB R96, R97, R96 ;  /* 0x000000606160723e */ /* 0x000fe200000010ff */
[----:B------:R-:W-:Y:S01]  /*b0b0*/  STSM.16.M88.4 [R133], R24 ;  /* 0x0000001885007844 */ /* 0x000fe20000000200 */
[----:B------:R-:W-:-:S02]  /*b0c0*/  F2FP.BF16.F32.PACK_AB R90, R93, R92 ;  /* 0x0000005c5d5a723e */ /* 0x000fc400000010ff */
[----:B------:R-:W-:Y:S01]  /*b0d0*/  F2FP.BF16.F32.PACK_AB R91, R95, R94 ;  /* 0x0000005e5f5b723e */ /* 0x000fe200000010ff */
[----:B------:R-:W3:Y:S01]  /*b0e0*/  SHFL.IDX PT, R47, R40, 0x1, 0x1c1f ;  /* 0x003c1f00282f7f89 */ /* 0x000ee200000e0000 */
[----:B------:R-:W-:Y:S02]  /*b0f0*/  F2FP.BF16.F32.PACK_AB R97, R99, R98 ;  /* 0x000000626361723e */ /* 0x000fe400000010ff */
[----:B------:R-:W-:Y:S01]  /*b100*/  F2FP.BF16.F32.PACK_AB R104, R105, R104 ;  /* 0x000000686968723e */ /* 0x000fe200000010ff */
[----:B------:R-:W-:Y:S01]  /*b110*/  STSM.16.M88.4 [R137], R88 ;  /* 0x0000005889007844 */ /* 0x000fe20000000200 */
[----:B------:R-:W-:Y:S02]  /*b120*/  F2FP.BF16.F32.PACK_AB R98, R101, R100 ;  /* 0x000000646562723e */ /* 0x000fe400000010ff */
[----:B------:R-:W-:Y:S02]  /*b130*/  F2FP.BF16.F32.PACK_AB R99, R103, R102 ;  /* 0x000000666763723e */ /* 0x000fe400000010ff */
[----:B------:R-:W-:-:S02]  /*b140*/  F2FP.BF16.F32.PACK_AB R105, R107, R106 ;  /* 0x0000006a6b69723e */ /* 0x000fc400000010ff */
[----:B------:R-:W-:Y:S01]  /*b150*/  F2FP.BF16.F32.PACK_AB R112, R113, R112 ;  /* 0x000000707170723e */ /* 0x000fe200000010ff */
[----:B------:R-:W-:Y:S01]  /*b160*/  STSM.16.M88.4 [R136], R96 ;  /* 0x0000006088007844 */ /* 0x000fe20000000200 */
[----:B------:R-:W-:Y:S02]  /*b170*/  F2FP.BF16.F32.PACK_AB R106, R109, R108 ;  /* 0x0000006c6d6a723e */ /* 0x000fe400000010ff */
[----:B------:R-:W-:Y:S02]  /*b180*/  F2FP.BF16.F32.PACK_AB R107, R111, R110 ;  /* 0x0000006e6f6b723e */ /* 0x000fe400000010ff */
[----:B------:R-:W-:Y:S02]  /*b190*/  F2FP.BF16.F32.PACK_AB R113, R115, R114 ;  /* 0x000000727371723e */ /* 0x000fe400000010ff */
[----:B------:R-:W-:Y:S01]  /*b1a0*/  F2FP.BF16.F32.PACK_AB R114, R117, R116 ;  /* 0x000000747572723e */ /* 0x000fe200000010ff */
[----:B------:R-:W-:Y:S01]  /*b1b0*/  STSM.16.M88.4 [R135], R104 ;  /* 0x0000006887007844 */ /* 0x000fe20000000200 */
[----:B------:R-:W-:-:S05]  /*b1c0*/  F2FP.BF16.F32.PACK_AB R115, R119, R118 ;  /* 0x000000767773723e */ /* 0x000fca00000010ff */
[----:B------:R-:W-:Y:S01]  /*b1d0*/  STSM.16.M88.4 [R134], R112 ;  /* 0x0000007086007844 */ /* 0x000fe20000000200 */
[----:B------:R-:W-:Y:S06]  /*b1e0*/  BAR.SYNC.DEFER_BLOCKING 0x1, 0x100 ;  /* 0x0044000000007b1d */ /* 0x000fec0000010000 */
[----:B--2---:R-:W-:Y:S04]  /*b1f0*/  @!P1 ST.E desc[UR8][R44.64], R131 ;  /* 0x000000832c009985 */ /* 0x004fe8000c101908 */
[----:B---3--:R2:W-:Y:S04]  /*b200*/  @!P0 ST.E desc[UR8][R46.64], R130 ;  /* 0x000000822e008985 */ /* 0x0085e8000c101908 */
[----:B------:R3:W5:Y:S04]  /*b210*/  LD.E.128 R24, desc[UR8][R8.64] ;  /* 0x0000000808187980 */ /* 0x000768000c101d00 */
[----:B------:R4:W5:Y:S04]  /*b220*/  LD.E.128 R36, desc[UR8][R2.64] ;  /* 0x0000000802247980 */ /* 0x000968000c101d00 */
[----:B------:R-:W5:Y:S01]  /*b230*/  LD.E.128 R48, desc[UR8][R126.64] ;  /* 0x000000087e307980 */ /* 0x000f62000c101d00 */
[----:B---3--:R-:W3:Y:S03]  /*b240*/  LDC.64 R8, c[0x0][0xae0] ;  /* 0x0002b800ff087b82 */ /* 0x008ee60000000a00 */
[----:B------:R0:W5:Y:S01]  /*b250*/  LD.E.128 R28, desc[UR8][R4.64] ;  /* 0x00000008041c7980 */ /* 0x000162000c101d00 */
[----:B----4-:R-:W-:-:S03]  /*b260*/  IMAD R3, R22, 0x20, R205 ;  /* 0x0000002016037824 */ /* 0x010fc600078e02cd */
[----:B------:R-:W5:Y:S04]  /*b270*/  LD.E.128 R60, desc[UR8][R12.64] ;  /* 0x000000080c3c7980 */ /* 0x000f68000c101d00 */
[----:B------:R-:W5:Y:S01]  /*b280*/  LD.E.128 R52, desc[UR8][R20.64] ;  /* 0x0000000814347980 */ /* 0x000f62000c101d00 */
[----:B0-----:R-:W-:-:S03]  /*b290*/  IMAD R4, R0, 0x80, R3 ;  /* 0x0000008000047824 */ /* 0x001fc600078e0203 */
[----:B------:R-:W5:Y:S04]  /*b2a0*/  LD.E.128 R40, desc[UR8][R120.64] ;  /* 0x0000000878287980 */ /* 0x000f68000c101d00 */
[----:B------:R-:W5:Y:S04]  /*b2b0*/  LD.E.128 R32, desc[UR8][R124.64] ;  /* 0x000000087c207980 */ /* 0x000f68000c101d00 */
[----:B------:R0:W5:Y:S04]  /*b2c0*/  LD.E.128 R68, desc[UR8][R6.64] ;  /* 0x0000000806447980 */ /* 0x000168000c101d00 */
[----:B------:R-:W5:Y:S04]  /*b2d0*/  LD.E.128 R64, desc[UR8][R14.64] ;  /* 0x000000080e407980 */ /* 0x000f68000c101d00 */
[----:B------:R-:W5:Y:S04]  /*b2e0*/  LD.E.128 R56, desc[UR8][R122.64] ;  /* 0x000000087a387980 */ /* 0x000f68000c101d00 */
[----:B--2---:R2:W5:Y:S01]  /*b2f0*/  LD.E.128 R44, desc[UR8][R10.64] ;  /* 0x000000080a2c7980 */ /* 0x004562000c101d00 */
[----:B------:R-:W-:-:S02]  /*b300*/  ULDC.64 UR8, c[0x0][0xae8] ;  /* 0x0002ba0000087ab9 */ /* 0x000fc40000000a00 */
[----:B------:R-:W-:Y:S01]  /*b310*/  UIMAD UR5, UR11, UR8, URZ ;  /* 0x000000080b0572a4 */ /* 0x000fe2000f8e023f */
[----:B------:R-:W-:Y:S01]  /*b320*/  @P2 IMAD.HI.U32 R3, R4, R73, RZ ;  /* 0x0000004904032227 */ /* 0x000fe200078e00ff */
[----:B------:R-:W-:Y:S01]  /*b330*/  UIMAD.WIDE.U32 UR6, UR10, UR8, URZ ;  /* 0x000000080a0672a5 */ /* 0x000fe2000f8e003f */
[----:B------:R-:W-:Y:S01]  /*b340*/  @!PT LDS RZ, [RZ] ;  /* 0x00000000fffff984 */ /* 0x000fe20000000800 */
[----:B------:R-:W-:Y:S01]  /*b350*/  @!PT LDS RZ, [RZ] ;  /* 0x00000000fffff984 */ /* 0x000fe20000000800 */
[----:B------:R-:W-:Y:S01]  /*b360*/  @!PT LDS RZ, [RZ] ;  /* 0x00000000fffff984 */ /* 0x000fe20000000800 */
[----:B------:R-:W-:Y:S01]  /*b370*/  @!PT LDS RZ, [RZ] ;  /* 0x00000000fffff984 */ /* 0x000fe20000000800 */
[----:B------:R4:W-:Y:S06]  /*b380*/  MEMBAR.ALL.CTA ;  /* 0x0000000000007992 */ /* 0x0009ec0000008000 */
[----:B----4-:R-:W4:Y:S01]  /*b390*/  FENCE.VIEW.ASYNC.S ;  /* 0x00000000000073c6 */ /* 0x010f220000000000 */
[----:B------:R-:W-:Y:S01]  /*b3a0*/  UIMAD UR5, UR10, UR9, UR5 ;  /* 0x000000090a0572a4 */ /* 0x000fe2000f8e0205 */
[----:B------:R-:W-:Y:S01]  /*b3b0*/  IMAD.MOV.U32 R2, RZ, RZ, R4 ;  /* 0x000000ffff027224 */ /* 0x000fe200078e0004 */
[----:B-1----:R-:W-:Y:S01]  /*b3c0*/  @P2 SHF.R.U32.HI R2, RZ, R74, R3 ;  /* 0x0000004aff022219 */ /* 0x002fe20000011603 */
[----:B------:R-:W-:Y:S01]  /*b3d0*/  ULDC.64 UR8, c[0x0][0xaf0] ;  /* 0x0002bc0000087ab9 */ /* 0x000fe20000000a00 */
[----:B------:R-:W-:-:S02]  /*b3e0*/  UIADD3 UR7, UR7, UR5, URZ ;  /* 0x0000000507077290 */ /* 0x000fc4000fffe03f */
[----:B------:R-:W-:Y:S01]  /*b3f0*/  UIMAD UR5, UR12, UR8, URZ ;  /* 0x000000080c0572a4 */ /* 0x000fe2000f8e023f */
[--C-:B------:R-:W-:Y:S01]  /*b400*/  SHF.R.S32.HI R3, RZ, 0x1f, R2.reuse ;  /* 0x0000001fff037819 */ /* 0x100fe20000011402 */
[----:B------:R-:W-:Y:S01]  /*b410*/  UIMAD.WIDE.U32 UR6, UR13, UR8, UR6 ;  /* 0x000000080d0672a5 */ /* 0x000fe2000f8e0006 */
[----:B------:R-:W-:Y:S01]  /*b420*/  IMAD.MOV R5, RZ, RZ, -R2 ;  /* 0x000000ffff057224 */ /* 0x000fe200078e0a02 */
[----:B------:R-:W-:Y:S02]  /*b430*/  UIMAD UR5, UR13, UR9, UR5 ;  /* 0x000000090d0572a4 */ /* 0x000fe4000f8e0205 */
[----:B---3--:R-:W-:Y:S02]  /*b440*/  IMAD R3, R3, R8, RZ ;  /* 0x0000000803037224 */ /* 0x008fe400078e02ff */
[----:B------:R-:W-:Y:S01]  /*b450*/  UIADD3 UR7, UR7, UR5, URZ ;  /* 0x0000000507077290 */ /* 0x000fe2000fffe03f */
[----:B------:R-:W-:Y:S02]  /*b460*/  IMAD R5, R132, R5, R4 ;  /* 0x0000000584057224 */ /* 0x000fe400078e0204 */
[----:B0-----:R-:W-:-:S03]  /*b470*/  IMAD R7, R2, R9, R3 ;  /* 0x0000000902077224 */ /* 0x001fc600078e0203 */
[----:B------:R-:W-:Y:S01]  /*b480*/  SHF.R.S32.HI R4, RZ, 0x1f, R5 ;  /* 0x0000001fff047819 */ /* 0x000fe20000011405 */
[----:B------:R-:W-:Y:S01]  /*b490*/  IMAD.WIDE.U32 R2, R2, R8, UR6 ;  /* 0x0000000602027e25 */ /* 0x000fe2000f8e0008 */
[----:B------:R-:W-:Y:S01]  /*b4a0*/  ULDC.64 UR6, c[0x0][0xad8] ;  /* 0x0002b60000067ab9 */ /* 0x000fe20000000a00 */
[----:B------:R-:W-:Y:S01]  /*b4b0*/  R2UR UR9, R23 ;  /* 0x00000000170972ca */ /* 0x000fe200000e0000 */
[----:B----4-:R-:W-:Y:S01]  /*b4c0*/  SYNCS.ARRIVE.TRANS64.RED.A1T0 RZ, [UR4], RZ ;  /* 0x000000ffffff79a7 */ /* 0x010fe20008100404 */
[----:B------:R-:W-:Y:S02]  /*b4d0*/  IMAD.IADD R3, R3, 0x1, R7 ;  /* 0x0000000103037824 */ /* 0x000fe400078e0207 */
[----:B------:R-:W-:Y:S02]  /*b4e0*/  IMAD R4, R4, UR6, RZ ;  /* 0x0000000604047c24 */ /* 0x000fe4000f8e02ff */
[----:B--2---:R-:W-:Y:S02]  /*b4f0*/  IMAD R11, R0, 0x80, R205 ;  /* 0x00000080000b7824 */ /* 0x004fe400078e02cd */
[----:B------:R-:W-:-:S02]  /*b500*/  IMAD R7, R5, UR7, R4 ;  /* 0x0000000705077c24 */ /* 0x000fc4000f8e0204 */
[----:B------:R-:W-:Y:S01]  /*b510*/  IMAD.WIDE.U32 R2, R5, UR6, R2 ;  /* 0x0000000605027c25 */ /* 0x000fe2000f8e0002 */
[CC--:B------:R-:W-:Y:S01]  /*b520*/  ISETP.GE.AND P2, PT, R11.reuse, R72.reuse, PT ;  /* 0x000000480b00720c */ /* 0x0c0fe20003f46270 */
[----:B------:R-:W-:Y:S02]  /*b530*/  ULDC.64 UR6, c[0x0][0xa80] ;  /* 0x0002a00000067ab9 */ /* 0x000fe40000000a00 */
[----:B------:R-:W-:Y:S01]  /*b540*/  VIADD R5, R11, 0x20 ;  /* 0x000000200b057836 */ /* 0x000fe20000000000 */
[C---:B------:R-:W-:Y:S01]  /*b550*/  LEA R0, P3, R2.reuse, UR6, 0x1 ;  /* 0x0000000602007c11 */ /* 0x040fe2000f8608ff */
[----:B------:R-:W-:Y:S01]  /*b560*/  IMAD.IADD R3, R3, 0x1, R7 ;  /* 0x0000000103037824 */ /* 0x000fe200078e0207 */
[----:B------:R-:W-:Y:S02]  /*b570*/  ULDC UR5, c[0x0][0xc] ;  /* 0x0000030000057ab9 */ /* 0x000fe40000000800 */
[-C--:B------:R-:W-:Y:S01]  /*b580*/  ISETP.GE.AND P0, PT, R5, R72.reuse, PT ;  /* 0x000000480500720c */ /* 0x080fe20003f06270 */
[----:B------:R-:W-:Y:S01]  /*b590*/  VIADD R5, R11, 0x40 ;  /* 0x000000400b057836 */ /* 0x000fe20000000000 */
[----:B------:R-:W-:Y:S01]  /*b5a0*/  UIADD3 UR9, UR5, UR9, URZ ;  /* 0x0000000905097290 */ /* 0x000fe2000fffe03f */
[----:B------:R-:W-:Y:S01]  /*b5b0*/  LEA.HI.X R10, R2, UR7, R3, 0x1, P3 ;  /* 0x00000007020a7c11 */ /* 0x000fe200098f0c03 */
[----:B------:R-:W-:Y:S01]  /*b5c0*/  USEL UR6, URZ, 0x1, UP0 ;  /* 0x000000013f067887 */ /* 0x000fe20008000000 */
[----:B------:R0:W1:Y:S01]  /*b5d0*/  SHFL.IDX PT, R4, R0, RZ, 0x181f ;  /* 0x00181fff00047589 */ /* 0x00006200000e0000 */
[----:B------:R-:W-:-:S02]  /*b5e0*/  ISETP.GE.AND P1, PT, R5, R72, PT ;  /* 0x000000480500720c */ /* 0x000fc40003f26270 */
[----:B------:R-:W-:Y:S01]  /*b5f0*/  ULOP3.LUT UR61, UR61, UR6, URZ, 0x3c, !UPT ;  /* 0x000000063d3d7292 */ /* 0x000fe2000f8e3c3f */
[----:B------:R-:W-:Y:S01]  /*b600*/  IMAD.U32 R23, RZ, RZ, UR9 ;  /* 0x00000009ff177e24 */ /* 0x000fe2000f8e00ff */
[----:B------:R0:W2:Y:S01]  /*b610*/  SHFL.IDX PT, R5, R10, RZ, 0x181f ;  /* 0x00181fff0a057589 */ /* 0x0000a200000e0000 */
[----:B------:R-:W-:Y:S09]  /*b620*/  @P2 BRA `(.L_x_30) ;  /* 0x0000000000342947 */ /* 0x000ff20003800000 */
[----:B------:R-:W-:Y:S01]  /*b630*/  ULDC UR4, c[0x0][0xac8] ;  /* 0x0002b20000047ab9 */ /* 0x000fe20000000800 */
[----:B------:R-:W-:Y:S01]  /*b640*/  ULDC.64 UR6, c[0x0][0x208] ;  /* 0x0000820000067ab9 */ /* 0x000fe20000000a00 */
[----:B------:R-:W-:Y:S02]  /*b650*/  ISETP.GE.AND P3, PT, R19, UR4, PT ;  /* 0x0000000413007c0c */ /* 0x000fe4000bf66270 */
[----:B------:R-:W-:Y:S02]  /*b660*/  ISETP.GE.AND P4, PT, R18, UR4, PT ;  /* 0x0000000412007c0c */ /* 0x000fe4000bf86270 */
[----:B------:R-:W-:-:S09]  /*b670*/  ISETP.GE.AND P2, PT, R17, UR4, PT ;  /* 0x0000000411007c0c */ /* 0x000fd2000bf46270 */
[-C--:B-1----:R-:W-:Y:S02]  /*b680*/  @!P3 LEA R6, P5, R19, R4.reuse, 0x1 ;  /* 0x000000041306b211 */ /* 0x082fe400078a08ff */
[C---:B------:R-:W-:Y:S02]  /*b690*/  @!P4 LEA R8, P6, R18.reuse, R4, 0x1 ;  /* 0x000000041208c211 */ /* 0x040fe400078c08ff */
[----:B--2---:R-:W-:Y:S01]  /*b6a0*/  @!P2 IMAD.WIDE R2, R17, 0x2, R4 ;  /* 0x000000021102a825 */ /* 0x004fe200078e0204 */
[-C--:B------:R-:W-:Y:S02]  /*b6b0*/  @!P3 LEA.HI.X R7, R19, R5.reuse, R216, 0x1, P5 ;  /* 0x000000051307b211 */ /* 0x080fe400028f0cd8 */
[----:B------:R-:W-:Y:S02]  /*b6c0*/  @!P4 LEA.HI.X R9, R18, R5, R215, 0x1, P6 ;  /* 0x000000051209c211 */ /* 0x000fe400030f0cd7 */
[----:B-----5:R3:W-:Y:S04]  /*b6d0*/  @!P2 ST.E.128 desc[UR6][R2.64], R48 ;  /* 0x000000300200a985 */ /* 0x0207e8000c101d06 */
[----:B------:R3:W-:Y:S04]  /*b6e0*/  @!P3 ST.E.128 desc[UR6][R6.64], R60 ;  /* 0x0000003c0600b985 */ /* 0x0007e8000c101d06 */
[----:B------:R3:W-:Y:S02]  /*b6f0*/  @!P4 ST.E.128 desc[UR6][R8.64], R68 ;  /* 0x000000440800c985 */ /* 0x0007e4000c101d06 */
.L_x_30:
[----:B------:R-:W-:Y:S05]  /*b700*/  BSYNC B0 ;  /* 0x0000000000007941 */ /* 0x000fea0003800000 */
.L_x_29:
[----:B--2---:R2:W4:Y:S01]  /*b710*/  SHFL.IDX PT, R5, R10, 0x1, 0x181f ;  /* 0x00381f000a057f89 */ /* 0x00452200000e0000 */
[----:B------:R-:W-:Y:S03]  /*b720*/  BSSY B0, `(.L_x_31) ;  /* 0x0000010000007945 */ /* 0x000fe60003800000 */
[----:B-1----:R2:W1:Y:S01]  /*b730*/  SHFL.IDX PT, R4, R0, 0x1, 0x181f ;  /* 0x00381f0000047f89 */ /* 0x00246200000e0000 */
[----:B------:R-:W-:Y:S05]  /*b740*/  @P0 BRA `(.L_x_32) ;  /* 0x0000000000340947 */ /* 0x000fea0003800000 */
[----:B------:R-:W-:Y:S01]  /*b750*/  ULDC UR4, c[0x0][0xac8] ;  /* 0x0002b20000047ab9 */ /* 0x000fe20000000800 */
[----:B------:R-:W-:Y:S01]  /*b760*/  ULDC.64 UR6, c[0x0][0x208] ;  /* 0x0000820000067ab9 */ /* 0x000fe20000000a00 */
[----:B------:R-:W-:Y:S02]  /*b770*/  ISETP.GE.AND P4, PT, R19, UR4, PT ;  /* 0x0000000413007c0c */ /* 0x000fe4000bf86270 */
[----:B------:R-:W-:Y:S02]  /*b780*/  ISETP.GE.AND P5, PT, R18, UR4, PT ;  /* 0x0000000412007c0c */ /* 0x000fe4000bfa6270 */
[----:B------:R-:W-:-:S09]  /*b790*/  ISETP.GE.AND P3, PT, R17, UR4, PT ;  /* 0x0000000411007c0c */ /* 0x000fd2000bf66270 */
[-C--:B-1-3--:R-:W-:Y:S02]  /*b7a0*/  @!P4 LEA R6, P0, R19, R4.reuse, 0x1 ;  /* 0x000000041306c211 */ /* 0x08afe400078008ff */
[C---:B------:R-:W-:Y:S02]  /*b7b0*/  @!P5 LEA R8, P2, R18.reuse, R4, 0x1 ;  /* 0x000000041208d211 */ /* 0x040fe400078408ff */
[----:B----4-:R-:W-:Y:S01]  /*b7c0*/  @!P3 IMAD.WIDE R2, R17, 0x2, R4 ;  /* 0x000000021102b825 */ /* 0x010fe200078e0204 */
[-C--:B------:R-:W-:Y:S02]  /*b7d0*/  @!P4 LEA.HI.X R7, R19, R5.reuse, R216, 0x1, P0 ;  /* 0x000000051307c211 */ /* 0x080fe400000f0cd8 */
[----:B------:R-:W-:Y:S02]  /*b7e0*/  @!P5 LEA.HI.X R9, R18, R5, R215, 0x1, P2 ;  /* 0x000000051209d211 */ /* 0x000fe400010f0cd7 */
[----:B-----5:R1:W-:Y:S04]  /*b7f0*/  @!P3 ST.E.128 desc[UR6][R2.64], R36 ;  /* 0x000000240200b985 */ /* 0x0203e8000c101d06 */
[----:B------:R1:W-:Y:S04]  /*b800*/  @!P4 ST.E.128 desc[UR6][R6.64], R52 ;  /* 0x000000340600c985 */ /* 0x0003e8000c101d06 */
[----:B------:R1:W-:Y:S02]  /*b810*/  @!P5 ST.E.128 desc[UR6][R8.64], R64 ;  /* 0x000000400800d985 */ /* 0x0003e4000c101d06 */
.L_x_32:
[----:B------:R-:W-:Y:S05]  /*b820*/  BSYNC B0 ;  /* 0x0000000000007941 */ /* 0x000fea0003800000 */
.L_x_31:
[----:B----4-:R4:W0:Y:S01]  /*b830*/  SHFL.IDX PT, R5, R10, 0x2, 0x181f ;  /* 0x00581f000a057f89 */ /* 0x01082200000e0000 */
        /* <DEDUP_REMOVED lines=10> */
[----:B0-----:R-:W-:Y:S01]  /*b8e0*/  @!P2 IMAD.WIDE R2, R17, 0x2, R4 ;  /* 0x000000021102a825 */ /* 0x001fe200078e0204 */
[-C--:B------:R-:W-:Y:S02]  /*b8f0*/  @!P3 LEA.HI.X R7, R19, R5.reuse, R216, 0x1, P0 ;  /* 0x000000051307b211 */ /* 0x080fe400000f0cd8 */
[----:B------:R-:W-:Y:S02]  /*b900*/  @!P4 LEA.HI.X R9, R18, R5, R215, 0x1, P1 ;  /* 0x000000051209c211 */ /* 0x000fe400008f0cd7 */
[----:B-----5:R0:W-:Y:S04]  /*b910*/  @!P2 ST.E.128 desc[UR6][R2.64], R28 ;  /* 0x0000001c0200a985 */ /* 0x0201e8000c101d06 */
[----:B------:R0:W-:Y:S04]  /*b920*/  @!P3 ST.E.128 desc[UR6][R6.64], R40 ;  /* 0x000000280600b985 */ /* 0x0001e8000c101d06 */
[----:B------:R0:W-:Y:S02]  /*b930*/  @!P4 ST.E.128 desc[UR6][R8.64], R56 ;  /* 0x000000380800c985 */ /* 0x0001e4000c101d06 */
.L_x_34:
[----:B------:R-:W-:Y:S05]  /*b940*/  BSYNC B0 ;  /* 0x0000000000007941 */ /* 0x000fea0003800000 */
.L_x_33:
[----:B0--3--:R-:W-:Y:S01]  /*b950*/  VIADD R3, R11, 0x60 ;  /* 0x000000600b037836 */ /* 0x009fe20000000000 */
[----:B------:R0:W3:Y:S01]  /*b960*/  SHFL.IDX PT, R5, R10, 0x3, 0x181f ;  /* 0x00781f000a057f89 */ /* 0x0000e200000e0000 */
[----:B------:R-:W-:Y:S01]  /*b970*/  BSSY B0, `(.L_x_35) ;  /* 0x0000012000007945 */ /* 0x000fe20003800000 */
[----:B------:R-:W-:Y:S02]  /*b980*/  VIADD R204, R204, 0x1 ;  /* 0x00000001cccc7836 */ /* 0x000fe40000000000 */
[----:B------:R-:W-:Y:S01]  /*b990*/  ISETP.GE.AND P0, PT, R3, R72, PT ;  /* 0x000000480300720c */ /* 0x000fe20003f06270 */
[----:B-1----:R0:W1:-:S12]  /*b9a0*/  SHFL.IDX PT, R4, R0, 0x3, 0x181f ;  /* 0x00781f0000047f89 */ /* 0x00205800000e0000 */
[----:B0-----:R-:W-:Y:S05]  /*b9b0*/  @P0 BRA `(.L_x_36) ;  /* 0x0000000000340947 */ /* 0x001fea0003800000 */
[----:B------:R-:W-:Y:S01]  /*b9c0*/  ULDC UR4, c[0x0][0xac8] ;  /* 0x0002b20000047ab9 */ /* 0x000fe20000000800 */
[----:B------:R-:W-:Y:S01]  /*b9d0*/  ULDC.64 UR6, c[0x0][0x208] ;  /* 0x0000820000067ab9 */ /* 0x000fe20000000a00 */
[----:B------:R-:W-:Y:S02]  /*b9e0*/  ISETP.GE.AND P3, PT, R19, UR4, PT ;  /* 0x0000000413007c0c */ /* 0x000fe4000bf66270 */
[----:B------:R-:W-:Y:S02]  /*b9f0*/  ISETP.GE.AND P4, PT, R18, UR4, PT ;  /* 0x0000000412007c0c */ /* 0x000fe4000bf86270 */
[----:B------:R-:W-:-:S09]  /*ba00*/  ISETP.GE.AND P2, PT, R17, UR4, PT ;  /* 0x0000000411007c0c */ /* 0x000fd2000bf46270 */
[-C--:B-1----:R-:W-:Y:S02]  /*ba10*/  @!P3 LEA R6, P0, R19, R4.reuse, 0x1 ;  /* 0x000000041306b211 */ /* 0x082fe400078008ff */
[C---:B------:R-:W-:Y:S02]  /*ba20*/  @!P4 LEA R8, P1, R18.reuse, R4, 0x1 ;  /* 0x000000041208c211 */ /* 0x040fe400078208ff */
[----:B---3--:R-:W-:Y:S01]  /*ba30*/  @!P2 IMAD.WIDE R2, R17, 0x2, R4 ;  /* 0x000000021102a825 */ /* 0x008fe200078e0204 */
[-C--:B------:R-:W-:Y:S02]  /*ba40*/  @!P3 LEA.HI.X R7, R19, R5.reuse, R216, 0x1, P0 ;  /* 0x000000051307b211 */ /* 0x080fe400000f0cd8 */
[----:B------:R-:W-:Y:S02]  /*ba50*/  @!P4 LEA.HI.X R9, R18, R5, R215, 0x1, P1 ;  /* 0x000000051209c211 */ /* 0x000fe400008f0cd7 */
[----:B-----5:R0:W-:Y:S04]  /*ba60*/  @!P2 ST.E.128 desc[UR6][R2.64], R24 ;  /* 0x000000180200a985 */ /* 0x0201e8000c101d06 */
[----:B------:R0:W-:Y:S04]  /*ba70*/  @!P3 ST.E.128 desc[UR6][R6.64], R32 ;  /* 0x000000200600b985 */ /* 0x0001e8000c101d06 */
[----:B------:R0:W-:Y:S02]  /*ba80*/  @!P4 ST.E.128 desc[UR6][R8.64], R44 ;  /* 0x0000002c0800c985 */ /* 0x0001e4000c101d06 */
.L_x_36:
[----:B------:R-:W-:Y:S05]  /*ba90*/  BSYNC B0 ;  /* 0x0000000000007941 */ /* 0x000fea0003800000 */
.L_x_35:
[----:B--2-4-:R-:W2:Y:S01]  /*baa0*/  LDC R0, c[0x0][0xc34] ;  /* 0x00030d00ff007b82 */ /* 0x014ea20000000800 */
[----:B------:R-:W-:-:S13]  /*bab0*/  R2UR UR4, R23 ;  /* 0x00000000170472ca */ /* 0x000fda00000e0000 */
[----:B--2---:R-:W-:-:S13]  /*bac0*/  ISETP.LE.AND P0, PT, R0, UR4, PT ;  /* 0x0000000400007c0c */ /* 0x004fda000bf03270 */
[----:B------:R-:W-:Y:S05]  /*bad0*/  @!P0 BRA `(.L_x_37) ;  /* 0xffffff5000a88947 */ /* 0x000fea000383ffff */
[----:B------:R-:W-:Y:S05]  /*bae0*/  EXIT ;  /* 0x000000000000794d */ /* 0x000fea0003800000 */
.L_x_7:
[----:B------:R-:W-:-:S08]  /*baf0*/  NOP ;  /* 0x0000000000007918 */ /* 0x000fd00000000000 */
[----:B0-----:R-:W0:-:S00]  /*bb00*/  USETMAXREG.DEALLOC.CTAPOOL 0x18 ;  /* 0x00000018000079c8 */ /* 0x001e0000080e0500 */
[----:B------:R-:W1:Y:S01]  /*bb10*/  S2UR UR5, SR_CTAID.X ;  /* 0x00000000000579c3 */ /* 0x000e620000002500 */
[----:B0-----:R-:W-:Y:S02]  /*bb20*/  IMAD.MOV.U32 R2, RZ, RZ, 0x1 ;  /* 0x00000001ff027424 */ /* 0x001fe400078e00ff */
[----:B------:R-:W-:-:S05]  /*bb30*/  IMAD.MOV.U32 R18, RZ, RZ, RZ ;  /* 0x000000ffff127224 */ /* 0x000fca00078e00ff */
[----:B------:R-:W1:Y:S02]  /*bb40*/  LDC R3, c[0x0][0xc34] ;  /* 0x00030d00ff037b82 */ /* 0x000e640000000800 */
[----:B-1----:R-:W-:Y:S01]  /*bb50*/  ISETP.LE.AND P0, PT, R3, UR5, PT ;  /* 0x0000000503007c0c */ /* 0x002fe2000bf03270 */
[----:B------:R-:W-:-:S05]  /*bb60*/  IMAD.MOV.U32 R3, RZ, RZ, 0x1 ;  /* 0x00000001ff037424 */ /* 0x000fca00078e00ff */
[----:B------:R0:W-:Y:S07]  /*bb70*/  STL [R1+0x4], R3 ;  /* 0x0000040301007387 */ /* 0x0001ee0000100800 */
[----:B------:R-:W-:Y:S05]  /*bb80*/  @P0 BRA `(.L_x_38) ;  /* 0x0000004000d40947 */ /* 0x000fea0003800000 */
[----:B------:R-:W1:Y:S01]  /*bb90*/  S2UR UR4, SR_CgaCtaId ;  /* 0x00000000000479c3 */ /* 0x000e620000008800 */
[C---:B------:R-:W-:Y:S01]  /*bba0*/  IMAD.SHL.U32 R2, R0.reuse, 0x8, RZ ;  /* 0x0000000800027824 */ /* 0x040fe200078e00ff */
[----:B------:R-:W-:Y:S01]  /*bbb0*/  LOP3.LUT R5, R0, 0x7f, RZ, 0xc0, !PT ;  /* 0x0000007f00057812 */ /* 0x000fe200078ec0ff */
[----:B------:R-:W-:Y:S01]  /*bbc0*/  UMOV UR36, 0x400 ;  /* 0x0000040000247882 */ /* 0x000fe20000000000 */
[----:B------:R-:W-:Y:S01]  /*bbd0*/  IMAD.MOV.U32 R18, RZ, RZ, RZ ;  /* 0x000000ffff127224 */ /* 0x000fe200078e00ff */
[----:B------:R-:W-:Y:S01]  /*bbe0*/  ULDC.64 UR38, c[0x0][0x198] ;  /* 0x0000660000267ab9 */ /* 0x000fe20000000a00 */
[C---:B0-----:R-:W-:Y:S01]  /*bbf0*/  LOP3.LUT R3, R2.reuse, 0x1f8, RZ, 0xc0, !PT ;  /* 0x000001f802037812 */ /* 0x041fe200078ec0ff */
[----:B------:R-:W-:Y:S01]  /*bc00*/  ULDC UR37, c[0x0][0xc] ;  /* 0x0000030000257ab9 */ /* 0x000fe20000000800 */
[----:B------:R-:W-:Y:S02]  /*bc10*/  LOP3.LUT R2, R2, 0x38, RZ, 0xc0, !PT ;  /* 0x0000003802027812 */ /* 0x000fe400078ec0ff */
[----:B------:R-:W-:-:S02]  /*bc20*/  LOP3.LUT R4, R3, 0x38, R0, 0x78, !PT ;  /* 0x0000003803047812 */ /* 0x000fc400078e7800 */
[----:B------:R-:W-:Y:S02]  /*bc30*/  SHF.L.U32 R3, R5, 0x3, RZ ;  /* 0x0000000305037819 */ /* 0x000fe400000006ff */
[----:B------:R-:W-:Y:S02]  /*bc40*/  SHF.R.U32.HI R5, RZ, 0x3, R5 ;  /* 0x00000003ff057819 */ /* 0x000fe40000011605 */
[----:B------:R-:W-:Y:S01]  /*bc50*/  LOP3.LUT R4, R4, 0x200, R3, 0xf8, !PT ;  /* 0x0000020004047812 */ /* 0x000fe200078ef803 */
[----:B------:R-:W-:-:S05]  /*bc60*/  IMAD.SHL.U32 R3, R0, 0x10, RZ ;  /* 0x0000001000037824 */ /* 0x000fca00078e00ff */
[----:B------:R-:W-:Y:S01]  /*bc70*/  LOP3.LUT R0, R5, 0x70, R3, 0xf8, !PT ;  /* 0x0000007005007812 */ /* 0x000fe200078ef803 */
[----:B------:R-:W-:Y:S01]  /*bc80*/  IMAD.U32 R3, RZ, RZ, UR5 ;  /* 0x00000005ff037e24 */ /* 0x000fe2000f8e00ff */
[----:B-1----:R-:W-:Y:S01]  /*bc90*/  ULEA UR36, UR4, UR36, 0x18 ;  /* 0x0000002404247291 */ /* 0x002fe2000f8ec03f */
[----:B------:R-:W-:-:S05]  /*bca0*/  IMAD.MOV.U32 R0, RZ, RZ, 0x1 ;  /* 0x00000001ff007424 */ /* 0x000fca00078e00ff */
[----:B------:R-:W-:-:S05]  /*bcb0*/  LEA R4, R4, UR36, 0x1 ;  /* 0x0000002404047c11 */ /* 0x000fca000f8e08ff */
[----:B------:R-:W-:Y:S04]  /*bcc0*/  STL [R1+0x10], R4 ;  /* 0x0000100401007387 */ /* 0x000fe80000100800 */
[----:B------:R0:W-:Y:S04]  /*bcd0*/  STL [R1+0x24], R3 ;  /* 0x0000240301007387 */ /* 0x0001e80000100800 */
[----:B------:R1:W-:Y:S04]  /*bce0*/  STL [R1+0x4], R0 ;  /* 0x0000040001007387 */ /* 0x0003e80000100800 */
[----:B------:R2:W-:Y:S01]  /*bcf0*/  STL [R1+0x2c], RZ ;  /* 0x00002cff01007387 */ /* 0x0005e20000100800 */
[----:B0-----:R-:W-:-:S02]  /*bd00*/  LOP3.LUT R3, R2, 0x40, RZ, 0xfc, !PT ;  /* 0x0000004002037812 */ /* 0x001fc400078efcff */
[----:B-1----:R-:W-:-:S07]  /*bd10*/  LOP3.LUT R0, R2, 0x80, RZ, 0xfc, !PT ;  /* 0x0000008002007812 */ /* 0x002fce00078efcff */
.L_x_118:
[----:B------:R-:W3:Y:S01]  /*bd20*/  LDL R2, [R1+0x24] ;  /* 0x0000240001027983 */ /* 0x000ee20000100800 */
[----:B0-----:R-:W0:Y:S01]  /*bd30*/  LDC R0, c[0x0][0xc38] ;  /* 0x00030e00ff007b82 */ /* 0x001e220000000800 */
[----:B------:R-:W-:Y:S05]  /*bd40*/  YIELD ;  /* 0x0000000000007946 */ /* 0x000fea0003800000 */
[----:B------:R-:W-:Y:S02]  /*bd50*/  ULDC.64 UR4, c[0x0][0x418] ;  /* 0x0001060000047ab9 */ /* 0x000fe40000000a00 */
[----:B-1----:R-:W1:Y:S01]  /*bd60*/  LDC R16, c[0x0][0xc44] ;  /* 0x00031100ff107b82 */ /* 0x002e620000000800 */
[----:B------:R-:W-:-:S03]  /*bd70*/  UISETP.NE.U32.AND UP0, UPT, UR4, URZ, UPT ;  /* 0x0000003f0400728c */ /* 0x000fc6000bf05070 */
[----:B------:R-:W-:Y:S01]  /*bd80*/  ULDC UR4, c[0x0][0x424] ;  /* 0x0001090000047ab9 */ /* 0x000fe20000000800 */
[----:B------:R-:W-:-:S04]  /*bd90*/  UISETP.NE.AND.EX UP0, UPT, UR5, URZ, UPT, UP0 ;  /* 0x0000003f0500728c */ /* 0x000fc8000bf05300 */
[----:B------:R-:W-:Y:S01]  /*bda0*/  USEL UR4, UR4, 0x1, UP0 ;  /* 0x0000000104047887 */ /* 0x000fe20008000000 */
[----:B0-----:R-:W-:Y:S02]  /*bdb0*/  ISETP.NE.AND P0, PT, R0, 0x1, PT ;  /* 0x000000010000780c */ /* 0x001fe40003f05270 */
[----:B-1----:R-:W-:-:S11]  /*bdc0*/  ISETP.NE.AND P1, PT, R16, 0x1, PT ;  /* 0x000000011000780c */ /* 0x002fd60003f25270 */
[----:B------:R-:W3:Y:S08]  /*bdd0*/  @P0 LDC R0, c[0x0][0xc3c] ;  /* 0x00030f00ff000b82 */ /* 0x000ef00000000800 */
[----:B------:R-:W0:Y:S01]  /*bde0*/  @P0 LDC R3, c[0x0][0xc40] ;  /* 0x00031000ff030b82 */ /* 0x000e220000000800 */
[----:B---3--:R-:W-:-:S04]  /*bdf0*/  @P0 IMAD.HI.U32 R0, R2, R0, RZ ;  /* 0x0000000002000227 */ /* 0x008fc800078e00ff */
[----:B------:R-:W-:Y:S01]  /*be00*/  IMAD.MOV.U32 R4, RZ, RZ, R2 ;  /* 0x000000ffff047224 */ /* 0x000fe200078e0002 */
[----:B0-----:R-:W-:Y:S02]  /*be10*/  @P0 SHF.R.U32.HI R4, RZ, R3, R0 ;  /* 0x00000003ff040219 */ /* 0x001fe40000011600 */
[----:B------:R-:W0:Y:S03]  /*be20*/  @P1 LDC.64 R2, c[0x0][0xc48] ;  /* 0x00031200ff021b82 */ /* 0x000e260000000a00 */
[----:B------:R-:W-:Y:S01]  /*be30*/  IMAD.MOV.U32 R5, RZ, RZ, R4 ;  /* 0x000000ffff057224 */ /* 0x000fe200078e0004 */
[----:B------:R1:W-:Y:S04]  /*be40*/  STL [R1+0x20], R4 ;  /* 0x0000200401007387 */ /* 0x0003e80000100800 */
[----:B------:R-:W3:Y:S01]  /*be50*/  LDC R0, c[0x0][0x2f0] ;  /* 0x0000bc00ff007b82 */ /* 0x000ee20000000800 */
[----:B0-----:R-:W-:-:S05]  /*be60*/  @P1 IMAD.HI.U32 R2, R4, R2, RZ ;  /* 0x0000000204021227 */ /* 0x001fca00078e00ff */
[----:B------:R-:W-:Y:S01]  /*be70*/  @P1 SHF.R.U32.HI R5, RZ, R3, R2 ;  /* 0x00000003ff051219 */ /* 0x000fe20000011602 */
[----:B------:R-:W-:Y:S02]  /*be80*/  IMAD.MOV.U32 R2, RZ, RZ, RZ ;  /* 0x000000ffff027224 */ /* 0x000fe400078e00ff */
[----:B---3--:R-:W-:Y:S01]  /*be90*/  IMAD R6, R0, UR4, RZ ;  /* 0x0000000400067c24 */ /* 0x008fe2000f8e02ff */
[----:B------:R-:W-:Y:S01]  /*bea0*/  UIADD3 UR4, UR36, 0x21400, URZ ;  /* 0x0002140024047890 */ /* 0x000fe2000fffe03f */
[----:B------:R-:W-:Y:S01]  /*beb0*/  IMAD.MOV R0, RZ, RZ, -R5 ;  /* 0x000000ffff007224 */ /* 0x000fe200078e0a05 */
[----:B------:R1:W-:Y:S01]  /*bec0*/  STL [R1+0x14], R5 ;  /* 0x0000140501007387 */ /* 0x0003e20000100800 */
[----:B------:R-:W-:Y:S01]  /*bed0*/  VIADD R3, R6, 0x6f ;  /* 0x0000006f06037836 */ /* 0x000fe20000000000 */
[----:B------:R-:W-:Y:S01]  /*bee0*/  ULOP3.LUT UP0, URZ, UR4, 0x3ff, URZ, 0xc0, !UPT ;  /* 0x000003ff043f7892 */ /* 0x000fe2000f80c03f */
[----:B------:R-:W-:Y:S01]  /*bef0*/  IMAD R16, R16, R0, R4 ;  /* 0x0000000010107224 */ /* 0x000fe200078e0204 */
[----:B------:R1:W-:Y:S01]  /*bf00*/  STL [R1+0x28], R6 ;  /* 0x0000280601007387 */ /* 0x0003e20000100800 */
[----:B------:R-:W-:-:S03]  /*bf10*/  IMAD.HI R2, R3, -0x6db6db6d, R2 ;  /* 0x9249249303027827 */ /* 0x000fc600078e0202 */
[----:B------:R-:W-:Y:S02]  /*bf20*/  PLOP3.LUT P0, PT, PT, PT, UP0, 0x80, 0x0 ;  /* 0x000000000000781c */ /* 0x000fe40003f0f008 */
[----:B------:R-:W-:-:S04]  /*bf30*/  SHF.R.U32.HI R0, RZ, 0x1f, R2 ;  /* 0x0000001fff007819 */ /* 0x000fc80000011602 */
[----:B------:R-:W-:-:S05]  /*bf40*/  LEA.HI.SX32 R0, R2, R0, 0x1a ;  /* 0x0000000002007211 */ /* 0x000fca00078fd2ff */
[----:B------:R1:W-:Y:S02]  /*bf50*/  STL [R1+0x1c], R0 ;  /* 0x00001c0001007387 */ /* 0x0003e40000100800 */
[----:B--2---:R-:W-:Y:S05]  /*bf60*/  @!P0 BRA `(.L_x_39) ;  /* 0x0000000000408947 */ /* 0x004fea0003800000 */
[----:B------:R-:W-:Y:S01]  /*bf70*/  MOV R2, 0x0 ;  /* 0x0000000000027802 */ /* 0x000fe20000000f00 */
[----:B------:R-:W-:Y:S01]  /*bf80*/  ULDC.64 UR6, c[0x4][0xa8] ;  /* 0x01002a0000067ab9 */ /* 0x000fe20000000a00 */
[----:B------:R-:W-:Y:S01]  /*bf90*/  ULDC.64 UR8, c[0x4][0xb0] ;  /* 0x01002c0000087ab9 */ /* 0x000fe20000000a00 */
[----:B------:R-:W-:Y:S01]  /*bfa0*/  ULDC.64 UR4, c[0x4][0x8] ;  /* 0x0100020000047ab9 */ /* 0x000fe20000000a00 */
[----:B-1----:R-:W-:Y:S02]  /*bfb0*/  IMAD.U32 R4, RZ, RZ, UR6 ;  /* 0x00000006ff047e24 */ /* 0x002fe4000f8e00ff */
[----:B------:R-:W0:Y:S01]  /*bfc0*/  LDC.64 R2, c[0x4][R2] ;  /* 0x0100000002027b82 */ /* 0x000e220000000a00 */
[----:B------:R-:W-:Y:S02]  /*bfd0*/  IMAD.U32 R5, RZ, RZ, UR7 ;  /* 0x00000007ff057e24 */ /* 0x000fe4000f8e00ff */
[----:B------:R-:W-:Y:S02]  /*bfe0*/  IMAD.U32 R6, RZ, RZ, UR8 ;  /* 0x00000008ff067e24 */ /* 0x000fe4000f8e00ff */
[----:B------:R-:W-:-:S02]  /*bff0*/  IMAD.U32 R7, RZ, RZ, UR9 ;  /* 0x00000009ff077e24 */ /* 0x000fc4000f8e00ff */
[----:B------:R-:W-:Y:S02]  /*c000*/  IMAD.U32 R10, RZ, RZ, UR4 ;  /* 0x00000004ff0a7e24 */ /* 0x000fe4000f8e00ff */
[----:B------:R-:W-:Y:S02]  /*c010*/  IMAD.U32 R11, RZ, RZ, UR5 ;  /* 0x00000005ff0b7e24 */ /* 0x000fe4000f8e00ff */
[----:B------:R-:W-:Y:S02]  /*c020*/  IMAD.MOV.U32 R8, RZ, RZ, 0x70 ;  /* 0x00000070ff087424 */ /* 0x000fe400078e00ff */
[----:B------:R-:W-:Y:S02]  /*c030*/  IMAD.MOV.U32 R12, RZ, RZ, 0x1 ;  /* 0x00000001ff0c7424 */ /* 0x000fe400078e00ff */
[----:B------:R-:W-:-:S07]  /*c040*/  IMAD.MOV.U32 R13, RZ, RZ, RZ ;  /* 0x000000ffff0d7224 */ /* 0x000fce00078e00ff */
[----:B------:R-:W-:-:S07]  /*c050*/  LEPC R20, `(.L_x_39) ;  /* 0x000000001014794e */ /* 0x000fce0000000000 */
[----:B0-2---:R-:W-:Y:S05]  /*c060*/  CALL.ABS.NOINC R2 ;  /* 0x0000000002007343 */ /* 0x005fea0003c00000 */
.L_x_39:
[----:B------:R-:W-:-:S04]  /*c070*/  UIADD3 UR4, UR36, 0x400, URZ ;  /* 0x0000040024047890 */ /* 0x000fc8000fffe03f */
[----:B------:R-:W-:-:S06]  /*c080*/  ULOP3.LUT UP0, URZ, UR4, 0x3ff, URZ, 0xc0, !UPT ;  /* 0x000003ff043f7892 */ /* 0x000fcc000f80c03f */
[----:B------:R-:W-:-:S13]  /*c090*/  PLOP3.LUT P0, PT, PT, PT, UP0, 0x80, 0x0 ;  /* 0x000000000000781c */ /* 0x000fda0003f0f008 */
[----:B------:R-:W-:Y:S05]  /*c0a0*/  @!P0 BRA `(.L_x_40) ;  /* 0x00000000007c8947 */ /* 0x000fea0003800000 */
[----:B------:R-:W-:Y:S01]  /*c0b0*/  MOV R17, 0x0 ;  /* 0x0000000000117802 */ /* 0x000fe20000000f00 */
[----:B------:R-:W-:Y:S01]  /*c0c0*/  ULDC.64 UR6, c[0x4][0xa8] ;  /* 0x01002a0000067ab9 */ /* 0x000fe20000000a00 */
[----:B------:R-:W-:Y:S01]  /*c0d0*/  ULDC.64 UR8, c[0x4][0xb0] ;  /* 0x01002c0000087ab9 */ /* 0x000fe20000000a00 */
[----:B------:R-:W-:Y:S01]  /*c0e0*/  ULDC.64 UR4, c[0x4][0x10] ;  /* 0x0100040000047ab9 */ /* 0x000fe20000000a00 */
[----:B------:R0:W3:Y:S01]  /*c0f0*/  LDC.64 R2, c[0x4][R17] ;  /* 0x0100000011027b82 */ /* 0x0000e20000000a00 */
[----:B-1----:R-:W-:Y:S02]  /*c100*/  IMAD.U32 R4, RZ, RZ, UR6 ;  /* 0x00000006ff047e24 */ /* 0x002fe4000f8e00ff */
[----:B------:R-:W-:Y:S02]  /*c110*/  IMAD.U32 R5, RZ, RZ, UR7 ;  /* 0x00000007ff057e24 */ /* 0x000fe4000f8e00ff */
[----:B------:R-:W-:Y:S02]  /*c120*/  IMAD.U32 R6, RZ, RZ, UR8 ;  /* 0x00000008ff067e24 */ /* 0x000fe4000f8e00ff */
[----:B------:R-:W-:-:S02]  /*c130*/  IMAD.U32 R7, RZ, RZ, UR9 ;  /* 0x00000009ff077e24 */ /* 0x000fc4000f8e00ff */
[----:B------:R-:W-:Y:S02]  /*c140*/  IMAD.U32 R10, RZ, RZ, UR4 ;  /* 0x00000004ff0a7e24 */ /* 0x000fe4000f8e00ff */
[----:B------:R-:W-:Y:S02]  /*c150*/  IMAD.U32 R11, RZ, RZ, UR5 ;  /* 0x00000005ff0b7e24 */ /* 0x000fe4000f8e00ff */
[----:B------:R-:W-:Y:S02]  /*c160*/  IMAD.MOV.U32 R8, RZ, RZ, 0x70 ;  /* 0x00000070ff087424 */ /* 0x000fe400078e00ff */
[----:B------:R-:W-:Y:S02]  /*c170*/  IMAD.MOV.U32 R12, RZ, RZ, 0x1 ;  /* 0x00000001ff0c7424 */ /* 0x000fe400078e00ff */
[----:B0-----:R-:W-:-:S07]  /*c180*/  IMAD.MOV.U32 R13, RZ, RZ, RZ ;  /* 0x000000ffff0d7224 */ /* 0x001fce00078e00ff */
[----:B------:R-:W-:-:S07]  /*c190*/  LEPC R20, `(.L_x_41) ;  /* 0x000000001014794e */ /* 0x000fce0000000000 */
[----:B--23--:R-:W-:Y:S05]  /*c1a0*/  CALL.ABS.NOINC R2 ;  /* 0x0000000002007343 */ /* 0x00cfea0003c00000 */
.L_x_41:
[----:B------:R0:W1:Y:S01]  /*c1b0*/  LDC.64 R2, c[0x4][R17] ;  /* 0x0100000011027b82 */ /* 0x0000620000000a00 */
[----:B------:R-:W-:Y:S01]  /*c1c0*/  ULDC.64 UR6, c[0x4][0xa8] ;  /* 0x01002a0000067ab9 */ /* 0x000fe20000000a00 */
[----:B------:R-:W-:Y:S01]  /*c1d0*/  ULDC.64 UR8, c[0x4][0xb0] ;  /* 0x01002c0000087ab9 */ /* 0x000fe20000000a00 */
[----:B------:R-:W-:Y:S01]  /*c1e0*/  ULDC.64 UR4, c[0x4][0x18] ;  /* 0x0100060000047ab9 */ /* 0x000fe20000000a00 */
[----:B------:R-:W-:Y:S01]  /*c1f0*/  IMAD.U32 R4, RZ, RZ, UR6 ;  /* 0x00000006ff047e24 */ /* 0x000fe2000f8e00ff */
[----:B------:R-:W-:Y:S01]  /*c200*/  MOV R6, UR8 ;  /* 0x0000000800067c02 */ /* 0x000fe20008000f00 */
[----:B------:R-:W-:Y:S02]  /*c210*/  IMAD.U32 R5, RZ, RZ, UR7 ;  /* 0x00000007ff057e24 */ /* 0x000fe4000f8e00ff */
[----:B------:R-:W-:Y:S02]  /*c220*/  IMAD.U32 R7, RZ, RZ, UR9 ;  /* 0x00000009ff077e24 */ /* 0x000fe4000f8e00ff */
[----:B------:R-:W-:-:S02]  /*c230*/  IMAD.U32 R10, RZ, RZ, UR4 ;  /* 0x00000004ff0a7e24 */ /* 0x000fc4000f8e00ff */
[----:B------:R-:W-:Y:S02]  /*c240*/  IMAD.U32 R11, RZ, RZ, UR5 ;  /* 0x00000005ff0b7e24 */ /* 0x000fe4000f8e00ff */
[----:B------:R-:W-:Y:S02]  /*c250*/  IMAD.MOV.U32 R8, RZ, RZ, 0x70 ;  /* 0x00000070ff087424 */ /* 0x000fe400078e00ff */
[----:B------:R-:W-:Y:S02]  /*c260*/  IMAD.MOV.U32 R12, RZ, RZ, 0x1 ;  /* 0x00000001ff0c7424 */ /* 0x000fe400078e00ff */
[----:B0-----:R-:W-:-:S07]  /*c270*/  IMAD.MOV.U32 R13, RZ, RZ, RZ ;  /* 0x000000ffff0d7224 */ /* 0x001fce00078e00ff */
[----:B------:R-:W-:-:S07]  /*c280*/  LEPC R20, `(.L_x_40) ;  /* 0x000000001014794e */ /* 0x000fce0000000000 */
[----:B-1----:R-:W-:Y:S05]  /*c290*/  CALL.ABS.NOINC R2 ;  /* 0x0000000002007343 */ /* 0x002fea0003c00000 */
.L_x_40:
[----:B------:R-:W3:Y:S01]  /*c2a0*/  LDL R2, [R1+0x1c] ;  /* 0x00001c0001027983 */ /* 0x000ee20000100800 */
[----:B------:R-:W-:-:S03]  /*c2b0*/  ULDC.64 UR4, c[0x0][0x9f8] ;  /* 0x00027e0000047ab9 */ /* 0x000fc60000000a00 */
[----:B-1----:R-:W4:Y:S01]  /*c2c0*/  LDL R0, [R1+0x14] ;  /* 0x0000140001007983 */ /* 0x002f220000100800 */
[----:B------:R-:W-:Y:S01]  /*c2d0*/  ISETP.NE.U32.AND P0, PT, RZ, UR4, PT ;  /* 0x00000004ff007c0c */ /* 0x000fe2000bf05070 */
[----:B------:R-:W-:-:S03]  /*c2e0*/  ULDC.64 UR6, c[0x0][0x208] ;  /* 0x0000820000067ab9 */ /* 0x000fc60000000a00 */
[----:B------:R-:W-:Y:S01]  /*c2f0*/  ISETP.NE.AND.EX P0, PT, RZ, UR5, PT, P0 ;  /* 0x00000005ff007c0c */ /* 0x000fe2000bf05300 */
[----:B---3--:R-:W-:-:S12]  /*c300*/  IMAD.MOV.U32 R17, RZ, RZ, R2 ;  /* 0x000000ffff117224 */ /* 0x008fd800078e0002 */
[----:B------:R-:W0:Y:S01]  /*c310*/  @P0 LDC.64 R2, c[0x0][0x9f8] ;  /* 0x00027e00ff020b82 */ /* 0x000e220000000a00 */
[----:B----4-:R-:W-:Y:S02]  /*c320*/  IMAD.MOV.U32 R7, RZ, RZ, R0 ;  /* 0x000000ffff077224 */ /* 0x010fe400078e0000 */
[----:B0-----:R-:W-:-:S05]  /*c330*/  @P0 IMAD.WIDE R2, R0, 0x4, R2 ;  /* 0x0000000400020825 */ /* 0x001fca00078e0202 */
[----:B------:R0:W3:Y:S01]  /*c340*/  @P0 LDG.E R7, desc[UR6][R2.64] ;  /* 0x0000000602070981 */ /* 0x0000e2000c1e1900 */
[----:B------:R-:W-:Y:S01]  /*c350*/  VIADD R9, R17, 0xffffffff ;  /* 0xffffffff11097836 */ /* 0x000fe20000000000 */
[----:B------:R-:W-:Y:S01]  /*c360*/  UMOV UR4, 0xffffffff ;  /* 0xffffffff00047882 */ /* 0x000fe20000000000 */
[----:B------:R-:W-:Y:S01]  /*c370*/  LOP3.LUT R19, R19, 0xfffffffe, RZ, 0xc0, !PT ;  /* 0xfffffffe13137812 */ /* 0x000fe200078ec0ff */
[----:B0-----:R-:W0:Y:S02]  /*c380*/  LDC.64 R2, c[0x0][0x418] ;  /* 0x00010600ff027b82 */ /* 0x001e240000000a00 */
[----:B0-----:R-:W-:-:S04]  /*c390*/  ISETP.NE.U32.AND P0, PT, R2, RZ, PT ;  /* 0x000000ff0200720c */ /* 0x001fc80003f05070 */
[----:B------:R-:W-:-:S13]  /*c3a0*/  ISETP.NE.AND.EX P1, PT, R3, RZ, PT, P0 ;  /* 0x000000ff0300720c */ /* 0x000fda0003f25300 */
[----:B------:R-:W-:Y:S02]  /*c3b0*/  @P1 LOP3.LUT R19, R19, 0x1, RZ, 0xfc, !PT ;  /* 0x0000000113131812 */ /* 0x000fe400078efcff */
[----:B---3--:R-:W-:Y:S01]  /*c3c0*/  SHF.R.S32.HI R8, RZ, 0x1f, R7 ;  /* 0x0000001fff087819 */ /* 0x008fe20000011407 */
[----:B------:R0:W-:Y:S01]  /*c3d0*/  STL [R1], R7 ;  /* 0x0000000701007387 */ /* 0x0001e20000100800 */
[----:B------:R-:W-:-:S03]  /*c3e0*/  SEL R17, R7, RZ, !P1 ;  /* 0x000000ff07117207 */ /* 0x000fc60004800000 */
[----:B------:R0:W-:Y:S04]  /*c3f0*/  STL [R1+0x18], R9 ;  /* 0x0000180901007387 */ /* 0x0001e80000100800 */
[----:B------:R0:W-:Y:S01]  /*c400*/  STL [R1+0xc], R8 ;  /* 0x00000c0801007387 */ /* 0x0001e20000100800 */
[----:B------:R-:W-:Y:S05]  /*c410*/  BRA.DIV UR4, `(.L_x_42) ;  /* 0x0000003e04fc7947 */ /* 0x000fea000b800000 */
[----:B------:R-:W1:Y:S02]  /*c420*/  S2R R0, SR_TID.X ;  /* 0x0000000000007919 */ /* 0x000e640000002100 */
[----:B-1----:R-:W-:-:S04]  /*c430*/  SHF.R.U32.HI R0, RZ, 0x5, R0 ;  /* 0x00000005ff007819 */ /* 0x002fc80000011600 */
[----:B------:R-:W-:-:S05]  /*c440*/  LOP3.LUT R0, R0, 0x3, RZ, 0xc0, !PT ;  /* 0x0000000300007812 */ /* 0x000fca00078ec0ff */
[----:B------:R1:W3:Y:S02]  /*c450*/  SHFL.IDX PT, R14, R0, RZ, 0x1f ;  /* 0x00001fff000e7589 */ /* 0x0002e400000e0000 */
.L_x_134:
[----:B---3--:R-:W-:Y:S02]  /*c460*/  ISETP.NE.AND P0, PT, R14, RZ, PT ;  /* 0x000000ff0e00720c */ /* 0x008fe40003f05270 */
[----:B------:R-:W-:Y:S02]  /*c470*/  PLOP3.LUT P2, PT, PT, PT, PT, 0x8, 0x0 ;  /* 0x000000000000781c */ /* 0x000fe40003f4e170 */
[----:B------:R-:W-:-:S11]  /*c480*/  LOP3.LUT R19, R19, 0xfffffffd, RZ, 0xc0, !PT ;  /* 0xfffffffd13137812 */ /* 0x000fd600078ec0ff */
[----:B------:R-:W-:Y:S01]  /*c490*/  @P2 LOP3.LUT R19, R19, 0x2, RZ, 0xfc, !PT ;  /* 0x0000000213132812 */ /* 0x000fe200078efcff */
[----:B------:R-:W-:Y:S06]  /*c4a0*/  @P0 BRA `(.L_x_43) ;  /* 0x0000000400280947 */ /* 0x000fec0003800000 */
[----:B------:R-:W-:-:S03]  /*c4b0*/  UMOV UR4, 0xffffffff ;  /* 0xffffffff00047882 */ /* 0x000fc60000000000 */
[----:B------:R-:W-:Y:S05]  /*c4c0*/  BRA.DIV UR4, `(.L_x_44) ;  /* 0x0000004204047947 */ /* 0x000fea000b800000 */
[----:B------:R-:W-:-:S13]  /*c4d0*/  ELECT P6, URZ, PT ;  /* 0x00000000003f782f */ /* 0x000fda00038c0000 */
.L_x_137:
[----:B------:R-:W-:Y:S05]  /*c4e0*/  @!P6 BRA `(.L_x_43) ;  /* 0x000000040018e947 */ /* 0x000fea0003800000 */
[----:B------:R3:W-:Y:S01]  /*c4f0*/  STL [R1+0x8], R9 ;  /* 0x0000080901007387 */ /* 0x0007e20000100800 */
[----:B------:R-:W-:Y:S01]  /*c500*/  IMAD.MOV.U32 R17, RZ, RZ, R7 ;  /* 0x000000ffff117224 */ /* 0x000fe200078e0007 */
[----:B------:R-:W-:Y:S06]  /*c510*/  @!P1 BRA `(.L_x_45) ;  /* 0x0000000000509947 */ /* 0x000fec0003800000 */
[----:B------:R-:W4:Y:S01]  /*c520*/  LDC R6, c[0x0][0x43c] ;  /* 0x00010f00ff067b82 */ /* 0x000f220000000800 */
[----:B-1----:R-:W-:Y:S01]  /*c530*/  IMAD.MOV.U32 R0, RZ, RZ, R9 ;  /* 0x000000ffff007224 */ /* 0x002fe200078e0009 */
[----:B------:R-:W-:Y:S01]  /*c540*/  ULDC.64 UR4, c[0x0][0x428] ;  /* 0x00010a0000047ab9 */ /* 0x000fe20000000a00 */
[----:B------:R-:W-:Y:S01]  /*c550*/  ULDC.64 UR6, c[0x0][0x208] ;  /* 0x0000820000067ab9 */ /* 0x000fe20000000a00 */
[----:B----4-:R-:W-:-:S13]  /*c560*/  ISETP.NE.AND P0, PT, R6, 0x1, PT ;  /* 0x000000010600780c */ /* 0x010fda0003f05270 */
[----:B------:R-:W1:Y:S02]  /*c570*/  @P0 LDC.64 R4, c[0x0][0x440] ;  /* 0x00011000ff040b82 */ /* 0x000e640000000a00 */
[----:B-1----:R-:W-:-:S05]  /*c580*/  @P0 IMAD.HI.U32 R4, R9, R4, RZ ;  /* 0x0000000409040227 */ /* 0x002fca00078e00ff */
[----:B------:R-:W-:-:S04]  /*c590*/  @P0 SHF.R.U32.HI R0, RZ, R5, R4 ;  /* 0x00000005ff000219 */ /* 0x000fc80000011604 */
[--C-:B------:R-:W-:Y:S01]  /*c5a0*/  SHF.R.S32.HI R5, RZ, 0x1f, R0.reuse ;  /* 0x0000001fff057819 */ /* 0x100fe20000011400 */
[----:B------:R-:W-:-:S04]  /*c5b0*/  IMAD.MOV R4, RZ, RZ, -R0 ;  /* 0x000000ffff047224 */ /* 0x000fc800078e0a00 */
[----:B------:R-:W-:Y:S02]  /*c5c0*/  IMAD R6, R6, R4, R9 ;  /* 0x0000000406067224 */ /* 0x000fe400078e0209 */
[----:B------:R-:W-:-:S03]  /*c5d0*/  IMAD.MOV.U32 R4, RZ, RZ, R0 ;  /* 0x000000ffff047224 */ /* 0x000fc600078e0000 */
[----:B------:R1:W-:Y:S01]  /*c5e0*/  STL [R1+0x8], R6 ;  /* 0x0000080601007387 */ /* 0x0003e20000100800 */
[----:B------:R-:W-:-:S03]  /*c5f0*/  IMAD.WIDE.U32 R4, R7, UR4, R4 ;  /* 0x0000000407047c25 */ /* 0x000fc6000f8e0004 */
[----:B------:R-:W-:Y:S01]  /*c600*/  LEA R2, P0, R4, R2, 0x2 ;  /* 0x0000000204027211 */ /* 0x000fe200078010ff */
[----:B-1----:R-:W-:-:S04]  /*c610*/  IMAD R6, R8, UR4, RZ ;  /* 0x0000000408067c24 */ /* 0x002fc8000f8e02ff */
[----:B------:R-:W-:-:S04]  /*c620*/  IMAD R0, R7, UR5, R6 ;  /* 0x0000000507007c24 */ /* 0x000fc8000f8e0206 */
[----:B------:R-:W-:-:S05]  /*c630*/  IMAD.IADD R0, R5, 0x1, R0 ;  /* 0x0000000105007824 */ /* 0x000fca00078e0200 */
[----:B------:R-:W-:-:S05]  /*c640*/  LEA.HI.X R3, R4, R3, R0, 0x2, P0 ;  /* 0x0000000304037211 */ /* 0x000fca00000f1400 */
[----:B------:R4:W5:Y:S02]  /*c650*/  LDG.E R17, desc[UR6][R2.64] ;  /* 0x0000000602117981 */ /* 0x000964000c1e1900 */
.L_x_45:
[----:B----4-:R-:W4:Y:S01]  /*c660*/  LDL R2, [R1+0x4] ;  /* 0x0000040001027983 */ /* 0x010f220000100800 */
[----:B-1----:R-:W-:Y:S02]  /*c670*/  LEA R0, R18, UR36, 0x3 ;  /* 0x0000002412007c11 */ /* 0x002fe4000f8e18ff */
[----:B----4-:R-:W-:-:S04]  /*c680*/  SHF.L.U32 R2, R2, 0x1f, RZ ;  /* 0x0000001f02027819 */ /* 0x010fc800000006ff */
[----:B------:R-:W1:Y:S02]  /*c690*/  SYNCS.PHASECHK.TRANS64.TRYWAIT P0, [R0+URZ+0x36840], R2 ;  /* 0x03684002000075a7 */ /* 0x000e64000800017f */
[----:B-1----:R-:W-:Y:S05]  /*c6a0*/  @!P0 BRA `(.L_x_46) ;  /* 0x0000003c00ac8947 */ /* 0x002fea0003800000 */
.L_x_138:
[----:B------:R-:W4:Y:S02]  /*c6b0*/  S2R R3, SR_TID.X ;  /* 0x0000000000037919 */ /* 0x000f240000002100 */
[----:B----4-:R-:W-:-:S04]  /*c6c0*/  LOP3.LUT R3, R3, 0x7f, RZ, 0xc0, !PT ;  /* 0x0000007f03037812 */ /* 0x010fc800078ec0ff */
[----:B------:R-:W-:-:S13]  /*c6d0*/  ISETP.NE.AND P0, PT, R3, RZ, PT ;  /* 0x000000ff0300720c */ /* 0x000fda0003f05270 */
[----:B------:R-:W-:Y:S05]  /*c6e0*/  @P0 BRA `(.L_x_47) ;  /* 0x00000000001c0947 */ /* 0x000fea0003800000 */
[----:B------:R-:W4:Y:S01]  /*c6f0*/  S2R R3, SR_TID.X ;  /* 0x0000000000037919 */ /* 0x000f220000002100 */
[----:B-1----:R-:W-:-:S04]  /*c700*/  IMAD.MOV.U32 R2, RZ, RZ, 0xa800 ;  /* 0x0000a800ff027424 */ /* 0x002fc800078e00ff */
[----:B------:R1:W-:Y:S01]  /*c710*/  SYNCS.ARRIVE.TRANS64 RZ, [R0+URZ+0x36830], R2 ;  /* 0x0368300200ff79a7 */ /* 0x0003e2000800003f */
[----:B----4-:R-:W-:-:S04]  /*c720*/  LOP3.LUT R3, R3, 0x1f, RZ, 0xc0, !PT ;  /* 0x0000001f03037812 */ /* 0x010fc800078ec0ff */
[----:B------:R-:W-:-:S13]  /*c730*/  ISETP.NE.AND P0, PT, R3, RZ, PT ;  /* 0x000000ff0300720c */ /* 0x000fda0003f05270 */
[----:B-1----:R-:W-:Y:S05]  /*c740*/  @!P0 BRA `(.L_x_47) ;  /* 0x0000000000048947 */ /* 0x002fea0003800000 */
[----:B------:R-:W-:Y:S01]  /*c750*/  BPT.TRAP 0x1 ;  /* 0x000000040000795c */ /* 0x000fe20000300000 */
.L_x_47:
[----:B-1----:R-:W4:Y:S01]  /*c760*/  LDL R2, [R1+0x8] ;  /* 0x0000080001027983 */ /* 0x002f220000100800 */
[----:B------:R-:W-:Y:S01]  /*c770*/  R2UR UR8, R18 ;  /* 0x00000000120872ca */ /* 0x000fe200000e0000 */
[----:B------:R-:W-:Y:S01]  /*c780*/  UIADD3 UR4, UP0, UR38, 0x370, URZ ;  /* 0x0000037026047890 */ /* 0x000fe2000ff1e03f */
[----:B------:R-:W-:Y:S01]  /*c790*/  R2UR UR9, R0 ;  /* 0x00000000000972ca */ /* 0x000fe200000e0000 */
[----:B------:R-:W-:Y:S01]  /*c7a0*/  UMOV UR10, URZ ;  /* 0x0000003f000a7c82 */ /* 0x000fe20008000000 */
[----:B------:R-:W-:Y:S01]  /*c7b0*/  R2UR UR12, R16 ;  /* 0x00000000100c72ca */ /* 0x000fe200000e0000 */
[----:B------:R-:W-:Y:S01]  /*c7c0*/  UIADD3.X UR5, URZ, UR39, URZ, UP0, !UPT ;  /* 0x000000273f057290 */ /* 0x000fe200087fe43f */
[----:B-----5:R-:W-:Y:S01]  /*c7d0*/  R2UR UR13, R17 ;  /* 0x00000000110d72ca */ /* 0x020fe200000e0000 */
[----:B------:R-:W-:Y:S01]  /*c7e0*/  UMOV UR6, 0x0 ;  /* 0x0000000000067882 */ /* 0x000fe20000000000 */
[----:B------:R-:W-:Y:S01]  /*c7f0*/  UMOV UR7, 0x14f00000 ;  /* 0x14f0000000077882 */ /* 0x000fe20000000000 */
[----:B------:R-:W-:Y:S01]  /*c800*/  UMOV UR16, 0x40 ;  /* 0x0000004000107882 */ /* 0x000fe20000000000 */
[----:B------:R-:W-:-:S02]  /*c810*/  PLOP3.LUT P0, PT, PT, PT, PT, 0x80, 0x0 ;  /* 0x000000000000781c */ /* 0x000fc40003f0f070 */
[----:B------:R-:W-:Y:S01]  /*c820*/  LOP3.LUT R19, R19, 0xfffffffd, RZ, 0xc0, !PT ;  /* 0xfffffffd13137812 */ /* 0x000fe200078ec0ff */
[----:B------:R-:W-:Y:S02]  /*c830*/  UIMAD UR8, UR8, 0xa800, UR36 ;  /* 0x0000a800080878a4 */ /* 0x000fe4000f8e0224 */
[----:B------:R-:W-:Y:S02]  /*c840*/  UIADD3 UR9, UR9, 0x36830, URZ ;  /* 0x0003683009097890 */ /* 0x000fe4000fffe03f */
[----:B------:R-:W-:Y:S02]  /*c850*/  UIADD3 UR14, UR8, 0x21400, URZ ;  /* 0x00021400080e7890 */ /* 0x000fe4000fffe03f */
[----:B------:R-:W-:Y:S02]  /*c860*/  UIADD3 UR15, UR8, 0x24c00, URZ ;  /* 0x00024c00080f7890 */ /* 0x000fe4000fffe03f */
[----:B------:R-:W-:Y:S02]  /*c870*/  UIADD3 UR17, UR8, 0x28400, URZ ;  /* 0x0002840008117890 */ /* 0x000fe4000fffe03f */
[----:B------:R-:W-:Y:S01]  /*c880*/  @P0 LOP3.LUT R19, R19, 0x2, RZ, 0xfc, !PT ;  /* 0x0000000213130812 */ /* 0x000fe200078efcff */
[----:B------:R-:W-:Y:S01]  /*c890*/  UMOV UR8, UR14 ;  /* 0x0000000e00087c82 */ /* 0x000fe20008000000 */
[----:B------:R-:W-:Y:S01]  /*c8a0*/  UMOV UR14, 0x80 ;  /* 0x00000080000e7882 */ /* 0x000fe20000000000 */
[----:B----4-:R-:W-:-:S13]  /*c8b0*/  R2UR UR11, R2 ;  /* 0x00000000020b72ca */ /* 0x010fda00000e0000 */
[----:B------:R-:W-:-:S09]  /*c8c0*/  UIMAD UR11, UR11, 0x70, URZ ;  /* 0x000000700b0b78a4 */ /* 0x000fd2000f8e023f */
[----:B------:R1:W-:Y:S02]  /*c8d0*/  UTMALDG.4D [UR8], [UR4], desc[UR6] ;  /* 0x00000608040075b4 */ /* 0x0003e40008019000 */
[----:B-1----:R-:W-:Y:S01]  /*c8e0*/  UMOV UR8, UR15 ;  /* 0x0000000f00087c82 */ /* 0x002fe20008000000 */
[----:B------:R-:W-:Y:S02]  /*c8f0*/  UMOV UR10, UR16 ;  /* 0x00000010000a7c82 */ /* 0x000fe40008000000 */
[----:B------:R1:W-:Y:S02]  /*c900*/  UTMALDG.4D [UR8], [UR4], desc[UR6] ;  /* 0x00000608040075b4 */ /* 0x0003e40008019000 */
[----:B-1----:R-:W-:Y:S01]  /*c910*/  UMOV UR8, UR17 ;  /* 0x0000001100087c82 */ /* 0x002fe20008000000 */
[----:B------:R-:W-:Y:S02]  /*c920*/  UMOV UR10, UR14 ;  /* 0x0000000e000a7c82 */ /* 0x000fe40008000000 */
[----:B------:R4:W-:Y:S02]  /*c930*/  UTMALDG.4D [UR8], [UR4], desc[UR6] ;  /* 0x00000608040075b4 */ /* 0x0009e40008019000 */
[----:B----4-:R-:W-:Y:S01]  /*c940*/  NOP ;  /* 0x0000000000007918 */ /* 0x010fe20000000000 */
.L_x_43:
[----:B------:R-:W-:Y:S05]  /*c950*/  WARPSYNC.ALL ;  /* 0x0000000000007948 */ /* 0x000fea0003800000 */
[----:B------:R-:W-:Y:S01]  /*c960*/  UIADD3 UR4, UR36, 0x15400, URZ ;  /* 0x0001540024047890 */ /* 0x000fe2000fffe03f */
[----:B------:R-:W-:Y:S03]  /*c970*/  BAR.SYNC.DEFER_BLOCKING 0x8, 0x180 ;  /* 0x0206000000007b1d */ /* 0x000fe60000010000 */
[----:B------:R-:W-:-:S06]  /*c980*/  ULOP3.LUT UP0, URZ, UR4, 0x3ff, URZ, 0xc0, !UPT ;  /* 0x000003ff043f7892 */ /* 0x000fcc000f80c03f */
[----:B------:R-:W-:-:S13]  /*c990*/  PLOP3.LUT P0, PT, PT, PT, UP0, 0x80, 0x0 ;  /* 0x000000000000781c */ /* 0x000fda0003f0f008 */
[----:B------:R-:W-:Y:S05]  /*c9a0*/  @!P0 BRA `(.L_x_48) ;  /* 0x0000000000408947 */ /* 0x000fea0003800000 */
[----:B------:R-:W-:Y:S01]  /*c9b0*/  MOV R2, 0x0 ;  /* 0x0000000000027802 */ /* 0x000fe20000000f00 */
[----:B------:R-:W-:Y:S01]  /*c9c0*/  ULDC.64 UR6, c[0x4][0xa8] ;  /* 0x01002a0000067ab9 */ /* 0x000fe20000000a00 */
[----:B------:R-:W-:Y:S01]  /*c9d0*/  ULDC.64 UR8, c[0x4][0xb0] ;  /* 0x01002c0000087ab9 */ /* 0x000fe20000000a00 */
[----:B------:R-:W-:Y:S01]  /*c9e0*/  ULDC.64 UR4, c[0x4][0x20] ;  /* 0x0100080000047ab9 */ /* 0x000fe20000000a00 */
[----:B------:R-:W-:Y:S02]  /*c9f0*/  IMAD.U32 R4, RZ, RZ, UR6 ;  /* 0x00000006ff047e24 */ /* 0x000fe4000f8e00ff */
[----:B------:R-:W4:Y:S01]  /*ca00*/  LDC.64 R2, c[0x4][R2] ;  /* 0x0100000002027b82 */ /* 0x000f220000000a00 */
[----:B------:R-:W-:Y:S02]  /*ca10*/  IMAD.U32 R5, RZ, RZ, UR7 ;  /* 0x00000007ff057e24 */ /* 0x000fe4000f8e00ff */
[----:B------:R-:W-:Y:S02]  /*ca20*/  IMAD.U32 R6, RZ, RZ, UR8 ;  /* 0x00000008ff067e24 */ /* 0x000fe4000f8e00ff */
[----:B0-----:R-:W-:-:S02]  /*ca30*/  IMAD.U32 R7, RZ, RZ, UR9 ;  /* 0x00000009ff077e24 */ /* 0x001fc4000f8e00ff */
[----:B------:R-:W-:Y:S02]  /*ca40*/  IMAD.U32 R10, RZ, RZ, UR4 ;  /* 0x00000004ff0a7e24 */ /* 0x000fe4000f8e00ff */
[----:B------:R-:W-:Y:S02]  /*ca50*/  IMAD.U32 R11, RZ, RZ, UR5 ;  /* 0x00000005ff0b7e24 */ /* 0x000fe4000f8e00ff */
[----:B------:R-:W-:Y:S02]  /*ca60*/  IMAD.MOV.U32 R8, RZ, RZ, 0x70 ;  /* 0x00000070ff087424 */ /* 0x000fe400078e00ff */
[----:B------:R-:W-:Y:S02]  /*ca70*/  IMAD.MOV.U32 R12, RZ, RZ, 0x1 ;  /* 0x00000001ff0c7424 */ /* 0x000fe400078e00ff */
[----:B------:R-:W-:-:S07]  /*ca80*/  IMAD.MOV.U32 R13, RZ, RZ, RZ ;  /* 0x000000ffff0d7224 */ /* 0x000fce00078e00ff */
[----:B------:R-:W-:-:S07]  /*ca90*/  LEPC R20, `(.L_x_48) ;  /* 0x000000001014794e */ /* 0x000fce0000000000 */
[----:B-1234-:R-:W-:Y:S05]  /*caa0*/  CALL.ABS.NOINC R2 ;  /* 0x0000000002007343 */ /* 0x01efea0003c00000 */
.L_x_48:
[----:B------:R-:W4:Y:S01]  /*cab0*/  LDL.LU R4, [R1+0x14] ;  /* 0x0000140001047983 */ /* 0x000f220000300800 */
[----:B-1----:R-:W-:Y:S01]  /*cac0*/  SHF.R.S32.HI R0, RZ, 0x1f, R16 ;  /* 0x0000001fff007819 */ /* 0x002fe20000011410 */
[----:B------:R-:W-:Y:S01]  /*cad0*/  ULDC.64 UR4, c[0x0][0x2d8] ;  /* 0x0000b60000047ab9 */ /* 0x000fe20000000a00 */
[----:B0-----:R-:W0:Y:S01]  /*cae0*/  LDC R8, c[0x0][0x448] ;  /* 0x00011200ff087b82 */ /* 0x001e220000000800 */
[----:B------:R-:W2:Y:S01]  /*caf0*/  LDL.LU R7, [R1+0x20] ;  /* 0x0000200001077983 */ /* 0x000ea20000300800 */
[----:B------:R-:W-:-:S03]  /*cb00*/  ULDC.64 UR6, c[0x0][0x280] ;  /* 0x0000a00000067ab9 */ /* 0x000fc60000000a00 */
[----:B------:R-:W3:Y:S01]  /*cb10*/  LDL R5, [R1+0x24] ;  /* 0x0000240001057983 */ /* 0x000ee20000100800 */
[----:B------:R-:W-:Y:S02]  /*cb20*/  IMAD R0, R0, UR4, RZ ;  /* 0x0000000400007c24 */ /* 0x000fe4000f8e02ff */
[C---:B------:R-:W-:Y:S01]  /*cb30*/  IMAD.WIDE.U32 R2, R16.reuse, UR4, RZ ;  /* 0x0000000410027c25 */ /* 0x040fe2000f8e00ff */
[----:B------:R-:W1:Y:S03]  /*cb40*/  S2R R10, SR_TID.X ;  /* 0x00000000000a7919 */ /* 0x000e660000002100 */
[----:B------:R-:W-:Y:S01]  /*cb50*/  IMAD R0, R16, UR5, R0 ;  /* 0x0000000510007c24 */ /* 0x000fe2000f8e0200 */
[----:B------:R-:W-:-:S03]  /*cb60*/  ULDC.64 UR4, c[0x0][0x2e0] ;  /* 0x0000b80000047ab9 */ /* 0x000fc60000000a00 */
[----:B------:R-:W-:Y:S01]  /*cb70*/  IMAD.IADD R3, R3, 0x1, R0 ;  /* 0x0000000103037824 */ /* 0x000fe200078e0200 */
[----:B0-----:R-:W-:-:S13]  /*cb80*/  ISETP.NE.AND P0, PT, R8, 0x1, PT ;  /* 0x000000010800780c */ /* 0x001fda0003f05270 */
[----:B------:R-:W0:Y:S01]  /*cb90*/  @P0 LDC R6, c[0x0][0x44c] ;  /* 0x00011300ff060b82 */ /* 0x000e220000000800 */
[----:B-1----:R-:W-:-:S05]  /*cba0*/  IMAD.SHL.U32 R10, R10, 0x8, RZ ;  /* 0x000000080a0a7824 */ /* 0x002fca00078e00ff */
[----:B------:R-:W-:-:S04]  /*cbb0*/  LOP3.LUT R10, R10, 0x38, RZ, 0xc0, !PT ;  /* 0x000000380a0a7812 */ /* 0x000fc800078ec0ff */
[C---:B------:R-:W-:Y:S02]  /*cbc0*/  LOP3.LUT R11, R10.reuse, 0x40, RZ, 0xfc, !PT ;  /* 0x000000400a0b7812 */ /* 0x040fe400078efcff */
[----:B------:R-:W-:Y:S02]  /*cbd0*/  LOP3.LUT R10, R10, 0x80, RZ, 0xfc, !PT ;  /* 0x000000800a0a7812 */ /* 0x000fe400078efcff */
[----:B----4-:R-:W-:Y:S01]  /*cbe0*/  SHF.R.S32.HI R0, RZ, 0x1f, R4 ;  /* 0x0000001fff007819 */ /* 0x010fe20000011404 */
[----:B------:R-:W-:-:S04]  /*cbf0*/  IMAD.WIDE.U32 R2, R4, UR4, R2 ;  /* 0x0000000404027c25 */ /* 0x000fc8000f8e0002 */
[----:B------:R-:W-:Y:S01]  /*cc00*/  IMAD R0, R0, UR4, RZ ;  /* 0x0000000400007c24 */ /* 0x000fe2000f8e02ff */
[----:B------:R-:W-:-:S03]  /*cc10*/  ULDC UR4, c[0x0][0xc38] ;  /* 0x00030e0000047ab9 */ /* 0x000fc60000000800 */
[----:B------:R-:W-:Y:S02]  /*cc20*/  IMAD R0, R4, UR5, R0 ;  /* 0x0000000504007c24 */ /* 0x000fe4000f8e0200 */
[----:B------:R-:W1:Y:S02]  /*cc30*/  S2R R4, SR_TID.X ;  /* 0x0000000000047919 */ /* 0x000e640000002100 */
[----:B------:R-:W-:Y:S02]  /*cc40*/  IMAD.IADD R3, R3, 0x1, R0 ;  /* 0x0000000103037824 */ /* 0x000fe400078e0200 */
[----:B--2---:R-:W-:Y:S02]  /*cc50*/  IMAD.MOV R0, RZ, RZ, -R7 ;  /* 0x000000ffff007224 */ /* 0x004fe400078e0a07 */
[----:B------:R-:W2:Y:S02]  /*cc60*/  @P0 LDC R7, c[0x0][0x450] ;  /* 0x00011400ff070b82 */ /* 0x000ea40000000800 */
[----:B---3--:R-:W-:Y:S01]  /*cc70*/  IMAD R0, R0, UR4, R5 ;  /* 0x0000000400007c24 */ /* 0x008fe2000f8e0205 */
[----:B------:R-:W-:-:S03]  /*cc80*/  ULDC.64 UR4, c[0x0][0x2d0] ;  /* 0x0000b40000047ab9 */ /* 0x000fc60000000a00 */
[----:B------:R-:W-:Y:S01]  /*cc90*/  IMAD.SHL.U32 R5, R0, 0x80, RZ ;  /* 0x0000008000057824 */ /* 0x000fe200078e00ff */
[----:B-1----:R-:W-:-:S04]  /*cca0*/  LOP3.LUT R4, R4, 0x7f, RZ, 0xc0, !PT ;  /* 0x0000007f04047812 */ /* 0x002fc800078ec0ff */
[----:B------:R-:W-:Y:S02]  /*ccb0*/  SHF.R.U32.HI R9, RZ, 0x3, R4 ;  /* 0x00000003ff097819 */ /* 0x000fe40000011604 */
[----:B------:R-:W1:Y:S02]  /*ccc0*/  S2R R4, SR_TID.X ;  /* 0x0000000000047919 */ /* 0x000e640000002100 */
[----:B-1----:R-:W-:-:S05]  /*ccd0*/  IMAD.SHL.U32 R4, R4, 0x10, RZ ;  /* 0x0000001004047824 */ /* 0x002fca00078e00ff */
[----:B------:R-:W-:Y:S02]  /*cce0*/  LOP3.LUT R4, R9, 0x70, R4, 0xf8, !PT ;  /* 0x0000007009047812 */ /* 0x000fe400078ef804 */
[----:B------:R-:W1:Y:S02]  /*ccf0*/  S2R R9, SR_TID.X ;  /* 0x0000000000097919 */ /* 0x000e640000002100 */
[----:B------:R-:W-:-:S04]  /*cd00*/  LOP3.LUT R0, R4, R5, RZ, 0xfc, !PT ;  /* 0x0000000504007212 */ /* 0x000fc800078efcff */
[----:B------:R-:W-:Y:S01]  /*cd10*/  MOV R4, R0 ;  /* 0x0000000000047202 */ /* 0x000fe20000000f00 */
[----:B0-----:R-:W-:-:S05]  /*cd20*/  @P0 IMAD.HI.U32 R6, R0, R6, RZ ;  /* 0x0000000600060227 */ /* 0x001fca00078e00ff */
[----:B--2---:R-:W-:-:S05]  /*cd30*/  @P0 SHF.R.U32.HI R4, RZ, R7, R6 ;  /* 0x00000007ff040219 */ /* 0x004fca0000011606 */
[----:B------:R-:W-:Y:S02]  /*cd40*/  IMAD.MOV R6, RZ, RZ, -R4 ;  /* 0x000000ffff067224 */ /* 0x000fe400078e0a04 */
[----:B------:R-:W-:-:S04]  /*cd50*/  IMAD.WIDE.U32 R2, R4, UR4, R2 ;  /* 0x0000000404027c25 */ /* 0x000fc8000f8e0002 */
[----:B------:R-:W-:Y:S01]  /*cd60*/  IMAD R0, R8, R6, R0 ;  /* 0x0000000608007224 */ /* 0x000fe200078e0200 */
[----:B------:R-:W-:-:S05]  /*cd70*/  SHF.R.S32.HI R6, RZ, 0x1f, R4 ;  /* 0x0000001fff067819 */ /* 0x000fca0000011404 */
[----:B------:R-:W-:Y:S02]  /*cd80*/  IMAD R6, R6, UR4, RZ ;  /* 0x0000000406067c24 */ /* 0x000fe4000f8e02ff */
[----:B-1----:R-:W-:Y:S02]  /*cd90*/  IMAD.SHL.U32 R9, R9, 0x8, RZ ;  /* 0x0000000809097824 */ /* 0x002fe400078e00ff */
[----:B------:R-:W-:Y:S01]  /*cda0*/  IMAD R6, R4, UR5, R6 ;  /* 0x0000000504067c24 */ /* 0x000fe2000f8e0206 */
[----:B------:R-:W-:Y:S01]  /*cdb0*/  SHF.R.S32.HI R4, RZ, 0x1f, R0 ;  /* 0x0000001fff047819 */ /* 0x000fe20000011400 */
[----:B------:R-:W-:Y:S01]  /*cdc0*/  ULDC.64 UR4, c[0x0][0x2c8] ;  /* 0x0000b20000047ab9 */ /* 0x000fe20000000a00 */
[----:B------:R-:W-:Y:S01]  /*cdd0*/  LOP3.LUT R9, R9, 0x38, RZ, 0xc0, !PT ;  /* 0x0000003809097812 */ /* 0x000fe200078ec0ff */
[----:B------:R-:W-:Y:S02]  /*cde0*/  IMAD.IADD R3, R3, 0x1, R6 ;  /* 0x0000000103037824 */ /* 0x000fe400078e0206 */
[----:B------:R-:W-:-:S02]  /*cdf0*/  IMAD R4, R4, UR4, RZ ;  /* 0x0000000404047c24 */ /* 0x000fc4000f8e02ff */
[----:B------:R-:W-:Y:S01]  /*ce00*/  IMAD.WIDE.U32 R2, R0, UR4, R2 ;  /* 0x0000000400027c25 */ /* 0x000fe2000f8e0002 */
[----:B------:R-:W-:Y:S02]  /*ce10*/  ULDC UR4, c[0x0][0x2b8] ;  /* 0x0000ae0000047ab9 */ /* 0x000fe40000000800 */
[----:B------:R-:W-:Y:S01]  /*ce20*/  ISETP.GE.AND P2, PT, R10, UR4, PT ;  /* 0x000000040a007c0c */ /* 0x000fe2000bf46270 */
[----:B------:R-:W-:Y:S01]  /*ce30*/  IMAD R4, R0, UR5, R4 ;  /* 0x0000000500047c24 */ /* 0x000fe2000f8e0204 */
[----:B------:R0:W5:Y:S01]  /*ce40*/  LDL R10, [R1+0x10] ;  /* 0x00001000010a7983 */ /* 0x0001620000100800 */
[C---:B------:R-:W-:Y:S02]  /*ce50*/  LEA R0, P3, R2.reuse, UR6, 0x1 ;  /* 0x0000000602007c11 */ /* 0x040fe4000f8608ff */
[----:B------:R-:W-:Y:S01]  /*ce60*/  IMAD.IADD R4, R3, 0x1, R4 ;  /* 0x0000000103047824 */ /* 0x000fe200078e0204 */
[----:B------:R-:W-:Y:S02]  /*ce70*/  ISETP.GE.AND P0, PT, R9, UR4, PT ;  /* 0x0000000409007c0c */ /* 0x000fe4000bf06270 */
[----:B------:R-:W-:Y:S01]  /*ce80*/  ISETP.GE.AND P1, PT, R11, UR4, PT ;  /* 0x000000040b007c0c */ /* 0x000fe2000bf26270 */
[----:B------:R-:W-:Y:S01]  /*ce90*/  UMOV UR4, 0xffffffff ;  /* 0xffffffff00047882 */ /* 0x000fe20000000000 */
[----:B------:R-:W-:-:S02]  /*cea0*/  LEA.HI.X R4, R2, UR7, R4, 0x1, P3 ;  /* 0x0000000702047c11 */ /* 0x000fc400098f0c04 */
[----:B0-----:R-:W-:Y:S09]  /*ceb0*/  BRA.DIV UR4, `(.L_x_49) ;  /* 0x0000003604bc7947 */ /* 0x001ff2000b800000 */
[----:B------:R-:W0:Y:S01]  /*cec0*/  S2R R6, SR_TID.X ;  /* 0x0000000000067919 */ /* 0x000e220000002100 */
[----:B------:R-:W-:Y:S01]  /*ced0*/  ULDC UR4, c[0x0][0x288] ;  /* 0x0000a20000047ab9 */ /* 0x000fe20000000800 */
[----:B------:R-:W-:Y:S01]  /*cee0*/  ULDC.64 UR6, c[0x0][0x208] ;  /* 0x0000820000067ab9 */ /* 0x000fe20000000a00 */
[----:B------:R-:W-:Y:S01]  /*cef0*/  IMAD R3, R8, UR4, RZ ;  /* 0x0000000408037c24 */ /* 0x000fe2000f8e02ff */
[----:B------:R-:W1:Y:S01]  /*cf00*/  S2R R11, SR_TID.X ;  /* 0x00000000000b7919 */ /* 0x000e620000002100 */
[----:B------:R-:W2:Y:S04]  /*cf10*/  SHFL.IDX PT, R7, R0, RZ, 0x181f ;  /* 0x00181fff00077589 */ /* 0x000ea800000e0000 */
[----:B------:R-:W-:Y:S01]  /*cf20*/  SHFL.IDX PT, R8, R0, 0x1, 0x181f ;  /* 0x00381f0000087f89 */ /* 0x000fe200000e0000 */
[----:B0-----:R-:W-:-:S04]  /*cf30*/  LOP3.LUT R6, R6, 0x7f, RZ, 0xc0, !PT ;  /* 0x0000007f06067812 */ /* 0x001fc800078ec0ff */
[----:B------:R-:W-:Y:S01]  /*cf40*/  SHF.R.U32.HI R6, RZ, 0x3, R6 ;  /* 0x00000003ff067819 */ /* 0x000fe20000011606 */
[----:B-1----:R-:W-:-:S04]  /*cf50*/  IMAD.SHL.U32 R11, R11, 0x8, RZ ;  /* 0x000000080b0b7824 */ /* 0x002fc800078e00ff */
[----:B------:R-:W-:Y:S01]  /*cf60*/  IMAD.IADD R2, R6, 0x1, R5 ;  /* 0x0000000106027824 */ /* 0x000fe200078e0205 */
[----:B------:R-:W-:Y:S01]  /*cf70*/  LOP3.LUT R11, R11, 0x38, RZ, 0xc0, !PT ;  /* 0x000000380b0b7812 */ /* 0x000fe200078ec0ff */
[----:B------:R-:W0:Y:S02]  /*cf80*/  SHFL.IDX PT, R6, R4, RZ, 0x181f ;  /* 0x00181fff04067589 */ /* 0x000e2400000e0000 */
[C---:B------:R-:W-:Y:S01]  /*cf90*/  VIADD R5, R2.reuse, 0x10 ;  /* 0x0000001002057836 */ /* 0x040fe20000000000 */
[----:B------:R-:W-:-:S04]  /*cfa0*/  ISETP.GE.AND P4, PT, R2, R3, PT ;  /* 0x000000030200720c */ /* 0x000fc80003f86270 */
[----:B------:R-:W-:Y:S02]  /*cfb0*/  ISETP.GE.AND P3, PT, R5, R3, PT ;  /* 0x000000030500720c */ /* 0x000fe40003f66270 */
[----:B------:R-:W1:Y:S07]  /*cfc0*/  SHFL.IDX PT, R5, R4, 0x1, 0x181f ;  /* 0x00381f0004057f89 */ /* 0x000e6e00000e0000 */
[----:B--2---:R-:W-:-:S05]  /*cfd0*/  @!P4 LEA R7, P5, R11, R7, 0x1 ;  /* 0x000000070b07c211 */ /* 0x004fca00078a08ff */
[----:B0-----:R-:W-:Y:S01]  /*cfe0*/  @!P4 IMAD.X R6, RZ, RZ, R6, P5 ;  /* 0x000000ffff06c224 */ /* 0x001fe200028e0606 */
[----:B------:R-:W-:-:S04]  /*cff0*/  @!P3 LEA R8, P5, R11, R8, 0x1 ;  /* 0x000000080b08b211 */ /* 0x000fc800078a08ff */
[----:B------:R-:W-:-:S04]  /*d000*/  @!P4 LOP3.LUT R7, R7, R6, RZ, 0x3c, !PT ;  /* 0x000000060707c212 */ /* 0x000fc800078e3cff */
[----:B------:R-:W-:Y:S01]  /*d010*/  @!P4 LOP3.LUT R6, R7, R6, RZ, 0x3c, !PT ;  /* 0x000000060706c212 */ /* 0x000fe200078e3cff */
[----:B-1----:R-:W-:-:S03]  /*d020*/  @!P3 IMAD.X R5, RZ, RZ, R5, P5 ;  /* 0x000000ffff05b224 */ /* 0x002fc600028e0605 */
[----:B------:R-:W-:-:S05]  /*d030*/  @!P4 LOP3.LUT R7, R7, R6, RZ, 0x3c, !PT ;  /* 0x000000060707c212 */ /* 0x000fca00078e3cff */
[----:B-----5:R-:W-:Y:S04]  /*d040*/  @!P4 LDGSTS.E.BYPASS.LTC128B.128 [R10+0x15400], desc[UR6][R6.64], !P0 ;  /* 0x15400000060acfae */ /* 0x020fe8000c101d46 */
[----:B------:R-:W-:Y:S04]  /*d050*/  @!P4 LDGSTS.E.BYPASS.LTC128B.128 [R10+0x19400], desc[UR6][R6.64+0x80], !P1 ;  /* 0x19400080060acfae */ /* 0x000fe8000c901d46 */
[----:B------:R0:W-:Y:S02]  /*d060*/  @!P4 LDGSTS.E.BYPASS.LTC128B.128 [R10+0x1d400], desc[UR6][R6.64+0x100], !P2 ;  /* 0x1d400100060acfae */ /* 0x0001e4000d101d46 */
[----:B0-----:R-:W-:-:S02]  /*d070*/  @!P3 IMAD.MOV.U32 R6, RZ, RZ, R8 ;  /* 0x000000ffff06b224 */ /* 0x001fc400078e0008 */
[----:B------:R-:W-:Y:S01]  /*d080*/  @!P3 IMAD.MOV.U32 R7, RZ, RZ, R5 ;  /* 0x000000ffff07b224 */ /* 0x000fe200078e0005 */
[----:B------:R-:W0:Y:S01]  /*d090*/  SHFL.IDX PT, R8, R0, 0x2, 0x181f ;  /* 0x00581f0000087f89 */ /* 0x000e2200000e0000 */
[----:B------:R-:W-:-:S03]  /*d0a0*/  VIADD R5, R2, 0x20 ;  /* 0x0000002002057836 */ /* 0x000fc60000000000 */
[----:B------:R-:W-:Y:S04]  /*d0b0*/  @!P3 LDGSTS.E.BYPASS.LTC128B.128 [R10+0x15c00], desc[UR6][R6.64], !P0 ;  /* 0x15c00000060abfae */ /* 0x000fe8000c101d46 */
[----:B------:R-:W-:Y:S04]  /*d0c0*/  @!P3 LDGSTS.E.BYPASS.LTC128B.128 [R10+0x19c00], desc[UR6][R6.64+0x80], !P1 ;  /* 0x19c00080060abfae */ /* 0x000fe8000c901d46 */
[----:B------:R1:W-:Y:S01]  /*d0d0*/  @!P3 LDGSTS.E.BYPASS.LTC128B.128 [R10+0x1dc00], desc[UR6][R6.64+0x100], !P2 ;  /* 0x1dc00100060abfae */ /* 0x0003e2000d101d46 */
[----:B------:R-:W-:-:S03]  /*d0e0*/  ISETP.GE.AND P3, PT, R5, R3, PT ;  /* 0x000000030500720c */ /* 0x000fc60003f66270 */
[----:B------:R-:W2:Y:S10]  /*d0f0*/  SHFL.IDX PT, R5, R4, 0x2, 0x181f ;  /* 0x00581f0004057f89 */ /* 0x000eb400000e0000 */
[----:B0-----:R-:W-:-:S05]  /*d100*/  @!P3 LEA R8, P4, R11, R8, 0x1 ;  /* 0x000000080b08b211 */ /* 0x001fca00078808ff */
[----:B-1----:R-:W-:Y:S02]  /*d110*/  @!P3 IMAD.MOV.U32 R6, RZ, RZ, R8 ;  /* 0x000000ffff06b224 */ /* 0x002fe400078e0008 */
[----:B--2---:R-:W-:Y:S02]  /*d120*/  @!P3 IMAD.X R9, RZ, RZ, R5, P4 ;  /* 0x000000ffff09b224 */ /* 0x004fe400020e0605 */
[----:B------:R-:W-:Y:S02]  /*d130*/  VIADD R5, R2, 0x30 ;  /* 0x0000003002057836 */ /* 0x000fe40000000000 */
[----:B------:R-:W-:-:S05]  /*d140*/  @!P3 IMAD.MOV.U32 R7, RZ, RZ, R9 ;  /* 0x000000ffff07b224 */ /* 0x000fca00078e0009 */
[----:B------:R-:W-:Y:S04]  /*d150*/  @!P3 LDGSTS.E.BYPASS.LTC128B.128 [R10+0x16400], desc[UR6][R6.64], !P0 ;  /* 0x16400000060abfae */ /* 0x000fe8000c101d46 */
[----:B------:R-:W-:Y:S04]  /*d160*/  @!P3 LDGSTS.E.BYPASS.LTC128B.128 [R10+0x1a400], desc[UR6][R6.64+0x80], !P1 ;  /* 0x1a400080060abfae */ /* 0x000fe8000c901d46 */
[----:B------:R0:W-:Y:S01]  /*d170*/  @!P3 LDGSTS.E.BYPASS.LTC128B.128 [R10+0x1e400], desc[UR6][R6.64+0x100], !P2 ;  /* 0x1e400100060abfae */ /* 0x0001e2000d101d46 */
[----:B------:R-:W-:-:S03]  /*d180*/  ISETP.GE.AND P3, PT, R5, R3, PT ;  /* 0x000000030500720c */ /* 0x000fc60003f66270 */
[----:B------:R-:W-:Y:S04]  /*d190*/  SHFL.IDX PT, R5, R4, 0x3, 0x181f ;  /* 0x00781f0004057f89 */ /* 0x000fe800000e0000 */
[----:B0-----:R-:W0:Y:S06]  /*d1a0*/  SHFL.IDX PT, R6, R0, 0x3, 0x181f ;  /* 0x00781f0000067f89 */ /* 0x001e2c00000e0000 */
[----:B0-----:R-:W-:-:S05]  /*d1b0*/  @!P3 LEA R6, P4, R11, R6, 0x1 ;  /* 0x000000060b06b211 */ /* 0x001fca00078808ff */
[----:B------:R-:W-:-:S04]  /*d1c0*/  @!P3 IMAD.X R5, RZ, RZ, R5, P4 ;  /* 0x000000ffff05b224 */ /* 0x000fc800020e0605 */
[----:B------:R-:W-:Y:S02]  /*d1d0*/  @!P3 IMAD.MOV.U32 R7, RZ, RZ, R5 ;  /* 0x000000ffff07b224 */ /* 0x000fe400078e0005 */
[----:B------:R-:W-:-:S03]  /*d1e0*/  VIADD R5, R2, 0x40 ;  /* 0x0000004002057836 */ /* 0x000fc60000000000 */
        /* <DEDUP_REMOVED lines=20> */
[----:B------:R-:W-:Y:S02]  /*d330*/  @!P3 LDGSTS.E.BYPASS.LTC128B.128 [R10+0x17c00], desc[UR6][R6.64], !P0 ;  /* 0x17c00000060abfae */ /* 0x000fe4000c101d46 */
[----:B------:R-:W-:Y:S02]  /*d340*/  ISETP.GE.AND P4, PT, R5, R3, PT ;  /* 0x000000030500720c */ /* 0x000fe40003f86270 */
[----:B------:R-:W-:Y:S04]  /*d350*/  @!P3 LDGSTS.E.BYPASS.LTC128B.128 [R10+0x1bc00], desc[UR6][R6.64+0x80], !P1 ;  /* 0x1bc00080060abfae */ /* 0x000fe8000c901d46 */
[----:B------:R0:W-:Y:S04]  /*d360*/  @!P3 LDGSTS.E.BYPASS.LTC128B.128 [R10+0x1fc00], desc[UR6][R6.64+0x100], !P2 ;  /* 0x1fc00100060abfae */ /* 0x0001e8000d101d46 */
[----:B------:R-:W-:Y:S04]  /*d370*/  SHFL.IDX PT, R5, R4, 0x6, 0x181f ;  /* 0x00d81f0004057f89 */ /* 0x000fe800000e0000 */
[----:B------:R-:W-:Y:S04]  /*d380*/  SHFL.IDX PT, R4, R4, 0x7, 0x181f ;  /* 0x00f81f0004047f89 */ /* 0x000fe800000e0000 */
[----:B0-----:R-:W0:Y:S04]  /*d390*/  SHFL.IDX PT, R6, R0, 0x6, 0x181f ;  /* 0x00d81f0000067f89 */ /* 0x001e2800000e0000 */
[----:B------:R-:W1:Y:S01]  /*d3a0*/  SHFL.IDX PT, R0, R0, 0x7, 0x181f ;  /* 0x00f81f0000007f89 */ /* 0x000e6200000e0000 */
[----:B0-----:R-:W-:-:S05]  /*d3b0*/  @!P4 LEA R6, P3, R11, R6, 0x1 ;  /* 0x000000060b06c211 */ /* 0x001fca00078608ff */
[----:B------:R-:W-:-:S04]  /*d3c0*/  @!P4 IMAD.X R5, RZ, RZ, R5, P3 ;  /* 0x000000ffff05c224 */ /* 0x000fc800018e0605 */
[----:B------:R-:W-:-:S05]  /*d3d0*/  @!P4 IMAD.MOV.U32 R7, RZ, RZ, R5 ;  /* 0x000000ffff07c224 */ /* 0x000fca00078e0005 */
[----:B------:R0:W-:Y:S04]  /*d3e0*/  @!P4 LDGSTS.E.BYPASS.LTC128B.128 [R10+0x18400], desc[UR6][R6.64], !P0 ;  /* 0x18400000060acfae */ /* 0x0001e8000c101d46 */
[----:B------:R0:W-:Y:S04]  /*d3f0*/  @!P4 LDGSTS.E.BYPASS.LTC128B.128 [R10+0x1c400], desc[UR6][R6.64+0x80], !P1 ;  /* 0x1c400080060acfae */ /* 0x0001e8000c901d46 */
[----:B-1----:R0:W-:Y:S02]  /*d400*/  @!P4 LDGSTS.E.BYPASS.LTC128B.128 [R10+0x20400], desc[UR6][R6.64+0x100], !P2 ;  /* 0x20400100060acfae */ /* 0x0021e4000d101d46 */
.L_x_155:
[----:B------:R-:W-:Y:S01]  /*d410*/  VIADD R2, R2, 0x70 ;  /* 0x0000007002027836 */ /* 0x000fe20000000000 */
[----:B------:R-:W-:Y:S04]  /*d420*/  BSSY B0, `(.L_x_50) ;  /* 0x000000f000007945 */ /* 0x000fe80003800000 */
[----:B------:R-:W-:-:S13]  /*d430*/  ISETP.GE.AND P3, PT, R2, R3, PT ;  /* 0x000000030200720c */ /* 0x000fda0003f66270 */
[----:B------:R-:W-:Y:S05]  /*d440*/  @P3 BRA `(.L_x_51) ;  /* 0x0000000000303947 */ /* 0x000fea0003800000 */
[----:B------:R-:W1:Y:S01]  /*d450*/  S2R R5, SR_TID.X ;  /* 0x0000000000057919 */ /* 0x000e620000002100 */
[----:B------:R-:W-:Y:S01]  /*d460*/  ULDC.64 UR4, c[0x0][0x208] ;  /* 0x0000820000047ab9 */ /* 0x000fe20000000a00 */
[----:B-1----:R-:W-:-:S04]  /*d470*/  SHF.L.U32 R5, R5, 0x3, RZ ;  /* 0x0000000305057819 */ /* 0x002fc800000006ff */
[----:B------:R-:W-:-:S04]  /*d480*/  LOP3.LUT R5, R5, 0x38, RZ, 0xc0, !PT ;  /* 0x0000003805057812 */ /* 0x000fc800078ec0ff */
[----:B------:R-:W-:-:S05]  /*d490*/  LEA R2, P3, R5, R0, 0x1 ;  /* 0x0000000005027211 */ /* 0x000fca00078608ff */
[----:B------:R-:W-:-:S05]  /*d4a0*/  IMAD.X R3, RZ, RZ, R4, P3 ;  /* 0x000000ffff037224 */ /* 0x000fca00018e0604 */
[----:B------:R-:W-:Y:S01]  /*d4b0*/  @!PT LDS RZ, [RZ] ;  /* 0x00000000fffff984 */ /* 0x000fe20000000800 */
[----:B------:R-:W-:Y:S01]  /*d4c0*/  @!PT LDS RZ, [RZ] ;  /* 0x00000000fffff984 */ /* 0x000fe20000000800 */
[----:B------:R-:W-:Y:S01]  /*d4d0*/  @!PT LDS RZ, [RZ] ;  /* 0x00000000fffff984 */ /* 0x000fe20000000800 */
[----:B------:R1:W-:Y:S04]  /*d4e0*/  LDGSTS.E.BYPASS.LTC128B.128 [R10+0x18c00], desc[UR4][R2.64], !P0 ;  /* 0x18c00000020a7fae */ /* 0x0003e8000c101d44 */
[----:B------:R1:W-:Y:S04]  /*d4f0*/  LDGSTS.E.BYPASS.LTC128B.128 [R10+0x1cc00], desc[UR4][R2.64+0x80], !P1 ;  /* 0x1cc00080020a7fae */ /* 0x0003e8000c901d44 */
[----:B------:R1:W-:Y:S02]  /*d500*/  LDGSTS.E.BYPASS.LTC128B.128 [R10+0x20c00], desc[UR4][R2.64+0x100], !P2 ;  /* 0x20c00100020a7fae */ /* 0x0003e4000d101d44 */
.L_x_51:
[----:B------:R-:W-:Y:S05]  /*d510*/  BSYNC B0 ;  /* 0x0000000000007941 */ /* 0x000fea0003800000 */
.L_x_50:
[----:B-1----:R-:W2:Y:S01]  /*d520*/  LDL R2, [R1+0x2c] ;  /* 0x00002c0001027983 */ /* 0x002ea20000100800 */
[----:B------:R-:W-:Y:S01]  /*d530*/  NOP ;  /* 0x0000000000007918 */ /* 0x000fe20000000000 */
[----:B------:R-:W-:Y:S02]  /*d540*/  SYNCS.ARRIVE.TRANS64.RED.A0T1 RZ, [UR36+0x36800], RZ ;  /* 0x036800ffffff79a7 */ /* 0x000fe40008200424 */
[----:B------:R-:W-:Y:S01]  /*d550*/  ARRIVES.LDGSTSBAR.64.TRANSCNT [UR36+0x36800] ;  /* 0x03680000ff0079b0 */ /* 0x000fe20008000aa4 */
[----:B--2---:R-:W-:-:S04]  /*d560*/  LOP3.LUT R0, R2, 0x1, RZ, 0xc, !PT ;  /* 0x0000000102007812 */ /* 0x004fc800078e0cff */
[----:B------:R-:W-:Y:S01]  /*d570*/  SHF.L.U32 R0, R0, 0x1f, RZ ;  /* 0x0000001f00007819 */ /* 0x000fe200000006ff */
[----:B------:R-:W-:Y:S01]  /*d580*/  NOP ;  /* 0x0000000000007918 */ /* 0x000fe20000000000 */
[----:B------:R-:W2:Y:S01]  /*d590*/  LDL.LU R2, [R1+0x28] ;  /* 0x0000280001027983 */ /* 0x000ea20000300800 */
[----:B------:R-:W-:Y:S01]  /*d5a0*/  SYNCS.ARRIVE.TRANS64.A1T0 RZ, [UR36+0x36800], RZ ;  /* 0x036800ffffff79a7 */ /* 0x000fe20008100024 */
[----:B------:R-:W-:Y:S01]  /*d5b0*/  BSSY B0, `(.L_x_52) ;  /* 0x0000005000007945 */ /* 0x000fe20003800000 */
[----:B------:R-:W-:Y:S01]  /*d5c0*/  IMAD.U32 R9, RZ, RZ, UR36 ;  /* 0x00000024ff097e24 */ /* 0x000fe2000f8e00ff */
[----:B------:R-:W1:Y:S01]  /*d5d0*/  SYNCS.PHASECHK.TRANS64.TRYWAIT P0, [UR36+0x36820], R0 ;  /* 0x03682000ff0075a7 */ /* 0x000e620008000164 */
[----:B--2---:R-:W-:Y:S01]  /*d5e0*/  ISETP.GE.AND P1, PT, R2, 0x71, PT ;  /* 0x000000710200780c */ /* 0x004fe20003f26270 */
[----:B-1----:R-:W-:-:S12]  /*d5f0*/  @!P0 BRA `(.L_x_53) ;  /* 0x0000003800d88947 */ /* 0x002fd80003800000 */
.L_x_156:
[----:B------:R-:W-:Y:S05]  /*d600*/  BSYNC B0 ;  /* 0x0000000000007941 */ /* 0x000fea0003800000 */
.L_x_52:
[----:B------:R-:W-:Y:S01]  /*d610*/  VIADD R11, R9, 0x36800 ;  /* 0x00036800090b7836 */ /* 0x000fe20000000000 */
[----:B------:R-:W-:Y:S06]  /*d620*/  @!P1 BRA `(.L_x_54) ;  /* 0x0000002000bc9947 */ /* 0x000fec0003800000 */
[----:B------:R-:W2:Y:S01]  /*d630*/  LDL R2, [R1+0x1c] ;  /* 0x00001c0001027983 */ /* 0x000ea20000100800 */
[----:B-1----:R-:W-:Y:S02]  /*d640*/  IMAD.MOV.U32 R0, RZ, RZ, 0x1 ;  /* 0x00000001ff007424 */ /* 0x002fe400078e00ff */
[----:B--2---:R-:W-:-:S05]  /*d650*/  IMAD.MOV R8, RZ, RZ, -R2 ;  /* 0x000000ffff087224 */ /* 0x004fca00078e0a02 */
[----:B------:R-:W-:-:S05]  /*d660*/  VIADDMNMX R8, R8, R0, 0xffffffff, !PT ;  /* 0xffffffff08087446 */ /* 0x000fca0007800100 */
[----:B------:R-:W-:-:S05]  /*d670*/  IMAD.IADD R0, R2, 0x1, R8 ;  /* 0x0000000102007824 */ /* 0x000fca00078e0208 */
[----:B------:R-:W-:-:S04]  /*d680*/  LOP3.LUT R0, R0, 0x1, RZ, 0xc0, !PT ;  /* 0x0000000100007812 */ /* 0x000fc800078ec0ff */
[----:B------:R-:W-:Y:S01]  /*d690*/  ISETP.NE.U32.AND P0, PT, R0, 0x1, PT ;  /* 0x000000010000780c */ /* 0x000fe20003f05070 */
[----:B------:R-:W-:-:S12]  /*d6a0*/  VIADD R0, R2, 0xfffffffe ;  /* 0xfffffffe02007836 */ /* 0x000fd80000000000 */
[----:B------:R-:W-:Y:S05]  /*d6b0*/  @P0 BRA `(.L_x_55) ;  /* 0x0000000800e00947 */ /* 0x000fea0003800000 */
[----:B------:R-:W2:Y:S01]  /*d6c0*/  LDL R2, [R1+0x4] ;  /* 0x0000040001027983 */ /* 0x000ea20000100800 */
[----:B------:R-:W-:Y:S01]  /*d6d0*/  LOP3.LUT P2, RZ, R19, 0x2, RZ, 0xc0, !PT ;  /* 0x0000000213ff7812 */ /* 0x000fe2000784c0ff */
[----:B------:R-:W-:Y:S01]  /*d6e0*/  VIADD R4, R18, 0x1 ;  /* 0x0000000112047836 */ /* 0x000fe20000000000 */
[----:B------:R-:W-:Y:S04]  /*d6f0*/  BSSY B0, `(.L_x_56) ;  /* 0x00000b0000007945 */ /* 0x000fe80003800000 */
[----:B------:R-:W-:-:S04]  /*d700*/  ISETP.NE.AND P0, PT, R4, 0x2, PT ;  /* 0x000000020400780c */ /* 0x000fc80003f05270 */
[----:B0-----:R-:W-:Y:S02]  /*d710*/  SEL R10, RZ, 0x1, P0 ;  /* 0x00000001ff0a7807 */ /* 0x001fe40000000000 */
[----:B------:R-:W-:Y:S02]  /*d720*/  SEL R4, R4, RZ, P0 ;  /* 0x000000ff04047207 */ /* 0x000fe40000000000 */
[----:B--2---:R-:W-:Y:S01]  /*d730*/  LOP3.LUT R10, R2, R10, RZ, 0x3c, !PT ;  /* 0x0000000a020a7212 */ /* 0x004fe200078e3cff */
[----:B------:R-:W-:Y:S06]  /*d740*/  @!P2 BRA `(.L_x_57) ;  /* 0x0000000800a8a947 */ /* 0x000fec0003800000 */
[----:B------:R-:W-:Y:S01]  /*d750*/  LOP3.LUT P2, RZ, R19, 0x1, RZ, 0xc0, !PT ;  /* 0x0000000113ff7812 */ /* 0x000fe2000784c0ff */
[----:B------:R-:W-:-:S12]  /*d760*/  IMAD.MOV.U32 R6, RZ, RZ, R17 ;  /* 0x000000ffff067224 */ /* 0x000fd800078e0011 */
[----:B------:R-:W-:Y:S05]  /*d770*/  @!P2 BRA `(.L_x_58) ;  /* 0x000000000054a947 */ /* 0x000fea0003800000 */
[----:B------:R-:W2:Y:S01]  /*d780*/  LDL R12, [R1+0xc] ;  /* 0x00000c00010c7983 */ /* 0x000ea20000100800 */
[----:B------:R-:W0:Y:S01]  /*d790*/  LDC R6, c[0x0][0x43c] ;  /* 0x00010f00ff067b82 */ /* 0x000e220000000800 */
[----:B------:R-:W-:Y:S02]  /*d7a0*/  ULDC.64 UR4, c[0x0][0x428] ;  /* 0x00010a0000047ab9 */ /* 0x000fe40000000a00 */
[----:B------:R-:W3:Y:S01]  /*d7b0*/  LDL R7, [R1] ;  /* 0x0000000001077983 */ /* 0x000ee20000100800 */
[----:B------:R-:W-:Y:S01]  /*d7c0*/  ULDC.64 UR6, c[0x0][0x208] ;  /* 0x0000820000067ab9 */ /* 0x000fe20000000a00 */
[----:B0-----:R-:W-:-:S13]  /*d7d0*/  ISETP.NE.AND P0, PT, R6, 0x1, PT ;  /* 0x000000010600780c */ /* 0x001fda0003f05270 */
[----:B------:R-:W0:Y:S02]  /*d7e0*/  @P0 LDC.64 R2, c[0x0][0x440] ;  /* 0x00011000ff020b82 */ /* 0x000e240000000a00 */
[----:B0-----:R-:W-:-:S04]  /*d7f0*/  @P0 IMAD.HI.U32 R5, R0, R2, RZ ;  /* 0x0000000200050227 */ /* 0x001fc800078e00ff */
[----:B------:R-:W-:Y:S01]  /*d800*/  IMAD.MOV.U32 R2, RZ, RZ, R0 ;  /* 0x000000ffff027224 */ /* 0x000fe200078e0000 */
[----:B------:R-:W-:-:S05]  /*d810*/  @P0 SHF.R.U32.HI R2, RZ, R3, R5 ;  /* 0x00000003ff020219 */ /* 0x000fca0000011605 */
[----:B------:R-:W-:-:S04]  /*d820*/  IMAD.MOV R3, RZ, RZ, -R2 ;  /* 0x000000ffff037224 */ /* 0x000fc800078e0a02 */
[----:B------:R-:W-:Y:S01]  /*d830*/  IMAD R0, R6, R3, R0 ;  /* 0x0000000306007224 */ /* 0x000fe200078e0200 */
[----:B------:R-:W-:Y:S01]  /*d840*/  SHF.R.S32.HI R3, RZ, 0x1f, R2 ;  /* 0x0000001fff037819 */ /* 0x000fe20000011402 */
[----:B--2---:R-:W-:-:S04]  /*d850*/  IMAD R5, R12, UR4, RZ ;  /* 0x000000040c057c24 */ /* 0x004fc8000f8e02ff */
[C---:B---3--:R-:W-:Y:S02]  /*d860*/  IMAD R5, R7.reuse, UR5, R5 ;  /* 0x0000000507057c24 */ /* 0x048fe4000f8e0205 */
[----:B------:R-:W-:Y:S01]  /*d870*/  IMAD.WIDE.U32 R2, R7, UR4, R2 ;  /* 0x0000000407027c25 */ /* 0x000fe2000f8e0002 */
[----:B------:R-:W-:-:S03]  /*d880*/  ULDC.64 UR4, c[0x0][0x418] ;  /* 0x0001060000047ab9 */ /* 0x000fc60000000a00 */
[----:B------:R-:W-:Y:S01]  /*d890*/  IMAD.IADD R3, R5, 0x1, R3 ;  /* 0x0000000105037824 */ /* 0x000fe200078e0203 */
[----:B------:R-:W-:-:S04]  /*d8a0*/  LEA R6, P0, R2, UR4, 0x2 ;  /* 0x0000000402067c11 */ /* 0x000fc8000f8010ff */
[----:B------:R-:W-:-:S05]  /*d8b0*/  LEA.HI.X R7, R2, UR5, R3, 0x2, P0 ;  /* 0x0000000502077c11 */ /* 0x000fca00080f1403 */
[----:B------:R0:W5:Y:S04]  /*d8c0*/  LDG.E R6, desc[UR6][R6.64] ;  /* 0x0000000606067981 */ /* 0x000168000c1e1900 */
.L_x_58:
[----:B------:R-:W-:Y:S01]  /*d8d0*/  LEA R3, R4, UR36, 0x3 ;  /* 0x0000002404037c11 */ /* 0x000fe2000f8e18ff */
[----:B------:R-:W-:Y:S01]  /*d8e0*/  BSSY B1, `(.L_x_59) ;  /* 0x0000004000017945 */ /* 0x000fe20003800000 */
[----:B------:R-:W-:-:S04]  /*d8f0*/  SHF.L.U32 R2, R10, 0x1f, RZ ;  /* 0x0000001f0a027819 */ /* 0x000fc800000006ff */
[----:B------:R-:W1:Y:S02]  /*d900*/  SYNCS.PHASECHK.TRANS64.TRYWAIT P0, [R3+URZ+0x36840], R2 ;  /* 0x03684002030075a7 */ /* 0x000e64000800017f */
[----:B-1----:R-:W-:Y:S05]  /*d910*/  @!P0 BRA `(.L_x_60) ;  /* 0x0000003800248947 */ /* 0x002fea0003800000 */
.L_x_157:
[----:B------:R-:W-:Y:S05]  /*d920*/  BSYNC B1 ;  /* 0x0000000000017941 */ /* 0x000fea0003800000 */
.L_x_59:
[----:B------:R-:W2:Y:S01]  /*d930*/  S2R R5, SR_TID.X ;  /* 0x0000000000057919 */ /* 0x000ea20000002100 */
[----:B------:R-:W-:Y:S01]  /*d940*/  BSSY B1, `(.L_x_61) ;  /* 0x000000b000017945 */ /* 0x000fe20003800000 */
[----:B--2---:R-:W-:-:S04]  /*d950*/  LOP3.LUT R5, R5, 0x7f, RZ, 0xc0, !PT ;  /* 0x0000007f05057812 */ /* 0x004fc800078ec0ff */
[----:B------:R-:W-:-:S13]  /*d960*/  ISETP.NE.AND P1, PT, R5, RZ, PT ;  /* 0x000000ff0500720c */ /* 0x000fda0003f25270 */
[----:B------:R-:W-:Y:S05]  /*d970*/  @P1 BRA `(.L_x_62) ;  /* 0x00000000001c1947 */ /* 0x000fea0003800000 */
[----:B------:R-:W2:Y:S01]  /*d980*/  S2R R5, SR_TID.X ;  /* 0x0000000000057919 */ /* 0x000ea20000002100 */
[----:B-1----:R-:W-:-:S04]  /*d990*/  IMAD.MOV.U32 R2, RZ, RZ, 0xa800 ;  /* 0x0000a800ff027424 */ /* 0x002fc800078e00ff */
[----:B------:R3:W-:Y:S01]  /*d9a0*/  SYNCS.ARRIVE.TRANS64 RZ, [R3+URZ+0x36830], R2 ;  /* 0x0368300203ff79a7 */ /* 0x0007e2000800003f */
[----:B--2---:R-:W-:-:S04]  /*d9b0*/  LOP3.LUT R5, R5, 0x1f, RZ, 0xc0, !PT ;  /* 0x0000001f05057812 */ /* 0x004fc800078ec0ff */
[----:B------:R-:W-:-:S13]  /*d9c0*/  ISETP.NE.AND P0, PT, R5, RZ, PT ;  /* 0x000000ff0500720c */ /* 0x000fda0003f05270 */
[----:B---3--:R-:W-:Y:S05]  /*d9d0*/  @!P0 BRA `(.L_x_62) ;  /* 0x0000000000048947 */ /* 0x008fea0003800000 */
[----:B------:R-:W-:Y:S01]  /*d9e0*/  BPT.TRAP 0x1 ;  /* 0x000000040000795c */ /* 0x000fe20000300000 */
.L_x_62:
[----:B------:R-:W-:Y:S05]  /*d9f0*/  BSYNC B1 ;  /* 0x0000000000017941 */ /* 0x000fea0003800000 */
.L_x_61:
[----:B------:R-:W-:Y:S01]  /*da00*/  IMAD.MOV.U32 R14, RZ, RZ, RZ ;  /* 0x000000ffff0e7224 */ /* 0x000fe200078e00ff */
[----:B------:R-:W-:Y:S01]  /*da10*/  UIADD3 UR4, UP0, UR38, 0x370, URZ ;  /* 0x0000037026047890 */ /* 0x000fe2000ff1e03f */
[----:B------:R-:W-:Y:S01]  /*da20*/  IMAD R5, R4, 0xa800, R9 ;  /* 0x0000a80004057824 */ /* 0x000fe200078e0209 */
[----:B------:R-:W-:Y:S01]  /*da30*/  PLOP3.LUT P0, PT, PT, PT, PT, 0x80, 0x0 ;  /* 0x000000000000781c */ /* 0x000fe20003f0f070 */
[----:B-1----:R-:W-:Y:S01]  /*da40*/  VIADD R3, R3, 0x36830 ;  /* 0x0003683003037836 */ /* 0x002fe20000000000 */
[----:B------:R-:W-:Y:S01]  /*da50*/  R2UR UR10, R14 ;  /* 0x000000000e0a72ca */ /* 0x000fe200000e0000 */
[----:B------:R-:W-:Y:S01]  /*da60*/  IMAD R2, R0, 0x70, RZ ;  /* 0x0000007000027824 */ /* 0x000fe200078e02ff */
[----:B------:R-:W-:Y:S01]  /*da70*/  UIADD3.X UR5, URZ, UR39, URZ, UP0, !UPT ;  /* 0x000000273f057290 */ /* 0x000fe200087fe43f */
[----:B0-----:R-:W-:Y:S01]  /*da80*/  VIADD R7, R5, 0x21400 ;  /* 0x0002140005077836 */ /* 0x001fe20000000000 */
[----:B------:R-:W-:Y:S01]  /*da90*/  UMOV UR6, 0x0 ;  /* 0x0000000000067882 */ /* 0x000fe20000000000 */
[----:B------:R-:W-:-:S10]  /*daa0*/  UMOV UR7, 0x14f00000 ;  /* 0x14f0000000077882 */ /* 0x000fd40000000000 */
.L_x_63:
[----:B------:R-:W-:-:S13]  /*dab0*/  @P0 ELECT P2, URZ, PT ;  /* 0x00000000003f082f */ /* 0x000fda0003840000 */
[----:B-----5:R-:W-:Y:S02]  /*dac0*/  @P2 R2UR UR13, R6 ;  /* 0x00000000060d22ca */ /* 0x020fe400000e0000 */
[----:B------:R-:W-:Y:S02]  /*dad0*/  @P2 R2UR UR12, R16 ;  /* 0x00000000100c22ca */ /* 0x000fe400000e0000 */
[----:B------:R-:W-:Y:S02]  /*dae0*/  @P2 R2UR UR11, R2 ;  /* 0x00000000020b22ca */ /* 0x000fe400000e0000 */
[----:B------:R-:W-:Y:S02]  /*daf0*/  @P2 R2UR UR9, R3 ;  /* 0x00000000030922ca */ /* 0x000fe400000e0000 */
[----:B------:R-:W-:Y:S02]  /*db00*/  @P2 R2UR UR8, R7 ;  /* 0x00000000070822ca */ /* 0x000fe400000e0000 */
[----:B------:R-:W-:-:S02]  /*db10*/  @P2 PLOP3.LUT P0, PT, P2, PT, PT, 0x8, 0x0 ;  /* 0x000000000000281c */ /* 0x000fc4000170e170 */
[----:B------:R-:W-:-:S09]  /*db20*/  PLOP3.LUT P2, PT, PT, PT, PT, 0x8, 0x0 ;  /* 0x000000000000781c */ /* 0x000fd20003f4e170 */
[----:B------:R0:W-:Y:S02]  /*db30*/  UTMALDG.4D [UR8], [UR4], desc[UR6] ;  /* 0x00000608040075b4 */ /* 0x0001e40008019000 */
[----:B0-----:R-:W-:Y:S05]  /*db40*/  @P0 BRA.U.ANY `(.L_x_63) ;  /* 0xfffffffd00d80947 */ /* 0x001fea000393ffff */
[----:B------:R-:W-:Y:S01]  /*db50*/  IMAD.MOV.U32 R20, RZ, RZ, 0x40 ;  /* 0x00000040ff147424 */ /* 0x000fe200078e00ff */
[----:B------:R-:W-:Y:S01]  /*db60*/  PLOP3.LUT P0, PT, PT, PT, PT, 0x80, 0x0 ;  /* 0x000000000000781c */ /* 0x000fe20003f0f070 */
[----:B------:R-:W-:Y:S01]  /*db70*/  VIADD R7, R5, 0x24c00 ;  /* 0x00024c0005077836 */ /* 0x000fe20000000000 */
[----:B------:R-:W-:Y:S01]  /*db80*/  UMOV UR6, 0x0 ;  /* 0x0000000000067882 */ /* 0x000fe20000000000 */
[----:B------:R-:W-:Y:S01]  /*db90*/  UMOV UR7, 0x14f00000 ;  /* 0x14f0000000077882 */ /* 0x000fe20000000000 */
[----:B------:R-:W-:-:S15]  /*dba0*/  R2UR UR10, R20 ;  /* 0x00000000140a72ca */ /* 0x000fde00000e0000 */
.L_x_64:
[----:B------:R-:W-:-:S13]  /*dbb0*/  @P0 ELECT P2, URZ, PT ;  /* 0x00000000003f082f */ /* 0x000fda0003840000 */
[----:B------:R-:W-:Y:S02]  /*dbc0*/  @P2 R2UR UR13, R6 ;  /* 0x00000000060d22ca */ /* 0x000fe400000e0000 */
        /* <DEDUP_REMOVED lines=14> */
.L_x_65:
        /* <DEDUP_REMOVED lines=10> */
[----:B------:R-:W2:Y:S01]  /*dd50*/  LDL.LU R7, [R1+0x4] ;  /* 0x0000040001077983 */ /* 0x000ea20000300800 */
[----:B------:R-:W-:Y:S01]  /*dd60*/  IMAD R3, R18, 0x8, R11 ;  /* 0x0000000812037824 */ /* 0x000fe200078e020b */
[----:B------:R-:W-:Y:S01]  /*dd70*/  BSSY B1, `(.L_x_66) ;  /* 0x0000004000017945 */ /* 0x000fe20003800000 */
[----:B--2---:R-:W-:-:S04]  /*dd80*/  SHF.L.U32 R2, R7, 0x1f, RZ ;  /* 0x0000001f07027819 */ /* 0x004fc800000006ff */
[----:B------:R-:W0:Y:S02]  /*dd90*/  SYNCS.PHASECHK.TRANS64.TRYWAIT P0, [R3+URZ+0x60], R2 ;  /* 0x00006002030075a7 */ /* 0x000e24000800017f */
[----:B0-----:R-:W-:Y:S05]  /*dda0*/  @!P0 BRA `(.L_x_67) ;  /* 0x0000003400148947 */ /* 0x001fea0003800000 */
.L_x_158:
[----:B------:R-:W-:Y:S05]  /*ddb0*/  BSYNC B1 ;  /* 0x0000000000017941 */ /* 0x000fea0003800000 */
.L_x_66:
[----:B------:R-:W-:Y:S01]  /*ddc0*/  BSSY B1, `(.L_x_68) ;  /* 0x000000c000017945 */ /* 0x000fe20003800000 */
[----:B------:R-:W-:Y:S02]  /*ddd0*/  IMAD.MOV.U32 R12, RZ, RZ, 0x0 ;  /* 0x00000000ff0c7424 */ /* 0x000fe400078e00ff */
[----:B------:R-:W-:Y:S01]  /*dde0*/  IMAD.MOV.U32 R13, RZ, RZ, 0x14f00000 ;  /* 0x14f00000ff0d7424 */ /* 0x000fe200078e00ff */
[----:B------:R-:W-:Y:S06]  /*ddf0*/  @P1 BRA `(.L_x_69) ;  /* 0x0000000000201947 */ /* 0x000fec0003800000 */
[----:B------:R-:W1:Y:S01]  /*de00*/  S2R R5, SR_TID.X ;  /* 0x0000000000057919 */ /* 0x000e620000002100 */
[----:B0-----:R-:W-:Y:S01]  /*de10*/  LEA R2, R18, UR36, 0x3 ;  /* 0x0000002412027c11 */ /* 0x001fe2000f8e18ff */
[----:B------:R-:W-:-:S04]  /*de20*/  IMAD.MOV.U32 R3, RZ, RZ, 0xa800 ;  /* 0x0000a800ff037424 */ /* 0x000fc800078e00ff */
[----:B------:R2:W-:Y:S01]  /*de30*/  SYNCS.ARRIVE.TRANS64 RZ, [R2+URZ+0x36850], R3 ;  /* 0x0368500302ff79a7 */ /* 0x0005e2000800003f */
[----:B-1----:R-:W-:-:S04]  /*de40*/  LOP3.LUT R5, R5, 0x1f, RZ, 0xc0, !PT ;  /* 0x0000001f05057812 */ /* 0x002fc800078ec0ff */
[----:B------:R-:W-:-:S13]  /*de50*/  ISETP.NE.AND P0, PT, R5, RZ, PT ;  /* 0x000000ff0500720c */ /* 0x000fda0003f05270 */
[----:B--2---:R-:W-:Y:S05]  /*de60*/  @!P0 BRA `(.L_x_69) ;  /* 0x0000000000048947 */ /* 0x004fea0003800000 */
[----:B------:R-:W-:Y:S01]  /*de70*/  BPT.TRAP 0x1 ;  /* 0x000000040000795c */ /* 0x000fe20000300000 */
.L_x_69:
[----:B------:R-:W-:Y:S05]  /*de80*/  BSYNC B1 ;  /* 0x0000000000017941 */ /* 0x000fea0003800000 */
.L_x_68:
[----:B------:R-:W2:Y:S01]  /*de90*/  LDL.LU R5, [R1+0x8] ;  /* 0x0000080001057983 */ /* 0x000ea20000300800 */
[----:B------:R-:W-:Y:S01]  /*dea0*/  R2UR UR10, R14 ;  /* 0x000000000e0a72ca */ /* 0x000fe200000e0000 */
[----:B0-----:R-:W-:Y:S01]  /*deb0*/  IMAD R3, R18, 0xa800, R9 ;  /* 0x0000a80012037824 */ /* 0x001fe200078e0209 */
[----:B------:R-:W-:Y:S01]  /*dec0*/  R2UR UR6, R12 ;  /* 0x000000000c0672ca */ /* 0x000fe200000e0000 */
[----:B------:R-:W-:Y:S01]  /*ded0*/  UIADD3 UR4, UP0, UR38, 0x470, URZ ;  /* 0x0000047026047890 */ /* 0x000fe2000ff1e03f */
[----:B------:R-:W-:Y:S01]  /*dee0*/  R2UR UR7, R13 ;  /* 0x000000000d0772ca */ /* 0x000fe200000e0000 */
[----:B------:R-:W-:Y:S01]  /*def0*/  VIADD R7, R3, 0x400 ;  /* 0x0000040003077836 */ /* 0x000fe20000000000 */
[----:B------:R-:W-:Y:S01]  /*df00*/  LEA R2, R18, UR36, 0x3 ;  /* 0x0000002412027c11 */ /* 0x000fe2000f8e18ff */
[----:B------:R-:W-:Y:S01]  /*df10*/  UIADD3.X UR5, URZ, UR39, URZ, UP0, !UPT ;  /* 0x000000273f057290 */ /* 0x000fe200087fe43f */
[----:B------:R-:W-:-:S03]  /*df20*/  PLOP3.LUT P0, PT, PT, PT, PT, 0x80, 0x0 ;  /* 0x000000000000781c */ /* 0x000fc60003f0f070 */
[----:B------:R-:W-:Y:S02]  /*df30*/  VIADD R2, R2, 0x36850 ;  /* 0x0003685002027836 */ /* 0x000fe40000000000 */
[----:B--2---:R-:W-:-:S08]  /*df40*/  IMAD R5, R5, 0x70, RZ ;  /* 0x0000007005057824 */ /* 0x004fd000078e02ff */
.L_x_70:
        /* <DEDUP_REMOVED lines=10> */
[----:B------:R-:W-:Y:S01]  /*dff0*/  R2UR UR10, R20 ;  /* 0x00000000140a72ca */ /* 0x000fe200000e0000 */
[----:B------:R-:W-:Y:S01]  /*e000*/  VIADD R7, R3, 0x3c00 ;  /* 0x00003c0003077836 */ /* 0x000fe20000000000 */
[----:B------:R-:W-:Y:S02]  /*e010*/  R2UR UR6, R12 ;  /* 0x000000000c0672ca */ /* 0x000fe400000e0000 */
[----:B------:R-:W-:Y:S02]  /*e020*/  R2UR UR7, R13 ;  /* 0x000000000d0772ca */ /* 0x000fe400000e0000 */
[----:B------:R-:W-:-:S13]  /*e030*/  PLOP3.LUT P0, PT, PT, PT, PT, 0x80, 0x0 ;  /* 0x000000000000781c */ /* 0x000fda0003f0f070 */
.L_x_71:
        /* <DEDUP_REMOVED lines=15> */
.L_x_72:
        /* <DEDUP_REMOVED lines=10> */
[----:B------:R0:W-:Y:S01]  /*e1d0*/  STL [R1+0x8], R0 ;  /* 0x0000080001007387 */ /* 0x0001e20000100800 */
[----:B------:R-:W-:-:S07]  /*e1e0*/  IMAD.MOV.U32 R17, RZ, RZ, R6 ;  /* 0x000000ffff117224 */ /* 0x000fce00078e0006 */
.L_x_57:
[----:B------:R-:W-:Y:S05]  /*e1f0*/  BSYNC B0 ;  /* 0x0000000000007941 */ /* 0x000fea0003800000 */
.L_x_56:
[----:B0-----:R-:W2:Y:S01]  /*e200*/  LDL.LU R0, [R1+0x1c] ;  /* 0x00001c0001007983 */ /* 0x001ea20000300800 */
[----:B------:R-:W-:-:S03]  /*e210*/  IMAD.MOV.U32 R18, RZ, RZ, R4 ;  /* 0x000000ffff127224 */ /* 0x000fc600078e0004 */
[----:B------:R1:W-:Y:S02]  /*e220*/  STL [R1+0x4], R10 ;  /* 0x0000040a01007387 */ /* 0x0003e40000100800 */
[----:B-12---:R-:W-:-:S07]  /*e230*/  IADD3 R0, R0, -0x3, RZ ;  /* 0xfffffffd00007810 */ /* 0x006fce0007ffe0ff */
.L_x_55:
[----:B------:R-:W2:Y:S01]  /*e240*/  LDL.LU R2, [R1+0x18] ;  /* 0x0000180001027983 */ /* 0x000ea20000300800 */
[----:B------:R-:W-:Y:S01]  /*e250*/  IMAD.MOV R8, RZ, RZ, -R8 ;  /* 0x000000ffff087224 */ /* 0x000fe200078e0a08 */
[----:B------:R-:W-:Y:S04]  /*e260*/  BSSY B0, `(.L_x_54) ;  /* 0x000016b000007945 */ /* 0x000fe80003800000 */
[----:B--2---:R-:W-:-:S13]  /*e270*/  ISETP.NE.AND P0, PT, R2, R8, PT ;  /* 0x000000080200720c */ /* 0x004fda0003f05270 */
[----:B------:R-:W-:Y:S05]  /*e280*/  @!P0 BRA `(.L_x_73) ;  /* 0x0000001400a08947 */ /* 0x000fea0003800000 */
[----:B0-----:R-:W-:-:S07]  /*e290*/  IMAD.MOV.U32 R6, RZ, RZ, R17 ;  /* 0x000000ffff067224 */ /* 0x001fce00078e0011 */
.L_x_108:
[----:B--2---:R-:W2:Y:S01]  /*e2a0*/  LDL R2, [R1+0x4] ;  /* 0x0000040001027983 */ /* 0x004ea20000100800 */
[----:B------:R-:W-:Y:S01]  /*e2b0*/  LOP3.LUT P1, RZ, R19, 0x2, RZ, 0xc0, !PT ;  /* 0x0000000213ff7812 */ /* 0x000fe2000782c0ff */
[----:B------:R-:W-:Y:S01]  /*e2c0*/  VIADD R4, R18, 0x1 ;  /* 0x0000000112047836 */ /* 0x000fe20000000000 */
[----:B------:R-:W-:Y:S04]  /*e2d0*/  BSSY B1, `(.L_x_74) ;  /* 0x00000ae000017945 */ /* 0x000fe80003800000 */
[----:B------:R-:W-:-:S04]  /*e2e0*/  ISETP.NE.AND P0, PT, R4, 0x2, PT ;  /* 0x000000020400780c */ /* 0x000fc80003f05270 */
[----:B------:R-:W-:Y:S02]  /*e2f0*/  SEL R5, RZ, 0x1, P0 ;  /* 0x00000001ff057807 */ /* 0x000fe40000000000 */
[----:B------:R-:W-:Y:S02]  /*e300*/  SEL R4, R4, RZ, P0 ;  /* 0x000000ff04047207 */ /* 0x000fe40000000000 */
[----:B--2---:R-:W-:Y:S01]  /*e310*/  LOP3.LUT R5, R2, R5, RZ, 0x3c, !PT ;  /* 0x0000000502057212 */ /* 0x004fe200078e3cff */
[----:B01----:R-:W-:Y:S06]  /*e320*/  @!P1 BRA `(.L_x_75) ;  /* 0x0000000800a09947 */ /* 0x003fec0003800000 */
        /* <DEDUP_REMOVED lines=24> */
.L_x_76:
[----:B------:R-:W-:Y:S01]  /*e4b0*/  LEA R3, R4, UR36, 0x3 ;  /* 0x0000002404037c11 */ /* 0x000fe2000f8e18ff */
[----:B------:R-:W-:Y:S01]  /*e4c0*/  BSSY B2, `(.L_x_77) ;  /* 0x0000004000027945 */ /* 0x000fe20003800000 */
[----:B------:R-:W-:-:S04]  /*e4d0*/  SHF.L.U32 R2, R5, 0x1f, RZ ;  /* 0x0000001f05027819 */ /* 0x000fc800000006ff */
[----:B------:R-:W1:Y:S02]  /*e4e0*/  SYNCS.PHASECHK.TRANS64.TRYWAIT P0, [R3+URZ+0x36840], R2 ;  /* 0x03684002030075a7 */ /* 0x000e64000800017f */
[----:B-1----:R-:W-:Y:S05]  /*e4f0*/  @!P0 BRA `(.L_x_78) ;  /* 0x0000002c00548947 */ /* 0x002fea0003800000 */
.L_x_159:
[----:B------:R-:W-:Y:S05]  /*e500*/  BSYNC B2 ;  /* 0x0000000000027941 */ /* 0x000fea0003800000 */
.L_x_77:
[----:B0-----:R-:W0:Y:S01]  /*e510*/  S2R R7, SR_TID.X ;  /* 0x0000000000077919 */ /* 0x001e220000002100 */
[----:B------:R-:W-:Y:S01]  /*e520*/  BSSY B2, `(.L_x_79) ;  /* 0x000000b000027945 */ /* 0x000fe20003800000 */
[----:B0-----:R-:W-:-:S04]  /*e530*/  LOP3.LUT R7, R7, 0x7f, RZ, 0xc0, !PT ;  /* 0x0000007f07077812 */ /* 0x001fc800078ec0ff */
[----:B------:R-:W-:-:S13]  /*e540*/  ISETP.NE.AND P1, PT, R7, RZ, PT ;  /* 0x000000ff0700720c */ /* 0x000fda0003f25270 */
[----:B------:R-:W-:Y:S05]  /*e550*/  @P1 BRA `(.L_x_80) ;  /* 0x00000000001c1947 */ /* 0x000fea0003800000 */
[----:B------:R-:W0:Y:S01]  /*e560*/  S2R R7, SR_TID.X ;  /* 0x0000000000077919 */ /* 0x000e220000002100 */
[----:B-1----:R-:W-:-:S04]  /*e570*/  IMAD.MOV.U32 R2, RZ, RZ, 0xa800 ;  /* 0x0000a800ff027424 */ /* 0x002fc800078e00ff */
[----:B------:R2:W-:Y:S01]  /*e580*/  SYNCS.ARRIVE.TRANS64 RZ, [R3+URZ+0x36830], R2 ;  /* 0x0368300203ff79a7 */ /* 0x0005e2000800003f */
[----:B0-----:R-:W-:-:S04]  /*e590*/  LOP3.LUT R7, R7, 0x1f, RZ, 0xc0, !PT ;  /* 0x0000001f07077812 */ /* 0x001fc800078ec0ff */
[----:B------:R-:W-:-:S13]  /*e5a0*/  ISETP.NE.AND P0, PT, R7, RZ, PT ;  /* 0x000000ff0700720c */ /* 0x000fda0003f05270 */
[----:B--2---:R-:W-:Y:S05]  /*e5b0*/  @!P0 BRA `(.L_x_80) ;  /* 0x0000000000048947 */ /* 0x004fea0003800000 */
[----:B------:R-:W-:Y:S01]  /*e5c0*/  BPT.TRAP 0x1 ;  /* 0x000000040000795c */ /* 0x000fe20000300000 */
.L_x_80:
[----:B------:R-:W-:Y:S05]  /*e5d0*/  BSYNC B2 ;  /* 0x0000000000027941 */ /* 0x000fea0003800000 */
.L_x_79:
        /* <DEDUP_REMOVED lines=8> */
[----:B------:R-:W-:Y:S01]  /*e660*/  VIADD R10, R7, 0x21400 ;  /* 0x00021400070a7836 */ /* 0x000fe20000000000 */
[----:B------:R-:W-:Y:S01]  /*e670*/  UMOV UR6, 0x0 ;  /* 0x0000000000067882 */ /* 0x000fe20000000000 */
[----:B------:R-:W-:-:S10]  /*e680*/  UMOV UR7, 0x14f00000 ;  /* 0x14f0000000077882 */ /* 0x000fd40000000000 */
.L_x_81:
        /* <DEDUP_REMOVED lines=16> */
.L_x_82:
        /* <DEDUP_REMOVED lines=16> */
.L_x_83:
        /* <DEDUP_REMOVED lines=16> */
.L_x_160:
[----:B------:R-:W-:Y:S05]  /*e990*/  BSYNC B2 ;  /* 0x0000000000027941 */ /* 0x000fea0003800000 */
.L_x_84:
[----:B------:R-:W-:Y:S01]  /*e9a0*/  BSSY B2, `(.L_x_86) ;  /* 0x000000b000027945 */ /* 0x000fe20003800000 */
[----:B------:R-:W-:Y:S02]  /*e9b0*/  IMAD.MOV.U32 R12, RZ, RZ, 0x0 ;  /* 0x00000000ff0c7424 */ /* 0x000fe400078e00ff */
[----:B------:R-:W-:Y:S01]  /*e9c0*/  IMAD.MOV.U32 R13, RZ, RZ, 0x14f00000 ;  /* 0x14f00000ff0d7424 */ /* 0x000fe200078e00ff */
[----:B------:R-:W-:Y:S06]  /*e9d0*/  @P1 BRA `(.L_x_87) ;  /* 0x00000000001c1947 */ /* 0x000fec0003800000 */
[----:B------:R-:W1:Y:S01]  /*e9e0*/  S2R R7, SR_TID.X ;  /* 0x0000000000077919 */ /* 0x000e620000002100 */
[----:B0-----:R-:W-:-:S04]  /*e9f0*/  IMAD.MOV.U32 R3, RZ, RZ, 0xa800 ;  /* 0x0000a800ff037424 */ /* 0x001fc800078e00ff */
[----:B------:R2:W-:Y:S01]  /*ea00*/  SYNCS.ARRIVE.TRANS64 RZ, [R2+URZ+0x50], R3 ;  /* 0x0000500302ff79a7 */ /* 0x0005e2000800003f */
[----:B-1----:R-:W-:-:S04]  /*ea10*/  LOP3.LUT R7, R7, 0x1f, RZ, 0xc0, !PT ;  /* 0x0000001f07077812 */ /* 0x002fc800078ec0ff */
[----:B------:R-:W-:-:S13]  /*ea20*/  ISETP.NE.AND P0, PT, R7, RZ, PT ;  /* 0x000000ff0700720c */ /* 0x000fda0003f05270 */
[----:B--2---:R-:W-:Y:S05]  /*ea30*/  @!P0 BRA `(.L_x_87) ;  /* 0x0000000000048947 */ /* 0x004fea0003800000 */
[----:B------:R-:W-:Y:S01]  /*ea40*/  BPT.TRAP 0x1 ;  /* 0x000000040000795c */ /* 0x000fe20000300000 */
.L_x_87:
[----:B------:R-:W-:Y:S05]  /*ea50*/  BSYNC B2 ;  /* 0x0000000000027941 */ /* 0x000fea0003800000 */
.L_x_86:
[----:B0-----:R-:W2:Y:S01]  /*ea60*/  LDL.LU R3, [R1+0x8] ;  /* 0x0000080001037983 */ /* 0x001ea20000300800 */
[----:B------:R-:W-:Y:S01]  /*ea70*/  R2UR UR10, R14 ;  /* 0x000000000e0a72ca */ /* 0x000fe200000e0000 */
[----:B------:R-:W-:Y:S01]  /*ea80*/  IMAD R18, R18, 0xa800, R9 ;  /* 0x0000a80012127824 */ /* 0x000fe200078e0209 */
[----:B------:R-:W-:Y:S01]  /*ea90*/  R2UR UR6, R12 ;  /* 0x000000000c0672ca */ /* 0x000fe200000e0000 */
[----:B------:R-:W-:Y:S01]  /*eaa0*/  UIADD3 UR4, UP0, UR38, 0x470, URZ ;  /* 0x0000047026047890 */ /* 0x000fe2000ff1e03f */
[----:B------:R-:W-:Y:S01]  /*eab0*/  R2UR UR7, R13 ;  /* 0x000000000d0772ca */ /* 0x000fe200000e0000 */
[----:B------:R-:W-:Y:S01]  /*eac0*/  VIADD R2, R2, 0x50 ;  /* 0x0000005002027836 */ /* 0x000fe20000000000 */
[----:B------:R-:W-:Y:S01]  /*ead0*/  PLOP3.LUT P0, PT, PT, PT, PT, 0x80, 0x0 ;  /* 0x000000000000781c */ /* 0x000fe20003f0f070 */
[----:B------:R-:W-:Y:S01]  /*eae0*/  VIADD R7, R18, 0x400 ;  /* 0x0000040012077836 */ /* 0x000fe20000000000 */
[----:B------:R-:W-:Y:S01]  /*eaf0*/  UIADD3.X UR5, URZ, UR39, URZ, UP0, !UPT ;  /* 0x000000273f057290 */ /* 0x000fe200087fe43f */
[----:B--2---:R-:W-:-:S11]  /*eb00*/  IMAD R3, R3, 0x70, RZ ;  /* 0x0000007003037824 */ /* 0x004fd600078e02ff */
.L_x_88:
        /* <DEDUP_REMOVED lines=15> */
.L_x_89:
        /* <DEDUP_REMOVED lines=15> */
.L_x_90:
        /* <DEDUP_REMOVED lines=12> */
.L_x_75:
[----:B------:R-:W-:Y:S05]  /*edb0*/  BSYNC B1 ;  /* 0x0000000000017941 */ /* 0x000fea0003800000 */
.L_x_74:
[----:B------:R-:W-:Y:S01]  /*edc0*/  VIADD R18, R4, 0x1 ;  /* 0x0000000104127836 */ /* 0x000fe20000000000 */
[----:B------:R-:W-:Y:S01]  /*edd0*/  LOP3.LUT P1, RZ, R19, 0x2, RZ, 0xc0, !PT ;  /* 0x0000000213ff7812 */ /* 0x000fe2000782c0ff */
[----:B------:R-:W-:Y:S03]  /*ede0*/  BSSY B1, `(.L_x_91) ;  /* 0x00000af000017945 */ /* 0x000fe60003800000 */
[----:B------:R-:W-:-:S04]  /*edf0*/  ISETP.NE.AND P0, PT, R18, 0x2, PT ;  /* 0x000000021200780c */ /* 0x000fc80003f05270 */
[----:B------:R-:W-:Y:S02]  /*ee00*/  SEL R2, RZ, 0x1, P0 ;  /* 0x00000001ff027807 */ /* 0x000fe40000000000 */
[----:B------:R-:W-:Y:S02]  /*ee10*/  SEL R18, R18, RZ, P0 ;  /* 0x000000ff12127207 */ /* 0x000fe40000000000 */
[----:B------:R-:W-:-:S05]  /*ee20*/  LOP3.LUT R10, R5, R2, RZ, 0x3c, !PT ;  /* 0x00000002050a7212 */ /* 0x000fca00078e3cff */
[----:B------:R1:W-:Y:S01]  /*ee30*/  STL [R1+0x4], R10 ;  /* 0x0000040a01007387 */ /* 0x0003e20000100800 */
[----:B------:R-:W-:Y:S05]  /*ee40*/  @!P1 BRA `(.L_x_92) ;  /* 0x0000000800a09947 */ /* 0x000fea0003800000 */
[----:B------:R-:W-:Y:S01]  /*ee50*/  LOP3.LUT P1, RZ, R19, 0x1, RZ, 0xc0, !PT ;  /* 0x0000000113ff7812 */ /* 0x000fe2000782c0ff */
[----:B0-----:R-:W-:-:S12]  /*ee60*/  VIADD R8, R0, 0xffffffff ;  /* 0xffffffff00087836 */ /* 0x001fd80000000000 */
        /* <DEDUP_REMOVED lines=10> */
[----:B------:R-:W-:-:S04]  /*ef10*/  @P0 SHF.R.U32.HI R2, RZ, R3, R6 ;  /* 0x00000003ff020219 */ /* 0x000fc80000011606 */
[----:B------:R-:W-:-:S05]  /*ef20*/  IADD3 R3, -R2, RZ, RZ ;  /* 0x000000ff02037210 */ /* 0x000fca0007ffe1ff */
        /* <DEDUP_REMOVED lines=10> */
.L_x_93:
[----:B------:R-:W-:Y:S01]  /*efd0*/  LEA R2, R18, UR36, 0x3 ;  /* 0x0000002412027c11 */ /* 0x000fe2000f8e18ff */
[----:B------:R-:W-:Y:S01]  /*efe0*/  BSSY B2, `(.L_x_94) ;  /* 0x0000004000027945 */ /* 0x000fe20003800000 */
[----:B------:R-:W-:-:S04]  /*eff0*/  SHF.L.U32 R3, R10, 0x1f, RZ ;  /* 0x0000001f0a037819 */ /* 0x000fc800000006ff */
[----:B------:R-:W2:Y:S02]  /*f000*/  SYNCS.PHASECHK.TRANS64.TRYWAIT P0, [R2+URZ+0x36840], R3 ;  /* 0x03684003020075a7 */ /* 0x000ea4000800017f */
[----:B--2---:R-:W-:Y:S05]  /*f010*/  @!P0 BRA `(.L_x_95) ;  /* 0x0000002000b48947 */ /* 0x004fea0003800000 */
.L_x_161:
[----:B------:R-:W-:Y:S05]  /*f020*/  BSYNC B2 ;  /* 0x0000000000027941 */ /* 0x000fea0003800000 */
.L_x_94:
[----:B0-----:R-:W0:Y:S01]  /*f030*/  S2R R7, SR_TID.X ;  /* 0x0000000000077919 */ /* 0x001e220000002100 */
[----:B------:R-:W-:Y:S01]  /*f040*/  BSSY B2, `(.L_x_96) ;  /* 0x000000b000027945 */ /* 0x000fe20003800000 */
[----:B0-----:R-:W-:-:S04]  /*f050*/  LOP3.LUT R7, R7, 0x7f, RZ, 0xc0, !PT ;  /* 0x0000007f07077812 */ /* 0x001fc800078ec0ff */
[----:B------:R-:W-:-:S13]  /*f060*/  ISETP.NE.AND P1, PT, R7, RZ, PT ;  /* 0x000000ff0700720c */ /* 0x000fda0003f25270 */
[----:B------:R-:W-:Y:S05]  /*f070*/  @P1 BRA `(.L_x_97) ;  /* 0x00000000001c1947 */ /* 0x000fea0003800000 */
[----:B------:R-:W0:Y:S01]  /*f080*/  S2R R7, SR_TID.X ;  /* 0x0000000000077919 */ /* 0x000e220000002100 */
[----:B--2---:R-:W-:-:S04]  /*f090*/  IMAD.MOV.U32 R3, RZ, RZ, 0xa800 ;  /* 0x0000a800ff037424 */ /* 0x004fc800078e00ff */
[----:B------:R3:W-:Y:S01]  /*f0a0*/  SYNCS.ARRIVE.TRANS64 RZ, [R2+URZ+0x36830], R3 ;  /* 0x0368300302ff79a7 */ /* 0x0007e2000800003f */
[----:B0-----:R-:W-:-:S04]  /*f0b0*/  LOP3.LUT R7, R7, 0x1f, RZ, 0xc0, !PT ;  /* 0x0000001f07077812 */ /* 0x001fc800078ec0ff */
[----:B------:R-:W-:-:S13]  /*f0c0*/  ISETP.NE.AND P0, PT, R7, RZ, PT ;  /* 0x000000ff0700720c */ /* 0x000fda0003f05270 */
[----:B---3--:R-:W-:Y:S05]  /*f0d0*/  @!P0 BRA `(.L_x_97) ;  /* 0x0000000000048947 */ /* 0x008fea0003800000 */
[----:B------:R-:W-:Y:S01]  /*f0e0*/  BPT.TRAP 0x1 ;  /* 0x000000040000795c */ /* 0x000fe20000300000 */
.L_x_97:
[----:B------:R-:W-:Y:S05]  /*f0f0*/  BSYNC B2 ;  /* 0x0000000000027941 */ /* 0x000fea0003800000 */
.L_x_96:
[----:B------:R-:W-:Y:S01]  /*f100*/  IMAD.MOV.U32 R14, RZ, RZ, RZ ;  /* 0x000000ffff0e7224 */ /* 0x000fe200078e00ff */
[----:B------:R-:W-:Y:S01]  /*f110*/  UIADD3 UR4, UP0, UR38, 0x370, URZ ;  /* 0x0000037026047890 */ /* 0x000fe2000ff1e03f */
[C---:B--2---:R-:W-:Y:S01]  /*f120*/  IMAD R3, R18.reuse, 0x8, R11 ;  /* 0x0000000812037824 */ /* 0x044fe200078e020b */
[----:B------:R-:W-:Y:S01]  /*f130*/  PLOP3.LUT P0, PT, PT, PT, PT, 0x80, 0x0 ;  /* 0x000000000000781c */ /* 0x000fe20003f0f070 */
[----:B------:R-:W-:Y:S01]  /*f140*/  IMAD R7, R18, 0xa800, R9 ;  /* 0x0000a80012077824 */ /* 0x000fe200078e0209 */
[----:B------:R-:W-:Y:S01]  /*f150*/  R2UR UR10, R14 ;  /* 0x000000000e0a72ca */ /* 0x000fe200000e0000 */
[----:B------:R-:W-:Y:S01]  /*f160*/  VIADD R3, R3, 0x30 ;  /* 0x0000003003037836 */ /* 0x000fe20000000000 */
[----:B------:R-:W-:Y:S01]  /*f170*/  UIADD3.X UR5, URZ, UR39, URZ, UP0, !UPT ;  /* 0x000000273f057290 */ /* 0x000fe200087fe43f */
[----:B------:R-:W-:Y:S01]  /*f180*/  IMAD R2, R8, 0x70, RZ ;  /* 0x0000007008027824 */ /* 0x000fe200078e02ff */
[----:B------:R-:W-:Y:S01]  /*f190*/  UMOV UR6, 0x0 ;  /* 0x0000000000067882 */ /* 0x000fe20000000000 */
[----:B-1----:R-:W-:Y:S01]  /*f1a0*/  VIADD R10, R7, 0x21400 ;  /* 0x00021400070a7836 */ /* 0x002fe20000000000 */
[----:B------:R-:W-:-:S09]  /*f1b0*/  UMOV UR7, 0x14f00000 ;  /* 0x14f0000000077882 */ /* 0x000fd20000000000 */
.L_x_98:
        /* <DEDUP_REMOVED lines=16> */
.L_x_99:
        /* <DEDUP_REMOVED lines=16> */
.L_x_100:
        /* <DEDUP_REMOVED lines=10> */
[----:B------:R-:W-:Y:S01]  /*f460*/  SHF.L.U32 R5, R5, 0x1f, RZ ;  /* 0x0000001f05057819 */ /* 0x000fe200000006ff */
[----:B------:R-:W-:Y:S01]  /*f470*/  IMAD R2, R4, 0x8, R11 ;  /* 0x0000000804027824 */ /* 0x000fe200078e020b */
[----:B------:R-:W-:Y:S03]  /*f480*/  BSSY B2, `(.L_x_101) ;  /* 0x0000003000027945 */ /* 0x000fe60003800000 */
[----:B------:R-:W0:Y:S02]  /*f490*/  SYNCS.PHASECHK.TRANS64.TRYWAIT P0, [R2+URZ+0x60], R5 ;  /* 0x00006005020075a7 */ /* 0x000e24000800017f */
[----:B0-----:R-:W-:Y:S05]  /*f4a0*/  @!P0 BRA `(.L_x_102) ;  /* 0x0000001c00a48947 */ /* 0x001fea0003800000 */
.L_x_162:
[----:B------:R-:W-:Y:S05]  /*f4b0*/  BSYNC B2 ;  /* 0x0000000000027941 */ /* 0x000fea0003800000 */
.L_x_101:
[----:B------:R-:W-:Y:S01]  /*f4c0*/  BSSY B2, `(.L_x_103) ;  /* 0x000000b000027945 */ /* 0x000fe20003800000 */
[----:B------:R-:W-:Y:S02]  /*f4d0*/  IMAD.MOV.U32 R12, RZ, RZ, 0x0 ;  /* 0x00000000ff0c7424 */ /* 0x000fe400078e00ff */
[----:B------:R-:W-:Y:S01]  /*f4e0*/  IMAD.MOV.U32 R13, RZ, RZ, 0x14f00000 ;  /* 0x14f00000ff0d7424 */ /* 0x000fe200078e00ff */
[----:B------:R-:W-:Y:S06]  /*f4f0*/  @P1 BRA `(.L_x_104) ;  /* 0x00000000001c1947 */ /* 0x000fec0003800000 */
[----:B------:R-:W1:Y:S01]  /*f500*/  S2R R7, SR_TID.X ;  /* 0x0000000000077919 */ /* 0x000e620000002100 */
[----:B------:R-:W-:-:S04]  /*f510*/  IMAD.MOV.U32 R3, RZ, RZ, 0xa800 ;  /* 0x0000a800ff037424 */ /* 0x000fc800078e00ff */
[----:B------:R2:W-:Y:S01]  /*f520*/  SYNCS.ARRIVE.TRANS64 RZ, [R2+URZ+0x50], R3 ;  /* 0x0000500302ff79a7 */ /* 0x0005e2000800003f */
[----:B-1----:R-:W-:-:S04]  /*f530*/  LOP3.LUT R7, R7, 0x1f, RZ, 0xc0, !PT ;  /* 0x0000001f07077812 */ /* 0x002fc800078ec0ff */
[----:B------:R-:W-:-:S13]  /*f540*/  ISETP.NE.AND P0, PT, R7, RZ, PT ;  /* 0x000000ff0700720c */ /* 0x000fda0003f05270 */
[----:B--2---:R-:W-:Y:S05]  /*f550*/  @!P0 BRA `(.L_x_104) ;  /* 0x0000000000048947 */ /* 0x004fea0003800000 */
[----:B------:R-:W-:Y:S01]  /*f560*/  BPT.TRAP 0x1 ;  /* 0x000000040000795c */ /* 0x000fe20000300000 */
.L_x_104:
[----:B------:R-:W-:Y:S05]  /*f570*/  BSYNC B2 ;  /* 0x0000000000027941 */ /* 0x000fea0003800000 */
.L_x_103:
[----:B------:R-:W2:Y:S01]  /*f580*/  LDL.LU R3, [R1+0x8] ;  /* 0x0000080001037983 */ /* 0x000ea20000300800 */
[----:B------:R-:W-:Y:S01]  /*f590*/  R2UR UR10, R14 ;  /* 0x000000000e0a72ca */ /* 0x000fe200000e0000 */
[----:B------:R-:W-:Y:S01]  /*f5a0*/  IMAD R4, R4, 0xa800, R9 ;  /* 0x0000a80004047824 */ /* 0x000fe200078e0209 */
[----:B------:R-:W-:Y:S01]  /*f5b0*/  R2UR UR6, R12 ;  /* 0x000000000c0672ca */ /* 0x000fe200000e0000 */
[----:B------:R-:W-:Y:S01]  /*f5c0*/  UIADD3 UR4, UP0, UR38, 0x470, URZ ;  /* 0x0000047026047890 */ /* 0x000fe2000ff1e03f */
[----:B------:R-:W-:Y:S01]  /*f5d0*/  R2UR UR7, R13 ;  /* 0x000000000d0772ca */ /* 0x000fe200000e0000 */
[----:B0-----:R-:W-:Y:S01]  /*f5e0*/  VIADD R2, R2, 0x50 ;  /* 0x0000005002027836 */ /* 0x001fe20000000000 */
[----:B------:R-:W-:Y:S01]  /*f5f0*/  PLOP3.LUT P0, PT, PT, PT, PT, 0x80, 0x0 ;  /* 0x000000000000781c */ /* 0x000fe20003f0f070 */
[----:B------:R-:W-:Y:S01]  /*f600*/  VIADD R5, R4, 0x400 ;  /* 0x0000040004057836 */ /* 0x000fe20000000000 */
[----:B------:R-:W-:Y:S01]  /*f610*/  UIADD3.X UR5, URZ, UR39, URZ, UP0, !UPT ;  /* 0x000000273f057290 */ /* 0x000fe200087fe43f */
[----:B--2---:R-:W-:-:S11]  /*f620*/  IMAD R3, R3, 0x70, RZ ;  /* 0x0000007003037824 */ /* 0x004fd600078e02ff */
.L_x_105:
        /* <DEDUP_REMOVED lines=15> */
.L_x_106:
        /* <DEDUP_REMOVED lines=15> */
.L_x_107:
        /* <DEDUP_REMOVED lines=12> */
.L_x_92:
[----:B------:R-:W-:Y:S05]  /*f8d0*/  BSYNC B1 ;  /* 0x0000000000017941 */ /* 0x000fea0003800000 */
.L_x_91:
[C---:B------:R-:W-:Y:S01]  /*f8e0*/  ISETP.GT.AND P0, PT, R0.reuse, 0x1, PT ;  /* 0x000000010000780c */ /* 0x040fe20003f04270 */
[----:B------:R-:W-:-:S12]  /*f8f0*/  VIADD R0, R0, 0xfffffffe ;  /* 0xfffffffe00007836 */ /* 0x000fd80000000000 */
[----:B------:R-:W-:Y:S05]  /*f900*/  @P0 BRA `(.L_x_108) ;  /* 0xffffffe800640947 */ /* 0x000fea000383ffff */
.L_x_73:
[----:B------:R-:W-:Y:S05]  /*f910*/  BSYNC B0 ;  /* 0x0000000000007941 */ /* 0x000fea0003800000 */
.L_x_54:
[----:B------:R-:W-:Y:S01]  /*f920*/  LOP3.LUT P0, RZ, R19, 0x2, RZ, 0xc0, !PT ;  /* 0x0000000213ff7812 */ /* 0x000fe2000780c0ff */
[----:B------:R-:W-:-:S12]  /*f930*/  BSSY B0, `(.L_x_109) ;  /* 0x0000049000007945 */ /* 0x000fd80003800000 */
[----:B------:R-:W-:Y:S05]  /*f940*/  @!P0 BRA `(.L_x_110) ;  /* 0x00000004001c8947 */ /* 0x000fea0003800000 */
[----:B------:R-:W3:Y:S01]  /*f950*/  LDL R3, [R1+0x4] ;  /* 0x0000040001037983 */ /* 0x000ee20000100800 */
[----:B------:R-:W-:Y:S01]  /*f960*/  LEA R2, R18, UR36, 0x3 ;  /* 0x0000002412027c11 */ /* 0x000fe2000f8e18ff */
[----:B------:R-:W-:Y:S01]  /*f970*/  BSSY B1, `(.L_x_111) ;  /* 0x0000007000017945 */ /* 0x000fe20003800000 */
[----:B-1----:R-:W1:Y:S02]  /*f980*/  S2R R0, SR_TID.X ;  /* 0x0000000000007919 */ /* 0x002e640000002100 */
[----:B-1----:R-:W-:-:S04]  /*f990*/  LOP3.LUT R0, R0, 0x7f, RZ, 0xc0, !PT ;  /* 0x0000007f00007812 */ /* 0x002fc800078ec0ff */
[----:B------:R-:W-:Y:S02]  /*f9a0*/  ISETP.NE.AND P1, PT, R0, RZ, PT ;  /* 0x000000ff0000720c */ /* 0x000fe40003f25270 */
[----:B---3--:R-:W-:-:S04]  /*f9b0*/  SHF.L.U32 R3, R3, 0x1f, RZ ;  /* 0x0000001f03037819 */ /* 0x008fc800000006ff */
[----:B------:R-:W1:Y:S02]  /*f9c0*/  SYNCS.PHASECHK.TRANS64.TRYWAIT P0, [R2+URZ+0x36860], R3 ;  /* 0x03686003020075a7 */ /* 0x000e64000800017f */
[----:B-1----:R-:W-:Y:S05]  /*f9d0*/  @!P0 BRA `(.L_x_112) ;  /* 0x00000018006c8947 */ /* 0x002fea0003800000 */
.L_x_163:
[----:B------:R-:W-:Y:S05]  /*f9e0*/  BSYNC B1 ;  /* 0x0000000000017941 */ /* 0x000fea0003800000 */
.L_x_111:
[----:B------:R-:W-:Y:S04]  /*f9f0*/  BSSY B1, `(.L_x_113) ;  /* 0x0000009000017945 */ /* 0x000fe80003800000 */
[----:B------:R-:W-:Y:S05]  /*fa00*/  @P1 BRA `(.L_x_114) ;  /* 0x00000000001c1947 */ /* 0x000fea0003800000 */
[----:B------:R-:W3:Y:S01]  /*fa10*/  S2R R0, SR_TID.X ;  /* 0x0000000000007919 */ /* 0x000ee20000002100 */
[----:B-1----:R-:W-:-:S04]  /*fa20*/  IMAD.MOV.U32 R3, RZ, RZ, 0xa800 ;  /* 0x0000a800ff037424 */ /* 0x002fc800078e00ff */
[----:B------:R4:W-:Y:S01]  /*fa30*/  SYNCS.ARRIVE.TRANS64 RZ, [R2+URZ+0x36850], R3 ;  /* 0x0368500302ff79a7 */ /* 0x0009e2000800003f */
[----:B---3--:R-:W-:-:S04]  /*fa40*/  LOP3.LUT R0, R0, 0x1f, RZ, 0xc0, !PT ;  /* 0x0000001f00007812 */ /* 0x008fc800078ec0ff */
[----:B------:R-:W-:-:S13]  /*fa50*/  ISETP.NE.AND P0, PT, R0, RZ, PT ;  /* 0x000000ff0000720c */ /* 0x000fda0003f05270 */
[----:B----4-:R-:W-:Y:S05]  /*fa60*/  @!P0 BRA `(.L_x_114) ;  /* 0x0000000000048947 */ /* 0x010fea0003800000 */
[----:B------:R-:W-:Y:S01]  /*fa70*/  BPT.TRAP 0x1 ;  /* 0x000000040000795c */ /* 0x000fe20000300000 */
.L_x_114:
[----:B------:R-:W-:Y:S05]  /*fa80*/  BSYNC B1 ;  /* 0x0000000000017941 */ /* 0x000fea0003800000 */
.L_x_113:
[----:B------:R-:W3:Y:S01]  /*fa90*/  LDL R0, [R1+0x8] ;  /* 0x0000080001007983 */ /* 0x000ee20000100800 */
[----:B------:R-:W-:Y:S01]  /*faa0*/  IMAD R9, R18, 0xa800, R9 ;  /* 0x0000a80012097824 */ /* 0x000fe200078e0209 */
[----:B------:R-:W-:Y:S01]  /*fab0*/  UIADD3 UR4, UP0, UR38, 0x470, URZ ;  /* 0x0000047026047890 */ /* 0x000fe2000ff1e03f */
[----:B------:R-:W-:Y:S01]  /*fac0*/  PLOP3.LUT P0, PT, PT, PT, PT, 0x80, 0x0 ;  /* 0x000000000000781c */ /* 0x000fe20003f0f070 */
[----:B-1----:R-:W-:Y:S01]  /*fad0*/  VIADD R2, R2, 0x36850 ;  /* 0x0003685002027836 */ /* 0x002fe20000000000 */
[----:B------:R-:W-:Y:S01]  /*fae0*/  UMOV UR6, 0x0 ;  /* 0x0000000000067882 */ /* 0x000fe20000000000 */
[----:B------:R-:W-:Y:S01]  /*faf0*/  VIADD R3, R9, 0x400 ;  /* 0x0000040009037836 */ /* 0x000fe20000000000 */
[----:B------:R-:W-:Y:S01]  /*fb00*/  UIADD3.X UR5, URZ, UR39, URZ, UP0, !UPT ;  /* 0x000000273f057290 */ /* 0x000fe200087fe43f */
[----:B------:R-:W-:Y:S01]  /*fb10*/  UMOV UR7, 0x14f00000 ;  /* 0x14f0000000077882 */ /* 0x000fe20000000000 */
[----:B------:R-:W-:Y:S01]  /*fb20*/  UMOV UR10, URZ ;  /* 0x0000003f000a7c82 */ /* 0x000fe20008000000 */
[----:B---3--:R-:W-:-:S09]  /*fb30*/  IMAD R0, R0, 0x70, RZ ;  /* 0x0000007000007824 */ /* 0x008fd200078e02ff */
.L_x_115:
        /* <DEDUP_REMOVED lines=9> */
[----:B-1----:R-:W-:Y:S05]  /*fbd0*/  @P0 BRA.U.ANY `(.L_x_115) ;  /* 0xfffffffd00d80947 */ /* 0x002fea000393ffff */
[----:B------:R-:W-:Y:S01]  /*fbe0*/  PLOP3.LUT P0, PT, PT, PT, PT, 0x80, 0x0 ;  /* 0x000000000000781c */ /* 0x000fe20003f0f070 */
[----:B------:R-:W-:Y:S01]  /*fbf0*/  VIADD R3, R9, 0x3c00 ;  /* 0x00003c0009037836 */ /* 0x000fe20000000000 */
[----:B------:R-:W-:Y:S01]  /*fc00*/  UMOV UR6, 0x0 ;  /* 0x0000000000067882 */ /* 0x000fe20000000000 */
[----:B------:R-:W-:Y:S01]  /*fc10*/  UMOV UR7, 0x14f00000 ;  /* 0x14f0000000077882 */ /* 0x000fe20000000000 */
[----:B------:R-:W-:-:S09]  /*fc20*/  UMOV UR10, 0x40 ;  /* 0x00000040000a7882 */ /* 0x000fd20000000000 */
.L_x_116:
        /* <DEDUP_REMOVED lines=15> */
.L_x_117:
        /* <DEDUP_REMOVED lines=9> */
[----:B---3--:R-:W-:Y:S05]  /*fdb0*/  @P0 BRA.U.ANY `(.L_x_117) ;  /* 0xfffffffd00d80947 */ /* 0x008fea000393ffff */
.L_x_110:
[----:B------:R-:W-:Y:S05]  /*fdc0*/  BSYNC B0 ;  /* 0x0000000000007941 */ /* 0x000fea0003800000 */
.L_x_109:
[----:B------:R-:W3:Y:S01]  /*fdd0*/  LDL.LU R5, [R1+0x24] ;  /* 0x0000240001057983 */ /* 0x000ee20000300800 */
[----:B------:R-:W-:Y:S01]  /*fde0*/  VIADD R18, R18, 0x1 ;  /* 0x0000000112127836 */ /* 0x000fe20000000000 */
[----:B------:R-:W-:Y:S02]  /*fdf0*/  ULDC UR4, c[0x0][0xc34] ;  /* 0x00030d0000047ab9 */ /* 0x000fe40000000800 */
[----:B------:R-:W4:Y:S04]  /*fe00*/  LDL.LU R4, [R1+0x4] ;  /* 0x0000040001047983 */ /* 0x000f280000300800 */
[----:B------:R-:W5:Y:S01]  /*fe10*/  LDL.LU R3, [R1+0x2c] ;  /* 0x00002c0001037983 */ /* 0x000f620000300800 */
[----:B------:R-:W-:-:S04]  /*fe20*/  ISETP.NE.AND P0, PT, R18, 0x2, PT ;  /* 0x000000021200780c */ /* 0x000fc80003f05270 */
[----:B-1----:R-:W-:Y:S02]  /*fe30*/  SEL R0, RZ, 0x1, P0 ;  /* 0x00000001ff007807 */ /* 0x002fe40000000000 */
[----:B------:R-:W-:Y:S01]  /*fe40*/  SEL R18, R18, RZ, P0 ;  /* 0x000000ff12127207 */ /* 0x000fe20000000000 */
[----:B---3--:R-:W-:Y:S01]  /*fe50*/  VIADD R5, R5, UR37 ;  /* 0x0000002505057c36 */ /* 0x008fe20008000000 */
[----:B----4-:R-:W-:-:S04]  /*fe60*/  LOP3.LUT R4, R4, R0, RZ, 0x3c, !PT ;  /* 0x0000000004047212 */ /* 0x010fc800078e3cff */
[----:B------:R1:W-:Y:S01]  /*fe70*/  STL [R1+0x24], R5 ;  /* 0x0000240501007387 */ /* 0x0003e20000100800 */
[----:B------:R-:W-:Y:S01]  /*fe80*/  ISETP.GE.AND P1, PT, R5, UR4, PT ;  /* 0x0000000405007c0c */ /* 0x000fe2000bf26270 */
[----:B-----5:R-:W-:-:S05]  /*fe90*/  VIADD R3, R3, 0x1 ;  /* 0x0000000103037836 */ /* 0x020fca0000000000 */
[----:B------:R1:W-:Y:S04]  /*fea0*/  STL [R1+0x2c], R3 ;  /* 0x00002c0301007387 */ /* 0x0003e80000100800 */
[----:B------:R1:W-:Y:S03]  /*feb0*/  STL [R1+0x4], R4 ;  /* 0x0000040401007387 */ /* 0x0003e60000100800 */
[----:B------:R-:W-:Y:S05]  /*fec0*/  @!P1 BRA `(.L_x_118) ;  /* 0xffffffbc00949947 */ /* 0x000fea000383ffff */
[----:B------:R-:W-:-:S07]  /*fed0*/  LOP3.LUT R2, R3, 0x1, RZ, 0xc, !PT ;  /* 0x0000000103027812 */ /* 0x000fce00078e0cff */
.L_x_38:
[----:B01----:R-:W0:Y:S01]  /*fee0*/  S2R R3, SR_CgaCtaId ;  /* 0x0000000000037919 */ /* 0x003e220000008800 */
[----:B------:R-:W-:Y:S01]  /*fef0*/  MOV R0, 0x400 ;  /* 0x0000040000007802 */ /* 0x000fe20000000f00 */
[----:B------:R-:W-:Y:S03]  /*ff00*/  BSSY B0, `(.L_x_119) ;  /* 0x0000005000007945 */ /* 0x000fe60003800000 */
[----:B0-----:R-:W-:Y:S02]  /*ff10*/  LEA R0, R3, R0, 0x18 ;  /* 0x0000000003007211 */ /* 0x001fe400078ec0ff */
[----:B------:R-:W-:-:S04]  /*ff20*/  SHF.L.U32 R3, R2, 0x1f, RZ ;  /* 0x0000001f02037819 */ /* 0x000fc800000006ff */
[----:B------:R-:W0:Y:S02]  /*ff30*/  SYNCS.PHASECHK.TRANS64.TRYWAIT P0, [R0+URZ+0x36820], R3 ;  /* 0x03682003000075a7 */ /* 0x000e24000800017f */
[----:B0-----:R-:W-:Y:S05]  /*ff40*/  @!P0 BRA `(.L_x_120) ;  /* 0x0000001400248947 */ /* 0x001fea0003800000 */
.L_x_164:
[----:B------:R-:W-:Y:S05]  /*ff50*/  BSYNC B0 ;  /* 0x0000000000007941 */ /* 0x000fea0003800000 */
.L_x_119:
[----:B------:R-:W-:-:S03]  /*ff60*/  UMOV UR4, 0xffffffff ;  /* 0xffffffff00047882 */ /* 0x000fc60000000000 */
[----:B------:R-:W-:Y:S05]  /*ff70*/  BRA.DIV UR4, `(.L_x_121) ;  /* 0x00000016042c7947 */ /* 0x000fea000b800000 */
[----:B------:R-:W1:Y:S02]  /*ff80*/  S2R R2, SR_TID.X ;  /* 0x0000000000027919 */ /* 0x000e640000002100 */
[----:B-1----:R-:W-:-:S04]  /*ff90*/  SHF.R.U32.HI R2, RZ, 0x5, R2 ;  /* 0x00000005ff027819 */ /* 0x002fc80000011602 */
[----:B------:R-:W-:-:S05]  /*ffa0*/  LOP3.LUT R2, R2, 0x3, RZ, 0xc0, !PT ;  /* 0x0000000302027812 */ /* 0x000fca00078ec0ff */
[----:B------:R1:W3:Y:S02]  /*ffb0*/  SHFL.IDX PT, R14, R2, RZ, 0x1f ;  /* 0x00001fff020e7589 */ /* 0x0002e400000e0000 */
.L_x_167:
[----:B---3--:R-:W-:Y:S01]  /*ffc0*/  ISETP.NE.AND P0, PT, R14, RZ, PT ;  /* 0x000000ff0e00720c */ /* 0x008fe20003f05270 */
[----:B------:R-:W-:-:S12]  /*ffd0*/  BSSY B0, `(.L_x_122) ;  /* 0x0000025000007945 */ /* 0x000fd80003800000 */
[----:B------:R-:W-:Y:S05]  /*ffe0*/  @P0 BRA `(.L_x_123) ;  /* 0x00000000008c0947 */ /* 0x000fea0003800000 */
[----:B------:R-:W-:-:S03]  /*fff0*/  UMOV UR4, 0xffffffff ;  /* 0xffffffff00047882 */ /* 0x000fc60000000000 */
[----:B------:R-:W-:Y:S05]  /*10000*/  BRA.DIV UR4, `(.L_x_124) ;  /* 0x00000016043c7947 */ /* 0x000fea000b800000 */
[----:B------:R-:W-:-:S13]  /*10010*/  ELECT P6, URZ, PT ;  /* 0x00000000003f782f */ /* 0x000fda00038c0000 */
.L_x_170:
[----:B------:R-:W-:Y:S05]  /*10020*/  @!P6 BRA `(.L_x_123) ;  /* 0x00000000007ce947 */ /* 0x000fea0003800000 */
[----:B-1----:R-:W3:Y:S02]  /*10030*/  LDL.LU R2, [R1+0x30] ;  /* 0x0000300001027983 */ /* 0x002ee40000300800 */
[----:B---3--:R-:W-:-:S04]  /*10040*/  LOP3.LUT R2, R2, 0x2, RZ, 0xfc, !PT ;  /* 0x0000000202027812 */ /* 0x008fc800078efcff */
[----:B------:R-:W-:-:S13]  /*10050*/  ISETP.NE.AND P2, PT, R2, 0x3, PT ;  /* 0x000000030200780c */ /* 0x000fda0003f45270 */
[----:B------:R-:W-:Y:S05]  /*10060*/  @!P2 BRA `(.L_x_125) ;  /* 0x000000000004a947 */ /* 0x000fea0003800000 */
[----:B------:R-:W-:Y:S01]  /*10070*/  BPT.TRAP 0x1 ;  /* 0x000000040000795c */ /* 0x000fe20000300000 */
.L_x_125:
[----:B------:R-:W3:Y:S01]  /*10080*/  LDL.LU R7, [R1+0x4] ;  /* 0x0000040001077983 */ /* 0x000ee20000300800 */
[----:B0-----:R-:W-:Y:S01]  /*10090*/  IADD3 R3, R0, 0x36840, RZ ;  /* 0x0003684000037810 */ /* 0x001fe20007ffe0ff */
[----:B------:R-:W-:-:S04]  /*100a0*/  VIADD R2, R18, 0x1 ;  /* 0x0000000112027836 */ /* 0x000fc80000000000 */
[----:B------:R-:W-:Y:S01]  /*100b0*/  IMAD R6, R18, 0x8, R3 ;  /* 0x0000000812067824 */ /* 0x000fe200078e0203 */
[----:B------:R-:W-:-:S04]  /*100c0*/  ISETP.NE.AND P1, PT, R2, 0x2, PT ;  /* 0x000000020200780c */ /* 0x000fc80003f25270 */
[----:B------:R-:W-:Y:S02]  /*100d0*/  SEL R4, RZ, 0x1, P1 ;  /* 0x00000001ff047807 */ /* 0x000fe40000800000 */
[C---:B---3--:R-:W-:Y:S02]  /*100e0*/  SHF.L.U32 R5, R7.reuse, 0x1f, RZ ;  /* 0x0000001f07057819 */ /* 0x048fe400000006ff */
[----:B------:R-:W-:Y:S02]  /*100f0*/  LOP3.LUT R7, R7, R4, RZ, 0x3c, !PT ;  /* 0x0000000407077212 */ /* 0x000fe400078e3cff */
[----:B------:R-:W0:Y:S01]  /*10100*/  SYNCS.PHASECHK.TRANS64.TRYWAIT P0, [R6+URZ], R5 ;  /* 0x00000005060075a7 */ /* 0x000e22000800017f */
[----:B------:R-:W-:Y:S02]  /*10110*/  SEL R4, R2, RZ, P1 ;  /* 0x000000ff02047207 */ /* 0x000fe40000800000 */
[----:B------:R-:W-:-:S03]  /*10120*/  SHF.L.U32 R2, R7, 0x1f, RZ ;  /* 0x0000001f07027819 */ /* 0x000fc600000006ff */
[----:B------:R-:W-:Y:S01]  /*10130*/  IMAD R3, R4, 0x8, R3 ;  /* 0x0000000804037824 */ /* 0x000fe200078e0203 */
[----:B0-----:R-:W-:Y:S06]  /*10140*/  @!P0 BRA `(.L_x_126) ;  /* 0x00000014000c8947 */ /* 0x001fec0003800000 */
.L_x_171:
[----:B------:R-:W1:Y:S02]  /*10150*/  SYNCS.PHASECHK.TRANS64.TRYWAIT P0, [R3+URZ], R2 ;  /* 0x00000002030075a7 */ /* 0x000e64000800017f */
[----:B-1----:R-:W-:Y:S05]  /*10160*/  @!P0 BRA `(.L_x_127) ;  /* 0x0000001400188947 */ /* 0x002fea0003800000 */
.L_x_172:
[----:B------:R-:W-:Y:S05]  /*10170*/  @!P2 BRA `(.L_x_128) ;  /* 0x000000000004a947 */ /* 0x000fea0003800000 */
[----:B------:R-:W-:Y:S01]  /*10180*/  BPT.TRAP 0x1 ;  /* 0x000000040000795c */ /* 0x000fe20000300000 */
.L_x_128:
[----:B-1----:R-:W-:-:S04]  /*10190*/  VIADD R3, R0, 0x36860 ;  /* 0x0003686000037836 */ /* 0x002fc80000000000 */
[----:B------:R-:W-:-:S04]  /*101a0*/  IMAD R18, R18, 0x8, R3 ;  /* 0x0000000812127824 */ /* 0x000fc800078e0203 */
[----:B------:R-:W1:Y:S02]  /*101b0*/  SYNCS.PHASECHK.TRANS64.TRYWAIT P0, [R18+URZ], R5 ;  /* 0x00000005120075a7 */ /* 0x000e64000800017f */
[----:B-1----:R-:W-:Y:S05]  /*101c0*/  @!P0 BRA `(.L_x_129) ;  /* 0x0000001400148947 */ /* 0x002fea0003800000 */
.L_x_173:
[----:B------:R-:W-:-:S07]  /*101d0*/  IMAD R3, R4, 0x8, R3 ;  /* 0x0000000804037824 */ /* 0x000fce00078e0203 */
.L_x_130:
[----:B---3--:R3:W4:Y:S02]  /*101e0*/  SYNCS.PHASECHK.TRANS64.TRYWAIT P0, [R3+URZ], R2 ;  /* 0x00000002030075a7 */ /* 0x008724000800017f */
[----:B----4-:R-:W-:Y:S05]  /*101f0*/  @!P0 NANOSLEEP.SYNCS 0x989680 ;  /* 0x009896800000895d */ /* 0x010fea0003900000 */
[----:B------:R-:W4:Y:S02]  /*10200*/  @!P0 SYNCS.PHASECHK.TRANS64 P0, [R3+URZ], R2 ;  /* 0x00000002030085a7 */ /* 0x000f24000800007f */
[----:B----4-:R-:W-:Y:S05]  /*10210*/  @!P0 BRA `(.L_x_130) ;  /* 0xfffffffc00f08947 */ /* 0x010fea000383ffff */
.L_x_123:
[----:B------:R-:W-:Y:S05]  /*10220*/  BSYNC B0 ;  /* 0x0000000000007941 */ /* 0x000fea0003800000 */
.L_x_122:
[----:B------:R-:W-:Y:S05]  /*10230*/  EXIT ;  /* 0x000000000000794d */ /* 0x000fea0003800000 */
.L_x_10:
[----:B0-----:R-:W-:-:S04]  /*10240*/  IMAD.U32 R3, RZ, RZ, UR37 ;  /* 0x00000025ff037e24 */ /* 0x001fc8000f8e00ff */
[----:B------:R0:W1:Y:S03]  /*10250*/  SYNCS.PHASECHK.TRANS64.TRYWAIT P1, [R3+URZ+0x36800], R0 ;  /* 0x03680000030075a7 */ /* 0x000066000802017f */
[----:B-1----:R-:W-:Y:S05]  /*10260*/  @!P1 NANOSLEEP.SYNCS 0x989680 ;  /* 0x009896800000995d */ /* 0x002fea0003900000 */
[----:B------:R-:W1:Y:S02]  /*10270*/  @!P1 SYNCS.PHASECHK.TRANS64 P1, [R3+URZ+0x36800], R0 ;  /* 0x03680000030095a7 */ /* 0x000e64000802007f */
[----:B-1----:R-:W-:Y:S05]  /*10280*/  @!P1 BRA `(.L_x_10) ;  /* 0xfffffffc00ec9947 */ /* 0x002fea000383ffff */
[----:B------:R-:W-:Y:S05]  /*10290*/  BRA `(.L_x_131) ;  /* 0xffffff0c00c07947 */ /* 0x000fea000383ffff */
.L_x_14:
[----:B-1----:R1:W2:Y:S02]  /*102a0*/  SYNCS.PHASECHK.TRANS64.TRYWAIT P2, [R2+URZ+0x36830], R3 ;  /* 0x03683003020075a7 */ /* 0x0022a4000804017f */
[----:B--2---:R-:W-:Y:S05]  /*102b0*/  @!P2 NANOSLEEP.SYNCS 0x989680 ;  /* 0x009896800000a95d */ /* 0x004fea0003900000 */
[----:B------:R-:W2:Y:S02]  /*102c0*/  @!P2 SYNCS.PHASECHK.TRANS64 P2, [R2+URZ+0x36830], R3 ;  /* 0x036830030200a5a7 */ /* 0x000ea4000804007f */
[----:B--2---:R-:W-:Y:S05]  /*102d0*/  @!P2 BRA `(.L_x_14) ;  /* 0xfffffffc00f0a947 */ /* 0x004fea000383ffff */
[----:B------:R-:W-:Y:S05]  /*102e0*/  BRA `(.L_x_13) ;  /* 0xffffff0c00ec7947 */ /* 0x000fea000383ffff */
.L_x_19:
[----:B-1----:R-:W-:-:S04]  /*102f0*/  IMAD.U32 R3, RZ, RZ, UR38 ;  /* 0x00000026ff037e24 */ /* 0x002fc8000f8e00ff */
[----:B------:R1:W2:Y:S03]  /*10300*/  SYNCS.PHASECHK.TRANS64.TRYWAIT P2, [R3+URZ+0x36830], R0 ;  /* 0x03683000030075a7 */ /* 0x0002a6000804017f */
[----:B--2---:R-:W-:Y:S05]  /*10310*/  @!P2 NANOSLEEP.SYNCS 0x989680 ;  /* 0x009896800000a95d */ /* 0x004fea0003900000 */
[----:B------:R-:W2:Y:S02]  /*10320*/  @!P2 SYNCS.PHASECHK.TRANS64 P2, [R3+URZ+0x36830], R0 ;  /* 0x036830000300a5a7 */ /* 0x000ea4000804007f */
[----:B--2---:R-:W-:Y:S05]  /*10330*/  @!P2 BRA `(.L_x_19) ;  /* 0xfffffffc00eca947 */ /* 0x004fea000383ffff */
[----:B------:R-:W-:Y:S05]  /*10340*/  BRA `(.L_x_18) ;  /* 0xffffff5000a07947 */ /* 0x000fea000383ffff */
.L_x_23:
[----:B-1----:R-:W-:-:S04]  /*10350*/  IMAD.U32 R3, RZ, RZ, UR7 ;  /* 0x00000007ff037e24 */ /* 0x002fc8000f8e00ff */
[----:B------:R1:W2:Y:S03]  /*10360*/  SYNCS.PHASECHK.TRANS64.TRYWAIT P2, [R3+URZ+0x36850], R0 ;  /* 0x03685000030075a7 */ /* 0x0002a6000804017f */
[----:B--2---:R-:W-:Y:S05]  /*10370*/  @!P2 NANOSLEEP.SYNCS 0x989680 ;  /* 0x009896800000a95d */ /* 0x004fea0003900000 */
[----:B------:R-:W2:Y:S02]  /*10380*/  @!P2 SYNCS.PHASECHK.TRANS64 P2, [R3+URZ+0x36850], R0 ;  /* 0x036850000300a5a7 */ /* 0x000ea4000804007f */
[----:B--2---:R-:W-:Y:S05]  /*10390*/  @!P2 BRA `(.L_x_23) ;  /* 0xfffffffc00eca947 */ /* 0x004fea000383ffff */
[----:B------:R-:W-:Y:S05]  /*103a0*/  BRA `(.L_x_22) ;  /* 0xffffff7800147947 */ /* 0x000fea000383ffff */
.L_x_28:
[----:B-1----:R-:W-:-:S04]  /*103b0*/  IMAD.U32 R7, RZ, RZ, UR12 ;  /* 0x0000000cff077e24 */ /* 0x002fc8000f8e00ff */
[----:B------:R1:W2:Y:S03]  /*103c0*/  SYNCS.PHASECHK.TRANS64.TRYWAIT P0, [R7+URZ+0x36850], R2 ;  /* 0x03685002070075a7 */ /* 0x0002a6000800017f */
[----:B--2---:R-:W-:Y:S05]  /*103d0*/  @!P0 NANOSLEEP.SYNCS 0x989680 ;  /* 0x009896800000895d */ /* 0x004fea0003900000 */
[----:B------:R-:W2:Y:S02]  /*103e0*/  @!P0 SYNCS.PHASECHK.TRANS64 P0, [R7+URZ+0x36850], R2 ;  /* 0x03685002070085a7 */ /* 0x000ea4000800007f */
[----:B--2---:R-:W-:Y:S05]  /*103f0*/  @!P0 BRA `(.L_x_28) ;  /* 0xfffffffc00ec8947 */ /* 0x004fea000383ffff */
[----:B------:R-:W-:Y:S05]  /*10400*/  BRA `(.L_x_27) ;  /* 0xffffff9000cc7947 */ /* 0x000fea000383ffff */
.L_x_42:
[----:B------:R-:W1:Y:S01]  /*10410*/  S2R R0, SR_TID.X ;  /* 0x0000000000007919 */ /* 0x000e620000002100 */
[----:B------:R-:W-:Y:S01]  /*10420*/  BSSY B0, `(.L_x_132) ;  /* 0x000000a000007945 */ /* 0x000fe20003800000 */
[----:B------:R-:W-:Y:S02]  /*10430*/  IMAD.MOV.U32 R12, RZ, RZ, RZ ;  /* 0x000000ffff0c7224 */ /* 0x000fe400078e00ff */
[----:B------:R-:W-:Y:S02]  /*10440*/  IMAD.MOV.U32 R11, RZ, RZ, 0x1f ;  /* 0x0000001fff0b7424 */ /* 0x000fe400078e00ff */
[----:B------:R-:W-:Y:S01]  /*10450*/  IMAD.MOV.U32 R15, RZ, RZ, -0x1 ;  /* 0xffffffffff0f7424 */ /* 0x000fe200078e00ff */
[----:B-1----:R-:W-:-:S04]  /*10460*/  SHF.R.U32.HI R0, RZ, 0x5, R0 ;  /* 0x00000005ff007819 */ /* 0x002fc80000011600 */
[----:B------:R-:W-:-:S05]  /*10470*/  LOP3.LUT R0, R0, 0x3, RZ, 0xc0, !PT ;  /* 0x0000000300007812 */ /* 0x000fca00078ec0ff */
[----:B------:R-:W-:-:S07]  /*10480*/  IMAD.MOV.U32 R13, RZ, RZ, R0 ;  /* 0x000000ffff0d7224 */ /* 0x000fce00078e0000 */
[----:B0-2---:R-:W-:Y:S05]  /*10490*/  WARPSYNC.COLLECTIVE R15, `(.L_x_133) ;  /* 0x000000000f087348 */ /* 0x005fea0003c00000 */
[----:B------:R1:W3:Y:S02]  /*104a0*/  SHFL.IDX P6, R14, R13, R12, R11 ;  /* 0x0000000c0d0e7389 */ /* 0x0002e400000c000b */
[----:B0123--:R-:W-:Y:S01]  /*104b0*/  ENDCOLLECTIVE ;  /* 0x000000000000791b */ /* 0x00ffe20003800000 */
.L_x_133:
[----:B------:R-:W-:Y:S05]  /*104c0*/  BSYNC B0 ;  /* 0x0000000000007941 */ /* 0x000fea0003800000 */
.L_x_132:
[----:B------:R-:W-:Y:S05]  /*104d0*/  BRA `(.L_x_134) ;  /* 0xffffffbc00e07947 */ /* 0x000fea000383ffff */
.L_x_44:
[----:B------:R-:W-:Y:S01]  /*104e0*/  BSSY B0, `(.L_x_135) ;  /* 0x0000006000007945 */ /* 0x000fe20003800000 */
[----:B------:R-:W-:-:S07]  /*104f0*/  IMAD.MOV.U32 R15, RZ, RZ, -0x1 ;  /* 0xffffffffff0f7424 */ /* 0x000fce00078e00ff */
[----:B012---:R-:W-:Y:S05]  /*10500*/  WARPSYNC.COLLECTIVE R15, `(.L_x_136) ;  /* 0x000000000f0c7348 */ /* 0x007fea0003c00000 */
[----:B------:R-:W-:Y:S02]  /*10510*/  ELECT P6, UR62, PT ;  /* 0x00000000003e782f */ /* 0x000fe400038c0000 */
[----:B------:R-:W-:Y:S01]  /*10520*/  MOV R14, UR62 ;  /* 0x0000003e000e7c02 */ /* 0x000fe20008000f00 */
[----:B012---:R-:W-:Y:S10]  /*10530*/  ENDCOLLECTIVE ;  /* 0x000000000000791b */ /* 0x007ff40003800000 */
.L_x_136:
[----:B------:R-:W-:Y:S05]  /*10540*/  BSYNC B0 ;  /* 0x0000000000007941 */ /* 0x000fea0003800000 */
.L_x_135:
[----:B------:R-:W-:Y:S05]  /*10550*/  BRA `(.L_x_137) ;  /* 0xffffffbc00e07947 */ /* 0x000fea000383ffff */
.L_x_46:
[----:B-1----:R1:W4:Y:S02]  /*10560*/  SYNCS.PHASECHK.TRANS64.TRYWAIT P0, [R0+URZ+0x36840], R2 ;  /* 0x03684002000075a7 */ /* 0x002324000800017f */
[----:B----4-:R-:W-:Y:S05]  /*10570*/  @!P0 NANOSLEEP.SYNCS 0x989680 ;  /* 0x009896800000895d */ /* 0x010fea0003900000 */
[----:B------:R-:W4:Y:S02]  /*10580*/  @!P0 SYNCS.PHASECHK.TRANS64 P0, [R0+URZ+0x36840], R2 ;  /* 0x03684002000085a7 */ /* 0x000f24000800007f */
[----:B----4-:R-:W-:Y:S05]  /*10590*/  @!P0 BRA `(.L_x_46) ;  /* 0xfffffffc00f08947 */ /* 0x010fea000383ffff */
[----:B------:R-:W-:Y:S05]  /*105a0*/  BRA `(.L_x_138) ;  /* 0xffffffc000407947 */ /* 0x000fea000383ffff */
.L_x_49:
[----:B------:R-:W-:Y:S01]  /*105b0*/  IMAD.MOV.U32 R13, RZ, RZ, R4 ;  /* 0x000000ffff0d7224 */ /* 0x000fe200078e0004 */
[----:B------:R-:W0:Y:S01]  /*105c0*/  S2R R7, SR_TID.X ;  /* 0x0000000000077919 */ /* 0x000e220000002100 */
[----:B------:R-:W-:Y:S02]  /*105d0*/  IMAD.MOV.U32 R12, RZ, RZ, RZ ;  /* 0x000000ffff0c7224 */ /* 0x000fe400078e00ff */
[----:B------:R-:W-:Y:S02]  /*105e0*/  IMAD.MOV.U32 R11, RZ, RZ, 0x181f ;  /* 0x0000181fff0b7424 */ /* 0x000fe400078e00ff */
[----:B------:R-:W-:-:S07]  /*105f0*/  IMAD.MOV.U32 R15, RZ, RZ, -0x1 ;  /* 0xffffffffff0f7424 */ /* 0x000fce00078e00ff */
[----:B0----5:R-:W-:Y:S05]  /*10600*/  WARPSYNC.COLLECTIVE R15, `(.L_x_139) ;  /* 0x000000000f087348 */ /* 0x021fea0003c00000 */
[----:B------:R1:W2:Y:S02]  /*10610*/  SHFL.IDX P6, R14, R13, R12, R11 ;  /* 0x0000000c0d0e7389 */ /* 0x0002a400000c000b */
[----:B012--5:R-:W-:Y:S01]  /*10620*/  ENDCOLLECTIVE ;  /* 0x000000000000791b */ /* 0x027fe20003800000 */
.L_x_139:
[----:B------:R-:W-:Y:S01]  /*10630*/  IMAD.MOV.U32 R13, RZ, RZ, R0 ;  /* 0x000000ffff0d7224 */ /* 0x000fe200078e0000 */
[----:B------:R-:W-:Y:S01]  /*10640*/  LOP3.LUT R7, R7, 0x7f, RZ, 0xc0, !PT ;  /* 0x0000007f07077812 */ /* 0x000fe200078ec0ff */
[----:B------:R-:W-:-:S07]  /*10650*/  IMAD.MOV.U32 R6, RZ, RZ, R14 ;  /* 0x000000ffff067224 */ /* 0x000fce00078e000e */
[----:B------:R-:W-:Y:S05]  /*10660*/  WARPSYNC.COLLECTIVE R15, `(.L_x_140) ;  /* 0x000000000f087348 */ /* 0x000fea0003c00000 */
[----:B------:R0:W1:Y:S02]  /*10670*/  SHFL.IDX P6, R14, R13, R12, R11 ;  /* 0x0000000c0d0e7389 */ /* 0x00006400000c000b */
[----:B01----:R-:W-:Y:S01]  /*10680*/  ENDCOLLECTIVE ;  /* 0x000000000000791b */ /* 0x003fe20003800000 */
.L_x_140:
[----:B------:R-:W-:Y:S01]  /*10690*/  SHF.R.U32.HI R2, RZ, 0x3, R7 ;  /* 0x00000003ff027819 */ /* 0x000fe20000011607 */
[----:B------:R-:W-:Y:S01]  /*106a0*/  ULDC UR4, c[0x0][0x288] ;  /* 0x0000a20000047ab9 */ /* 0x000fe20000000800 */
[----:B------:R-:W-:Y:S01]  /*106b0*/  ULDC.64 UR6, c[0x0][0x208] ;  /* 0x0000820000067ab9 */ /* 0x000fe20000000a00 */
[----:B------:R-:W-:Y:S02]  /*106c0*/  IMAD R3, R8, UR4, RZ ;  /* 0x0000000408037c24 */ /* 0x000fe4000f8e02ff */
[----:B------:R-:W-:-:S04]  /*106d0*/  IMAD.IADD R2, R2, 0x1, R5 ;  /* 0x0000000102027824 */ /* 0x000fc800078e0205 */
[C---:B------:R-:W-:Y:S01]  /*106e0*/  VIADD R5, R2.reuse, 0x10 ;  /* 0x0000001002057836 */ /* 0x040fe20000000000 */
[----:B------:R-:W-:Y:S01]  /*106f0*/  ISETP.GE.AND P3, PT, R2, R3, PT ;  /* 0x000000030200720c */ /* 0x000fe20003f66270 */
[----:B------:R-:W-:Y:S02]  /*10700*/  IMAD.MOV.U32 R13, RZ, RZ, R4 ;  /* 0x000000ffff0d7224 */ /* 0x000fe400078e0004 */
[----:B------:R-:W-:Y:S02]  /*10710*/  IMAD.MOV.U32 R12, RZ, RZ, 0x1 ;  /* 0x00000001ff0c7424 */ /* 0x000fe400078e00ff */
[----:B------:R-:W-:-:S08]  /*10720*/  IMAD.MOV.U32 R7, RZ, RZ, R14 ;  /* 0x000000ffff077224 */ /* 0x000fd000078e000e */
[----:B------:R-:W-:-:S05]  /*10730*/  @!P3 LEA R7, P5, R9, R7, 0x1 ;  /* 0x000000070907b211 */ /* 0x000fca00078a08ff */
[----:B------:R-:W-:-:S05]  /*10740*/  @!P3 IMAD.X R6, RZ, RZ, R6, P5 ;  /* 0x000000ffff06b224 */ /* 0x000fca00028e0606 */
[----:B------:R-:W-:-:S04]  /*10750*/  @!P3 LOP3.LUT R7, R7, R6, RZ, 0x3c, !PT ;  /* 0x000000060707b212 */ /* 0x000fc800078e3cff */
[----:B------:R-:W-:-:S04]  /*10760*/  @!P3 LOP3.LUT R6, R7, R6, RZ, 0x3c, !PT ;  /* 0x000000060706b212 */ /* 0x000fc800078e3cff */
[----:B------:R-:W-:-:S05]  /*10770*/  @!P3 LOP3.LUT R7, R7, R6, RZ, 0x3c, !PT ;  /* 0x000000060707b212 */ /* 0x000fca00078e3cff */
[----:B------:R-:W-:Y:S01]  /*10780*/  @!PT LDS RZ, [RZ] ;  /* 0x00000000fffff984 */ /* 0x000fe20000000800 */
[----:B------:R-:W-:Y:S01]  /*10790*/  @!PT LDS RZ, [RZ] ;  /* 0x00000000fffff984 */ /* 0x000fe20000000800 */
[----:B------:R-:W-:Y:S01]  /*107a0*/  @!PT LDS RZ, [RZ] ;  /* 0x00000000fffff984 */ /* 0x000fe20000000800 */
[----:B------:R0:W-:Y:S04]  /*107b0*/  @!P3 LDGSTS.E.BYPASS.LTC128B.128 [R10+0x15400], desc[UR6][R6.64], !P0 ;  /* 0x15400000060abfae */ /* 0x0001e8000c101d46 */
[----:B------:R0:W-:Y:S04]  /*107c0*/  @!P3 LDGSTS.E.BYPASS.LTC128B.128 [R10+0x19400], desc[UR6][R6.64+0x80], !P1 ;  /* 0x19400080060abfae */ /* 0x0001e8000c901d46 */
[----:B------:R0:W-:Y:S01]  /*107d0*/  @!P3 LDGSTS.E.BYPASS.LTC128B.128 [R10+0x1d400], desc[UR6][R6.64+0x100], !P2 ;  /* 0x1d400100060abfae */ /* 0x0001e2000d101d46 */
[----:B------:R-:W-:-:S13]  /*107e0*/  ISETP.GE.AND P3, PT, R5, R3, PT ;  /* 0x000000030500720c */ /* 0x000fda0003f66270 */
[----:B0-----:R-:W-:Y:S05]  /*107f0*/  WARPSYNC.COLLECTIVE R15, `(.L_x_141) ;  /* 0x000000000f087348 */ /* 0x001fea0003c00000 */
[----:B------:R1:W2:Y:S02]  /*10800*/  SHFL.IDX P6, R14, R13, R12, R11 ;  /* 0x0000000c0d0e7389 */ /* 0x0002a400000c000b */
[----:B012---:R-:W-:Y:S01]  /*10810*/  ENDCOLLECTIVE ;  /* 0x000000000000791b */ /* 0x007fe20003800000 */
.L_x_141:
[----:B------:R-:W-:Y:S01]  /*10820*/  MOV R13, R0 ;  /* 0x00000000000d7202 */ /* 0x000fe20000000f00 */
[----:B------:R-:W-:-:S07]  /*10830*/  IMAD.MOV.U32 R5, RZ, RZ, R14 ;  /* 0x000000ffff057224 */ /* 0x000fce00078e000e */
[----:B------:R-:W-:Y:S05]  /*10840*/  WARPSYNC.COLLECTIVE R15, `(.L_x_142) ;  /* 0x000000000f087348 */ /* 0x000fea0003c00000 */
[----:B------:R0:W1:Y:S02]  /*10850*/  SHFL.IDX P6, R14, R13, R12, R11 ;  /* 0x0000000c0d0e7389 */ /* 0x00006400000c000b */
[----:B01----:R-:W-:Y:S01]  /*10860*/  ENDCOLLECTIVE ;  /* 0x000000000000791b */ /* 0x003fe20003800000 */
.L_x_142:
[----:B------:R-:W-:Y:S01]  /*10870*/  ULDC.64 UR4, c[0x0][0x208] ;  /* 0x0000820000047ab9 */ /* 0x000fe20000000a00 */
[----:B------:R-:W-:Y:S02]  /*10880*/  IMAD.MOV.U32 R13, RZ, RZ, R4 ;  /* 0x000000ffff0d7224 */ /* 0x000fe400078e0004 */
[----:B------:R-:W-:Y:S02]  /*10890*/  IMAD.MOV.U32 R12, RZ, RZ, 0x2 ;  /* 0x00000002ff0c7424 */ /* 0x000fe400078e00ff */
[----:B------:R-:W-:-:S05]  /*108a0*/  IMAD.MOV.U32 R8, RZ, RZ, R14 ;  /* 0x000000ffff087224 */ /* 0x000fca00078e000e */
[----:B------:R-:W-:-:S05]  /*108b0*/  @!P3 LEA R8, P5, R9, R8, 0x1 ;  /* 0x000000080908b211 */ /* 0x000fca00078a08ff */
[----:B------:R-:W-:Y:S02]  /*108c0*/  @!P3 IMAD.X R5, RZ, RZ, R5, P5 ;  /* 0x000000ffff05b224 */ /* 0x000fe400028e0605 */
[----:B------:R-:W-:Y:S02]  /*108d0*/  @!P3 IMAD.MOV.U32 R6, RZ, RZ, R8 ;  /* 0x000000ffff06b224 */ /* 0x000fe400078e0008 */
[----:B------:R-:W-:Y:S02]  /*108e0*/  @!P3 IMAD.MOV.U32 R7, RZ, RZ, R5 ;  /* 0x000000ffff07b224 */ /* 0x000fe400078e0005 */
[----:B------:R-:W-:-:S03]  /*108f0*/  VIADD R5, R2, 0x20 ;  /* 0x0000002002057836 */ /* 0x000fc60000000000 */
        /* <DEDUP_REMOVED lines=10> */
.L_x_143:
[----:B------:R-:W-:Y:S02]  /*109a0*/  IMAD.MOV.U32 R13, RZ, RZ, R0 ;  /* 0x000000ffff0d7224 */ /* 0x000fe400078e0000 */
[----:B------:R-:W-:-:S07]  /*109b0*/  IMAD.MOV.U32 R5, RZ, RZ, R14 ;  /* 0x000000ffff057224 */ /* 0x000fce00078e000e */
[----:B------:R-:W-:Y:S05]  /*109c0*/  WARPSYNC.COLLECTIVE R15, `(.L_x_144) ;  /* 0x000000000f087348 */ /* 0x000fea0003c00000 */
[----:B------:R0:W1:Y:S02]  /*109d0*/  SHFL.IDX P6, R14, R13, R12, R11 ;  /* 0x0000000c0d0e7389 */ /* 0x00006400000c000b */
[----:B01----:R-:W-:Y:S01]  /*109e0*/  ENDCOLLECTIVE ;  /* 0x000000000000791b */ /* 0x003fe20003800000 */
.L_x_144:
        /* <DEDUP_REMOVED lines=8> */
[----:B------:R-:W0:Y:S01]  /*10a70*/  S2R R9, SR_TID.X ;  /* 0x0000000000097919 */ /* 0x000e220000002100 */
[C---:B------:R-:W-:Y:S02]  /*10a80*/  VIADD R5, R2.reuse, 0x30 ;  /* 0x0000003002057836 */ /* 0x040fe40000000000 */
[----:B------:R-:W-:Y:S01]  /*10a90*/  VIADD R8, R2, 0x60 ;  /* 0x0000006002087836 */ /* 0x000fe20000000000 */
[----:B------:R-:W-:Y:S01]  /*10aa0*/  @!PT LDS RZ, [RZ] ;  /* 0x00000000fffff984 */ /* 0x000fe20000000800 */
[----:B------:R-:W-:Y:S01]  /*10ab0*/  @!PT LDS RZ, [RZ] ;  /* 0x00000000fffff984 */ /* 0x000fe20000000800 */
[----:B------:R-:W-:Y:S01]  /*10ac0*/  @!PT LDS RZ, [RZ] ;  /* 0x00000000fffff984 */ /* 0x000fe20000000800 */
[----:B------:R1:W-:Y:S04]  /*10ad0*/  @!P3 LDGSTS.E.BYPASS.LTC128B.128 [R10+0x16400], desc[UR4][R6.64], !P0 ;  /* 0x16400000060abfae */ /* 0x0003e8000c101d44 */
[----:B------:R1:W-:Y:S04]  /*10ae0*/  @!P3 LDGSTS.E.BYPASS.LTC128B.128 [R10+0x1a400], desc[UR4][R6.64+0x80], !P1 ;  /* 0x1a400080060abfae */ /* 0x0003e8000c901d44 */
[----:B------:R1:W-:Y:S01]  /*10af0*/  @!P3 LDGSTS.E.BYPASS.LTC128B.128 [R10+0x1e400], desc[UR4][R6.64+0x100], !P2 ;  /* 0x1e400100060abfae */ /* 0x0003e2000d101d44 */
[----:B------:R-:W-:-:S13]  /*10b00*/  ISETP.GE.AND P3, PT, R5, R3, PT ;  /* 0x000000030500720c */ /* 0x000fda0003f66270 */
[----:B01----:R-:W-:Y:S05]  /*10b10*/  WARPSYNC.COLLECTIVE R15, `(.L_x_145) ;  /* 0x000000000f087348 */ /* 0x003fea0003c00000 */
[----:B------:R2:W3:Y:S02]  /*10b20*/  SHFL.IDX P6, R14, R13, R12, R11 ;  /* 0x0000000c0d0e7389 */ /* 0x0004e400000c000b */
[----:B0123--:R-:W-:Y:S01]  /*10b30*/  ENDCOLLECTIVE ;  /* 0x000000000000791b */ /* 0x00ffe20003800000 */
.L_x_145:
[----:B------:R-:W-:Y:S02]  /*10b40*/  IMAD.MOV.U32 R13, RZ, RZ, R0 ;  /* 0x000000ffff0d7224 */ /* 0x000fe400078e0000 */
[----:B------:R-:W-:-:S05]  /*10b50*/  IMAD.SHL.U32 R9, R9, 0x8, RZ ;  /* 0x0000000809097824 */ /* 0x000fca00078e00ff */
[----:B------:R-:W-:Y:S01]  /*10b60*/  LOP3.LUT R9, R9, 0x38, RZ, 0xc0, !PT ;  /* 0x0000003809097812 */ /* 0x000fe200078ec0ff */
[----:B------:R-:W-:-:S07]  /*10b70*/  IMAD.MOV.U32 R5, RZ, RZ, R14 ;  /* 0x000000ffff057224 */ /* 0x000fce00078e000e */
[----:B------:R-:W-:Y:S05]  /*10b80*/  WARPSYNC.COLLECTIVE R15, `(.L_x_146) ;  /* 0x000000000f087348 */ /* 0x000fea0003c00000 */
[----:B------:R0:W1:Y:S02]  /*10b90*/  SHFL.IDX P6, R14, R13, R12, R11 ;  /* 0x0000000c0d0e7389 */ /* 0x00006400000c000b */
[----:B01----:R-:W-:Y:S01]  /*10ba0*/  ENDCOLLECTIVE ;  /* 0x000000000000791b */ /* 0x003fe20003800000 */
.L_x_146:
[----:B------:R-:W-:Y:S01]  /*10bb0*/  ULDC.64 UR4, c[0x0][0x208] ;  /* 0x0000820000047ab9 */ /* 0x000fe20000000a00 */
[----:B------:R-:W-:Y:S02]  /*10bc0*/  IMAD.MOV.U32 R13, RZ, RZ, R4 ;  /* 0x000000ffff0d7224 */ /* 0x000fe400078e0004 */
[----:B------:R-:W-:Y:S02]  /*10bd0*/  IMAD.MOV.U32 R12, RZ, RZ, 0x4 ;  /* 0x00000004ff0c7424 */ /* 0x000fe400078e00ff */
[----:B------:R-:W-:-:S05]  /*10be0*/  IMAD.MOV.U32 R6, RZ, RZ, R14 ;  /* 0x000000ffff067224 */ /* 0x000fca00078e000e */
[----:B------:R-:W-:-:S05]  /*10bf0*/  @!P3 LEA R6, P4, R9, R6, 0x1 ;  /* 0x000000060906b211 */ /* 0x000fca00078808ff */
[----:B------:R-:W-:-:S04]  /*10c00*/  @!P3 IMAD.X R5, RZ, RZ, R5, P4 ;  /* 0x000000ffff05b224 */ /* 0x000fc800020e0605 */
        /* <DEDUP_REMOVED lines=12> */
.L_x_147:
[----:B------:R-:W-:Y:S02]  /*10cd0*/  IMAD.MOV.U32 R13, RZ, RZ, R0 ;  /* 0x000000ffff0d7224 */ /* 0x000fe400078e0000 */
[----:B------:R-:W-:-:S07]  /*10ce0*/  IMAD.MOV.U32 R5, RZ, RZ, R14 ;  /* 0x000000ffff057224 */ /* 0x000fce00078e000e */
[----:B------:R-:W-:Y:S05]  /*10cf0*/  WARPSYNC.COLLECTIVE R15, `(.L_x_148) ;  /* 0x000000000f087348 */ /* 0x000fea0003c00000 */
[----:B------:R0:W1:Y:S02]  /*10d00*/  SHFL.IDX P6, R14, R13, R12, R11 ;  /* 0x0000000c0d0e7389 */ /* 0x00006400000c000b */
[----:B01----:R-:W-:Y:S01]  /*10d10*/  ENDCOLLECTIVE ;  /* 0x000000000000791b */ /* 0x003fe20003800000 */
.L_x_148:
[----:B------:R-:W-:Y:S01]  /*10d20*/  ULDC.64 UR4, c[0x0][0x208] ;  /* 0x0000820000047ab9 */ /* 0x000fe20000000a00 */
[----:B------:R-:W-:Y:S02]  /*10d30*/  IMAD.MOV.U32 R13, RZ, RZ, R4 ;  /* 0x000000ffff0d7224 */ /* 0x000fe400078e0004 */
[----:B------:R-:W-:Y:S02]  /*10d40*/  IMAD.MOV.U32 R12, RZ, RZ, 0x5 ;  /* 0x00000005ff0c7424 */ /* 0x000fe400078e00ff */
[----:B------:R-:W-:-:S05]  /*10d50*/  IMAD.MOV.U32 R6, RZ, RZ, R14 ;  /* 0x000000ffff067224 */ /* 0x000fca00078e000e */
[----:B------:R-:W-:-:S04]  /*10d60*/  @!P3 LEA R6, P4, R9, R6, 0x1 ;  /* 0x000000060906b211 */ /* 0x000fc800078808ff */
[----:B------:R-:W-:-:S05]  /*10d70*/  @!P3 IADD3.X R5, RZ, R5, RZ, P4, !PT ;  /* 0x00000005ff05b210 */ /* 0x000fca00027fe4ff */
        /* <DEDUP_REMOVED lines=12> */
.L_x_149:
[----:B------:R-:W-:Y:S02]  /*10e40*/  IMAD.MOV.U32 R13, RZ, RZ, R0 ;  /* 0x000000ffff0d7224 */ /* 0x000fe400078e0000 */
[----:B------:R-:W-:-:S07]  /*10e50*/  IMAD.MOV.U32 R5, RZ, RZ, R14 ;  /* 0x000000ffff057224 */ /* 0x000fce00078e000e */
[----:B------:R-:W-:Y:S05]  /*10e60*/  WARPSYNC.COLLECTIVE R15, `(.L_x_150) ;  /* 0x000000000f087348 */ /* 0x000fea0003c00000 */
[----:B------:R0:W1:Y:S02]  /*10e70*/  SHFL.IDX P6, R14, R13, R12, R11 ;  /* 0x0000000c0d0e7389 */ /* 0x00006400000c000b */
[----:B01----:R-:W-:Y:S01]  /*10e80*/  ENDCOLLECTIVE ;  /* 0x000000000000791b */ /* 0x003fe20003800000 */
.L_x_150:
[----:B------:R-:W-:Y:S01]  /*10e90*/  ULDC.64 UR4, c[0x0][0x208] ;  /* 0x0000820000047ab9 */ /* 0x000fe20000000a00 */
[----:B------:R-:W-:Y:S02]  /*10ea0*/  IMAD.MOV.U32 R13, RZ, RZ, R4 ;  /* 0x000000ffff0d7224 */ /* 0x000fe400078e0004 */
[----:B------:R-:W-:Y:S02]  /*10eb0*/  IMAD.MOV.U32 R12, RZ, RZ, 0x6 ;  /* 0x00000006ff0c7424 */ /* 0x000fe400078e00ff */
[----:B------:R-:W-:-:S05]  /*10ec0*/  IMAD.MOV.U32 R6, RZ, RZ, R14 ;  /* 0x000000ffff067224 */ /* 0x000fca00078e000e */
[----:B------:R-:W-:-:S05]  /*10ed0*/  @!P3 LEA R6, P4, R9, R6, 0x1 ;  /* 0x000000060906b211 */ /* 0x000fca00078808ff */
[----:B------:R-:W-:Y:S01]  /*10ee0*/  @!P3 IMAD.X R5, RZ, RZ, R5, P4 ;  /* 0x000000ffff05b224 */ /* 0x000fe200020e0605 */
[----:B------:R-:W-:-:S03]  /*10ef0*/  ISETP.GE.AND P4, PT, R8, R3, PT ;  /* 0x000000030800720c */ /* 0x000fc60003f86270 */
[----:B------:R-:W-:-:S05]  /*10f00*/  @!P3 IMAD.MOV.U32 R7, RZ, RZ, R5 ;  /* 0x000000ffff07b224 */ /* 0x000fca00078e0005 */
[----:B------:R-:W-:Y:S01]  /*10f10*/  @!PT LDS RZ, [RZ] ;  /* 0x00000000fffff984 */ /* 0x000fe20000000800 */
[----:B------:R-:W-:Y:S01]  /*10f20*/  @!PT LDS RZ, [RZ] ;  /* 0x00000000fffff984 */ /* 0x000fe20000000800 */
[----:B------:R-:W-:Y:S01]  /*10f30*/  @!PT LDS RZ, [RZ] ;  /* 0x00000000fffff984 */ /* 0x000fe20000000800 */
[----:B------:R0:W-:Y:S04]  /*10f40*/  @!P3 LDGSTS.E.BYPASS.LTC128B.128 [R10+0x17c00], desc[UR4][R6.64], !P0 ;  /* 0x17c00000060abfae */ /* 0x0001e8000c101d44 */
[----:B------:R0:W-:Y:S04]  /*10f50*/  @!P3 LDGSTS.E.BYPASS.LTC128B.128 [R10+0x1bc00], desc[UR4][R6.64+0x80], !P1 ;  /* 0x1bc00080060abfae */ /* 0x0001e8000c901d44 */
[----:B------:R0:W-:Y:S02]  /*10f60*/  @!P3 LDGSTS.E.BYPASS.LTC128B.128 [R10+0x1fc00], desc[UR4][R6.64+0x100], !P2 ;  /* 0x1fc00100060abfae */ /* 0x0001e4000d101d44 */
[----:B0-----:R-:W-:Y:S05]  /*10f70*/  WARPSYNC.COLLECTIVE R15, `(.L_x_151) ;  /* 0x000000000f087348 */ /* 0x001fea0003c00000 */
[----:B------:R1:W2:Y:S02]  /*10f80*/  SHFL.IDX P6, R14, R13, R12, R11 ;  /* 0x0000000c0d0e7389 */ /* 0x0002a400000c000b */
[----:B012---:R-:W-:Y:S01]  /*10f90*/  ENDCOLLECTIVE ;  /* 0x000000000000791b */ /* 0x007fe20003800000 */
.L_x_151:
[----:B------:R-:W-:Y:S02]  /*10fa0*/  IMAD.MOV.U32 R13, RZ, RZ, R0 ;  /* 0x000000ffff0d7224 */ /* 0x000fe400078e0000 */
[----:B------:R-:W-:-:S07]  /*10fb0*/  IMAD.MOV.U32 R5, RZ, RZ, R14 ;  /* 0x000000ffff057224 */ /* 0x000fce00078e000e */
[----:B------:R-:W-:Y:S05]  /*10fc0*/  WARPSYNC.COLLECTIVE R15, `(.L_x_152) ;  /* 0x000000000f087348 */ /* 0x000fea0003c00000 */
[----:B------:R0:W1:Y:S02]  /*10fd0*/  SHFL.IDX P6, R14, R13, R12, R11 ;  /* 0x0000000c0d0e7389 */ /* 0x00006400000c000b */
[----:B01----:R-:W-:Y:S01]  /*10fe0*/  ENDCOLLECTIVE ;  /* 0x000000000000791b */ /* 0x003fe20003800000 */
.L_x_152:
[----:B------:R-:W-:Y:S01]  /*10ff0*/  ULDC.64 UR4, c[0x0][0x208] ;  /* 0x0000820000047ab9 */ /* 0x000fe20000000a00 */
[----:B------:R-:W-:Y:S02]  /*11000*/  IMAD.MOV.U32 R13, RZ, RZ, R4 ;  /* 0x000000ffff0d7224 */ /* 0x000fe400078e0004 */
[----:B------:R-:W-:Y:S02]  /*11010*/  IMAD.MOV.U32 R12, RZ, RZ, 0x7 ;  /* 0x00000007ff0c7424 */ /* 0x000fe400078e00ff */
[----:B------:R-:W-:-:S05]  /*11020*/  IMAD.MOV.U32 R6, RZ, RZ, R14 ;  /* 0x000000ffff067224 */ /* 0x000fca00078e000e */
[----:B------:R-:W-:-:S05]  /*11030*/  @!P4 LEA R6, P3, R9, R6, 0x1 ;  /* 0x000000060906c211 */ /* 0x000fca00078608ff */
[----:B------:R-:W-:-:S04]  /*11040*/  @!P4 IMAD.X R5, RZ, RZ, R5, P3 ;  /* 0x000000ffff05c224 */ /* 0x000fc800018e0605 */
        /* <DEDUP_REMOVED lines=10> */
.L_x_153:
[----:B------:R-:W-:Y:S02]  /*110f0*/  IMAD.MOV.U32 R13, RZ, RZ, R0 ;  /* 0x000000ffff0d7224 */ /* 0x000fe400078e0000 */
[----:B------:R-:W-:-:S07]  /*11100*/  IMAD.MOV.U32 R4, RZ, RZ, R14 ;  /* 0x000000ffff047224 */ /* 0x000fce00078e000e */
[----:B------:R-:W-:Y:S05]  /*11110*/  WARPSYNC.COLLECTIVE R15, `(.L_x_154) ;  /* 0x000000000f087348 */ /* 0x000fea0003c00000 */
[----:B------:R0:W1:Y:S02]  /*11120*/  SHFL.IDX P6, R14, R13, R12, R11 ;  /* 0x0000000c0d0e7389 */ /* 0x00006400000c000b */
[----:B01----:R-:W-:Y:S01]  /*11130*/  ENDCOLLECTIVE ;  /* 0x000000000000791b */ /* 0x003fe20003800000 */
.L_x_154:
[----:B------:R-:W-:Y:S01]  /*11140*/  IMAD.MOV.U32 R0, RZ, RZ, R14 ;  /* 0x000000ffff007224 */ /* 0x000fe200078e000e */
[----:B------:R-:W-:Y:S06]  /*11150*/  BRA `(.L_x_155) ;  /* 0xffffffc000ac7947 */ /* 0x000fec000383ffff */
.L_x_53:
[----:B-1----:R1:W2:Y:S02]  /*11160*/  SYNCS.PHASECHK.TRANS64.TRYWAIT P0, [R9+URZ+0x36820], R0 ;  /* 0x03682000090075a7 */ /* 0x0022a4000800017f */
[----:B--2---:R-:W-:Y:S05]  /*11170*/  @!P0 NANOSLEEP.SYNCS 0x989680 ;  /* 0x009896800000895d */ /* 0x004fea0003900000 */
[----:B------:R-:W2:Y:S02]  /*11180*/  @!P0 SYNCS.PHASECHK.TRANS64 P0, [R9+URZ+0x36820], R0 ;  /* 0x03682000090085a7 */ /* 0x000ea4000800007f */
[----:B--2---:R-:W-:Y:S05]  /*11190*/  @!P0 BRA `(.L_x_53) ;  /* 0xfffffffc00f08947 */ /* 0x004fea000383ffff */
[----:B------:R-:W-:Y:S05]  /*111a0*/  BRA `(.L_x_156) ;  /* 0xffffffc400147947 */ /* 0x000fea000383ffff */
.L_x_60:
[----:B-1----:R1:W2:Y:S02]  /*111b0*/  SYNCS.PHASECHK.TRANS64.TRYWAIT P0, [R3+URZ+0x36840], R2 ;  /* 0x03684002030075a7 */ /* 0x0022a4000800017f */
[----:B--2---:R-:W-:Y:S05]  /*111c0*/  @!P0 NANOSLEEP.SYNCS 0x989680 ;  /* 0x009896800000895d */ /* 0x004fea0003900000 */
[----:B------:R-:W2:Y:S02]  /*111d0*/  @!P0 SYNCS.PHASECHK.TRANS64 P0, [R3+URZ+0x36840], R2 ;  /* 0x03684002030085a7 */ /* 0x000ea4000800007f */
[----:B--2---:R-:W-:Y:S05]  /*111e0*/  @!P0 BRA `(.L_x_60) ;  /* 0xfffffffc00f08947 */ /* 0x004fea000383ffff */
[----:B------:R-:W-:Y:S05]  /*111f0*/  BRA `(.L_x_157) ;  /* 0xffffffc400c87947 */ /* 0x000fea000383ffff */
.L_x_67:
[----:B0-----:R0:W1:Y:S02]  /*11200*/  SYNCS.PHASECHK.TRANS64.TRYWAIT P0, [R3+URZ+0x60], R2 ;  /* 0x00006002030075a7 */ /* 0x001064000800017f */
[----:B-1----:R-:W-:Y:S05]  /*11210*/  @!P0 NANOSLEEP.SYNCS 0x989680 ;  /* 0x009896800000895d */ /* 0x002fea0003900000 */
[----:B------:R-:W1:Y:S02]  /*11220*/  @!P0 SYNCS.PHASECHK.TRANS64 P0, [R3+URZ+0x60], R2 ;  /* 0x00006002030085a7 */ /* 0x000e64000800007f */
[----:B-1----:R-:W-:Y:S05]  /*11230*/  @!P0 BRA `(.L_x_67) ;  /* 0xfffffffc00f08947 */ /* 0x002fea000383ffff */
[----:B------:R-:W-:Y:S05]  /*11240*/  BRA `(.L_x_158) ;  /* 0xffffffc800d87947 */ /* 0x000fea000383ffff */
.L_x_78:
[----:B-1----:R1:W2:Y:S02]  /*11250*/  SYNCS.PHASECHK.TRANS64.TRYWAIT P0, [R3+URZ+0x36840], R2 ;  /* 0x03684002030075a7 */ /* 0x0022a4000800017f */
[----:B--2---:R-:W-:Y:S05]  /*11260*/  @!P0 NANOSLEEP.SYNCS 0x989680 ;  /* 0x009896800000895d */ /* 0x004fea0003900000 */
[----:B------:R-:W2:Y:S02]  /*11270*/  @!P0 SYNCS.PHASECHK.TRANS64 P0, [R3+URZ+0x36840], R2 ;  /* 0x03684002030085a7 */ /* 0x000ea4000800007f */
[----:B--2---:R-:W-:Y:S05]  /*11280*/  @!P0 BRA `(.L_x_78) ;  /* 0xfffffffc00f08947 */ /* 0x004fea000383ffff */
[----:B------:R-:W-:Y:S05]  /*11290*/  BRA `(.L_x_159) ;  /* 0xffffffd000987947 */ /* 0x000fea000383ffff */
.L_x_85:
[----:B0-----:R0:W1:Y:S02]  /*112a0*/  SYNCS.PHASECHK.TRANS64.TRYWAIT P0, [R2+URZ+0x60], R3 ;  /* 0x00006003020075a7 */ /* 0x001064000800017f */
[----:B-1----:R-:W-:Y:S05]  /*112b0*/  @!P0 NANOSLEEP.SYNCS 0x989680 ;  /* 0x009896800000895d */ /* 0x002fea0003900000 */
[----:B------:R-:W1:Y:S02]  /*112c0*/  @!P0 SYNCS.PHASECHK.TRANS64 P0, [R2+URZ+0x60], R3 ;  /* 0x00006003020085a7 */ /* 0x000e64000800007f */
[----:B-1----:R-:W-:Y:S05]  /*112d0*/  @!P0 BRA `(.L_x_85) ;  /* 0xfffffffc00f08947 */ /* 0x002fea000383ffff */
[----:B------:R-:W-:Y:S05]  /*112e0*/  BRA `(.L_x_160) ;  /* 0xffffffd400a87947 */ /* 0x000fea000383ffff */
.L_x_95:
[----:B--2---:R2:W3:Y:S02]  /*112f0*/  SYNCS.PHASECHK.TRANS64.TRYWAIT P0, [R2+URZ+0x36840], R3 ;  /* 0x03684003020075a7 */ /* 0x0044e4000800017f */
[----:B---3--:R-:W-:Y:S05]  /*11300*/  @!P0 NANOSLEEP.SYNCS 0x989680 ;  /* 0x009896800000895d */ /* 0x008fea0003900000 */
[----:B------:R-:W3:Y:S02]  /*11310*/  @!P0 SYNCS.PHASECHK.TRANS64 P0, [R2+URZ+0x36840], R3 ;  /* 0x03684003020085a7 */ /* 0x000ee4000800007f */
[----:B---3--:R-:W-:Y:S05]  /*11320*/  @!P0 BRA `(.L_x_95) ;  /* 0xfffffffc00f08947 */ /* 0x008fea000383ffff */
[----:B------:R-:W-:Y:S05]  /*11330*/  BRA `(.L_x_161) ;  /* 0xffffffdc00387947 */ /* 0x000fea000383ffff */
.L_x_102:
[----:B0-----:R0:W1:Y:S02]  /*11340*/  SYNCS.PHASECHK.TRANS64.TRYWAIT P0, [R2+URZ+0x60], R5 ;  /* 0x00006005020075a7 */ /* 0x001064000800017f */
[----:B-1----:R-:W-:Y:S05]  /*11350*/  @!P0 NANOSLEEP.SYNCS 0x989680 ;  /* 0x009896800000895d */ /* 0x002fea0003900000 */
[----:B------:R-:W1:Y:S02]  /*11360*/  @!P0 SYNCS.PHASECHK.TRANS64 P0, [R2+URZ+0x60], R5 ;  /* 0x00006005020085a7 */ /* 0x000e64000800007f */
[----:B-1----:R-:W-:Y:S05]  /*11370*/  @!P0 BRA `(.L_x_102) ;  /* 0xfffffffc00f08947 */ /* 0x002fea000383ffff */
[----:B------:R-:W-:Y:S05]  /*11380*/  BRA `(.L_x_162) ;  /* 0xffffffe000487947 */ /* 0x000fea000383ffff */
.L_x_112:
[----:B-1----:R1:W3:Y:S02]  /*11390*/  SYNCS.PHASECHK.TRANS64.TRYWAIT P0, [R2+URZ+0x36860], R3 ;  /* 0x03686003020075a7 */ /* 0x0022e4000800017f */
[----:B---3--:R-:W-:Y:S05]  /*113a0*/  @!P0 NANOSLEEP.SYNCS 0x989680 ;  /* 0x009896800000895d */ /* 0x008fea0003900000 */
[----:B------:R-:W3:Y:S02]  /*113b0*/  @!P0 SYNCS.PHASECHK.TRANS64 P0, [R2+URZ+0x36860], R3 ;  /* 0x03686003020085a7 */ /* 0x000ee4000800007f */
[----:B---3--:R-:W-:Y:S05]  /*113c0*/  @!P0 BRA `(.L_x_112) ;  /* 0xfffffffc00f08947 */ /* 0x008fea000383ffff */
[----:B------:R-:W-:Y:S05]  /*113d0*/  BRA `(.L_x_163) ;  /* 0xffffffe400807947 */ /* 0x000fea000383ffff */
.L_x_120:
[----:B0-----:R0:W1:Y:S02]  /*113e0*/  SYNCS.PHASECHK.TRANS64.TRYWAIT P0, [R0+URZ+0x36820], R3 ;  /* 0x03682003000075a7 */ /* 0x001064000800017f */
[----:B-1----:R-:W-:Y:S05]  /*113f0*/  @!P0 NANOSLEEP.SYNCS 0x989680 ;  /* 0x009896800000895d */ /* 0x002fea0003900000 */
[----:B------:R-:W1:Y:S02]  /*11400*/  @!P0 SYNCS.PHASECHK.TRANS64 P0, [R0+URZ+0x36820], R3 ;  /* 0x03682003000085a7 */ /* 0x000e64000800007f */
[----:B-1----:R-:W-:Y:S05]  /*11410*/  @!P0 BRA `(.L_x_120) ;  /* 0xfffffffc00f08947 */ /* 0x002fea000383ffff */
[----:B------:R-:W-:Y:S05]  /*11420*/  BRA `(.L_x_164) ;  /* 0xffffffe800c87947 */ /* 0x000fea000383ffff */
.L_x_121:
        /* <DEDUP_REMOVED lines=11> */
.L_x_166:
[----:B------:R-:W-:Y:S05]  /*114e0*/  BSYNC B0 ;  /* 0x0000000000007941 */ /* 0x000fea0003800000 */
.L_x_165:
[----:B------:R-:W-:Y:S05]  /*114f0*/  BRA `(.L_x_167) ;  /* 0xffffffe800b07947 */ /* 0x000fea000383ffff */
.L_x_124:
[----:B------:R-:W-:Y:S01]  /*11500*/  BSSY B1, `(.L_x_168) ;  /* 0x0000006000017945 */ /* 0x000fe20003800000 */
[----:B------:R-:W-:-:S07]  /*11510*/  IMAD.MOV.U32 R15, RZ, RZ, -0x1 ;  /* 0xffffffffff0f7424 */ /* 0x000fce00078e00ff */
[----:B012---:R-:W-:Y:S05]  /*11520*/  WARPSYNC.COLLECTIVE R15, `(.L_x_169) ;  /* 0x000000000f0c7348 */ /* 0x007fea0003c00000 */
[----:B------:R-:W-:Y:S02]  /*11530*/  ELECT P6, UR62, PT ;  /* 0x00000000003e782f */ /* 0x000fe400038c0000 */
[----:B------:R-:W-:Y:S01]  /*11540*/  MOV R14, UR62 ;  /* 0x0000003e000e7c02 */ /* 0x000fe20008000f00 */
[----:B012---:R-:W-:Y:S10]  /*11550*/  ENDCOLLECTIVE ;  /* 0x000000000000791b */ /* 0x007ff40003800000 */
.L_x_169:
[----:B------:R-:W-:Y:S05]  /*11560*/  BSYNC B1 ;  /* 0x0000000000017941 */ /* 0x000fea0003800000 */
.L_x_168:
[----:B------:R-:W-:Y:S05]  /*11570*/  BRA `(.L_x_170) ;  /* 0xffffffe800a87947 */ /* 0x000fea000383ffff */
.L_x_126:
[----:B0-----:R0:W1:Y:S02]  /*11580*/  SYNCS.PHASECHK.TRANS64.TRYWAIT P0, [R6+URZ], R5 ;  /* 0x00000005060075a7 */ /* 0x001064000800017f */
[----:B-1----:R-:W-:Y:S05]  /*11590*/  @!P0 NANOSLEEP.SYNCS 0x989680 ;  /* 0x009896800000895d */ /* 0x002fea0003900000 */
[----:B------:R-:W1:Y:S02]  /*115a0*/  @!P0 SYNCS.PHASECHK.TRANS64 P0, [R6+URZ], R5 ;  /* 0x00000005060085a7 */ /* 0x000e64000800007f */
[----:B-1----:R-:W-:Y:S05]  /*115b0*/  @!P0 BRA `(.L_x_126) ;  /* 0xfffffffc00f08947 */ /* 0x002fea000383ffff */
[----:B------:R-:W-:Y:S05]  /*115c0*/  BRA `(.L_x_171) ;  /* 0xffffffe800e07947 */ /* 0x000fea000383ffff */
.L_x_127:
[----:B-1----:R1:W3:Y:S02]  /*115d0*/  SYNCS.PHASECHK.TRANS64.TRYWAIT P0, [R3+URZ], R2 ;  /* 0x00000002030075a7 */ /* 0x0022e4000800017f */
[----:B---3--:R-:W-:Y:S05]  /*115e0*/  @!P0 NANOSLEEP.SYNCS 0x989680 ;  /* 0x009896800000895d */ /* 0x008fea0003900000 */
[----:B------:R-:W3:Y:S02]  /*115f0*/  @!P0 SYNCS.PHASECHK.TRANS64 P0, [R3+URZ], R2 ;  /* 0x00000002030085a7 */ /* 0x000ee4000800007f */
[----:B---3--:R-:W-:Y:S05]  /*11600*/  @!P0 BRA `(.L_x_127) ;  /* 0xfffffffc00f08947 */ /* 0x008fea000383ffff */
[----:B------:R-:W-:Y:S05]  /*11610*/  BRA `(.L_x_172) ;  /* 0xffffffe800d47947 */ /* 0x000fea000383ffff */
.L_x_129:
[----:B-1----:R1:W3:Y:S02]  /*11620*/  SYNCS.PHASECHK.TRANS64.TRYWAIT P0, [R18+URZ], R5 ;  /* 0x00000005120075a7 */ /* 0x0022e4000800017f */
[----:B---3--:R-:W-:Y:S05]  /*11630*/  @!P0 NANOSLEEP.SYNCS 0x989680 ;  /* 0x009896800000895d */ /* 0x008fea0003900000 */
[----:B------:R-:W3:Y:S02]  /*11640*/  @!P0 SYNCS.PHASECHK.TRANS64 P0, [R18+URZ], R5 ;  /* 0x00000005120085a7 */ /* 0x000ee4000800007f */
[----:B---3--:R-:W-:Y:S05]  /*11650*/  @!P0 BRA `(.L_x_129) ;  /* 0xfffffffc00f08947 */ /* 0x008fea000383ffff */
[----:B------:R-:W-:Y:S05]  /*11660*/  BRA `(.L_x_173) ;  /* 0xffffffe800d87947 */ /* 0x000fea000383ffff */
.L_x_174:
[----:B------:R-:W-:-:S00]  /*11670*/  BRA `(.L_x_174) ;  /* 0xfffffffc00fc7947 */ /* 0x000fc0000383ffff */
[----:B------:R-:W-:-:S00]  /*11680*/  NOP ;  /* 0x0000000000007918 */ /* 0x000fc00000000000 */
[----:B------:R-:W-:-:S00]  /*11690*/  NOP ;  /* 0x0000000000007918 */ /* 0x000fc00000000000 */
[----:B------:R-:W-:-:S00]  /*116a0*/  NOP ;  /* 0x0000000000007918 */ /* 0x000fc00000000000 */
[----:B------:R-:W-:-:S00]  /*116b0*/  NOP ;  /* 0x0000000000007918 */ /* 0x000fc00000000000 */
[----:B------:R-:W-:-:S00]  /*116c0*/  NOP ;  /* 0x0000000000007918 */ /* 0x000fc00000000000 */
[----:B------:R-:W-:-:S00]  /*116d0*/  NOP ;  /* 0x0000000000007918 */ /* 0x000fc00000000000 */
[----:B------:R-:W-:-:S00]  /*116e0*/  NOP ;  /* 0x0000000000007918 */ /* 0x000fc00000000000 */
[----:B------:R-:W-:-:S00]  /*116f0*/  NOP ;  /* 0x0000000000007918 */ /* 0x000fc00000000000 */
.L_x_3239:


//--------------------- .text._ZN7cutlass13device_kernelIN5flash11enable_sm90INS1_16FlashAttnFwdSm90INS1_25CollectiveMainloopFwdSm90ILi2EN4cute5tupleIJNS5_1CILi2EEENS7_ILi1EEES9_EEENS6_IJNS7_ILi128EEENS7_ILi112EEENS7_ILi192EEEEEELi192ENS_10bfloat16_tEfNS_4arch4Sm90ELb0ELb0ELb0ELb0ELb0ELb0ELb0ELb1ELb1ELb1ELb0ELb0EEENS1_21CollectiveEpilogueFwdINS6_IJSB_SD_SC_EEESA_SF_SH_Li256ELb0ELb1ELb0ELb0EEENS1_29StaticPersistentTileSchedulerILb0EEEEEEEEEvNT_6ParamsE --------------------------
	.section	.text._ZN7cutlass13device_kernelIN5flash11enable_sm90INS1_16FlashAttnFwdSm90INS1_25CollectiveMainloopFwdSm90ILi2EN4cute5tupleIJNS5_1CILi2EEENS7_ILi1EEES9_EEENS6_IJNS7_ILi128EEENS7_ILi112EEENS7_ILi192EEEEEELi192ENS_10bfloat16_tEfNS_4arch4Sm90ELb0ELb0ELb0ELb0ELb0ELb0ELb0ELb1ELb1ELb1ELb0ELb0EEENS1_21CollectiveEpilogueFwdINS6_IJSB_SD_SC_EEESA_SF_SH_Li256ELb0ELb1ELb0ELb0EEENS1_29StaticPersistentTileSchedulerILb0EEEEEEEEEvNT_6ParamsE,"ax",@progbits
	.align	128
.text._ZN7cutlass13device_kernelIN5flash11enable_sm90INS1_16FlashAttnFwdSm90INS1_25CollectiveMainloopFwdSm90ILi2EN4cute5tupleIJNS5_1CILi2EEENS7_ILi1EEES9_EEENS6_IJNS7_ILi128EEENS7_ILi112EEENS7_ILi192EEEEEELi192ENS_10bfloat16_tEfNS_4arch4Sm90ELb0ELb0ELb0ELb0ELb0ELb0ELb0ELb1ELb1ELb1ELb0ELb0EEENS1_21CollectiveEpilogueFwdINS6_IJSB_SD_SC_EEESA_SF_SH_Li256ELb0ELb1ELb0ELb0EEENS1_29StaticPersistentTileSchedulerILb0EEEEEEEEEvNT_6ParamsE:
        .type           _ZN7cutlass13device_kernelIN5flash11enable_sm90INS1_16FlashAttnFwdSm90INS1_25CollectiveMainloopFwdSm90ILi2EN4cute5tupleIJNS5_1CILi2EEENS7_ILi1EEES9_EEENS6_IJNS7_ILi128EEENS7_ILi112EEENS7_ILi192EEEEEELi192ENS_10bfloat16_tEfNS_4arch4Sm90ELb0ELb0ELb0ELb0ELb0ELb0ELb0ELb1ELb1ELb1ELb0ELb0EEENS1_21CollectiveEpilogueFwdINS6_IJSB_SD_SC_EEESA_SF_SH_Li256ELb0ELb1ELb0ELb0EEENS1_29StaticPersistentTileSchedulerILb0EEEEEEEEEvNT_6ParamsE,@function
        .size           _ZN7cutlass13device_kernelIN5flash11enable_sm90INS1_16FlashAttnFwdSm90INS1_25CollectiveMainloopFwdSm90ILi2EN4cute5tupleIJNS5_1CILi2EEENS7_ILi1EEES9_EEENS6_IJNS7_ILi128EEENS7_ILi112EEENS7_ILi192EEEEEELi192ENS_10bfloat16_tEfNS_4arch4Sm90ELb0ELb0ELb0ELb0ELb0ELb0ELb0ELb1ELb1ELb1ELb0ELb0EEENS1_21CollectiveEpilogueFwdINS6_IJSB_SD_SC_EEESA_SF_SH_Li256ELb0ELb1ELb0ELb0EEENS1_29StaticPersistentTileSchedulerILb0EEEEEEEEEvNT_6ParamsE,(.L_x_3240 - _ZN7cutlass13device_kernelIN5flash11enable_sm90INS1_16FlashAttnFwdSm90INS1_25CollectiveMainloopFwdSm90ILi2EN4cute5tupleIJNS5_1CILi2EEENS7_ILi1EEES9_EEENS6_IJNS7_ILi128EEENS7_ILi112EEENS7_ILi192EEEEEELi192ENS_10bfloat16_tEfNS_4arch4Sm90ELb0ELb0ELb0ELb0ELb0ELb0ELb0ELb1ELb1ELb1ELb0ELb0EEENS1_21CollectiveEpilogueFwdINS6_IJSB_SD_SC_EEESA_SF_SH_Li256ELb0ELb1ELb0ELb0EEENS1_29StaticPersistentTileSchedulerILb0EEEEEEEEEvNT_6ParamsE)
        .other          _ZN7cutlass13device_kernelIN5flash11enable_sm90INS1_16FlashAttnFwdSm90INS1_25CollectiveMainloopFwdSm90ILi2EN4cute5tupleIJNS5_1CILi2EEENS7_ILi1EEES9_EEENS6_IJNS7_ILi128EEENS7_ILi112EEENS7_ILi192EEEEEELi192ENS_10bfloat16_tEfNS_4arch4Sm90ELb0ELb0ELb0ELb0ELb0ELb0ELb0ELb1ELb1ELb1ELb0ELb0EEENS1_21CollectiveEpilogueFwdINS6_IJSB_SD_SC_EEESA_SF_SH_Li256ELb0ELb1ELb0ELb0EEENS1_29StaticPersistentTileSchedulerILb0EEEEEEEEEvNT_6ParamsE,@"STO_CUDA_ENTRY STV_DEFAULT"
_ZN7cutlass13device_kernelIN5flash11enable_sm90INS1_16FlashAttnFwdSm90INS1_25CollectiveMainloopFwdSm90ILi2EN4cute5tupleIJNS5_1CILi2EEENS7_ILi1EEES9_EEENS6_IJNS7_ILi128EEENS7_ILi112EEENS7_ILi192EEEEEELi192ENS_10bfloat16_tEfNS_4arch4Sm90ELb0ELb0ELb0ELb0ELb0ELb0ELb0ELb1ELb1ELb1ELb0ELb0EEENS1_21CollectiveEpilogueFwdINS6_IJSB_SD_SC_EEESA_SF_SH_Li256ELb0ELb1ELb0ELb0EEENS1_29StaticPersistentTileSchedulerILb0EEEEEEEEEvNT_6ParamsE:
        /* <DEDUP_REMOVED lines=17> */
.L_x_176:
[----:B------:R-:W-:Y:S05]  /*0110*/  BSYNC B0 ;  /* 0x0000000000007941 */ /* 0x000fea0003800000 */
.L_x_175:
[----:B------:R-:W-:Y:S01]  /*0120*/  VOTEU.ANY UP0, P0 ;  /* 0x00000000003f7886 */ /* 0x000fe20000000100 */
[----:B------:R-:W0:Y:S01]  /*0130*/  SHFL.IDX PT, R4, R2, RZ, 0x1f ;  /* 0x00001fff02047589 */ /* 0x000e2200000e0000 */
[----:B------:R-:W-:Y:S01]  /*0140*/  UMOV UR4, 0x80 ;  /* 0x0000008000047882 */ /* 0x000fe20000000000 */
[----:B------:R-:W-:Y:S01]  /*0150*/  UMOV UR7, 0x200 ;  /* 0x0000020000077882 */ /* 0x000fe20000000000 */
[----:B------:R-:W-:Y:S01]  /*0160*/  SHF.R.U32.HI R3, RZ, 0x7, R0 ;  /* 0x00000007ff037819 */ /* 0x000fe20000011600 */
[----:B------:R-:W1:Y:S01]  /*0170*/  @UP0 S2UR UR8, SR_CgaCtaId ;  /* 0x00000000000809c3 */ /* 0x000e620000008800 */
[----:B------:R-:W-:Y:S01]  /*0180*/  @UP0 UMOV UR6, 0x400 ;  /* 0x0000040000060882 */ /* 0x000fe20000000000 */
[----:B------:R-:W-:-:S04]  /*0190*/  @UP0 UIADD3 UR4, -UR4, 0x100000, URZ ;  /* 0x0010000004040890 */ /* 0x000fc8000fffe13f */
[----:B------:R-:W-:Y:S02]  /*01a0*/  @UP0 USHF.L.U32 UR5, UR4, 0xb, URZ ;  /* 0x0000000b04050899 */ /* 0x000fe4000800063f */
[----:B------:R-:W-:Y:S01]  /*01b0*/  @UP0 USHF.L.U32 UR4, UR4, 0x1, URZ ;  /* 0x0000000104040899 */ /* 0x000fe2000800063f */
[----:B------:R-:W-:Y:S01]  /*01c0*/  VOTEU.ANY UP1, P0 ;  /* 0x00000000003f7886 */ /* 0x000fe20000020100 */
[----:B------:R-:W2:Y:S01]  /*01d0*/  SHFL.IDX PT, R3, R3, RZ, 0x1f ;  /* 0x00001fff03037589 */ /* 0x000ea200000e0000 */
[----:B0-----:R-:W-:Y:S01]  /*01e0*/  ISETP.NE.AND P1, PT, R4, RZ, PT ;  /* 0x000000ff0400720c */ /* 0x001fe20003f25270 */
[----:B-1----:R-:W-:Y:S02]  /*01f0*/  @UP0 ULEA UR8, UR8, UR6, 0x18 ;  /* 0x0000000608080291 */ /* 0x002fe4000f8ec03f */
[----:B------:R-:W-:-:S04]  /*0200*/  @UP0 UIADD3 UR6, -UR7, 0x100000, URZ ;  /* 0x0010000007060890 */ /* 0x000fc8000fffe13f */
[----:B------:R-:W-:Y:S02]  /*0210*/  @UP0 USHF.L.U32 UR7, UR6, 0xb, URZ ;  /* 0x0000000b06070899 */ /* 0x000fe4000800063f */
[----:B------:R-:W-:Y:S01]  /*0220*/  @UP0 USHF.L.U32 UR6, UR6, 0x1, URZ ;  /* 0x0000000106060899 */ /* 0x000fe2000800063f */
[----:B------:R-:W-:Y:S01]  /*0230*/  VOTEU.ANY UP0, P0 ;  /* 0x00000000003f7886 */ /* 0x000fe20000000100 */
[----:B------:R-:W0:Y:S04]  /*0240*/  FENCE.VIEW.ASYNC.S ;  /* 0x00000000000073c6 */ /* 0x000e280000000000 */
[----:B0-----:R0:W1:Y:S06]  /*0250*/  @UP0 SYNCS.EXCH.64 URZ, [UR8+0x36800], UR4 ;  /* 0x03680004083f05b2 */ /* 0x00106c0008000100 */
[----:B------:R0:W3:Y:S01]  /*0260*/  @UP1 SYNCS.EXCH.64 URZ, [UR8+0x36820], UR6 ;  /* 0x03682006083f15b2 */ /* 0x0000e20008000100 */
[----:B--2---:R-:W-:Y:S05]  /*0270*/  @P1 BRA `(.L_x_177) ;  /* 0x0000000000481947 */ /* 0x004fea0003800000 */
[----:B0-----:R-:W0:Y:S01]  /*0280*/  S2UR UR5, SR_CgaCtaId ;  /* 0x00000000000579c3 */ /* 0x001e220000008800 */
[----:B------:R-:W-:Y:S01]  /*0290*/  UMOV UR4, 0x400 ;  /* 0x0000040000047882 */ /* 0x000fe20000000000 */
[----:B------:R-:W-:Y:S01]  /*02a0*/  UMOV UR6, 0x1 ;  /* 0x0000000100067882 */ /* 0x000fe20000000000 */
[----:B------:R-:W-:Y:S01]  /*02b0*/  UMOV UR7, 0x4 ;  /* 0x0000000400077882 */ /* 0x000fe20000000000 */
[----:B------:R-:W-:Y:S01]  /*02c0*/  ELECT P0, URZ, PT ;  /* 0x00000000003f782f */ /* 0x000fe20003800000 */
[----:B0-----:R-:W-:Y:S02]  /*02d0*/  ULEA UR8, UR5, UR4, 0x18 ;  /* 0x0000000405087291 */ /* 0x001fe4000f8ec03f */
[----:B------:R-:W-:-:S04]  /*02e0*/  UIADD3 UR4, -UR6, 0x100000, URZ ;  /* 0x0010000006047890 */ /* 0x000fc8000fffe13f */
[----:B------:R-:W-:Y:S02]  /*02f0*/  USHF.L.U32 UR5, UR4, 0xb, URZ ;  /* 0x0000000b04057899 */ /* 0x000fe4000800063f */
[----:B------:R-:W-:Y:S02]  /*0300*/  USHF.L.U32 UR4, UR4, 0x1, URZ ;  /* 0x0000000104047899 */ /* 0x000fe4000800063f */
[----:B------:R-:W-:-:S04]  /*0310*/  UIADD3 UR6, -UR7, 0x100000, URZ ;  /* 0x0010000007067890 */ /* 0x000fc8000fffe13f */
[----:B------:R-:W-:Y:S02]  /*0320*/  USHF.L.U32 UR7, UR6, 0xb, URZ ;  /* 0x0000000b06077899 */ /* 0x000fe4000800063f */
[----:B------:R-:W-:Y:S01]  /*0330*/  USHF.L.U32 UR6, UR6, 0x1, URZ ;  /* 0x0000000106067899 */ /* 0x000fe2000800063f */
[----:B------:R-:W0:Y:S03]  /*0340*/  FENCE.VIEW.ASYNC.S ;  /* 0x00000000000073c6 */ /* 0x000e260000000000 */
[----:B0-----:R2:W4:Y:S08]  /*0350*/  SYNCS.EXCH.64 URZ, [UR8+0x36830], UR4 ;  /* 0x03683004083f75b2 */ /* 0x0015300008000100 */
[----:B------:R2:W0:Y:S01]  /*0360*/  SYNCS.EXCH.64 URZ, [UR8+0x36840], UR6 ;  /* 0x03684006083f75b2 */ /* 0x0004220008000100 */
[----:B------:R2:W0:Y:S01]  /*0370*/  SYNCS.EXCH.64 URZ, [UR8+0x36838], UR4 ;  /* 0x03683804083f75b2 */ /* 0x0004220008000100 */
[----:B------:R2:W0:Y:S02]  /*0380*/  SYNCS.EXCH.64 URZ, [UR8+0x36848], UR6 ;  /* 0x03684806083f75b2 */ /* 0x0004240008000100 */
[----:B--2---:R-:W-:Y:S01]  /*0390*/  NOP ;  /* 0x0000000000007918 */ /* 0x004fe20000000000 */
.L_x_177:
[----:B0-----:R-:W0:Y:S01]  /*03a0*/  S2UR UR4, SR_CTAID.Y ;  /* 0x00000000000479c3 */ /* 0x001e220000002600 */
[----:B------:R-:W2:Y:S01]  /*03b0*/  SHFL.IDX PT, R8, R2, RZ, 0x1f ;  /* 0x00001fff02087589 */ /* 0x000ea200000e0000 */
[----:B------:R-:W-:Y:S01]  /*03c0*/  ULDC UR5, c[0x0][0x154] ;  /* 0x0000550000057ab9 */ /* 0x000fe20000000800 */
[----:B------:R-:W-:-:S05]  /*03d0*/  NOP ;  /* 0x0000000000007918 */ /* 0x000fca0000000000 */
[----:B------:R-:W5:Y:S08]  /*03e0*/  S2UR UR6, SR_CTAID.X ;  /* 0x00000000000679c3 */ /* 0x000f700000002500 */
[----:B------:R-:W1:Y:S01]  /*03f0*/  LDC R9, c[0x0][0x148] ;  /* 0x00005200ff097b82 */ /* 0x000e620000000800 */
[----:B0-----:R-:W-:Y:S02]  /*0400*/  I2FP.F32.U32 R5, UR4 ;  /* 0x0000000400057c45 */ /* 0x001fe40008201000 */
[----:B--2---:R-:W-:-:S03]  /*0410*/  ISETP.NE.AND P0, PT, R8, RZ, PT ;  /* 0x000000ff0800720c */ /* 0x004fc60003f05270 */
[----:B------:R-:W-:Y:S01]  /*0420*/  FMUL R7, R5, UR5 ;  /* 0x0000000505077c20 */ /* 0x000fe20008400000 */
[----:B------:R-:W-:Y:S02]  /*0430*/  SHF.R.S32.HI R5, RZ, 0x1f, R0 ;  /* 0x0000001fff057819 */ /* 0x000fe40000011400 */
[----:B-----5:R-:W-:Y:S02]  /*0440*/  I2FP.F32.U32 R6, UR6 ;  /* 0x0000000600067c45 */ /* 0x020fe40008201000 */
[----:B------:R-:W-:Y:S01]  /*0450*/  LEA.HI R5, R5, R0, RZ, 0x7 ;  /* 0x0000000005057211 */ /* 0x000fe200078f38ff */
[----:B------:R-:W0:Y:S02]  /*0460*/  F2I.U32.TRUNC.NTZ R7, R7 ;  /* 0x0000000700077305 */ /* 0x000e24000020f000 */
[----:B0-----:R-:W-:-:S04]  /*0470*/  IMAD.MOV R10, RZ, RZ, -R7 ;  /* 0x000000ffff0a7224 */ /* 0x001fc800078e0a07 */
[----:B-1----:R-:W-:Y:S01]  /*0480*/  IMAD R13, R9, R10, UR4 ;  /* 0x00000004090d7e24 */ /* 0x002fe2000f8e020a */
[----:B------:R-:W-:Y:S02]  /*0490*/  ULDC UR4, c[0x0][0x150] ;  /* 0x0000540000047ab9 */ /* 0x000fe40000000800 */
[----:B------:R-:W-:Y:S01]  /*04a0*/  FMUL R10, R6, UR4 ;  /* 0x00000004060a7c20 */ /* 0x000fe20008400000 */
[----:B------:R-:W-:Y:S06]  /*04b0*/  @P0 BRA `(.L_x_178) ;  /* 0x0000000000480947 */ /* 0x000fec0003800000 */
[----:B------:R-:W0:Y:S01]  /*04c0*/  S2UR UR5, SR_CgaCtaId ;  /* 0x00000000000579c3 */ /* 0x000e220000008800 */
        /* <DEDUP_REMOVED lines=12> */
[----:B0-----:R0:W1:Y:S08]  /*0590*/  SYNCS.EXCH.64 URZ, [UR8+0x36850], UR4 ;  /* 0x03685004083f75b2 */ /* 0x0010700008000100 */
[----:B------:R0:W2:Y:S01]  /*05a0*/  SYNCS.EXCH.64 URZ, [UR8+0x36860], UR6 ;  /* 0x03686006083f75b2 */ /* 0x0000a20008000100 */
[----:B------:R0:W0:Y:S01]  /*05b0*/  SYNCS.EXCH.64 URZ, [UR8+0x36858], UR4 ;  /* 0x03685804083f75b2 */ /* 0x0000220008000100 */
[----:B------:R0:W0:Y:S01]  /*05c0*/  SYNCS.EXCH.64 URZ, [UR8+0x36868], UR6 ;  /* 0x03686806083f75b2 */ /* 0x0000220008000100 */
[----:B------:R-:W-:Y:S01]  /*05d0*/  NOP ;  /* 0x0000000000007918 */ /* 0x000fe20000000000 */
.L_x_178:
[----:B------:R-:W5:Y:S01]  /*05e0*/  SHFL.IDX PT, R9, R2, RZ, 0x1f ;  /* 0x00001fff02097589 */ /* 0x000f6200000e0000 */
[----:B------:R-:W-:Y:S01]  /*05f0*/  LOP3.LUT R5, R5, 0xffffff80, RZ, 0xc0, !PT ;  /* 0xffffff8005057812 */ /* 0x000fe200078ec0ff */
[----:B------:R-:W0:Y:S01]  /*0600*/  LDC R12, c[0x0][0x144] ;  /* 0x00005100ff0c7b82 */ /* 0x000e220000000800 */
[----:B------:R-:W0:Y:S01]  /*0610*/  F2I.U32.TRUNC.NTZ R10, R10 ;  /* 0x0000000a000a7305 */ /* 0x000e22000020f000 */
[----:B------:R-:W-:Y:S01]  /*0620*/  SHF.R.S32.HI R11, RZ, 0x1f, R8 ;  /* 0x0000001fff0b7819 */ /* 0x000fe20000011408 */
[----:B------:R-:W-:Y:S01]  /*0630*/  NOP ;  /* 0x0000000000007918 */ /* 0x000fe20000000000 */
[----:B------:R-:W-:-:S05]  /*0640*/  IMAD.IADD R5, R0, 0x1, -R5 ;  /* 0x0000000100057824 */ /* 0x000fca00078e0a05 */
[----:B------:R-:W-:-:S04]  /*0650*/  SHF.R.S32.HI R6, RZ, 0x1f, R5 ;  /* 0x0000001fff067819 */ /* 0x000fc80000011405 */
[----:B------:R-:W-:-:S04]  /*0660*/  LEA.HI R6, R6, R5, RZ, 0x3 ;  /* 0x0000000506067211 */ /* 0x000fc800078f18ff */
[--C-:B------:R-:W-:Y:S02]  /*0670*/  SHF.R.S32.HI R7, RZ, 0x3, R6.reuse ;  /* 0x00000003ff077819 */ /* 0x100fe40000011406 */
[----:B------:R-:W-:Y:S02]  /*0680*/  SHF.R.S32.HI R6, RZ, 0x1f, R6 ;  /* 0x0000001fff067819 */ /* 0x000fe40000011406 */
[----:B-----5:R-:W-:Y:S02]  /*0690*/  ISETP.NE.AND P0, PT, R9, RZ, PT ;  /* 0x000000ff0900720c */ /* 0x020fe40003f05270 */
[----:B------:R-:W-:Y:S02]  /*06a0*/  LEA.HI R6, R6, R7, RZ, 0x2 ;  /* 0x0000000706067211 */ /* 0x000fe400078f10ff */
[----:B------:R-:W-:Y:S02]  /*06b0*/  SHF.R.S32.HI R9, RZ, 0x1f, R4 ;  /* 0x0000001fff097819 */ /* 0x000fe40000011404 */
[----:B------:R-:W-:-:S02]  /*06c0*/  LOP3.LUT R6, R6, 0xfffffffc, RZ, 0xc0, !PT ;  /* 0xfffffffc06067812 */ /* 0x000fc400078ec0ff */
[----:B------:R-:W-:-:S05]  /*06d0*/  LEA.HI R9, R9, R4, RZ, 0x2 ;  /* 0x0000000409097211 */ /* 0x000fca00078f10ff */
[----:B------:R-:W-:Y:S05]  /*06e0*/  @P0 BRA `(.L_x_179) ;  /* 0x0000000000480947 */ /* 0x000fea0003800000 */
[----:B0-----:R-:W0:Y:S01]  /*06f0*/  S2UR UR5, SR_CgaCtaId ;  /* 0x00000000000579c3 */ /* 0x001e220000008800 */
[----:B------:R-:W-:Y:S01]  /*0700*/  UMOV UR4, 0x400 ;  /* 0x0000040000047882 */ /* 0x000fe20000000000 */
[----:B------:R-:W-:Y:S01]  /*0710*/  UMOV UR6, 0x1 ;  /* 0x0000000100067882 */ /* 0x000fe20000000000 */
[----:B------:R-:W-:Y:S01]  /*0720*/  UMOV UR9, 0x2 ;  /* 0x0000000200097882 */ /* 0x000fe20000000000 */
[----:B------:R-:W-:-:S04]  /*0730*/  UIADD3 UR6, -UR6, 0x100000, URZ ;  /* 0x0010000006067890 */ /* 0x000fc8000fffe13f */
[----:B------:R-:W-:Y:S02]  /*0740*/  USHF.L.U32 UR7, UR6, 0xb, URZ ;  /* 0x0000000b06077899 */ /* 0x000fe4000800063f */
[----:B------:R-:W-:Y:S01]  /*0750*/  USHF.L.U32 UR6, UR6, 0x1, URZ ;  /* 0x0000000106067899 */ /* 0x000fe2000800063f */
[----:B------:R-:W-:Y:S01]  /*0760*/  ELECT P0, URZ, PT ;  /* 0x00000000003f782f */ /* 0x000fe20003800000 */
[----:B0-----:R-:W-:Y:S02]  /*0770*/  ULEA UR8, UR5, UR4, 0x18 ;  /* 0x0000000405087291 */ /* 0x001fe4000f8ec03f */
[----:B------:R-:W-:-:S04]  /*0780*/  UIADD3 UR4, -UR9, 0x100000, URZ ;  /* 0x0010000009047890 */ /* 0x000fc8000fffe13f */
[----:B------:R-:W-:Y:S02]  /*0790*/  USHF.L.U32 UR5, UR4, 0xb, URZ ;  /* 0x0000000b04057899 */ /* 0x000fe4000800063f */
[----:B------:R-:W-:Y:S01]  /*07a0*/  USHF.L.U32 UR4, UR4, 0x1, URZ ;  /* 0x0000000104047899 */ /* 0x000fe2000800063f */
[----:B------:R-:W0:Y:S03]  /*07b0*/  FENCE.VIEW.ASYNC.S ;  /* 0x00000000000073c6 */ /* 0x000e260000000000 */
[----:B0-----:R0:W0:Y:S08]  /*07c0*/  SYNCS.EXCH.64 URZ, [UR8+0x36870], UR6 ;  /* 0x03687006083f75b2 */ /* 0x0010300008000100 */
[----:B------:R0:W0:Y:S01]  /*07d0*/  SYNCS.EXCH.64 URZ, [UR8+0x36880], UR4 ;  /* 0x03688004083f75b2 */ /* 0x0000220008000100 */
[----:B------:R0:W0:Y:S01]  /*07e0*/  SYNCS.EXCH.64 URZ, [UR8+0x36878], UR6 ;  /* 0x03687806083f75b2 */ /* 0x0000220008000100 */
[----:B------:R0:W0:Y:S01]  /*07f0*/  SYNCS.EXCH.64 URZ, [UR8+0x36888], UR4 ;  /* 0x03688804083f75b2 */ /* 0x0000220008000100 */
[----:B------:R-:W-:Y:S01]  /*0800*/  NOP ;  /* 0x0000000000007918 */ /* 0x000fe20000000000 */
.L_x_179:
[----:B------:R-:W5:Y:S01]  /*0810*/  SHFL.IDX PT, R14, R2, RZ, 0x1f ;  /* 0x00001fff020e7589 */ /* 0x000f6200000e0000 */
[----:B------:R-:W-:Y:S01]  /*0820*/  LEA.HI R11, R11, R8, RZ, 0x2 ;  /* 0x000000080b0b7211 */ /* 0x000fe200078f10ff */
[----:B0-----:R-:W0:Y:S01]  /*0830*/  S2UR UR4, SR_CTAID.X ;  /* 0x00000000000479c3 */ /* 0x001e220000002500 */
[----:B------:R-:W-:Y:S01]  /*0840*/  LOP3.LUT R9, R9, 0x3ffffffc, RZ, 0xc0, !PT ;  /* 0x3ffffffc09097812 */ /* 0x000fe200078ec0ff */
[----:B------:R-:W-:Y:S01]  /*0850*/  IMAD.IADD R6, R7, 0x1, -R6 ;  /* 0x0000000107067824 */ /* 0x000fe200078e0a06 */
[----:B------:R-:W-:Y:S01]  /*0860*/  LOP3.LUT R11, R11, 0x3ffffffc, RZ, 0xc0, !PT ;  /* 0x3ffffffc0b0b7812 */ /* 0x000fe200078ec0ff */
[----:B------:R-:W-:Y:S01]  /*0870*/  IMAD.MOV R7, RZ, RZ, -R10 ;  /* 0x000000ffff077224 */ /* 0x000fe200078e0a0a */
[----:B------:R-:W-:Y:S01]  /*0880*/  NOP ;  /* 0x0000000000007918 */ /* 0x000fe20000000000 */
[----:B------:R-:W-:Y:S02]  /*0890*/  IMAD.IADD R9, R4, 0x1, -R9 ;  /* 0x0000000104097824 */ /* 0x000fe400078e0a09 */
[----:B------:R-:W-:-:S02]  /*08a0*/  IMAD.IADD R11, R8, 0x1, -R11 ;  /* 0x00000001080b7824 */ /* 0x000fc400078e0a0b */
[----:B------:R-:W1:Y:S01]  /*08b0*/  LDC R8, c[0x0][0x140] ;  /* 0x00005000ff087b82 */ /* 0x000e620000000800 */
[--C-:B------:R-:W-:Y:S02]  /*08c0*/  IMAD R9, R9, 0x4, R6.reuse ;  /* 0x0000000409097824 */ /* 0x100fe400078e0206 */
[----:B------:R-:W-:-:S03]  /*08d0*/  IMAD R11, R11, 0x4, R6 ;  /* 0x000000040b0b7824 */ /* 0x000fc600078e0206 */
[----:B------:R-:W-:Y:S02]  /*08e0*/  LEA.HI R4, R9, R9, RZ, 0x1 ;  /* 0x0000000909047211 */ /* 0x000fe400078f08ff */
[----:B------:R-:W-:Y:S02]  /*08f0*/  LEA.HI R6, R11, R11, RZ, 0x1 ;  /* 0x0000000b0b067211 */ /* 0x000fe400078f08ff */
[----:B------:R-:W-:Y:S02]  /*0900*/  LOP3.LUT R4, R4, 0xfffffffe, RZ, 0xc0, !PT ;  /* 0xfffffffe04047812 */ /* 0x000fe400078ec0ff */
[----:B-----5:R-:W-:Y:S01]  /*0910*/  ISETP.NE.AND P0, PT, R14, RZ, PT ;  /* 0x000000ff0e00720c */ /* 0x020fe20003f05270 */
[----:B0-----:R-:W-:Y:S01]  /*0920*/  IMAD R7, R12, R7, UR4 ;  /* 0x000000040c077e24 */ /* 0x001fe2000f8e0207 */
[----:B------:R-:W-:Y:S01]  /*0930*/  LOP3.LUT R6, R6, 0xfffffffe, RZ, 0xc0, !PT ;  /* 0xfffffffe06067812 */ /* 0x000fe200078ec0ff */
[----:B------:R-:W-:-:S04]  /*0940*/  IMAD.IADD R4, R9, 0x1, -R4 ;  /* 0x0000000109047824 */ /* 0x000fc800078e0a04 */
[----:B------:R-:W-:Y:S01]  /*0950*/  IMAD.IADD R6, R11, 0x1, -R6 ;  /* 0x000000010b067824 */ /* 0x000fe200078e0a06 */
[----:B------:R-:W-:-:S05]  /*0960*/  ISETP.NE.AND P4, PT, R4, R7, PT ;  /* 0x000000070400720c */ /* 0x000fca0003f85270 */
[----:B------:R-:W-:Y:S08]  /*0970*/  @P0 BRA `(.L_x_180) ;  /* 0x0000000000480947 */ /* 0x000ff00003800000 */
        /* <DEDUP_REMOVED lines=18> */
.L_x_180:
[----:B------:R-:W5:Y:S01]  /*0aa0*/  SHFL.IDX PT, R10, R2, RZ, 0x1f ;  /* 0x00001fff020a7589 */ /* 0x000f6200000e0000 */
[----:B------:R-:W-:Y:S01]  /*0ab0*/  IMAD.SHL.U32 R22, R9, 0x4, RZ ;  /* 0x0000000409167824 */ /* 0x000fe200078e00ff */
[----:B------:R-:W-:Y:S01]  /*0ac0*/  ISETP.NE.AND P3, PT, R6, R7, PT ;  /* 0x000000070600720c */ /* 0x000fe20003f65270 */
[----:B------:R-:W-:Y:S01]  /*0ad0*/  IMAD.SHL.U32 R6, R11, 0x4, RZ ;  /* 0x000000040b067824 */ /* 0x000fe200078e00ff */
[----:B------:R-:W-:Y:S01]  /*0ae0*/  LOP3.LUT P0, RZ, R5, 0x7, RZ, 0xc0, !PT ;  /* 0x0000000705ff7812 */ /* 0x000fe2000780c0ff */
[----:B------:R-:W-:Y:S01]  /*0af0*/  IMAD.MOV.U32 R18, RZ, RZ, 0x1 ;  /* 0x00000001ff127424 */ /* 0x000fe200078e00ff */
[----:B------:R-:W-:Y:S01]  /*0b00*/  LOP3.LUT R22, R9, 0xc, R22, 0x78, !PT ;  /* 0x0000000c09167812 */ /* 0x000fe200078e7816 */
[----:B------:R-:W-:Y:S01]  /*0b10*/  IMAD.MOV.U32 R17, RZ, RZ, 0x1 ;  /* 0x00000001ff117424 */ /* 0x000fe200078e00ff */
[----:B------:R-:W-:Y:S01]  /*0b20*/  LOP3.LUT R19, R11, 0xc, R6, 0x78, !PT ;  /* 0x0000000c0b137812 */ /* 0x000fe200078e7806 */
[----:B------:R-:W-:Y:S01]  /*0b30*/  NOP ;  /* 0x0000000000007918 */ /* 0x000fe20000000000 */
[----:B------:R-:W-:-:S02]  /*0b40*/  @P4 LEA.HI R4, R22, R22, RZ, 0x1 ;  /* 0x0000001616044211 */ /* 0x000fc400078f08ff */
[----:B------:R-:W-:Y:S02]  /*0b50*/  ISETP.LT.U32.AND P6, PT, R22, 0x2, !P0 ;  /* 0x000000021600780c */ /* 0x000fe400047c1070 */
[----:B------:R-:W-:Y:S02]  /*0b60*/  @P4 SHF.R.S32.HI R4, RZ, 0x1, R4 ;  /* 0x00000001ff044819 */ /* 0x000fe40000011404 */
[----:B------:R-:W-:Y:S02]  /*0b70*/  @P3 LEA.HI R6, R19, R19, RZ, 0x1 ;  /* 0x0000001313063211 */ /* 0x000fe400078f08ff */
[----:B------:R-:W-:Y:S02]  /*0b80*/  @P4 ISETP.NE.AND P5, PT, R4, R13, PT ;  /* 0x0000000d0400420c */ /* 0x000fe40003fa5270 */
[----:B------:R-:W-:Y:S02]  /*0b90*/  @P3 SHF.R.S32.HI R6, RZ, 0x1, R6 ;  /* 0x00000001ff063819 */ /* 0x000fe40000011406 */
[----:B------:R-:W-:-:S02]  /*0ba0*/  @P4 SEL R18, RZ, 0x1, P5 ;  /* 0x00000001ff124807 */ /* 0x000fc40002800000 */
[----:B-----5:R-:W-:Y:S02]  /*0bb0*/  ISETP.NE.AND P5, PT, R10, RZ, PT ;  /* 0x000000ff0a00720c */ /* 0x020fe40003fa5270 */
[----:B------:R-:W-:Y:S02]  /*0bc0*/  ISETP.NE.AND P2, PT, R3, RZ, PT ;  /* 0x000000ff0300720c */ /* 0x000fe40003f45270 */
[----:B------:R-:W-:Y:S02]  /*0bd0*/  @P3 ISETP.NE.AND P4, PT, R6, R13, PT ;  /* 0x0000000d0600320c */ /* 0x000fe40003f85270 */
[----:B------:R-:W-:Y:S02]  /*0be0*/  SEL R3, RZ, 0x1, !P6 ;  /* 0x00000001ff037807 */ /* 0x000fe40007000000 */
[----:B------:R-:W-:Y:S02]  /*0bf0*/  ISETP.LT.U32.AND P0, PT, R19, 0x2, !P0 ;  /* 0x000000021300780c */ /* 0x000fe40004701070 */
[----:B-1----:R-:W-:-:S02]  /*0c00*/  ISETP.EQ.U32.AND P1, PT, R8, 0x1, PT ;  /* 0x000000010800780c */ /* 0x002fc40003f22070 */
[----:B------:R-:W-:Y:S02]  /*0c10*/  LOP3.LUT R18, R18, R3, RZ, 0xc0, !PT ;  /* 0x0000000312127212 */ /* 0x000fe400078ec0ff */
[----:B------:R-:W-:Y:S02]  /*0c20*/  SEL R4, RZ, 0x1, !P0 ;  /* 0x00000001ff047807 */ /* 0x000fe40004000000 */
[----:B------:R-:W-:Y:S01]  /*0c30*/  @P3 SEL R17, RZ, 0x1, P4 ;  /* 0x00000001ff113807 */ /* 0x000fe20002000000 */
[----:B------:R-:W-:Y:S06]  /*0c40*/  @P5 BRA `(.L_x_181) ;  /* 0x0000000000485947 */ /* 0x000fec0003800000 */
        /* <DEDUP_REMOVED lines=16> */
[----:B------:R1:W0:Y:S02]  /*0d50*/  SYNCS.EXCH.64 URZ, [UR8+0x368c8], UR6 ;  /* 0x0368c806083f75b2 */ /* 0x0002240008000100 */
[----:B-1----:R-:W-:Y:S01]  /*0d60*/  NOP ;  /* 0x0000000000007918 */ /* 0x002fe20000000000 */
.L_x_181:
[----:B------:R-:W-:Y:S01]  /*0d70*/  LOP3.LUT R17, R17, R4, RZ, 0xc0, !PT ;  /* 0x0000000411117212 */ /* 0x000fe200078ec0ff */
[----:B------:R-:W-:Y:S01]  /*0d80*/  NOP ;  /* 0x0000000000007918 */ /* 0x000fe20000000000 */
[----:B------:R-:W-:Y:S05]  /*0d90*/  @!P1 BRA `(.L_x_182) ;  /* 0x0000000000089947 */ /* 0x000fea0003800000 */
[----:B0-234-:R-:W-:Y:S01]  /*0da0*/  UCGABAR_ARV ;  /* 0x00000000000079c7 */ /* 0x01dfe20008000000 */
[----:B------:R-:W-:Y:S05]  /*0db0*/  BRA `(.L_x_183) ;  /* 0x0000000000047947 */ /* 0x000fea0003800000 */
.L_x_182:
[----:B0-234-:R-:W-:Y:S01]  /*0dc0*/  NOP ;  /* 0x0000000000007918 */ /* 0x01dfe20000000000 */
.L_x_183:
[----:B------:R-:W-:Y:S05]  /*0dd0*/  @!P1 BRA `(.L_x_184) ;  /* 0x00000000000c9947 */ /* 0x000fea0003800000 */
[----:B------:R-:W-:Y:S01]  /*0de0*/  UCGABAR_WAIT ;  /* 0x0000000000007dc7 */ /* 0x000fe20008000000 */
[----:B------:R-:W-:Y:S01]  /*0df0*/  CCTL.IVALL ;  /* 0x00000000ff00798f */ /* 0x000fe20002000000 */
[----:B------:R-:W-:Y:S05]  /*0e00*/  BRA `(.L_x_185) ;  /* 0x0000000000047947 */ /* 0x000fea0003800000 */
.L_x_184:
[----:B------:R-:W-:Y:S06]  /*0e10*/  BAR.SYNC.DEFER_BLOCKING 0x0 ;  /* 0x0000000000007b1d */ /* 0x000fec0000010000 */
.L_x_185:
[----:B------:R-:W-:-:S05]  /*0e20*/  IMAD.MOV.U32 R3, RZ, RZ, 0x1 ;  /* 0x00000001ff037424 */ /* 0x000fca00078e00ff */
[----:B------:R-:W-:-:S05]  /*0e30*/  SEL R3, R3, 0x2, !P2 ;  /* 0x0000000203037807 */ /* 0x000fca0005000000 */
[----:B------:R0:W-:Y:S01]  /*0e40*/  STL [R1+0x2c], R3 ;  /* 0x00002c0301007387 */ /* 0x0001e20000100800 */
[----:B------:R-:W-:Y:S05]  /*0e50*/  @!P2 BRA `(.L_x_186) ;  /* 0x000000ac0088a947 */ /* 0x000fea0003800000 */
.L_x_187:
        /* <DEDUP_REMOVED lines=67> */
.L_x_220:
        /* <DEDUP_REMOVED lines=9> */
[----:B--2---:R-:W2:Y:S01]  /*1320*/  LDC R81, c[0x0][0x2f0] ;  /* 0x0000bc00ff517b82 */ /* 0x004ea20000000800 */
        /* <DEDUP_REMOVED lines=34> */
[----:B---34-:R-:W-:Y:S11]  /*1550*/  @!P0 BRA `(.L_x_188) ;  /* 0x0000000000408947 */ /* 0x018ff60003800000 */
[----:B------:R-:W-:Y:S01]  /*1560*/  MOV R0, 0x0 ;  /* 0x0000000000007802 */ /* 0x000fe20000000f00 */
[----:B------:R-:W-:Y:S01]  /*1570*/  ULDC.64 UR4, c[0x4][0xa8] ;  /* 0x01002a0000047ab9 */ /* 0x000fe20000000a00 */
[----:B------:R-:W-:Y:S01]  /*1580*/  ULDC.64 UR6, c[0x4][0x28] ;  /* 0x01000a0000067ab9 */ /* 0x000fe20000000a00 */
[----:B------:R-:W-:Y:S01]  /*1590*/  IMAD.U32 R4, RZ, RZ, UR4 ;  /* 0x00000004ff047e24 */ /* 0x000fe2000f8e00ff */
[----:B------:R0:W1:Y:S01]  /*15a0*/  LDC.64 R2, c[0x4][R0] ;  /* 0x0100000000027b82 */ /* 0x0000620000000a00 */
[----:B------:R-:W-:Y:S01]  /*15b0*/  IMAD.U32 R5, RZ, RZ, UR5 ;  /* 0x00000005ff057e24 */ /* 0x000fe2000f8e00ff */
[----:B------:R-:W-:Y:S01]  /*15c0*/  ULDC.64 UR4, c[0x4][0xb0] ;  /* 0x01002c0000047ab9 */ /* 0x000fe20000000a00 */
        /* <DEDUP_REMOVED lines=9> */
.L_x_188:
[----:B------:R-:W-:Y:S02]  /*1660*/  LOP3.LUT R0, R208, 0x1, RZ, 0xc0, !PT ;  /* 0x00000001d0007812 */ /* 0x000fe400078ec0ff */
[----:B------:R-:W-:Y:S02]  /*1670*/  ISETP.NE.AND P0, PT, R16, 0x3, PT ;  /* 0x000000031000780c */ /* 0x000fe40003f05270 */
[----:B------:R-:W-:-:S04]  /*1680*/  SHF.L.U32 R0, R0, 0x1f, RZ ;  /* 0x0000001f00007819 */ /* 0x000fc800000006ff */
[----:B------:R-:W0:Y:S02]  /*1690*/  SYNCS.PHASECHK.TRANS64.TRYWAIT P1, [UR37+0x36800], R0 ;  /* 0x03680000ff0075a7 */ /* 0x000e240008020165 */
[----:B0-----:R-:W-:Y:S05]  /*16a0*/  @!P1 BRA `(.L_x_189) ;  /* 0x000000f000b89947 */ /* 0x001fea0003800000 */
.L_x_322:
[----:B------:R-:W-:Y:S05]  /*16b0*/  @!P0 BRA `(.L_x_190) ;  /* 0x0000000000048947 */ /* 0x000fea0003800000 */
[----:B------:R-:W-:Y:S01]  /*16c0*/  BPT.TRAP 0x1 ;  /* 0x000000040000795c */ /* 0x000fe20000300000 */
.L_x_190:
[----:B------:R-:W-:Y:S02]  /*16d0*/  IMAD.U32 R2, RZ, RZ, UR36 ;  /* 0x00000024ff027e24 */ /* 0x000fe4000f8e00ff */
[----:B0-----:R-:W-:-:S03]  /*16e0*/  IMAD.U32 R3, RZ, RZ, UR61 ;  /* 0x0000003dff037e24 */ /* 0x001fc6000f8e00ff */
[----:B------:R-:W-:Y:S02]  /*16f0*/  LEA R2, R2, UR37, 0x3 ;  /* 0x0000002502027c11 */ /* 0x000fe4000f8e18ff */
[----:B------:R-:W-:-:S04]  /*1700*/  SHF.L.U32 R3, R3, 0x1f, RZ ;  /* 0x0000001f03037819 */ /* 0x000fc800000006ff */
[----:B------:R0:W1:Y:S01]  /*1710*/  SYNCS.PHASECHK.TRANS64.TRYWAIT P1, [R2+URZ+0x36830], R3 ;  /* 0x03683003020075a7 */ /* 0x000062000802017f */
[----:B------:R-:W-:Y:S05]  /*1720*/  @!P0 BRA `(.L_x_191) ;  /* 0x0000000000048947 */ /* 0x000fea0003800000 */
[----:B------:R-:W-:Y:S01]  /*1730*/  BPT.TRAP 0x1 ;  /* 0x000000040000795c */ /* 0x000fe20000300000 */
.L_x_191:
[----:B-1----:R-:W-:Y:S05]  /*1740*/  @P1 BRA `(.L_x_192) ;  /* 0x0000000000081947 */ /* 0x002fea0003800000 */
[----:B------:R-:W1:Y:S02]  /*1750*/  SYNCS.PHASECHK.TRANS64.TRYWAIT P1, [R2+URZ+0x36830], R3 ;  /* 0x03683003020075a7 */ /* 0x000e64000802017f */
[----:B-1----:R-:W-:Y:S05]  /*1760*/  @!P1 BRA `(.L_x_193) ;  /* 0x000000f000a09947 */ /* 0x002fea0003800000 */
.L_x_192:
[----:B------:R-:W-:Y:S05]  /*1770*/  WARPSYNC.ALL ;  /* 0x0000000000007948 */ /* 0x000fea0003800000 */
[----:B------:R-:W-:Y:S01]  /*1780*/  UIADD3 UR37, UR37, 0x21400, URZ ;  /* 0x0002140025257890 */ /* 0x000fe2000fffe03f */
[----:B------:R-:W-:Y:S01]  /*1790*/  WARPGROUP.ARRIVE ;  /* 0x00000000000079c5 */ /* 0x000fe20000000000 */
[----:B------:R-:W-:Y:S01]  /*17a0*/  ULOP3.LUT UR4, UR38, 0x10000, URZ, 0xfc, !UPT ;  /* 0x0001000026047892 */ /* 0x000fe2000f8efc3f */
[----:B------:R-:W-:Y:S01]  /*17b0*/  MOV R4, UR36 ;  /* 0x0000002400047c02 */ /* 0x000fe20008000f00 */
[----:B------:R-:W-:Y:S01]  /*17c0*/  USHF.R.U32.HI UR37, URZ, 0x4, UR37 ;  /* 0x000000043f257899 */ /* 0x000fe20008011625 */
[----:B------:R-:W-:Y:S01]  /*17d0*/  UMOV UR5, 0x40000040 ;  /* 0x4000004000057882 */ /* 0x000fe20000000000 */
[----:B------:R-:W-:-:S02]  /*17e0*/  UMOV UR7, 0x40000040 ;  /* 0x4000004000077882 */ /* 0x000fc40000000000 */
[----:B------:R-:W-:Y:S01]  /*17f0*/  ULOP3.LUT UR37, UR37, 0x3fff, URZ, 0xc0, !UPT ;  /* 0x00003fff25257892 */ /* 0x000fe2000f8ec03f */
[----:B------:R-:W-:Y:S01]  /*1800*/  UMOV UR8, UR4 ;  /* 0x0000000400087c82 */ /* 0x000fe20008000000 */
[----:B------:R-:W-:Y:S02]  /*1810*/  UMOV UR9, UR5 ;  /* 0x0000000500097c82 */ /* 0x000fe40008000000 */
[----:B------:R-:W-:Y:S01]  /*1820*/  ULOP3.LUT UR6, UR37, 0x10000, URZ, 0xfc, !UPT ;  /* 0x0001000025067892 */ /* 0x000fe2000f8efc3f */
[----:B------:R-:W-:Y:S01]  /*1830*/  UMOV UR11, 0x40000040 ;  /* 0x40000040000b7882 */ /* 0x000fe20000000000 */
[----:B------:R-:W-:Y:S01]  /*1840*/  UMOV UR12, UR4 ;  /* 0x00000004000c7c82 */ /* 0x000fe20008000000 */
[----:B------:R-:W-:Y:S01]  /*1850*/  UMOV UR13, UR5 ;  /* 0x00000005000d7c82 */ /* 0x000fe20008000000 */
[----:B------:R-:W-:Y:S02]  /*1860*/  UMOV UR15, 0x40000040 ;  /* 0x40000040000f7882 */ /* 0x000fe40000000000 */
[----:B------:R-:W-:Y:S01]  /*1870*/  IMAD.U32 R7, RZ, RZ, UR6 ;  /* 0x00000006ff077e24 */ /* 0x000fe2000f8e00ff */
[----:B------:R-:W-:Y:S01]  /*1880*/  UIMAD UR6, UR36, 0xa80, UR6 ;  /* 0x00000a80240678a4 */ /* 0x000fe2000f8e0206 */
[----:B------:R-:W-:Y:S01]  /*1890*/  UMOV UR16, UR4 ;  /* 0x0000000400107c82 */ /* 0x000fe20008000000 */
[----:B------:R-:W-:-:S02]  /*18a0*/  UMOV UR17, UR5 ;  /* 0x0000000500117c82 */ /* 0x000fc40008000000 */
[----:B------:R-:W-:Y:S02]  /*18b0*/  UIADD3 UR10, UR6, 0x80, URZ ;  /* 0x00000080060a7890 */ /* 0x000fe4000fffe03f */
[----:B------:R-:W-:Y:S02]  /*18c0*/  UIADD3 UR14, UR6, 0x100, URZ ;  /* 0x00000100060e7890 */ /* 0x000fe4000fffe03f */
[----:B------:R-:W-:Y:S02]  /*18d0*/  UIADD3 UR18, UR6, 0x180, URZ ;  /* 0x0000018006127890 */ /* 0x000fe4000fffe03f */
[----:B------:R-:W-:Y:S01]  /*18e0*/  HGMMA.64x16x16.F32.BF16 R72, gdesc[UR4], RZ, !UPT, gsb0 ;  /* 0x00200000044879f0 */ /* 0x000fe2000c0018ff */
[----:B------:R-:W-:Y:S01]  /*18f0*/  UMOV UR19, 0x40000040 ;  /* 0x4000004000137882 */ /* 0x000fe20000000000 */
[----:B------:R-:W-:Y:S01]  /*1900*/  UIADD3 UR22, UR6, 0x200, URZ ;  /* 0x0000020006167890 */ /* 0x000fe2000fffe03f */
[----:B------:R-:W-:Y:S01]  /*1910*/  UMOV UR20, UR4 ;  /* 0x0000000400147c82 */ /* 0x000fe20008000000 */
[----:B------:R-:W-:Y:S01]  /*1920*/  UMOV UR21, UR5 ;  /* 0x0000000500157c82 */ /* 0x000fe20008000000 */
[----:B------:R-:W-:Y:S01]  /*1930*/  UMOV UR23, 0x40000040 ;  /* 0x4000004000177882 */ /* 0x000fe20000000000 */
[----:B------:R-:W-:-:S02]  /*1940*/  UIADD3 UR7, UR6, 0x300, URZ ;  /* 0x0000030006077890 */ /* 0x000fc4000fffe03f */
[----:B------:R-:W-:Y:S01]  /*1950*/  UIADD3 UR26, UR6, 0x204, URZ ;  /* 0x00000204061a7890 */ /* 0x000fe2000fffe03f */
[----:B------:R-:W-:Y:S01]  /*1960*/  UMOV UR27, 0x40000040 ;  /* 0x40000040001b7882 */ /* 0x000fe20000000000 */
        /* <DEDUP_REMOVED lines=14> */
[----:B------:R-:W-:Y:S01]  /*1a50*/  UMOV UR39, 0x40000040 ;  /* 0x4000004000277882 */ /* 0x000fe20000000000 */
[----:B------:R-:W-:-:S02]  /*1a60*/  WARPGROUP.DEPBAR.LE gsb0, 0x0 ;  /* 0x00008000000079c5 */ /* 0x000fc40000010000 */
        /* <DEDUP_REMOVED lines=32> */
[----:B------:R-:W-:Y:S02]  /*1c70*/  UIADD3 UR8, UR4, 0x2, URZ ;  /* 0x0000000204087890 */ /* 0x000fe4000fffe03f */
[----:B------:R-:W-:Y:S01]  /*1c80*/  UIADD3 UR10, UR6, 0x2, URZ ;  /* 0x00000002060a7890 */ /* 0x000fe2000fffe03f */
[----:B------:R-:W-:Y:S01]  /*1c90*/  UMOV UR9, 0x40000040 ;  /* 0x4000004000097882 */ /* 0x000fe20000000000 */
[----:B------:R-:W-:Y:S01]  /*1ca0*/  UMOV UR11, 0x40000040 ;  /* 0x40000040000b7882 */ /* 0x000fe20000000000 */
[----:B------:R-:W-:Y:S02]  /*1cb0*/  UMOV UR13, UR9 ;  /* 0x00000009000d7c82 */ /* 0x000fe40008000000 */
[----:B------:R-:W-:Y:S01]  /*1cc0*/  UMOV UR12, UR8 ;  /* 0x00000008000c7c82 */ /* 0x000fe20008000000 */
[----:B------:R-:W-:Y:S01]  /*1cd0*/  UMOV UR16, UR8 ;  /* 0x0000000800107c82 */ /* 0x000fe20008000000 */
[----:B------:R-:W-:Y:S01]  /*1ce0*/  UMOV UR17, UR9 ;  /* 0x0000000900117c82 */ /* 0x000fe20008000000 */
[----:B------:R-:W-:Y:S01]  /*1cf0*/  UMOV UR20, UR8 ;  /* 0x0000000800147c82 */ /* 0x000fe20008000000 */
[----:B------:R-:W-:Y:S01]  /*1d00*/  UMOV UR21, UR9 ;  /* 0x0000000900157c82 */ /* 0x000fe20008000000 */
[----:B------:R-:W-:-:S02]  /*1d10*/  WARPGROUP.DEPBAR.LE gsb0, 0x0 ;  /* 0x00008000000079c5 */ /* 0x000fc40000010000 */
        /* <DEDUP_REMOVED lines=13> */
[----:B------:R-:W-:Y:S02]  /*1df0*/  UIADD3 UR12, UR4, 0x4, URZ ;  /* 0x00000004040c7890 */ /* 0x000fe4000fffe03f */
[----:B------:R-:W-:Y:S01]  /*1e00*/  UIADD3 UR14, UR6, 0x4, URZ ;  /* 0x00000004060e7890 */ /* 0x000fe2000fffe03f */
[----:B------:R-:W-:Y:S01]  /*1e10*/  UMOV UR13, 0x40000040 ;  /* 0x40000040000d7882 */ /* 0x000fe20000000000 */
[----:B------:R-:W-:Y:S01]  /*1e20*/  UMOV UR15, 0x40000040 ;  /* 0x40000040000f7882 */ /* 0x000fe20000000000 */
[----:B------:R-:W-:Y:S02]  /*1e30*/  UMOV UR25, UR13 ;  /* 0x0000000d00197c82 */ /* 0x000fe40008000000 */
[----:B------:R-:W-:Y:S01]  /*1e40*/  UMOV UR24, UR12 ;  /* 0x0000000c00187c82 */ /* 0x000fe20008000000 */
[----:B------:R-:W-:Y:S02]  /*1e50*/  MOV R0, UR13 ;  /* 0x0000000d00007c02 */ /* 0x000fe40008000f00 */
[----:B01----:R-:W-:Y:S01]  /*1e60*/  MOV R3, UR12 ;  /* 0x0000000c00037c02 */ /* 0x003fe20008000f00 */
        /* <DEDUP_REMOVED lines=67> */
[----:B------:R-:W-:Y:S02]  /*22a0*/  UMOV UR15, 0x40000040 ;  /* 0x40000040000f7882 */ /* 0x000fe40000000000 */
        /* <DEDUP_REMOVED lines=297> */
[----:B------:R-:W-:-:S07]  /*3540*/  UIADD3 UR7, UR6, 0x784, URZ ;  /* 0x0000078406077890 */ /* 0x000fce000fffe03f */
[----:B------:R-:W-:Y:S01]  /*3550*/  UMOV UR38, UR7 ;  /* 0x0000000700267c82 */ /* 0x000fe20008000000 */
[----:B------:R-:W-:Y:S01]  /*3560*/  UIADD3 UR7, UR6, 0x984, URZ ;  /* 0x0000098406077890 */ /* 0x000fe2000fffe03f */
        /* <DEDUP_REMOVED lines=11> */
[----:B------:R-:W-:Y:S02]  /*3620*/  UMOV UR39, 0x40000040 ;  /* 0x4000004000277882 */ /* 0x000fe40000000000 */
        /* <DEDUP_REMOVED lines=31> */
[----:B------:R-:W-:-:S07]  /*3820*/  UIADD3 UR10, UR6, 0x806, URZ ;  /* 0x00000806060a7890 */ /* 0x000fce000fffe03f */
[----:B------:R-:W-:Y:S01]  /*3830*/  UMOV UR38, UR10 ;  /* 0x0000000a00267c82 */ /* 0x000fe20008000000 */
        /* <DEDUP_REMOVED lines=8> */
[----:B------:R-:W-:Y:S01]  /*38c0*/  UIADD3 UR6, UR6, 0xa06, URZ ;  /* 0x00000a0606067890 */ /* 0x000fe2000fffe03f */
[----:B------:R-:W-:Y:S02]  /*38d0*/  WARPGROUP.DEPBAR.LE gsb0, 0x0 ;  /* 0x00008000000079c5 */ /* 0x000fe40000010000 */
[----:B------:R-:W-:-:S06]  /*38e0*/  WARPGROUP.ARRIVE ;  /* 0x00000000000079c5 */ /* 0x000fcc0000000000 */
[----:B------:R-:W-:Y:S01]  /*38f0*/  HGMMA.64x16x16.F32.BF16 R64, gdesc[UR12], R64, gsb0 ;  /* 0x002000000c4079f0 */ /* 0x000fe20008001840 */
[----:B------:R-:W-:Y:S02]  /*3900*/  R2UR UR13, R0 ;  /* 0x00000000000d72ca */ /* 0x000fe400000e0000 */
[----:B------:R-:W-:Y:S01]  /*3910*/  R2UR UR12, R3 ;  /* 0x00000000030c72ca */ /* 0x000fe200000e0000 */
[----:B------:R-:W-:Y:S02]  /*3920*/  WARPGROUP.DEPBAR.LE gsb0, 0x0 ;  /* 0x00008000000079c5 */ /* 0x000fe40000010000 */
[----:B------:R-:W-:-:S06]  /*3930*/  WARPGROUP.ARRIVE ;  /* 0x00000000000079c5 */ /* 0x000fcc0000000000 */
[----:B------:R-:W-:Y:S01]  /*3940*/  HGMMA.64x16x16.F32.BF16 R56, gdesc[UR36], R56, gsb0 ;  /* 0x00200000243879f0 */ /* 0x000fe20008001838 */
[----:B------:R-:W-:Y:S02]  /*3950*/  R2UR UR36, R4 ;  /* 0x00000000042472ca */ /* 0x000fe400000e0000 */
        /* <DEDUP_REMOVED lines=19> */
.L_x_194:
[----:B------:R-:W-:Y:S01]  /*3a90*/  IMAD.IADD R3, R218, 0x1, R81 ;  /* 0x00000001da037824 */ /* 0x000fe200078e0251 */
[----:B------:R-:W-:Y:S01]  /*3aa0*/  P2R R80, PR, RZ, 0x1 ;  /* 0x00000001ff507803 */ /* 0x000fe20000000000 */
[----:B------:R-:W-:Y:S02]  /*3ab0*/  ULDC UR6, c[0x0][0x988] ;  /* 0x0002620000067ab9 */ /* 0x000fe40000000800 */
[----:B------:R-:W-:-:S05]  /*3ac0*/  IMAD R3, R120, -0x70, R3 ;  /* 0xffffff9078037824 */ /* 0x000fca00078e0203 */
[C---:B------:R-:W-:Y:S02]  /*3ad0*/  ISETP.GT.AND P6, PT, R3.reuse, RZ, PT ;  /* 0x000000ff0300720c */ /* 0x040fe40003fc4270 */
[C---:B------:R-:W-:Y:S02]  /*3ae0*/  ISETP.GT.AND P5, PT, R3.reuse, 0x1, PT ;  /* 0x000000010300780c */ /* 0x040fe40003fa4270 */
[----:B------:R-:W-:Y:S02]  /*3af0*/  ISETP.GT.AND P4, PT, R3, 0x8, PT ;  /* 0x000000080300780c */ /* 0x000fe40003f84270 */
[----:B------:R-:W-:Y:S02]  /*3b00*/  FSEL R83, R72, -INF , P6 ;  /* 0xff80000048537808 */ /* 0x000fe40003000000 */
[----:B------:R-:W-:Y:S02]  /*3b10*/  FSEL R73, R73, -INF , P5 ;  /* 0xff80000049497808 */ /* 0x000fe40002800000 */
[----:B------:R-:W-:-:S02]  /*3b20*/  ISETP.GT.AND P3, PT, R3, 0x9, PT ;  /* 0x000000090300780c */ /* 0x000fc40003f64270 */
[----:B------:R-:W-:Y:S02]  /*3b30*/  FSEL R85, R76, -INF , P4 ;  /* 0xff8000004c557808 */ /* 0x000fe40002000000 */
[----:B------:R-:W-:Y:S02]  /*3b40*/  FMNMX.FTZ R0, R83, R73, !PT ;  /* 0x0000004953007209 */ /* 0x000fe40007810000 */
[----:B------:R-:W-:Y:S02]  /*3b50*/  ISETP.GT.AND P1, PT, R3, 0x10, PT ;  /* 0x000000100300780c */ /* 0x000fe40003f24270 */
[----:B------:R-:W-:Y:S02]  /*3b60*/  FSEL R77, R77, -INF , P3 ;  /* 0xff8000004d4d7808 */ /* 0x000fe40001800000 */
[----:B------:R-:W-:Y:S02]  /*3b70*/  FMNMX.FTZ R0, R85, R0, !PT ;  /* 0x0000000055007209 */ /* 0x000fe40007810000 */
[----:B------:R-:W-:-:S02]  /*3b80*/  ISETP.GT.AND P2, PT, R3, 0x11, PT ;  /* 0x000000110300780c */ /* 0x000fc40003f44270 */
[----:B------:R-:W-:Y:S02]  /*3b90*/  FSEL R87, R64, -INF , P1 ;  /* 0xff80000040577808 */ /* 0x000fe40000800000 */
[----:B------:R-:W-:Y:S02]  /*3ba0*/  FMNMX.FTZ R0, R77, R0, !PT ;  /* 0x000000004d007209 */ /* 0x000fe40007810000 */
[----:B------:R-:W-:Y:S02]  /*3bb0*/  FSEL R5, R74, -INF , P6 ;  /* 0xff8000004a057808 */ /* 0x000fe40003000000 */
[----:B------:R-:W-:Y:S02]  /*3bc0*/  ISETP.GT.AND P6, PT, R3, 0x18, PT ;  /* 0x000000180300780c */ /* 0x000fe40003fc4270 */
[----:B------:R-:W-:Y:S02]  /*3bd0*/  FSEL R65, R65, -INF , P2 ;  /* 0xff80000041417808 */ /* 0x000fe40001000000 */
[----:B------:R-:W-:-:S02]  /*3be0*/  FMNMX.FTZ R0, R87, R0, !PT ;  /* 0x0000000057007209 */ /* 0x000fc40007810000 */
[----:B------:R-:W-:Y:S02]  /*3bf0*/  FSEL R75, R75, -INF , P5 ;  /* 0xff8000004b4b7808 */ /* 0x000fe40002800000 */
[----:B------:R-:W-:Y:S02]  /*3c00*/  ISETP.GT.AND P5, PT, R3, 0x19, PT ;  /* 0x000000190300780c */ /* 0x000fe40003fa4270 */
[----:B------:R-:W-:Y:S02]  /*3c10*/  FSEL R89, R68, -INF , P6 ;  /* 0xff80000044597808 */ /* 0x000fe40003000000 */
[----:B------:R-:W-:Y:S02]  /*3c20*/  FMNMX.FTZ R0, R65, R0, !PT ;  /* 0x0000000041007209 */ /* 0x000fe40007810000 */
[----:B------:R-:W-:Y:S02]  /*3c30*/  FSEL R9, R78, -INF , P4 ;  /* 0xff8000004e097808 */ /* 0x000fe40002000000 */
        /* <DEDUP_REMOVED lines=43> */
[----:B------:R-:W-:Y:S02]  /*3ef0*/  ISETP.GT.AND P0, PT, R3, 0x49, PT ;  /* 0x000000490300780c */ /* 0x000fe40003f04270 */
[----:B------:R-:W-:Y:S02]  /*3f00*/  FSEL R111, R44, -INF , P6 ;  /* 0xff8000002c6f7808 */ /* 0x000fe40003000000 */
[----:B------:R-:W-:Y:S02]  /*3f10*/  FMNMX.FTZ R0, R107, R0, !PT ;  /* 0x000000006b007209 */ /* 0x000fe40007810000 */
[----:B------:R-:W-:Y:S02]  /*3f20*/  FSEL R51, R51, -INF , P5 ;  /* 0xff80000033337808 */ /* 0x000fe40002800000 */
[----:B------:R-:W-:Y:S02]  /*3f30*/  ISETP.GT.AND P5, PT, R3, 0x50, PT ;  /* 0x000000500300780c */ /* 0x000fe40003fa4270 */
[----:B------:R-:W-:-:S02]  /*3f40*/  FSEL R113, R45, -INF , P0 ;  /* 0xff8000002d717808 */ /* 0x000fc40000000000 */
[----:B------:R-:W-:Y:S02]  /*3f50*/  FMNMX.FTZ R0, R111, R0, !PT ;  /* 0x000000006f007209 */ /* 0x000fe40007810000 */
        /* <DEDUP_REMOVED lines=12> */
[----:B------:R-:W-:Y:S02]  /*4020*/  FSEL R121, R37, -INF , P2 ;  /* 0xff80000025797808 */ /* 0x000fe40001000000 */
[----:B------:R-:W-:Y:S02]  /*4030*/  FMNMX.FTZ R0, R119, R0, !PT ;  /* 0x0000000077007209 */ /* 0x000fe40007810000 */
[----:B------:R-:W-:Y:S02]  /*4040*/  ISETP.GT.AND P3, PT, R3, 0x60, PT ;  /* 0x000000600300780c */ /* 0x000fe40003f64270 */
[----:B------:R-:W-:Y:S02]  /*4050*/  FSEL R41, R54, -INF , P4 ;  /* 0xff80000036297808 */ /* 0x000fe40002000000 */
[----:B------:R-:W-:-:S02]  /*4060*/  FSEL R123, R24, -INF , P3 ;  /* 0xff800000187b7808 */ /* 0x000fc40001800000 */
[----:B------:R-:W-:Y:S02]  /*4070*/  FMNMX.FTZ R0, R121, R0, !PT ;  /* 0x0000000079007209 */ /* 0x000fe40007810000 */
[----:B------:R-:W-:Y:S02]  /*4080*/  ISETP.GT.AND P4, PT, R3, 0x61, PT ;  /* 0x000000610300780c */ /* 0x000fe40003f84270 */
[----:B------:R-:W-:Y:S02]  /*4090*/  FMNMX.FTZ R0, R123, R0, !PT ;  /* 0x000000007b007209 */ /* 0x000fe40007810000 */
[----:B------:R-:W-:Y:S02]  /*40a0*/  FSEL R125, R25, -INF , P4 ;  /* 0xff800000197d7808 */ /* 0x000fe40002000000 */
[----:B------:R-:W-:Y:S02]  /*40b0*/  ISETP.GT.AND P5, PT, R3, 0x68, PT ;  /* 0x000000680300780c */ /* 0x000fe40003fa4270 */
[----:B------:R-:W-:-:S02]  /*40c0*/  FMNMX.FTZ R0, R125, R0, !PT ;  /* 0x000000007d007209 */ /* 0x000fc40007810000 */
[----:B------:R-:W-:Y:S02]  /*40d0*/  FSEL R127, R28, -INF , P5 ;  /* 0xff8000001c7f7808 */ /* 0x000fe40002800000 */
[----:B------:R-:W-:Y:S02]  /*40e0*/  ISETP.GT.AND P6, PT, R3, 0x69, PT ;  /* 0x000000690300780c */ /* 0x000fe40003fc4270 */
[----:B------:R-:W-:Y:S02]  /*40f0*/  FMNMX.FTZ R0, R127, R0, !PT ;  /* 0x000000007f007209 */ /* 0x000fe40007810000 */
[----:B------:R-:W-:Y:S02]  /*4100*/  FSEL R129, R29, -INF , P6 ;  /* 0xff8000001d817808 */ /* 0x000fe40003000000 */
[----:B------:R-:W-:Y:S02]  /*4110*/  P2R R14, PR, RZ, 0x4 ;  /* 0x00000004ff0e7803 */ /* 0x000fe40000000000 */
[----:B------:R-:W-:Y:S01]  /*4120*/  FMNMX.FTZ R6, R129, R0, !PT ;  /* 0x0000000081067209 */ /* 0x000fe20007810000 */
[----:B------:R-:W-:Y:S01]  /*4130*/  IMAD.U32 R0, RZ, RZ, UR6 ;  /* 0x00000006ff007e24 */ /* 0x000fe2000f8e00ff */
[----:B------:R-:W-:-:S02]  /*4140*/  ISETP.GT.AND P2, PT, R3, 0x48, PT ;  /* 0x000000480300780c */ /* 0x000fc40003f44270 */
[----:B------:R-:W-:Y:S01]  /*4150*/  P2R R20, PR, RZ, 0x2 ;  /* 0x00000002ff147803 */ /* 0x000fe20000000000 */
[----:B------:R-:W0:Y:S01]  /*4160*/  SHFL.BFLY PT, R25, R6, 0x2, 0x1f ;  /* 0x0c401f0006197f89 */ /* 0x000e2200000e0000 */
[C---:B------:R-:W-:Y:S02]  /*4170*/  ISETP.GT.AND P1, PT, R3.reuse, 0x49, PT ;  /* 0x000000490300780c */ /* 0x040fe40003f24270 */
[----:B------:R-:W-:Y:S02]  /*4180*/  FSEL R109, R46, -INF , P2 ;  /* 0xff8000002e6d7808 */ /* 0x000fe40001000000 */
[----:B------:R-:W-:Y:S02]  /*4190*/  P2R R32, PR, RZ, 0x1 ;  /* 0x00000001ff207803 */ /* 0x000fe40000000000 */
[----:B------:R-:W-:Y:S02]  /*41a0*/  ISETP.GT.AND P0, PT, R3, 0x50, PT ;  /* 0x000000500300780c */ /* 0x000fe40003f04270 */
[----:B------:R-:W-:-:S02]  /*41b0*/  FSEL R57, R47, -INF , P1 ;  /* 0xff8000002f397808 */ /* 0x000fc40000800000 */
[----:B------:R-:W-:Y:S02]  /*41c0*/  P2R R12, PR, RZ, 0x8 ;  /* 0x00000008ff0c7803 */ /* 0x000fe40000000000 */
[----:B------:R-:W-:Y:S02]  /*41d0*/  FSEL R29, R34, -INF , P0 ;  /* 0xff800000221d7808 */ /* 0x000fe40000000000 */
[----:B------:R-:W-:Y:S02]  /*41e0*/  ISETP.NE.AND P0, PT, R32, RZ, PT ;  /* 0x000000ff2000720c */ /* 0x000fe40003f05270 */
[----:B------:R-:W-:Y:S02]  /*41f0*/  ISETP.NE.AND P1, PT, R20, RZ, PT ;  /* 0x000000ff1400720c */ /* 0x000fe40003f25270 */
[----:B------:R-:W-:Y:S02]  /*4200*/  FSEL R35, R35, -INF , P0 ;  /* 0xff80000023237808 */ /* 0x000fe40000000000 */
[----:B------:R-:W-:-:S02]  /*4210*/  ISETP.NE.AND P2, PT, R14, RZ, PT ;  /* 0x000000ff0e00720c */ /* 0x000fc40003f45270 */
[----:B------:R-:W-:Y:S02]  /*4220*/  FSEL R27, R27, -INF , P4 ;  /* 0xff8000001b1b7808 */ /* 0x000fe40002000000 */
[----:B0-----:R-:W-:Y:S02]  /*4230*/  FMNMX.FTZ R25, R6, R25, !PT ;  /* 0x0000001906197209 */ /* 0x001fe40007810000 */
[----:B------:R-:W-:Y:S02]  /*4240*/  FMNMX.FTZ R6, R5, R75, !PT ;  /* 0x0000004b05067209 */ /* 0x000fe40007810000 */
[----:B------:R-:W-:Y:S01]  /*4250*/  FSEL R39, R39, -INF , P2 ;  /* 0xff80000027277808 */ /* 0x000fe20001000000 */
[----:B------:R-:W0:Y:S01]  /*4260*/  SHFL.BFLY PT, R4, R25, 0x1, 0x1f ;  /* 0x0c201f0019047f89 */ /* 0x000e2200000e0000 */
[----:B------:R-:W-:Y:S02]  /*4270*/  FMNMX.FTZ R6, R9, R6, !PT ;  /* 0x0000000609067209 */ /* 0x000fe40007810000 */
[----:B------:R-:W-:-:S02]  /*4280*/  FSEL R31, R31, -INF , P6 ;  /* 0xff8000001f1f7808 */ /* 0x000fc40003000000 */
[----:B------:R-:W-:Y:S02]  /*4290*/  FMNMX.FTZ R6, R79, R6, !PT ;  /* 0x000000064f067209 */ /* 0x000fe40007810000 */
[----:B------:R-:W-:Y:S02]  /*42a0*/  ISETP.GE.AND P2, PT, R81, 0x71, PT ;  /* 0x000000715100780c */ /* 0x000fe40003f46270 */
[----:B------:R-:W-:Y:S02]  /*42b0*/  FMNMX.FTZ R6, R11, R6, !PT ;  /* 0x000000060b067209 */ /* 0x000fe40007810000 */
[----:B------:R-:W-:Y:S02]  /*42c0*/  ISETP.NE.AND P0, PT, R80, RZ, PT ;  /* 0x000000ff5000720c */ /* 0x000fe40003f05270 */
[----:B------:R-:W-:Y:S02]  /*42d0*/  CS2R R80, SRZ ;  /* 0x0000000000507805 */ /* 0x000fe4000001ff00 */
        /* <DEDUP_REMOVED lines=18> */
[--C-:B------:R-:W-:Y:S01]  /*4400*/  FFMA.FTZ R25, R73, R0, -R10.reuse ;  /* 0x0000000049197223 */ /* 0x100fe2000001080a */
[----:B------:R-:W-:Y:S01]  /*4410*/  FSEL R61, R26, -INF , P3 ;  /* 0xff8000001a3d7808 */ /* 0x000fe20001800000 */
[----:B------:R0:W-:Y:S01]  /*4420*/  MUFU.EX2 R73, R3 ;  /* 0x0000000300497308 */ /* 0x0001e20000000800 */
[----:B------:R-:W-:Y:S01]  /*4430*/  FMNMX.FTZ R6, R41, R6, !PT ;  /* 0x0000000629067209 */ /* 0x000fe20007810000 */
[-CC-:B------:R-:W-:Y:S01]  /*4440*/  FFMA.FTZ R200, R83, R0.reuse, -R10.reuse ;  /* 0x0000000053c87223 */ /* 0x180fe2000001080a */
[----:B------:R-:W-:Y:S01]  /*4450*/  FSEL R69, R30, -INF , P5 ;  /* 0xff8000001e457808 */ /* 0x000fe20002800000 */
[--C-:B------:R-:W-:Y:S01]  /*4460*/  FFMA.FTZ R202, R85, R0, -R10.reuse ;  /* 0x0000000055ca7223 */ /* 0x100fe2000001080a */
[----:B------:R-:W-:Y:S01]  /*4470*/  FMNMX.FTZ R6, R55, R6, !PT ;  /* 0x0000000637067209 */ /* 0x000fe20007810000 */
[-CC-:B------:R-:W-:Y:S01]  /*4480*/  FFMA.FTZ R33, R77, R0.reuse, -R10.reuse ;  /* 0x000000004d217223 */ /* 0x180fe2000001080a */
[--C-:B------:R-:W-:Y:S01]  /*4490*/  FFMA.FTZ R196, R87, R0, -R10.reuse ;  /* 0x0000000057c47223 */ /* 0x100fe2000001080a */
[----:B------:R-:W-:Y:S01]  /*44a0*/  MUFU.EX2 R200, R200 ;  /* 0x000000c800c87308 */ /* 0x000fe20000000800 */
[----:B------:R-:W-:Y:S01]  /*44b0*/  FMNMX.FTZ R6, R45, R6, !PT ;  /* 0x000000062d067209 */ /* 0x000fe20007810000 */
[-CC-:B------:R-:W-:Y:S01]  /*44c0*/  FFMA.FTZ R198, R89, R0.reuse, -R10.reuse ;  /* 0x0000000059c67223 */ /* 0x180fe2000001080a */
[-CC-:B------:R-:W-:Y:S01]  /*44d0*/  FFMA.FTZ R192, R91, R0.reuse, -R10.reuse ;  /* 0x000000005bc07223 */ /* 0x180fe2000001080a */
[--C-:B------:R-:W-:Y:S01]  /*44e0*/  FFMA.FTZ R53, R93, R0, -R10.reuse ;  /* 0x000000005d357223 */ /* 0x100fe2000001080a */
[----:B------:R-:W-:Y:S01]  /*44f0*/  FMNMX.FTZ R6, R43, R6, !PT ;  /* 0x000000062b067209 */ /* 0x000fe20007810000 */
[-CC-:B------:R-:W-:Y:S01]  /*4500*/  FFMA.FTZ R194, R95, R0.reuse, -R10.reuse ;  /* 0x000000005fc27223 */ /* 0x180fe2000001080a */
[--C-:B------:R-:W-:Y:S01]  /*4510*/  FFMA.FTZ R97, R97, R0, -R10.reuse ;  /* 0x0000000061617223 */ /* 0x100fe2000001080a */
[----:B------:R-:W1:Y:S01]  /*4520*/  MUFU.EX2 R25, R25 ;  /* 0x0000001900197308 */ /* 0x000e620000000800 */
[----:B------:R-:W-:Y:S01]  /*4530*/  FMNMX.FTZ R6, R109, R6, !PT ;  /* 0x000000066d067209 */ /* 0x000fe20007810000 */
[-CC-:B------:R-:W-:Y:S01]  /*4540*/  FFMA.FTZ R99, R99, R0.reuse, -R10.reuse ;  /* 0x0000000063637223 */ /* 0x180fe2000001080a */
[-CC-:B------:R-:W-:Y:S01]  /*4550*/  FFMA.FTZ R101, R101, R0.reuse, -R10.reuse ;  /* 0x0000000065657223 */ /* 0x180fe2000001080a */
[--C-:B------:R-:W-:Y:S01]  /*4560*/  FFMA.FTZ R103, R103, R0, -R10.reuse ;  /* 0x0000000067677223 */ /* 0x100fe2000001080a */
[----:B------:R-:W-:Y:S01]  /*4570*/  FMNMX.FTZ R6, R57, R6, !PT ;  /* 0x0000000639067209 */ /* 0x000fe20007810000 */
[-CC-:B------:R-:W-:Y:S01]  /*4580*/  FFMA.FTZ R105, R105, R0.reuse, -R10.reuse ;  /* 0x0000000069697223 */ /* 0x180fe2000001080a */
[--C-:B------:R-:W-:Y:S01]  /*4590*/  FFMA.FTZ R107, R107, R0, -R10.reuse ;  /* 0x000000006b6b7223 */ /* 0x100fe2000001080a */
[----:B------:R-:W2:Y:S01]  /*45a0*/  MUFU.EX2 R202, R202 ;  /* 0x000000ca00ca7308 */ /* 0x000ea20000000800 */
[----:B------:R-:W-:Y:S01]  /*45b0*/  FMNMX.FTZ R6, R29, R6, !PT ;  /* 0x000000061d067209 */ /* 0x000fe20007810000 */
[-CC-:B------:R-:W-:Y:S01]  /*45c0*/  FFMA.FTZ R111, R111, R0.reuse, -R10.reuse ;  /* 0x000000006f6f7223 */ /* 0x180fe2000001080a */
[-CC-:B------:R-:W-:Y:S01]  /*45d0*/  FFMA.FTZ R113, R113, R0.reuse, -R10.reuse ;  /* 0x0000000071717223 */ /* 0x180fe2000001080a */
[--C-:B------:R-:W-:Y:S01]  /*45e0*/  FFMA.FTZ R115, R115, R0, -R10.reuse ;  /* 0x0000000073737223 */ /* 0x100fe2000001080a */
[----:B------:R-:W-:Y:S01]  /*45f0*/  FMNMX.FTZ R6, R35, R6, !PT ;  /* 0x0000000623067209 */ /* 0x000fe20007810000 */
[-CC-:B------:R-:W-:Y:S01]  /*4600*/  FFMA.FTZ R117, R117, R0.reuse, -R10.reuse ;  /* 0x0000000075757223 */ /* 0x180fe2000001080a */
[--C-:B------:R-:W-:Y:S01]  /*4610*/  FFMA.FTZ R119, R119, R0, -R10.reuse ;  /* 0x0000000077777223 */ /* 0x100fe2000001080a */
[----:B------:R-:W3:Y:S01]  /*4620*/  MUFU.EX2 R33, R33 ;  /* 0x0000002100217308 */ /* 0x000ee20000000800 */
[----:B------:R-:W-:Y:S01]  /*4630*/  FMNMX.FTZ R6, R65, R6, !PT ;  /* 0x0000000641067209 */ /* 0x000fe20007810000 */
[-CC-:B------:R-:W-:Y:S01]  /*4640*/  FFMA.FTZ R121, R121, R0.reuse, -R10.reuse ;  /* 0x0000000079797223 */ /* 0x180fe2000001080a */
[-CC-:B------:R-:W-:Y:S01]  /*4650*/  FFMA.FTZ R123, R123, R0.reuse, -R10.reuse ;  /* 0x000000007b7b7223 */ /* 0x180fe2000001080a */
[--C-:B------:R-:W-:Y:S01]  /*4660*/  FFMA.FTZ R125, R125, R0, -R10.reuse ;  /* 0x000000007d7d7223 */ /* 0x100fe2000001080a */
[----:B------:R-:W-:Y:S01]  /*4670*/  FMNMX.FTZ R6, R39, R6, !PT ;  /* 0x0000000627067209 */ /* 0x000fe20007810000 */
[-CC-:B------:R-:W-:Y:S01]  /*4680*/  FFMA.FTZ R127, R127, R0.reuse, -R10.reuse ;  /* 0x000000007f7f7223 */ /* 0x180fe2000001080a */
[----:B------:R-:W-:Y:S01]  /*4690*/  FFMA.FTZ R10, R129, R0, -R10 ;  /* 0x00000000810a7223 */ /* 0x000fe2000001080a */
[----:B------:R-:W4:Y:S01]  /*46a0*/  MUFU.EX2 R196, R196 ;  /* 0x000000c400c47308 */ /* 0x000f220000000800 */
[----:B------:R-:W-:-:S02]  /*46b0*/  FMNMX.FTZ R6, R61, R6, !PT ;  /* 0x000000063d067209 */ /* 0x000fc40007810000 */
[----:B------:R-:W-:Y:S02]  /*46c0*/  CS2R R94, SRZ ;  /* 0x00000000005e7805 */ /* 0x000fe4000001ff00 */
[----:B------:R-:W-:Y:S02]  /*46d0*/  CS2R R92, SRZ ;  /* 0x00000000005c7805 */ /* 0x000fe4000001ff00 */
[----:B------:R-:W-:Y:S02]  /*46e0*/  CS2R R90, SRZ ;  /* 0x00000000005a7805 */ /* 0x000fe4000001ff00 */
[----:B------:R-:W-:Y:S02]  /*46f0*/  FMNMX.FTZ R6, R27, R6, !PT ;  /* 0x000000061b067209 */ /* 0x000fe40007810000 */
[----:B------:R-:W-:Y:S02]  /*4700*/  CS2R R88, SRZ ;  /* 0x0000000000587805 */ /* 0x000fe4000001ff00 */
[----:B------:R-:W-:Y:S01]  /*4710*/  CS2R R86, SRZ ;  /* 0x0000000000567805 */ /* 0x000fe2000001ff00 */
[----:B------:R-:W5:Y:S01]  /*4720*/  MUFU.EX2 R37, R37 ;  /* 0x0000002500257308 */ /* 0x000f620000000800 */
[----:B------:R-:W-:-:S02]  /*4730*/  FMNMX.FTZ R6, R69, R6, !PT ;  /* 0x0000000645067209 */ /* 0x000fc40007810000 */
[----:B------:R-:W-:Y:S02]  /*4740*/  CS2R R84, SRZ ;  /* 0x0000000000547805 */ /* 0x000fe4000001ff00 */
[----:B------:R-:W-:Y:S02]  /*4750*/  CS2R R82, SRZ ;  /* 0x0000000000527805 */ /* 0x000fe4000001ff00 */
[----:B------:R-:W-:Y:S02]  /*4760*/  CS2R R76, SRZ ;  /* 0x00000000004c7805 */ /* 0x000fe4000001ff00 */
[----:B------:R-:W-:Y:S01]  /*4770*/  FMNMX.FTZ R6, R31, R6, !PT ;  /* 0x000000061f067209 */ /* 0x000fe20007810000 */
[----:B------:R-:W-:Y:S04]  /*4780*/  MUFU.EX2 R198, R198 ;  /* 0x000000c600c67308 */ /* 0x000fe80000000800 */
[----:B0-----:R-:W0:Y:S04]  /*4790*/  SHFL.BFLY PT, R3, R6, 0x2, 0x1f ;  /* 0x0c401f0006037f89 */ /* 0x001e2800000e0000 */
[----:B------:R-:W-:Y:S08]  /*47a0*/  MUFU.EX2 R47, R47 ;  /* 0x0000002f002f7308 */ /* 0x000ff00000000800 */
[----:B------:R-:W-:Y:S08]  /*47b0*/  MUFU.EX2 R192, R192 ;  /* 0x000000c000c07308 */ /* 0x000ff00000000800 */
[----:B------:R-:W-:Y:S01]  /*47c0*/  MUFU.EX2 R53, R53 ;  /* 0x0000003500357308 */ /* 0x000fe20000000800 */
[----:B0-----:R-:W-:-:S05]  /*47d0*/  FMNMX.FTZ R8, R6, R3, !PT ;  /* 0x0000000306087209 */ /* 0x001fca0007810000 */
[----:B------:R-:W0:Y:S02]  /*47e0*/  SHFL.BFLY PT, R3, R8, 0x1, 0x1f ;  /* 0x0c201f0008037f89 */ /* 0x000e2400000e0000 */
[----:B------:R-:W-:Y:S08]  /*47f0*/  MUFU.EX2 R194, R194 ;  /* 0x000000c200c27308 */ /* 0x000ff00000000800 */
[----:B------:R-:W-:Y:S08]  /*4800*/  MUFU.EX2 R97, R97 ;  /* 0x0000006100617308 */ /* 0x000ff00000000800 */
[----:B------:R1:W-:Y:S01]  /*4810*/  MUFU.EX2 R188, R99 ;  /* 0x0000006300bc7308 */ /* 0x0003e20000000800 */
[----:B0-----:R-:W-:-:S07]  /*4820*/  FMNMX.FTZ R3, R8, R3, !PT ;  /* 0x0000000308037209 */ /* 0x001fce0007810000 */
[----:B------:R-:W-:Y:S01]  /*4830*/  MUFU.EX2 R101, R101 ;  /* 0x0000006500657308 */ /* 0x000fe20000000800 */
[----:B-1----:R-:W-:Y:S02]  /*4840*/  CS2R R98, SRZ ;  /* 0x0000000000627805 */ /* 0x002fe4000001ff00 */
[C---:B------:R-:W-:Y:S01]  /*4850*/  FSETP.NEU.FTZ.AND P1, PT, R3.reuse, -INF , PT ;  /* 0xff8000000300780b */ /* 0x040fe20003f3d000 */
[----:B------:R-:W-:-:S04]  /*4860*/  FMUL.FTZ R6, R3, R0 ;  /* 0x0000000003067220 */ /* 0x000fc80000410000 */
[----:B------:R-:W-:Y:S01]  /*4870*/  MUFU.EX2 R190, R103 ;  /* 0x0000006700be7308 */ /* 0x000fe20000000800 */
[----:B------:R-:W-:Y:S02]  /*4880*/  FSEL R6, R6, RZ, P1 ;  /* 0x000000ff06067208 */ /* 0x000fe40000800000 */
[----:B------:R-:W-:-:S03]  /*4890*/  ISETP.NE.AND P1, PT, R18, RZ, PT ;  /* 0x000000ff1200720c */ /* 0x000fc60003f25270 */
        /* <DEDUP_REMOVED lines=12> */
[----:B------:R-:W1:Y:S01]  /*4960*/  MUFU.EX2 R8, R75 ;  /* 0x0000004b00087308 */ /* 0x000e620000000800 */
[----:B0-----:R-:W-:Y:S01]  /*4970*/  FADD.FTZ R5, R200, R25 ;  /* 0x00000019c8057221 */ /* 0x001fe20000010000 */
[-CC-:B------:R-:W-:Y:S01]  /*4980*/  FFMA.FTZ R21, R21, R0.reuse, -R6.reuse ;  /* 0x0000000015157223 */ /* 0x180fe20000010806 */
[-CC-:B------:R-:W-:Y:S01]  /*4990*/  FFMA.FTZ R43, R43, R0.reuse, -R6.reuse ;  /* 0x000000002b2b7223 */ /* 0x180fe20000010806 */
[-CC-:B------:R-:W-:Y:S01]  /*49a0*/  FFMA.FTZ R63, R63, R0.reuse, -R6.reuse ;  /* 0x000000003f3f7223 */ /* 0x180fe20000010806 */
[----:B--2---:R-:W-:Y:S01]  /*49b0*/  FADD.FTZ R30, R202, R5 ;  /* 0x00000005ca1e7221 */ /* 0x004fe20000010000 */
[-CC-:B------:R-:W-:Y:S01]  /*49c0*/  FFMA.FTZ R49, R49, R0.reuse, -R6.reuse ;  /* 0x0000000031317223 */ /* 0x180fe20000010806 */
[-C--:B------:R-:W-:Y:S01]  /*49d0*/  FFMA.FTZ R41, R41, R0.reuse, -R6 ;  /* 0x0000000029297223 */ /* 0x080fe20000010806 */
[----:B------:R-:W0:Y:S01]  /*49e0*/  MUFU.EX2 R9, R9 ;  /* 0x0000000900097308 */ /* 0x000e220000000800 */
[----:B---3--:R-:W-:Y:S01]  /*49f0*/  FADD.FTZ R5, R33, R30 ;  /* 0x0000001e21057221 */ /* 0x008fe20000010000 */
[-CC-:B------:R-:W-:Y:S01]  /*4a00*/  FFMA.FTZ R55, R55, R0.reuse, -R6.reuse ;  /* 0x0000000037377223 */ /* 0x180fe20000010806 */
[-CC-:B------:R-:W-:Y:S01]  /*4a10*/  FFMA.FTZ R45, R45, R0.reuse, -R6.reuse ;  /* 0x000000002d2d7223 */ /* 0x180fe20000010806 */
[-CC-:B------:R-:W-:Y:S01]  /*4a20*/  FFMA.FTZ R109, R109, R0.reuse, -R6.reuse ;  /* 0x000000006d6d7223 */ /* 0x180fe20000010806 */
[----:B----4-:R-:W-:Y:S01]  /*4a30*/  FADD.FTZ R32, R196, R5 ;  /* 0x00000005c4207221 */ /* 0x010fe20000010000 */
[-CC-:B------:R-:W-:Y:S01]  /*4a40*/  FFMA.FTZ R57, R57, R0.reuse, -R6.reuse ;  /* 0x0000000039397223 */ /* 0x180fe20000010806 */
[-C--:B------:R-:W-:Y:S01]  /*4a50*/  FFMA.FTZ R29, R29, R0.reuse, -R6 ;  /* 0x000000001d1d7223 */ /* 0x080fe20000010806 */
[----:B------:R2:W3:Y:S01]  /*4a60*/  MUFU.EX2 R12, R79 ;  /* 0x0000004f000c7308 */ /* 0x0004e20000000800 */
[----:B-----5:R-:W-:Y:S01]  /*4a70*/  FADD.FTZ R5, R37, R32 ;  /* 0x0000002025057221 */ /* 0x020fe20000010000 */
[----:B-1----:R-:W-:Y:S01]  /*4a80*/  FADD.FTZ R32, R201, R8 ;  /* 0x00000008c9207221 */ /* 0x002fe20000010000 */
[-CC-:B------:R-:W-:Y:S01]  /*4a90*/  FFMA.FTZ R35, R35, R0.reuse, -R6.reuse ;  /* 0x0000000023237223 */ /* 0x180fe20000010806 */
[-CC-:B------:R-:W-:Y:S01]  /*4aa0*/  FFMA.FTZ R65, R65, R0.reuse, -R6.reuse ;  /* 0x0000000041417223 */ /* 0x180fe20000010806 */
[----:B------:R-:W-:Y:S01]  /*4ab0*/  FADD.FTZ R34, R198, R5 ;  /* 0x00000005c6227221 */ /* 0x000fe20000010000 */
[-CC-:B------:R-:W-:Y:S01]  /*4ac0*/  FFMA.FTZ R39, R39, R0.reuse, -R6.reuse ;  /* 0x0000000027277223 */ /* 0x180fe20000010806 */
[-C--:B------:R-:W-:Y:S01]  /*4ad0*/  FFMA.FTZ R61, R61, R0.reuse, -R6 ;  /* 0x000000003d3d7223 */ /* 0x080fe20000010806 */
[----:B------:R-:W-:Y:S01]  /*4ae0*/  MUFU.EX2 R11, R11 ;  /* 0x0000000b000b7308 */ /* 0x000fe20000000800 */
[----:B0-----:R-:W-:Y:S01]  /*4af0*/  FADD.FTZ R5, R9, R32 ;  /* 0x0000002009057221 */ /* 0x001fe20000010000 */
[-CC-:B------:R-:W-:Y:S01]  /*4b00*/  FFMA.FTZ R27, R27, R0.reuse, -R6.reuse ;  /* 0x000000001b1b7223 */ /* 0x180fe20000010806 */
[-CC-:B------:R-:W-:Y:S01]  /*4b10*/  FFMA.FTZ R69, R69, R0.reuse, -R6.reuse ;  /* 0x0000000045457223 */ /* 0x180fe20000010806 */
[----:B------:R-:W-:Y:S01]  /*4b20*/  FFMA.FTZ R31, R31, R0, -R6 ;  /* 0x000000001f1f7223 */ /* 0x000fe20000010806 */
[----:B------:R-:W-:-:S02]  /*4b30*/  F2FP.BF16.F32.PACK_AB R200, R25, R200 ;  /* 0x000000c819c8723e */ /* 0x000fc400000010ff */
[----:B------:R-:W-:Y:S02]  /*4b40*/  CS2R R102, SRZ ;  /* 0x0000000000667805 */ /* 0x000fe4000001ff00 */
[----:B------:R-:W-:Y:S01]  /*4b50*/  F2FP.BF16.F32.PACK_AB R201, R8, R201 ;  /* 0x000000c908c9723e */ /* 0x000fe200000010ff */
[----:B------:R0:W1:Y:S01]  /*4b60*/  MUFU.EX2 R14, R67 ;  /* 0x00000043000e7308 */ /* 0x0000620000000800 */
[----:B------:R-:W-:Y:S02]  /*4b70*/  F2FP.BF16.F32.PACK_AB R202, R33, R202 ;  /* 0x000000ca21ca723e */ /* 0x000fe400000010ff */
[----:B--2---:R-:W-:Y:S02]  /*4b80*/  CS2R R78, SRZ ;  /* 0x00000000004e7805 */ /* 0x004fe4000001ff00 */
[----:B------:R-:W-:Y:S02]  /*4b90*/  F2FP.BF16.F32.PACK_AB R196, R37, R196 ;  /* 0x000000c425c4723e */ /* 0x000fe400000010ff */
[----:B------:R-:W-:-:S02]  /*4ba0*/  CS2R R74, SRZ ;  /* 0x00000000004a7805 */ /* 0x000fc4000001ff00 */
[----:B------:R-:W-:Y:S02]  /*4bb0*/  F2FP.BF16.F32.PACK_AB R198, R47, R198 ;  /* 0x000000c62fc6723e */ /* 0x000fe400000010ff */
[----:B---3--:R-:W-:Y:S01]  /*4bc0*/  F2FP.BF16.F32.PACK_AB R203, R12, R9 ;  /* 0x000000090ccb723e */ /* 0x008fe200000010ff */
[----:B------:R-:W-:Y:S01]  /*4bd0*/  MUFU.EX2 R13, R13 ;  /* 0x0000000d000d7308 */ /* 0x000fe20000000800 */
[----:B0-----:R-:W-:-:S07]  /*4be0*/  CS2R R66, SRZ ;  /* 0x0000000000427805 */ /* 0x001fce000001ff00 */
[----:B------:R0:W-:Y:S01]  /*4bf0*/  MUFU.EX2 R28, R51 ;  /* 0x00000033001c7308 */ /* 0x0001e20000000800 */
[----:B-1----:R-:W-:-:S07]  /*4c00*/  F2FP.BF16.F32.PACK_AB R197, R14, R11 ;  /* 0x0000000b0ec5723e */ /* 0x002fce00000010ff */
[----:B------:R1:W2:Y:S01]  /*4c10*/  MUFU.EX2 R20, R71 ;  /* 0x0000004700147308 */ /* 0x0002a20000000800 */
[----:B0-----:R-:W-:Y:S01]  /*4c20*/  FADD.FTZ R51, R47, R34 ;  /* 0x000000222f337221 */ /* 0x001fe20000010000 */
[----:B------:R-:W-:Y:S01]  /*4c30*/  FADD.FTZ R34, R12, R5 ;  /* 0x000000050c227221 */ /* 0x000fe20000010000 */
[----:B------:R-:W-:Y:S02]  /*4c40*/  CS2R R46, SRZ ;  /* 0x00000000002e7805 */ /* 0x000fe4000001ff00 */
[----:B------:R-:W-:Y:S01]  /*4c50*/  FADD.FTZ R36, R192, R51 ;  /* 0x00000033c0247221 */ /* 0x000fe20000010000 */
[----:B------:R-:W-:Y:S01]  /*4c60*/  FADD.FTZ R5, R11, R34 ;  /* 0x000000220b057221 */ /* 0x000fe20000010000 */
[C---:B------:R-:W-:Y:S01]  /*4c70*/  F2FP.BF16.F32.PACK_AB R192, R53.reuse, R192 ;  /* 0x000000c035c0723e */ /* 0x040fe200000010ff */
[----:B------:R-:W-:Y:S01]  /*4c80*/  MUFU.EX2 R15, R15 ;  /* 0x0000000f000f7308 */ /* 0x000fe20000000800 */
[----:B------:R-:W-:Y:S01]  /*4c90*/  FADD.FTZ R51, R53, R36 ;  /* 0x0000002435337221 */ /* 0x000fe20000010000 */
[----:B------:R-:W-:Y:S01]  /*4ca0*/  FADD.FTZ R34, R14, R5 ;  /* 0x000000050e227221 */ /* 0x000fe20000010000 */
[----:B------:R-:W-:Y:S01]  /*4cb0*/  @P1 VIADD R5, R2, 0x36840 ;  /* 0x0003684002051836 */ /* 0x000fe20000000000 */
[----:B-1----:R-:W-:Y:S01]  /*4cc0*/  CS2R R70, SRZ ;  /* 0x0000000000467805 */ /* 0x002fe2000001ff00 */
[----:B------:R-:W-:Y:S01]  /*4cd0*/  FADD.FTZ R36, R194, R51 ;  /* 0x00000033c2247221 */ /* 0x000fe20000010000 */
[----:B------:R-:W-:-:S02]  /*4ce0*/  F2FP.BF16.F32.PACK_AB R194, R73, R194 ;  /* 0x000000c249c2723e */ /* 0x000fc400000010ff */
[----:B------:R-:W-:Y:S01]  /*4cf0*/  CS2R R52, SRZ ;  /* 0x0000000000347805 */ /* 0x000fe2000001ff00 */
[----:B------:R0:W1:Y:S01]  /*4d00*/  MUFU.EX2 R24, R59 ;  /* 0x0000003b00187308 */ /* 0x0000620000000800 */
[----:B------:R-:W-:Y:S01]  /*4d10*/  FADD.FTZ R36, R73, R36 ;  /* 0x0000002449247221 */ /* 0x000fe20000010000 */
[----:B------:R-:W-:Y:S02]  /*4d20*/  @P1 PRMT R5, R22, 0x654, R5 ;  /* 0x0000065416051816 */ /* 0x000fe40000000005 */
[----:B------:R-:W-:Y:S02]  /*4d30*/  CS2R R72, SRZ ;  /* 0x0000000000487805 */ /* 0x000fe4000001ff00 */
[----:B--2---:R-:W-:Y:S01]  /*4d40*/  F2FP.BF16.F32.PACK_AB R199, R20, R13 ;  /* 0x0000000d14c7723e */ /* 0x004fe200000010ff */
[----:B------:R-:W-:Y:S01]  /*4d50*/  FADD.FTZ R51, R97, R36 ;  /* 0x0000002461337221 */ /* 0x000fe20000010000 */
[----:B------:R2:W-:Y:S01]  /*4d60*/  @P1 SYNCS.ARRIVE.TRANS64.RED.A1T0 RZ, [R5+URZ], RZ ;  /* 0x000000ff05ff19a7 */ /* 0x0005e2000810043f */
[----:B------:R-:W2:Y:S02]  /*4d70*/  MUFU.EX2 R21, R21 ;  /* 0x0000001500157308 */ /* 0x000ea40000000800 */
[C---:B------:R-:W-:Y:S01]  /*4d80*/  FADD.FTZ R36, R188.reuse, R51 ;  /* 0x00000033bc247221 */ /* 0x040fe20000010000 */
[----:B------:R-:W-:-:S02]  /*4d90*/  F2FP.BF16.F32.PACK_AB R188, R188, R97 ;  /* 0x00000061bcbc723e */ /* 0x000fc400000010ff */
[----:B------:R-:W-:Y:S02]  /*4da0*/  CS2R R96, SRZ ;  /* 0x0000000000607805 */ /* 0x000fe4000001ff00 */
[----:B0-----:R-:W-:Y:S02]  /*4db0*/  CS2R R58, SRZ ;  /* 0x00000000003a7805 */ /* 0x001fe4000001ff00 */
[----:B------:R-:W-:Y:S01]  /*4dc0*/  CS2R R50, SRZ ;  /* 0x0000000000327805 */ /* 0x000fe2000001ff00 */
[----:B------:R0:W-:Y:S01]  /*4dd0*/  MUFU.EX2 R32, R43 ;  /* 0x0000002b00207308 */ /* 0x0001e20000000800 */
[----:B-1----:R-:W-:-:S07]  /*4de0*/  F2FP.BF16.F32.PACK_AB R193, R24, R15 ;  /* 0x0000000f18c1723e */ /* 0x002fce00000010ff */
[----:B------:R1:W3:Y:S01]  /*4df0*/  MUFU.EX2 R26, R63 ;  /* 0x0000003f001a7308 */ /* 0x0002e20000000800 */
[----:B0-----:R-:W-:-:S04]  /*4e00*/  FADD.FTZ R43, R13, R34 ;  /* 0x000000220d2b7221 */ /* 0x001fc80000010000 */
[----:B------:R-:W-:-:S03]  /*4e10*/  FADD.FTZ R34, R20, R43 ;  /* 0x0000002b14227221 */ /* 0x000fc60000010000 */
[----:B------:R-:W0:Y:S01]  /*4e20*/  MUFU.EX2 R105, R105 ;  /* 0x0000006900697308 */ /* 0x000e220000000800 */
[----:B------:R-:W-:Y:S01]  /*4e30*/  FADD.FTZ R43, R15, R34 ;  /* 0x000000220f2b7221 */ /* 0x000fe20000010000 */
[----:B-1----:R-:W-:-:S03]  /*4e40*/  CS2R R62, SRZ ;  /* 0x00000000003e7805 */ /* 0x002fc6000001ff00 */
[----:B------:R-:W-:Y:S01]  /*4e50*/  FADD.FTZ R34, R24, R43 ;  /* 0x0000002b18227221 */ /* 0x000fe20000010000 */
[----:B------:R-:W-:Y:S02]  /*4e60*/  FADD.FTZ R43, R101, R36 ;  /* 0x00000024652b7221 */ /* 0x000fe40000010000 */
[----:B------:R-:W1:Y:S01]  /*4e70*/  MUFU.EX2 R49, R49 ;  /* 0x0000003100317308 */ /* 0x000e620000000800 */
[----:B--2---:R-:W-:Y:S01]  /*4e80*/  FADD.FTZ R5, R21, R34 ;  /* 0x0000002215057221 */ /* 0x004fe20000010000 */
[C---:B------:R-:W-:Y:S01]  /*4e90*/  FADD.FTZ R38, R190.reuse, R43 ;  /* 0x0000002bbe267221 */ /* 0x040fe20000010000 */
[----:B------:R-:W-:Y:S02]  /*4ea0*/  F2FP.BF16.F32.PACK_AB R190, R190, R101 ;  /* 0x00000065bebe723e */ /* 0x000fe400000010ff */
[----:B------:R-:W-:Y:S01]  /*4eb0*/  CS2R R100, SRZ ;  /* 0x0000000000647805 */ /* 0x000fe2000001ff00 */
[C---:B---3--:R-:W-:Y:S01]  /*4ec0*/  FADD.FTZ R36, R26.reuse, R5 ;  /* 0x000000051a247221 */ /* 0x048fe20000010000 */
[----:B------:R-:W-:Y:S01]  /*4ed0*/  F2FP.BF16.F32.PACK_AB R195, R26, R21 ;  /* 0x000000151ac3723e */ /* 0x000fe200000010ff */
[----:B------:R2:W3:Y:S01]  /*4ee0*/  MUFU.EX2 R184, R107 ;  /* 0x0000006b00b87308 */ /* 0x0004e20000000800 */
[----:B0-----:R-:W-:-:S07]  /*4ef0*/  FADD.FTZ R43, R105, R38 ;  /* 0x00000026692b7221 */ /* 0x001fce0000010000 */
[----:B------:R-:W0:Y:S01]  /*4f00*/  MUFU.EX2 R111, R111 ;  /* 0x0000006f006f7308 */ /* 0x000e220000000800 */
[----:B-1----:R-:W-:Y:S01]  /*4f10*/  FADD.FTZ R5, R49, R36 ;  /* 0x0000002431057221 */ /* 0x002fe20000010000 */
[C---:B------:R-:W-:Y:S02]  /*4f20*/  F2FP.BF16.F32.PACK_AB R189, R28.reuse, R49 ;  /* 0x000000311cbd723e */ /* 0x040fe400000010ff */
[----:B--2---:R-:W-:Y:S02]  /*4f30*/  CS2R R106, SRZ ;  /* 0x00000000006a7805 */ /* 0x004fe4000001ff00 */
[----:B------:R-:W-:Y:S01]  /*4f40*/  CS2R R48, SRZ ;  /* 0x0000000000307805 */ /* 0x000fe2000001ff00 */
[----:B------:R-:W-:Y:S01]  /*4f50*/  FADD.FTZ R36, R28, R5 ;  /* 0x000000051c247221 */ /* 0x000fe20000010000 */
[----:B------:R-:W1:Y:S01]  /*4f60*/  MUFU.EX2 R41, R41 ;  /* 0x0000002900297308 */ /* 0x000e620000000800 */
[C---:B---3--:R-:W-:Y:S01]  /*4f70*/  FADD.FTZ R38, R184.reuse, R43 ;  /* 0x0000002bb8267221 */ /* 0x048fe20000010000 */
[----:B------:R-:W-:-:S02]  /*4f80*/  F2FP.BF16.F32.PACK_AB R184, R184, R105 ;  /* 0x00000069b8b8723e */ /* 0x000fc400000010ff */
[----:B------:R-:W-:-:S04]  /*4f90*/  CS2R R104, SRZ ;  /* 0x0000000000687805 */ /* 0x000fc8000001ff00 */
[----:B------:R2:W3:Y:S01]  /*4fa0*/  MUFU.EX2 R186, R113 ;  /* 0x0000007100ba7308 */ /* 0x0004e20000000800 */
[----:B0-----:R-:W-:-:S07]  /*4fb0*/  FADD.FTZ R43, R111, R38 ;  /* 0x000000266f2b7221 */ /* 0x001fce0000010000 */
[----:B------:R0:W4:Y:S01]  /*4fc0*/  MUFU.EX2 R30, R55 ;  /* 0x00000037001e7308 */ /* 0x0001220000000800 */
[----:B-1----:R-:W-:Y:S01]  /*4fd0*/  FADD.FTZ R5, R41, R36 ;  /* 0x0000002429057221 */ /* 0x002fe20000010000 */
[----:B--2---:R-:W-:-:S06]  /*4fe0*/  CS2R R112, SRZ ;  /* 0x0000000000707805 */ /* 0x004fcc000001ff00 */
[----:B------:R-:W1:Y:S01]  /*4ff0*/  MUFU.EX2 R115, R115 ;  /* 0x0000007300737308 */ /* 0x000e620000000800 */
[C---:B---3--:R-:W-:Y:S01]  /*5000*/  FADD.FTZ R38, R186.reuse, R43 ;  /* 0x0000002bba267221 */ /* 0x048fe20000010000 */
[----:B------:R-:W-:Y:S02]  /*5010*/  F2FP.BF16.F32.PACK_AB R186, R186, R111 ;  /* 0x0000006fbaba723e */ /* 0x000fe400000010ff */
[----:B------:R-:W-:Y:S02]  /*5020*/  CS2R R110, SRZ ;  /* 0x00000000006e7805 */ /* 0x000fe4000001ff00 */
[----:B0-----:R-:W-:Y:S02]  /*5030*/  CS2R R54, SRZ ;  /* 0x0000000000367805 */ /* 0x001fe4000001ff00 */
[----:B------:R-:W-:Y:S01]  /*5040*/  CS2R R42, SRZ ;  /* 0x00000000002a7805 */ /* 0x000fe2000001ff00 */
[----:B------:R-:W0:Y:S01]  /*5050*/  MUFU.EX2 R45, R45 ;  /* 0x0000002d002d7308 */ /* 0x000e220000000800 */
[C---:B----4-:R-:W-:Y:S01]  /*5060*/  FADD.FTZ R6, R30.reuse, R5 ;  /* 0x000000051e067221 */ /* 0x050fe20000010000 */
[----:B------:R-:W-:-:S06]  /*5070*/  F2FP.BF16.F32.PACK_AB R191, R30, R41 ;  /* 0x000000291ebf723e */ /* 0x000fcc00000010ff */
[----:B------:R2:W3:Y:S01]  /*5080*/  MUFU.EX2 R180, R117 ;  /* 0x0000007500b47308 */ /* 0x0004e20000000800 */
[----:B-1----:R-:W-:-:S07]  /*5090*/  FADD.FTZ R25, R115, R38 ;  /* 0x0000002673197221 */ /* 0x002fce0000010000 */
[----:B------:R-:W1:Y:S01]  /*50a0*/  MUFU.EX2 R119, R119 ;  /* 0x0000007700777308 */ /* 0x000e620000000800 */
[----:B0-----:R-:W-:Y:S01]  /*50b0*/  FADD.FTZ R5, R45, R6 ;  /* 0x000000062d057221 */ /* 0x001fe20000010000 */
[C---:B------:R-:W-:Y:S02]  /*50c0*/  F2FP.BF16.F32.PACK_AB R185, R32.reuse, R45 ;  /* 0x0000002d20b9723e */ /* 0x040fe400000010ff */
[----:B--2---:R-:W-:Y:S02]  /*50d0*/  CS2R R116, SRZ ;  /* 0x0000000000747805 */ /* 0x004fe4000001ff00 */
[----:B------:R-:W-:Y:S01]  /*50e0*/  CS2R R44, SRZ ;  /* 0x00000000002c7805 */ /* 0x000fe2000001ff00 */
[----:B------:R-:W-:Y:S01]  /*50f0*/  FADD.FTZ R6, R32, R5 ;  /* 0x0000000520067221 */ /* 0x000fe20000010000 */
[----:B------:R-:W-:Y:S01]  /*5100*/  CS2R R32, SRZ ;  /* 0x0000000000207805 */ /* 0x000fe2000001ff00 */
[----:B------:R-:W0:Y:S01]  /*5110*/  MUFU.EX2 R109, R109 ;  /* 0x0000006d006d7308 */ /* 0x000e220000000800 */
[C---:B---3--:R-:W-:Y:S01]  /*5120*/  FADD.FTZ R38, R180.reuse, R25 ;  /* 0x00000019b4267221 */ /* 0x048fe20000010000 */
[----:B------:R-:W-:-:S02]  /*5130*/  F2FP.BF16.F32.PACK_AB R180, R180, R115 ;  /* 0x00000073b4b4723e */ /* 0x000fc400000010ff */
[----:B------:R-:W-:-:S04]  /*5140*/  CS2R R114, SRZ ;  /* 0x0000000000727805 */ /* 0x000fc8000001ff00 */
[----:B------:R-:W2:Y:S01]  /*5150*/  MUFU.EX2 R182, R121 ;  /* 0x0000007900b67308 */ /* 0x000ea20000000800 */
[----:B-1----:R-:W-:-:S07]  /*5160*/  FADD.FTZ R25, R119, R38 ;  /* 0x0000002677197221 */ /* 0x002fce0000010000 */
[----:B------:R1:W3:Y:S01]  /*5170*/  MUFU.EX2 R2, R57 ;  /* 0x0000003900027308 */ /* 0x0002e20000000800 */
[----:B0-----:R-:W-:-:S07]  /*5180*/  FADD.FTZ R5, R109, R6 ;  /* 0x000000066d057221 */ /* 0x001fce0000010000 */
[----:B------:R-:W0:Y:S01]  /*5190*/  MUFU.EX2 R123, R123 ;  /* 0x0000007b007b7308 */ /* 0x000e220000000800 */
[C---:B--2---:R-:W-:Y:S01]  /*51a0*/  FADD.FTZ R40, R182.reuse, R25 ;  /* 0x00000019b6287221 */ /* 0x044fe20000010000 */
[----:B------:R-:W-:Y:S02]  /*51b0*/  F2FP.BF16.F32.PACK_AB R182, R182, R119 ;  /* 0x00000077b6b6723e */ /* 0x000fe400000010ff */
[----:B------:R-:W-:Y:S02]  /*51c0*/  CS2R R118, SRZ ;  /* 0x0000000000767805 */ /* 0x000fe4000001ff00 */
[----:B-1----:R-:W-:Y:S02]  /*51d0*/  CS2R R56, SRZ ;  /* 0x0000000000387805 */ /* 0x002fe4000001ff00 */
[----:B------:R-:W1:Y:S01]  /*51e0*/  MUFU.EX2 R29, R29 ;  /* 0x0000001d001d7308 */ /* 0x000e620000000800 */
[C---:B---3--:R-:W-:Y:S01]  /*51f0*/  FADD.FTZ R6, R2.reuse, R5 ;  /* 0x0000000502067221 */ /* 0x048fe20000010000 */
[----:B------:R-:W-:Y:S01]  /*5200*/  F2FP.BF16.F32.PACK_AB R187, R2, R109 ;  /* 0x0000006d02bb723e */ /* 0x000fe200000010ff */
[----:B------:R-:W-:Y:S01]  /*5210*/  IMAD.MOV.U32 R2, RZ, RZ, 0x3f800000 ;  /* 0x3f800000ff027424 */ /* 0x000fe200078e00ff */
[----:B------:R-:W-:-:S04]  /*5220*/  CS2R R108, SRZ ;  /* 0x00000000006c7805 */ /* 0x000fc8000001ff00 */
[----:B------:R-:W2:Y:S01]  /*5230*/  MUFU.EX2 R176, R125 ;  /* 0x0000007d00b07308 */ /* 0x000ea20000000800 */
[----:B0-----:R-:W-:-:S07]  /*5240*/  FADD.FTZ R25, R123, R40 ;  /* 0x000000287b197221 */ /* 0x001fce0000010000 */
[----:B------:R-:W0:Y:S01]  /*5250*/  MUFU.EX2 R34, R35 ;  /* 0x0000002300227308 */ /* 0x000e220000000800 */
[----:B-1----:R-:W-:-:S07]  /*5260*/  FADD.FTZ R5, R29, R6 ;  /* 0x000000061d057221 */ /* 0x002fce0000010000 */
[----:B------:R-:W1:Y:S01]  /*5270*/  MUFU.EX2 R127, R127 ;  /* 0x0000007f007f7308 */ /* 0x000e620000000800 */
[C---:B--2---:R-:W-:Y:S01]  /*5280*/  FADD.FTZ R40, R176.reuse, R25 ;  /* 0x00000019b0287221 */ /* 0x044fe20000010000 */
[----:B------:R-:W-:-:S06]  /*5290*/  F2FP.BF16.F32.PACK_AB R176, R176, R123 ;  /* 0x0000007bb0b0723e */ /* 0x000fcc00000010ff */
[----:B------:R-:W2:Y:S01]  /*52a0*/  MUFU.EX2 R65, R65 ;  /* 0x0000004100417308 */ /* 0x000ea20000000800 */
[C---:B0-----:R-:W-:Y:S01]  /*52b0*/  FADD.FTZ R6, R34.reuse, R5 ;  /* 0x0000000522067221 */ /* 0x041fe20000010000 */
[----:B------:R-:W-:Y:S02]  /*52c0*/  F2FP.BF16.F32.PACK_AB R181, R34, R29 ;  /* 0x0000001d22b5723e */ /* 0x000fe400000010ff */
[----:B------:R-:W-:Y:S02]  /*52d0*/  CS2R R34, SRZ ;  /* 0x0000000000227805 */ /* 0x000fe4000001ff00 */
[----:B------:R-:W-:Y:S02]  /*52e0*/  CS2R R28, SRZ ;  /* 0x00000000001c7805 */ /* 0x000fe4000001ff00 */
[----:B------:R-:W0:Y:S01]  /*52f0*/  MUFU.EX2 R10, R10 ;  /* 0x0000000a000a7308 */ /* 0x000e220000000800 */
[----:B-1----:R-:W-:Y:S01]  /*5300*/  FADD.FTZ R25, R127, R40 ;  /* 0x000000287f197221 */ /* 0x002fe20000010000 */
[----:B------:R-:W-:-:S06]  /*5310*/  CS2R R40, SRZ ;  /* 0x0000000000287805 */ /* 0x000fcc000001ff00 */
[----:B------:R-:W1:Y:S01]  /*5320*/  MUFU.EX2 R36, R39 ;  /* 0x0000002700247308 */ /* 0x000e620000000800 */
[----:B--2---:R-:W-:-:S07]  /*5330*/  FADD.FTZ R5, R65, R6 ;  /* 0x0000000641057221 */ /* 0x004fce0000010000 */
[----:B------:R-:W2:Y:S01]  /*5340*/  MUFU.EX2 R61, R61 ;  /* 0x0000003d003d7308 */ /* 0x000ea20000000800 */
[C---:B0-----:R-:W-:Y:S01]  /*5350*/  FADD.FTZ R6, R10.reuse, R25 ;  /* 0x000000190a067221 */ /* 0x041fe20000010000 */
[----:B------:R-:W-:Y:S02]  /*5360*/  F2FP.BF16.F32.PACK_AB R178, R10, R127 ;  /* 0x0000007f0ab2723e */ /* 0x000fe400000010ff */
[----:B------:R-:W-:-:S04]  /*5370*/  CS2R R24, SRZ ;  /* 0x0000000000187805 */ /* 0x000fc8000001ff00 */
[----:B------:R0:W3:Y:S01]  /*5380*/  MUFU.EX2 R38, R27 ;  /* 0x0000001b00267308 */ /* 0x0000e20000000800 */
[C---:B-1----:R-:W-:Y:S01]  /*5390*/  FADD.FTZ R10, R36.reuse, R5 ;  /* 0x00000005240a7221 */ /* 0x042fe20000010000 */
[----:B------:R-:W-:Y:S02]  /*53a0*/  F2FP.BF16.F32.PACK_AB R183, R36, R65 ;  /* 0x0000004124b7723e */ /* 0x000fe400000010ff */
[----:B------:R-:W-:Y:S02]  /*53b0*/  CS2R R64, SRZ ;  /* 0x0000000000407805 */ /* 0x000fe4000001ff00 */
[----:B------:R-:W-:Y:S02]  /*53c0*/  CS2R R36, SRZ ;  /* 0x0000000000247805 */ /* 0x000fe4000001ff00 */
[----:B------:R-:W1:Y:S01]  /*53d0*/  MUFU.EX2 R69, R69 ;  /* 0x0000004500457308 */ /* 0x000e620000000800 */
[----:B--2---:R-:W-:Y:S01]  /*53e0*/  FADD.FTZ R5, R61, R10 ;  /* 0x0000000a3d057221 */ /* 0x004fe20000010000 */
[----:B0-----:R-:W-:-:S06]  /*53f0*/  CS2R R26, SRZ ;  /* 0x00000000001a7805 */ /* 0x001fcc000001ff00 */
[----:B------:R0:W2:Y:S01]  /*5400*/  MUFU.EX2 R8, R31 ;  /* 0x0000001f00087308 */ /* 0x0000a20000000800 */
[C---:B---3--:R-:W-:Y:S01]  /*5410*/  FADD.FTZ R10, R38.reuse, R5 ;  /* 0x00000005260a7221 */ /* 0x048fe20000010000 */
[----:B------:R-:W-:Y:S02]  /*5420*/  F2FP.BF16.F32.PACK_AB R177, R38, R61 ;  /* 0x0000003d26b1723e */ /* 0x000fe400000010ff */
[----:B------:R-:W-:Y:S02]  /*5430*/  CS2R R60, SRZ ;  /* 0x00000000003c7805 */ /* 0x000fe4000001ff00 */
[----:B------:R-:W-:Y:S01]  /*5440*/  CS2R R38, SRZ ;  /* 0x0000000000267805 */ /* 0x000fe2000001ff00 */
[----:B-1----:R-:W-:Y:S01]  /*5450*/  FADD.FTZ R5, R69, R10 ;  /* 0x0000000a45057221 */ /* 0x002fe20000010000 */
[----:B0-----:R-:W-:-:S03]  /*5460*/  CS2R R30, SRZ ;  /* 0x00000000001e7805 */ /* 0x001fc6000001ff00 */
[C---:B--2---:R-:W-:Y:S01]  /*5470*/  FADD.FTZ R5, R8.reuse, R5 ;  /* 0x0000000508057221 */ /* 0x044fe20000010000 */
[----:B------:R-:W-:Y:S01]  /*5480*/  F2FP.BF16.F32.PACK_AB R179, R8, R69 ;  /* 0x0000004508b3723e */ /* 0x000fe200000010ff */
[----:B------:R-:W-:Y:S01]  /*5490*/  IMAD.MOV.U32 R8, RZ, RZ, 0x3f800000 ;  /* 0x3f800000ff087424 */ /* 0x000fe200078e00ff */
[----:B------:R-:W-:Y:S01]  /*54a0*/  CS2R R68, SRZ ;  /* 0x0000000000447805 */ /* 0x000fe2000001ff00 */
[----:B------:R-:W-:Y:S06]  /*54b0*/  @!P2 BRA `(.L_x_195) ;  /* 0x0000003c0020a947 */ /* 0x000fec0003800000 */
[----:B------:R-:W-:Y:S01]  /*54c0*/  VIADD R9, R120, 0xfffffffe ;  /* 0xfffffffe78097836 */ /* 0x000fe20000000000 */
[----:B------:R-:W-:Y:S01]  /*54d0*/  UMOV UR60, UR61 ;  /* 0x0000003d003c7c82 */ /* 0x000fe20008000000 */
[----:B------:R-:W-:Y:S01]  /*54e0*/  IMAD.MOV.U32 R10, RZ, RZ, R3 ;  /* 0x000000ffff0a7224 */ /* 0x000fe200078e0003 */
[----:B------:R-:W-:Y:S01]  /*54f0*/  UMOV UR37, UR36 ;  /* 0x0000002400257c82 */ /* 0x000fe20008000000 */
[----:B------:R-:W-:Y:S02]  /*5500*/  IMAD.MOV.U32 R11, RZ, RZ, R4 ;  /* 0x000000ffff0b7224 */ /* 0x000fe400078e0004 */
[----:B------:R-:W-:Y:S02]  /*5510*/  IMAD.MOV.U32 R2, RZ, RZ, 0x3f800000 ;  /* 0x3f800000ff027424 */ /* 0x000fe400078e00ff */
[----:B------:R-:W-:-:S07]  /*5520*/  IMAD.MOV.U32 R119, RZ, RZ, RZ ;  /* 0x000000ffff777224 */ /* 0x000fce00078e00ff */
.L_x_206:
[----:B------:R-:W-:-:S04]  /*5530*/  UIADD3 UR6, UR37, 0x1, URZ ;  /* 0x0000000125067890 */ /* 0x000fc8000fffe03f */
[----:B------:R-:W-:-:S04]  /*5540*/  UISETP.NE.AND UP0, UPT, UR6, 0x2, UPT ;  /* 0x000000020600788c */ /* 0x000fc8000bf05270 */
[----:B------:R-:W-:Y:S02]  /*5550*/  USEL UR61, URZ, 0x1, UP0 ;  /* 0x000000013f3d7887 */ /* 0x000fe40008000000 */
[----:B------:R-:W-:Y:S02]  /*5560*/  USEL UR36, UR6, URZ, UP0 ;  /* 0x0000003f06247287 */ /* 0x000fe40008000000 */
[----:B------:R-:W-:Y:S01]  /*5570*/  ULOP3.LUT UR61, UR60, UR61, URZ, 0x3c, !UPT ;  /* 0x0000003d3c3d7292 */ /* 0x000fe2000f8e3c3f */
[----:B------:R-:W-:Y:S11]  /*5580*/  @!P0 BRA `(.L_x_196) ;  /* 0x0000000000048947 */ /* 0x000ff60003800000 */
[----:B------:R-:W-:Y:S01]  /*5590*/  BPT.TRAP 0x1 ;  /* 0x000000040000795c */ /* 0x000fe20000300000 */
.L_x_196:
        /* <DEDUP_REMOVED lines=9> */
.L_x_197:
[----:B-1----:R-:W-:Y:S05]  /*5630*/  @P1 BRA `(.L_x_198) ;  /* 0x0000000000081947 */ /* 0x002fea0003800000 */
[----:B------:R-:W1:Y:S02]  /*5640*/  SYNCS.PHASECHK.TRANS64.TRYWAIT P1, [UR38+0x36830], R0 ;  /* 0x03683000ff0075a7 */ /* 0x000e640008020166 */
[----:B-1----:R-:W-:Y:S05]  /*5650*/  @!P1 BRA `(.L_x_199) ;  /* 0x000000b000f89947 */ /* 0x002fea0003800000 */
.L_x_198:
        /* <DEDUP_REMOVED lines=602> */
.L_x_200:
[----:B------:R-:W-:Y:S01]  /*7c00*/  ULEA UR7, UR37, UR39, 0x3 ;  /* 0x0000002725077291 */ /* 0x000fe2000f8e183f */
[----:B01----:R-:W-:-:S05]  /*7c10*/  IMAD.U32 R0, RZ, RZ, UR60 ;  /* 0x0000003cff007e24 */ /* 0x003fca000f8e00ff */
[----:B------:R-:W-:-:S04]  /*7c20*/  SHF.L.U32 R0, R0, 0x1f, RZ ;  /* 0x0000001f00007819 */ /* 0x000fc800000006ff */
[----:B------:R0:W1:Y:S01]  /*7c30*/  SYNCS.PHASECHK.TRANS64.TRYWAIT P1, [UR7+0x36850], R0 ;  /* 0x03685000ff0075a7 */ /* 0x0000620008020147 */
[----:B------:R-:W-:Y:S05]  /*7c40*/  @!P0 BRA `(.L_x_201) ;  /* 0x0000000000048947 */ /* 0x000fea0003800000 */
[----:B------:R-:W-:Y:S01]  /*7c50*/  BPT.TRAP 0x1 ;  /* 0x000000040000795c */ /* 0x000fe20000300000 */
.L_x_201:
[----:B-1----:R-:W-:Y:S05]  /*7c60*/  @P1 BRA `(.L_x_202) ;  /* 0x0000000000081947 */ /* 0x002fea0003800000 */
[----:B------:R-:W1:Y:S02]  /*7c70*/  SYNCS.PHASECHK.TRANS64.TRYWAIT P1, [UR7+0x36850], R0 ;  /* 0x03685000ff0075a7 */ /* 0x000e640008020147 */
[----:B-1----:R-:W-:Y:S05]  /*7c80*/  @!P1 BRA `(.L_x_203) ;  /* 0x0000008c00849947 */ /* 0x002fea0003800000 */
.L_x_202:
[----:B------:R-:W-:Y:S01]  /*7c90*/  UIADD3 UR39, UR39, 0x400, URZ ;  /* 0x0000040027277890 */ /* 0x000fe2000fffe03f */
[----:B------:R-:W-:Y:S01]  /*7ca0*/  WARPGROUP.ARRIVE ;  /* 0x00000000000079c5 */ /* 0x000fe20000000000 */
[----:B------:R-:W-:Y:S02]  /*7cb0*/  UMOV UR11, 0x40000040 ;  /* 0x40000040000b7882 */ /* 0x000fe40000000000 */
[----:B------:R-:W-:-:S04]  /*7cc0*/  USHF.R.U32.HI UR39, URZ, 0x4, UR39 ;  /* 0x000000043f277899 */ /* 0x000fc80008011627 */
[----:B------:R-:W-:-:S04]  /*7cd0*/  ULOP3.LUT UR39, UR39, 0x3fff, URZ, 0xc0, !UPT ;  /* 0x00003fff27277892 */ /* 0x000fc8000f8ec03f */
[----:B------:R-:W-:-:S04]  /*7ce0*/  ULOP3.LUT UR6, UR39, 0x3800000, URZ, 0xfc, !UPT ;  /* 0x0380000027067892 */ /* 0x000fc8000f8efc3f */
[----:B------:R-:W-:-:S07]  /*7cf0*/  UIMAD UR6, UR37, 0xa80, UR6 ;  /* 0x00000a80250678a4 */ /* 0x000fce000f8e0206 */
[----:B------:R-:W-:Y:S02]  /*7d00*/  UMOV UR10, UR6 ;  /* 0x00000006000a7c82 */ /* 0x000fe40008000000 */
        /* <DEDUP_REMOVED lines=28> */
[----:B------:R-:W-:Y:S01]  /*7ed0*/  UMOV UR11, 0x40000040 ;  /* 0x40000040000b7882 */ /* 0x000fe20000000000 */
[----:B------:R-:W-:Y:S02]  /*7ee0*/  WARPGROUP.DEPBAR.LE gsb0, 0x0 ;  /* 0x00008000000079c5 */ /* 0x000fe40000010000 */
[----:B------:R-:W-:-:S15]  /*7ef0*/  WARPGROUP.ARRIVE ;  /* 0x00000000000079c5 */ /* 0x000fde0000000000 */
[----:B------:R-:W-:Y:S03]  /*7f00*/  HGMMA.64x192x16.F32.BF16 R24, R176, gdesc[UR8].tnspB, R24, gsb0 ;  /* 0x42e00008b0187df0 */ /* 0x000fe60008001818 */
[----:B------:R-:W-:Y:S02]  /*7f10*/  WARPGROUP.DEPBAR.LE gsb0, 0x0 ;  /* 0x00008000000079c5 */ /* 0x000fe40000010000 */
[----:B------:R-:W-:Y:S05]  /*7f20*/  @!P0 BRA `(.L_x_204) ;  /* 0x0000000000048947 */ /* 0x000fea0003800000 */
[----:B------:R-:W-:Y:S01]  /*7f30*/  BPT.TRAP 0x1 ;  /* 0x000000040000795c */ /* 0x000fe20000300000 */
.L_x_204:
[----:B01----:R-:W-:Y:S02]  /*7f40*/  FMNMX.FTZ R0, R168, R11, !PT ;  /* 0x0000000ba8007209 */ /* 0x003fe40007810000 */
[----:B------:R-:W-:Y:S02]  /*7f50*/  FMNMX.FTZ R2, R170, R10, !PT ;  /* 0x0000000aaa027209 */ /* 0x000fe40007810000 */
[----:B------:R-:W-:Y:S02]  /*7f60*/  FMNMX.FTZ R3, R169, R0, !PT ;  /* 0x00000000a9037209 */ /* 0x000fe40007810000 */
[----:B------:R-:W-:Y:S02]  /*7f70*/  FMNMX.FTZ R13, R171, R2, !PT ;  /* 0x00000002ab0d7209 */ /* 0x000fe40007810000 */
[----:B------:R-:W-:Y:S02]  /*7f80*/  FMNMX.FTZ R0, R172, R3, !PT ;  /* 0x00000003ac007209 */ /* 0x000fe40007810000 */
[----:B------:R-:W-:-:S02]  /*7f90*/  FMNMX.FTZ R2, R174, R13, !PT ;  /* 0x0000000dae027209 */ /* 0x000fc40007810000 */
[----:B------:R-:W-:Y:S02]  /*7fa0*/  FMNMX.FTZ R3, R173, R0, !PT ;  /* 0x00000000ad037209 */ /* 0x000fe40007810000 */
        /* <DEDUP_REMOVED lines=48> */
[----:B------:R-:W-:Y:S01]  /*82b0*/  FMNMX.FTZ R2, R127, R2, !PT ;  /* 0x000000027f027209 */ /* 0x000fe20007810000 */
[----:B------:R-:W0:Y:S01]  /*82c0*/  LDC R0, c[0x0][0x988] ;  /* 0x00026200ff007b82 */ /* 0x000e220000000800 */
[----:B------:R-:W-:Y:S01]  /*82d0*/  ISETP.NE.AND P1, PT, R18, RZ, PT ;  /* 0x000000ff1200720c */ /* 0x000fe20003f25270 */
[----:B------:R-:W1:Y:S04]  /*82e0*/  SHFL.BFLY PT, R3, R8, 0x2, 0x1f ;  /* 0x0c401f0008037f89 */ /* 0x000e6800000e0000 */
[----:B------:R-:W2:Y:S01]  /*82f0*/  SHFL.BFLY PT, R13, R2, 0x2, 0x1f ;  /* 0x0c401f00020d7f89 */ /* 0x000ea200000e0000 */
[----:B-1----:R-:W-:-:S02]  /*8300*/  FMNMX.FTZ R12, R8, R3, !PT ;  /* 0x00000003080c7209 */ /* 0x002fc40007810000 */
[----:B--2---:R-:W-:-:S03]  /*8310*/  FMNMX.FTZ R13, R2, R13, !PT ;  /* 0x0000000d020d7209 */ /* 0x004fc60007810000 */
[----:B------:R-:W1:Y:S04]  /*8320*/  SHFL.BFLY PT, R3, R12, 0x1, 0x1f ;  /* 0x0c201f000c037f89 */ /* 0x000e6800000e0000 */
[----:B------:R-:W2:Y:S01]  /*8330*/  SHFL.BFLY PT, R14, R13, 0x1, 0x1f ;  /* 0x0c201f000d0e7f89 */ /* 0x000ea200000e0000 */
[----:B-1----:R-:W-:Y:S02]  /*8340*/  FMNMX.FTZ R4, R12, R3, !PT ;  /* 0x000000030c047209 */ /* 0x002fe40007810000 */
[----:B--2---:R-:W-:-:S03]  /*8350*/  FMNMX.FTZ R3, R13, R14, !PT ;  /* 0x0000000e0d037209 */ /* 0x004fc60007810000 */
[C---:B------:R-:W-:Y:S01]  /*8360*/  FADD.FTZ R11, -R4.reuse, R11 ;  /* 0x0000000b040b7221 */ /* 0x040fe20000010100 */
[----:B0-----:R-:W-:-:S03]  /*8370*/  FMUL.FTZ R177, R4, R0 ;  /* 0x0000000004b17220 */ /* 0x001fc60000410000 */
[-C--:B------:R-:W-:Y:S01]  /*8380*/  FMUL.FTZ R14, R11, R0.reuse ;  /* 0x000000000b0e7220 */ /* 0x080fe20000410000 */
[----:B------:R-:W-:Y:S01]  /*8390*/  FADD.FTZ R11, -R3, R10 ;  /* 0x0000000a030b7221 */ /* 0x000fe20000010100 */
[-CC-:B------:R-:W-:Y:S01]  /*83a0*/  FFMA.FTZ R13, R121, R0.reuse, -R177.reuse ;  /* 0x00000000790d7223 */ /* 0x180fe200000108b1 */
[-CC-:B------:R-:W-:Y:S01]  /*83b0*/  FFMA.FTZ R121, R125, R0.reuse, -R177.reuse ;  /* 0x000000007d797223 */ /* 0x180fe200000108b1 */
[-C--:B------:R-:W-:Y:S01]  /*83c0*/  FMUL.FTZ R125, R3, R0.reuse ;  /* 0x00000000037d7220 */ /* 0x080fe20000410000 */
[-C--:B------:R-:W-:Y:S01]  /*83d0*/  FMUL.FTZ R2, R11, R0.reuse ;  /* 0x000000000b027220 */ /* 0x080fe20000410000 */
[-CC-:B------:R-:W-:Y:S01]  /*83e0*/  FFMA.FTZ R11, R168, R0.reuse, -R177.reuse ;  /* 0x00000000a80b7223 */ /* 0x180fe200000108b1 */
[-C--:B------:R-:W-:Y:S01]  /*83f0*/  FFMA.FTZ R200, R169, R0.reuse, -R177 ;  /* 0x00000000a9c87223 */ /* 0x080fe200000108b1 */
[-CC-:B------:R-:W-:Y:S01]  /*8400*/  FFMA.FTZ R201, R170, R0.reuse, -R125.reuse ;  /* 0x00000000aac97223 */ /* 0x180fe2000001087d */
[-C--:B------:R-:W-:Y:S01]  /*8410*/  FFMA.FTZ R10, R171, R0.reuse, -R125 ;  /* 0x00000000ab0a7223 */ /* 0x080fe2000001087d */
[----:B------:R0:W-:Y:S01]  /*8420*/  MUFU.EX2 R8, R14 ;  /* 0x0000000e00087308 */ /* 0x0001e20000000800 */
[-C--:B------:R-:W-:Y:S01]  /*8430*/  FFMA.FTZ R202, R172, R0.reuse, -R177 ;  /* 0x00000000acca7223 */ /* 0x080fe200000108b1 */
[-C--:B------:R-:W-:Y:S01]  /*8440*/  FFMA.FTZ R203, R174, R0.reuse, -R125 ;  /* 0x00000000aecb7223 */ /* 0x080fe2000001087d */
[-C--:B------:R-:W-:Y:S01]  /*8450*/  FFMA.FTZ R173, R173, R0.reuse, -R177 ;  /* 0x00000000adad7223 */ /* 0x080fe200000108b1 */
[-C--:B------:R-:W-:Y:S01]  /*8460*/  FFMA.FTZ R12, R175, R0.reuse, -R125 ;  /* 0x00000000af0c7223 */ /* 0x080fe2000001087d */
[-C--:B------:R-:W-:Y:S01]  /*8470*/  FFMA.FTZ R196, R160, R0.reuse, -R177 ;  /* 0x00000000a0c47223 */ /* 0x080fe200000108b1 */
[-C--:B------:R-:W-:Y:S01]  /*8480*/  FFMA.FTZ R197, R162, R0.reuse, -R125 ;  /* 0x00000000a2c57223 */ /* 0x080fe2000001087d */
[-C--:B------:R-:W-:Y:S01]  /*8490*/  FFMA.FTZ R169, R161, R0.reuse, -R177 ;  /* 0x00000000a1a97223 */ /* 0x080fe200000108b1 */
[----:B------:R-:W1:Y:S01]  /*84a0*/  MUFU.EX2 R11, R11 ;  /* 0x0000000b000b7308 */ /* 0x000e620000000800 */
[-C--:B0-----:R-:W-:Y:S01]  /*84b0*/  FFMA.FTZ R14, R163, R0.reuse, -R125 ;  /* 0x00000000a30e7223 */ /* 0x081fe2000001087d */
[-CC-:B------:R-:W-:Y:S01]  /*84c0*/  FFMA.FTZ R21, R129, R0.reuse, -R177.reuse ;  /* 0x0000000081157223 */ /* 0x180fe200000108b1 */
[-C--:B------:R-:W-:Y:S01]  /*84d0*/  FFMA.FTZ R198, R164, R0.reuse, -R177 ;  /* 0x00000000a4c67223 */ /* 0x080fe200000108b1 */
[-C--:B------:R-:W-:Y:S01]  /*84e0*/  FFMA.FTZ R199, R166, R0.reuse, -R125 ;  /* 0x00000000a6c77223 */ /* 0x080fe2000001087d */
[-C--:B------:R-:W-:Y:S01]  /*84f0*/  FFMA.FTZ R165, R165, R0.reuse, -R177 ;  /* 0x00000000a5a57223 */ /* 0x080fe200000108b1 */
[-CC-:B------:R-:W-:Y:S01]  /*8500*/  FFMA.FTZ R20, R167, R0.reuse, -R125.reuse ;  /* 0x00000000a7147223 */ /* 0x180fe2000001087d */
[-C--:B------:R-:W-:Y:S01]  /*8510*/  FFMA.FTZ R185, R138, R0.reuse, -R125 ;  /* 0x000000008ab97223 */ /* 0x080fe2000001087d */
[----:B------:R-:W-:Y:S01]  /*8520*/  MUFU.EX2 R2, R2 ;  /* 0x0000000200027308 */ /* 0x000fe20000000800 */
[-C--:B------:R-:W-:Y:S01]  /*8530*/  FFMA.FTZ R192, R152, R0.reuse, -R177 ;  /* 0x0000000098c07223 */ /* 0x080fe200000108b1 */
[-C--:B------:R-:W-:Y:S01]  /*8540*/  FFMA.FTZ R193, R154, R0.reuse, -R125 ;  /* 0x000000009ac17223 */ /* 0x080fe2000001087d */
[-CC-:B------:R-:W-:Y:S01]  /*8550*/  FFMA.FTZ R161, R153, R0.reuse, -R177.reuse ;  /* 0x0000000099a17223 */ /* 0x180fe200000108b1 */
[-C--:B------:R-:W-:Y:S01]  /*8560*/  FFMA.FTZ R176, R120, R0.reuse, -R177 ;  /* 0x0000000078b07223 */ /* 0x080fe200000108b1 */
[-C--:B------:R-:W-:Y:S01]  /*8570*/  FFMA.FTZ R120, R155, R0.reuse, -R125 ;  /* 0x000000009b787223 */ /* 0x080fe2000001087d */
[-C--:B------:R-:W-:Y:S01]  /*8580*/  FFMA.FTZ R194, R156, R0.reuse, -R177 ;  /* 0x000000009cc27223 */ /* 0x080fe200000108b1 */
[----:B------:R-:W-:Y:S01]  /*8590*/  FFMA.FTZ R195, R158, R0, -R125 ;  /* 0x000000009ec37223 */ /* 0x000fe2000001087d */
[----:B------:R-:W0:Y:S01]  /*85a0*/  MUFU.EX2 R201, R201 ;  /* 0x000000c900c97308 */ /* 0x000e220000000800 */
[----:B-1----:R-:W-:Y:S01]  /*85b0*/  FFMA.FTZ R129, R8, R6, R11 ;  /* 0x0000000608817223 */ /* 0x002fe2000001000b */
[-CC-:B------:R-:W-:Y:S01]  /*85c0*/  FFMA.FTZ R157, R157, R0.reuse, -R177.reuse ;  /* 0x000000009d9d7223 */ /* 0x180fe200000108b1 */
[-C--:B------:R-:W-:Y:S01]  /*85d0*/  FFMA.FTZ R178, R124, R0.reuse, -R177 ;  /* 0x000000007cb27223 */ /* 0x080fe200000108b1 */
[-C--:B------:R-:W-:Y:S01]  /*85e0*/  FFMA.FTZ R124, R159, R0.reuse, -R125 ;  /* 0x000000009f7c7223 */ /* 0x080fe2000001087d */
[-CC-:B------:R-:W-:Y:S01]  /*85f0*/  FFMA.FTZ R186, R140, R0.reuse, -R177.reuse ;  /* 0x000000008cba7223 */ /* 0x180fe200000108b1 */
[-C--:B------:R-:W-:Y:S01]  /*8600*/  FFMA.FTZ R188, R144, R0.reuse, -R177 ;  /* 0x0000000090bc7223 */ /* 0x080fe200000108b1 */
[-C--:B------:R-:W-:Y:S01]  /*8610*/  FFMA.FTZ R189, R146, R0.reuse, -R125 ;  /* 0x0000000092bd7223 */ /* 0x080fe2000001087d */
[----:B------:R-:W1:Y:S01]  /*8620*/  MUFU.EX2 R200, R200 ;  /* 0x000000c800c87308 */ /* 0x000e620000000800 */
[-CC-:B------:R-:W-:Y:S01]  /*8630*/  FFMA.FTZ R153, R145, R0.reuse, -R177.reuse ;  /* 0x0000000091997223 */ /* 0x180fe200000108b1 */
[-C--:B------:R-:W-:Y:S01]  /*8640*/  FFMA.FTZ R180, R128, R0.reuse, -R177 ;  /* 0x0000000080b47223 */ /* 0x080fe200000108b1 */
[-CC-:B------:R-:W-:Y:S01]  /*8650*/  FFMA.FTZ R128, R147, R0.reuse, -R125.reuse ;  /* 0x0000000093807223 */ /* 0x180fe2000001087d */
[-C--:B------:R-:W-:Y:S01]  /*8660*/  FFMA.FTZ R181, R130, R0.reuse, -R125 ;  /* 0x0000000082b57223 */ /* 0x080fe2000001087d */
[-C--:B------:R-:W-:Y:S01]  /*8670*/  FFMA.FTZ R190, R148, R0.reuse, -R177 ;  /* 0x0000000094be7223 */ /* 0x080fe200000108b1 */
[-C--:B------:R-:W-:Y:S01]  /*8680*/  FFMA.FTZ R191, R150, R0.reuse, -R125 ;  /* 0x0000000096bf7223 */ /* 0x080fe2000001087d */
[-C--:B------:R-:W-:Y:S01]  /*8690*/  FFMA.FTZ R149, R149, R0.reuse, -R177 ;  /* 0x0000000095957223 */ /* 0x080fe200000108b1 */
[----:B------:R-:W2:Y:S01]  /*86a0*/  MUFU.EX2 R10, R10 ;  /* 0x0000000a000a7308 */ /* 0x000ea20000000800 */
[----:B0-----:R-:W-:Y:S01]  /*86b0*/  FFMA.FTZ R5, R2, R5, R201 ;  /* 0x0000000502057223 */ /* 0x001fe200000100c9 */
[-C--:B------:R-:W-:Y:S01]  /*86c0*/  FFMA.FTZ R182, R132, R0.reuse, -R177 ;  /* 0x0000000084b67223 */ /* 0x080fe200000108b1 */
[-C--:B------:R-:W-:Y:S01]  /*86d0*/  FFMA.FTZ R132, R151, R0.reuse, -R125 ;  /* 0x0000000097847223 */ /* 0x080fe2000001087d */
[-CC-:B------:R-:W-:Y:S01]  /*86e0*/  FFMA.FTZ R184, R136, R0.reuse, -R177.reuse ;  /* 0x0000000088b87223 */ /* 0x180fe200000108b1 */
[-C--:B------:R-:W-:Y:S01]  /*86f0*/  FFMA.FTZ R145, R137, R0.reuse, -R177 ;  /* 0x0000000089917223 */ /* 0x080fe200000108b1 */
[-CC-:B------:R-:W-:Y:S01]  /*8700*/  FFMA.FTZ R136, R139, R0.reuse, -R125.reuse ;  /* 0x000000008b887223 */ /* 0x180fe2000001087d */
[-C--:B------:R-:W-:Y:S01]  /*8710*/  FFMA.FTZ R183, R134, R0.reuse, -R125 ;  /* 0x0000000086b77223 */ /* 0x080fe2000001087d */
[----:B------:R-:W0:Y:S01]  /*8720*/  MUFU.EX2 R202, R202 ;  /* 0x000000ca00ca7308 */ /* 0x000e220000000800 */
[----:B-1----:R-:W-:Y:S01]  /*8730*/  FADD.FTZ R129, R200, R129 ;  /* 0x00000081c8817221 */ /* 0x002fe20000010000 */
[-C--:B------:R-:W-:Y:S01]  /*8740*/  FFMA.FTZ R187, R142, R0.reuse, -R125 ;  /* 0x000000008ebb7223 */ /* 0x080fe2000001087d */
[-CC-:B------:R-:W-:Y:S01]  /*8750*/  FFMA.FTZ R137, R141, R0.reuse, -R177.reuse ;  /* 0x000000008d897223 */ /* 0x180fe200000108b1 */
[-C--:B------:R-:W-:Y:S01]  /*8760*/  FFMA.FTZ R15, R133, R0.reuse, -R177 ;  /* 0x00000000850f7223 */ /* 0x080fe200000108b1 */
[-CC-:B------:R-:W-:Y:S01]  /*8770*/  FFMA.FTZ R177, R122, R0.reuse, -R125.reuse ;  /* 0x000000007ab17223 */ /* 0x180fe2000001087d */
[----:B------:R-:W-:-:S02]  /*8780*/  FFMA.FTZ R126, R126, R0, -R125 ;  /* 0x000000007e7e7223 */ /* 0x000fc4000001087d */
[----:B------:R-:W1:Y:S01]  /*8790*/  MUFU.EX2 R203, R203 ;  /* 0x000000cb00cb7308 */ /* 0x000e620000000800 */
[----:B--2---:R-:W-:-:S07]  /*87a0*/  FADD.FTZ R6, R10, R5 ;  /* 0x000000050a067221 */ /* 0x004fce0000010000 */
[----:B------:R-:W2:Y:S01]  /*87b0*/  MUFU.EX2 R173, R173 ;  /* 0x000000ad00ad7308 */ /* 0x000ea20000000800 */
[----:B0-----:R-:W-:-:S07]  /*87c0*/  FADD.FTZ R138, R202, R129 ;  /* 0x00000081ca8a7221 */ /* 0x001fce0000010000 */
[----:B------:R-:W0:Y:S01]  /*87d0*/  MUFU.EX2 R12, R12 ;  /* 0x0000000c000c7308 */ /* 0x000e220000000800 */
[----:B-1----:R-:W-:-:S07]  /*87e0*/  FADD.FTZ R5, R203, R6 ;  /* 0x00000006cb057221 */ /* 0x002fce0000010000 */
        /* <DEDUP_REMOVED lines=9> */
[----:B0-----:R-:W-:Y:S01]  /*8880*/  FADD.FTZ R129, R169, R138 ;  /* 0x0000008aa9817221 */ /* 0x001fe20000010000 */
[----:B------:R-:W-:-:S06]  /*8890*/  FFMA.FTZ R138, R143, R0, -R125 ;  /* 0x000000008f8a7223 */ /* 0x000fcc000001087d */
        /* <DEDUP_REMOVED lines=15> */
[----:B--2---:R-:W-:Y:S01]  /*8990*/  FADD.FTZ R129, R161, R130 ;  /* 0x00000082a1817221 */ /* 0x004fe20000010000 */
[----:B------:R-:W-:-:S06]  /*89a0*/  FFMA.FTZ R130, R131, R0, -R125 ;  /* 0x0000000083827223 */ /* 0x000fcc000001087d */
        /* <DEDUP_REMOVED lines=15> */
[----:B-1----:R-:W-:Y:S01]  /*8aa0*/  FADD.FTZ R129, R153, R134 ;  /* 0x0000008699817221 */ /* 0x002fe20000010000 */
[----:B------:R-:W-:-:S06]  /*8ab0*/  FFMA.FTZ R134, R135, R0, -R125 ;  /* 0x0000000087867223 */ /* 0x000fcc000001087d */
        /* <DEDUP_REMOVED lines=16> */
[-CC-:B------:R-:W-:Y:S01]  /*8bc0*/  FFMA.FTZ R122, R123, R0.reuse, -R125.reuse ;  /* 0x000000007b7a7223 */ /* 0x180fe2000001087d */
[----:B------:R-:W-:-:S05]  /*8bd0*/  FFMA.FTZ R125, R127, R0, -R125 ;  /* 0x000000007f7d7223 */ /* 0x000fca000001087d */
        /* <DEDUP_REMOVED lines=10> */
[----:B------:R-:W-:-:S04]  /*8c80*/  IMAD.U32 R5, RZ, RZ, UR38 ;  /* 0x00000026ff057e24 */ /* 0x000fc8000f8e00ff */
[----:B------:R-:W-:Y:S02]  /*8c90*/  @P1 VIADD R5, R5, 0x36840 ;  /* 0x0003684005051836 */ /* 0x000fe40000000000 */
[----:B------:R-:W2:Y:S01]  /*8ca0*/  MUFU.EX2 R21, R21 ;  /* 0x0000001500157308 */ /* 0x000ea20000000800 */
[----:B0-----:R-:W-:Y:S02]  /*8cb0*/  FADD.FTZ R140, R180, R123 ;  /* 0x0000007bb48c7221 */ /* 0x001fe40000010000 */
[----:B------:R-:W-:-:S04]  /*8cc0*/  @P1 PRMT R5, R22, 0x654, R5 ;  /* 0x0000065416051816 */ /* 0x000fc80000000005 */
[----:B------:R0:W-:Y:S01]  /*8cd0*/  @P1 SYNCS.ARRIVE.TRANS64.RED.A1T0 RZ, [R5+URZ], RZ ;  /* 0x000000ff05ff19a7 */ /* 0x0001e2000810043f */
[----:B------:R-:W3:Y:S01]  /*8ce0*/  MUFU.EX2 R130, R130 ;  /* 0x0000008200827308 */ /* 0x000ee20000000800 */
[----:B-1----:R-:W-:-:S07]  /*8cf0*/  FADD.FTZ R123, R181, R6 ;  /* 0x00000006b57b7221 */ /* 0x002fce0000010000 */
[----:B------:R-:W1:Y:S01]  /*8d00*/  MUFU.EX2 R182, R182 ;  /* 0x000000b600b67308 */ /* 0x000e620000000800 */
[----:B--2---:R-:W-:-:S07]  /*8d10*/  FADD.FTZ R129, R21, R140 ;  /* 0x0000008c15817221 */ /* 0x004fce0000010000 */
[----:B------:R-:W2:Y:S01]  /*8d20*/  MUFU.EX2 R183, R183 ;  /* 0x000000b700b77308 */ /* 0x000ea20000000800 */
[----:B---3--:R-:W-:-:S07]  /*8d30*/  FADD.FTZ R6, R130, R123 ;  /* 0x0000007b82067221 */ /* 0x008fce0000010000 */
        /* <DEDUP_REMOVED lines=8> */
[----:B------:R-:W1:Y:S08]  /*8dc0*/  MUFU.EX2 R13, R13 ;  /* 0x0000000d000d7308 */ /* 0x000e700000000800 */
[----:B------:R-:W3:Y:S08]  /*8dd0*/  MUFU.EX2 R122, R122 ;  /* 0x0000007a007a7308 */ /* 0x000ef00000000800 */
[----:B------:R-:W4:Y:S08]  /*8de0*/  MUFU.EX2 R178, R178 ;  /* 0x000000b200b27308 */ /* 0x000f300000000800 */
[----:B------:R2:W5:Y:S08]  /*8df0*/  MUFU.EX2 R142, R126 ;  /* 0x0000007e008e7308 */ /* 0x0005700000000800 */
[----:B------:R-:W5:Y:S01]  /*8e00*/  MUFU.EX2 R121, R121 ;  /* 0x0000007900797308 */ /* 0x000f620000000800 */
[----:B--2---:R-:W-:Y:S01]  /*8e10*/  FADD.FTZ R126, R176, R5 ;  /* 0x00000005b07e7221 */ /* 0x004fe20000010000 */
[----:B0-----:R-:W-:-:S03]  /*8e20*/  FADD.FTZ R5, R177, R6 ;  /* 0x00000006b1057221 */ /* 0x001fc60000010000 */
[----:B-1----:R-:W-:Y:S01]  /*8e30*/  FADD.FTZ R123, R13, R126 ;  /* 0x0000007e0d7b7221 */ /* 0x002fe20000010000 */
[----:B---3--:R-:W-:Y:S02]  /*8e40*/  FADD.FTZ R5, R122, R5 ;  /* 0x000000057a057221 */ /* 0x008fe40000010000 */
[----:B------:R-:W0:Y:S01]  /*8e50*/  MUFU.EX2 R125, R125 ;  /* 0x0000007d007d7308 */ /* 0x000e220000000800 */
[----:B----4-:R-:W-:Y:S01]  /*8e60*/  FADD.FTZ R6, R178, R123 ;  /* 0x0000007bb2067221 */ /* 0x010fe20000010000 */
[----:B-----5:R-:W-:-:S03]  /*8e70*/  FADD.FTZ R5, R142, R5 ;  /* 0x000000058e057221 */ /* 0x020fc60000010000 */
[----:B------:R-:W-:Y:S01]  /*8e80*/  FADD.FTZ R6, R121, R6 ;  /* 0x0000000679067221 */ /* 0x000fe20000010000 */
[----:B0-----:R-:W-:Y:S01]  /*8e90*/  FADD.FTZ R5, R125, R5 ;  /* 0x000000057d057221 */ /* 0x001fe20000010000 */
[----:B------:R-:W-:Y:S06]  /*8ea0*/  @!P0 BRA `(.L_x_205) ;  /* 0x0000000000048947 */ /* 0x000fec0003800000 */
[----:B------:R-:W-:Y:S01]  /*8eb0*/  BPT.TRAP 0x1 ;  /* 0x000000040000795c */ /* 0x000fe20000300000 */
.L_x_205:
[----:B------:R-:W-:Y:S01]  /*8ec0*/  ISETP.NE.AND P1, PT, R17, RZ, PT ;  /* 0x000000ff1100720c */ /* 0x000fe20003f25270 */
[----:B------:R-:W-:Y:S01]  /*8ed0*/  IMAD.U32 R126, RZ, RZ, UR7 ;  /* 0x00000007ff7e7e24 */ /* 0x000fe2000f8e00ff */
[----:B------:R-:W-:Y:S01]  /*8ee0*/  UMOV UR60, UR61 ;  /* 0x0000003d003c7c82 */ /* 0x000fe20008000000 */
[----:B------:R-:W-:Y:S01]  /*8ef0*/  UMOV UR37, UR36 ;  /* 0x0000002400257c82 */ /* 0x000fe20008000000 */
[----:B------:R-:W-:Y:S01]  /*8f00*/  F2FP.BF16.F32.PACK_AB R200, R200, R11 ;  /* 0x0000000bc8c8723e */ /* 0x000fe200000010ff */
[----:B------:R-:W-:Y:S01]  /*8f10*/  IMAD.MOV.U32 R11, RZ, RZ, R4 ;  /* 0x000000ffff0b7224 */ /* 0x000fe200078e0004 */
[----:B------:R-:W-:Y:S01]  /*8f20*/  F2FP.BF16.F32.PACK_AB R201, R10, R201 ;  /* 0x000000c90ac9723e */ /* 0x000fe200000010ff */
[----:B------:R-:W-:Y:S01]  /*8f30*/  IMAD.MOV.U32 R10, RZ, RZ, R3 ;  /* 0x000000ffff0a7224 */ /* 0x000fe200078e0003 */
[----:B------:R-:W-:Y:S02]  /*8f40*/  F2FP.BF16.F32.PACK_AB R202, R173, R202 ;  /* 0x000000caadca723e */ /* 0x000fe400000010ff */
[----:B------:R-:W-:-:S02]  /*8f50*/  F2FP.BF16.F32.PACK_AB R203, R12, R203 ;  /* 0x000000cb0ccb723e */ /* 0x000fc400000010ff */
[----:B------:R-:W-:Y:S01]  /*8f60*/  F2FP.BF16.F32.PACK_AB R196, R169, R196 ;  /* 0x000000c4a9c4723e */ /* 0x000fe200000010ff */
[----:B------:R-:W-:Y:S01]  /*8f70*/  @P1 VIADD R126, R126, 0x36860 ;  /* 0x000368607e7e1836 */ /* 0x000fe20000000000 */
[----:B------:R-:W-:Y:S02]  /*8f80*/  F2FP.BF16.F32.PACK_AB R197, R14, R197 ;  /* 0x000000c50ec5723e */ /* 0x000fe400000010ff */
[----:B------:R-:W-:Y:S02]  /*8f90*/  F2FP.BF16.F32.PACK_AB R198, R165, R198 ;  /* 0x000000c6a5c6723e */ /* 0x000fe400000010ff */
[----:B------:R-:W-:Y:S02]  /*8fa0*/  @P1 PRMT R126, R19, 0x654, R126 ;  /* 0x00000654137e1816 */ /* 0x000fe4000000007e */
[----:B------:R-:W-:Y:S02]  /*8fb0*/  F2FP.BF16.F32.PACK_AB R199, R20, R199 ;  /* 0x000000c714c7723e */ /* 0x000fe400000010ff */
[----:B------:R0:W-:Y:S01]  /*8fc0*/  @P1 SYNCS.ARRIVE.TRANS64.RED.A1T0 RZ, [R126+URZ], RZ ;  /* 0x000000ff7eff19a7 */ /* 0x0001e2000810043f */
[C---:B------:R-:W-:Y:S01]  /*8fd0*/  ISETP.GT.AND P1, PT, R9.reuse, RZ, PT ;  /* 0x000000ff0900720c */ /* 0x040fe20003f24270 */
[----:B------:R-:W-:Y:S01]  /*8fe0*/  VIADD R9, R9, 0xffffffff ;  /* 0xffffffff09097836 */ /* 0x000fe20000000000 */
[----:B------:R-:W-:-:S02]  /*8ff0*/  F2FP.BF16.F32.PACK_AB R192, R161, R192 ;  /* 0x000000c0a1c0723e */ /* 0x000fc400000010ff */
[----:B------:R-:W-:Y:S02]  /*9000*/  F2FP.BF16.F32.PACK_AB R193, R120, R193 ;  /* 0x000000c178c1723e */ /* 0x000fe400000010ff */
[----:B------:R-:W-:Y:S02]  /*9010*/  F2FP.BF16.F32.PACK_AB R194, R157, R194 ;  /* 0x000000c29dc2723e */ /* 0x000fe400000010ff */
[----:B------:R-:W-:Y:S02]  /*9020*/  F2FP.BF16.F32.PACK_AB R195, R124, R195 ;  /* 0x000000c37cc3723e */ /* 0x000fe400000010ff */
[----:B------:R-:W-:Y:S02]  /*9030*/  F2FP.BF16.F32.PACK_AB R188, R153, R188 ;  /* 0x000000bc99bc723e */ /* 0x000fe400000010ff */
[----:B------:R-:W-:Y:S02]  /*9040*/  F2FP.BF16.F32.PACK_AB R189, R128, R189 ;  /* 0x000000bd80bd723e */ /* 0x000fe400000010ff */
        /* <DEDUP_REMOVED lines=13> */
[----:B------:R-:W-:Y:S01]  /*9120*/  F2FP.BF16.F32.PACK_AB R179, R125, R142 ;  /* 0x0000008e7db3723e */ /* 0x000fe200000010ff */
[----:B0-----:R-:W-:Y:S06]  /*9130*/  @P1 BRA `(.L_x_206) ;  /* 0xffffffc000fc1947 */ /* 0x001fec000383ffff */
.L_x_195:
        /* <DEDUP_REMOVED lines=99> */
.L_x_207:
        /* <DEDUP_REMOVED lines=9> */
.L_x_208:
[----:B-1----:R-:W-:Y:S05]  /*9800*/  @P1 BRA `(.L_x_209) ;  /* 0x0000000000081947 */ /* 0x002fea0003800000 */
[----:B------:R-:W1:Y:S02]  /*9810*/  SYNCS.PHASECHK.TRANS64.TRYWAIT P1, [UR9+0x36850], R2 ;  /* 0x03685002ff0075a7 */ /* 0x000e640008020149 */
[----:B-1----:R-:W-:Y:S05]  /*9820*/  @!P1 BRA `(.L_x_210) ;  /* 0x0000007000b49947 */ /* 0x002fea0003800000 */
.L_x_209:
[----:B------:R-:W-:Y:S01]  /*9830*/  UIADD3 UR5, UR4, 0x400, URZ ;  /* 0x0000040004057890 */ /* 0x000fe2000fffe03f */
[----:B------:R-:W-:Y:S01]  /*9840*/  WARPGROUP.ARRIVE ;  /* 0x00000000000079c5 */ /* 0x000fe20000000000 */
[----:B------:R-:W-:Y:S01]  /*9850*/  UMOV UR7, 0x40000040 ;  /* 0x4000004000077882 */ /* 0x000fe20000000000 */
[----:B------:R-:W-:Y:S01]  /*9860*/  UMOV UR11, 0x40000040 ;  /* 0x40000040000b7882 */ /* 0x000fe20000000000 */
[----:B------:R-:W-:Y:S01]  /*9870*/  USHF.R.U32.HI UR5, URZ, 0x4, UR5 ;  /* 0x000000043f057899 */ /* 0x000fe20008011605 */
[----:B-1----:R-:W1:Y:S01]  /*9880*/  SHFL.BFLY PT, R7, R6, 0x2, 0x1f ;  /* 0x0c401f0006077f89 */ /* 0x002e6200000e0000 */
[----:B------:R-:W-:Y:S02]  /*9890*/  IMAD.MOV.U32 R121, RZ, RZ, RZ ;  /* 0x000000ffff797224 */ /* 0x000fe400078e00ff */
[----:B------:R-:W-:Y:S01]  /*98a0*/  ULOP3.LUT UR5, UR5, 0x3fff, URZ, 0xc0, !UPT ;  /* 0x00003fff05057892 */ /* 0x000fe2000f8ec03f */
[----:B0-----:R-:W0:Y:S01]  /*98b0*/  SHFL.BFLY PT, R2, R5, 0x2, 0x1f ;  /* 0x0c401f0005027f89 */ /* 0x001e2200000e0000 */
[----:B------:R-:W-:-:S02]  /*98c0*/  IMAD.MOV.U32 R149, RZ, RZ, RZ ;  /* 0x000000ffff957224 */ /* 0x000fc400078e00ff */
[----:B------:R-:W-:Y:S01]  /*98d0*/  ULOP3.LUT UR5, UR5, 0x3800000, URZ, 0xfc, !UPT ;  /* 0x0380000005057892 */ /* 0x000fe2000f8efc3f */
[----:B------:R-:W-:-:S03]  /*98e0*/  IMAD.MOV.U32 R20, RZ, RZ, -0x800000 ;  /* 0xff800000ff147424 */ /* 0x000fc600078e00ff */
[----:B------:R-:W-:-:S04]  /*98f0*/  UIMAD UR6, UR36, 0xa80, UR5 ;  /* 0x00000a80240678a4 */ /* 0x000fc8000f8e0205 */
[----:B------:R-:W-:-:S05]  /*9900*/  UIADD3 UR8, UR6, 0x80, URZ ;  /* 0x0000008006087890 */ /* 0x000fca000fffe03f */
[----:B------:R-:W-:Y:S01]  /*9910*/  HGMMA.64x192x16.F32.BF16 R24, R200, gdesc[UR4].tnspB, R24, gsb0 ;  /* 0x42e00004c8187df0 */ /* 0x000fe20008001818 */
[----:B------:R-:W-:Y:S01]  /*9920*/  UMOV UR7, 0x40000040 ;  /* 0x4000004000077882 */ /* 0x000fe20000000000 */
[----:B------:R-:W-:Y:S01]  /*9930*/  UMOV UR10, UR8 ;  /* 0x00000008000a7c82 */ /* 0x000fe20008000000 */
[----:B------:R-:W-:Y:S01]  /*9940*/  UIADD3 UR8, UR6, 0x100, URZ ;  /* 0x0000010006087890 */ /* 0x000fe2000fffe03f */
[----:B-1----:R-:W-:Y:S01]  /*9950*/  FADD.FTZ R7, R7, R6 ;  /* 0x0000000607077221 */ /* 0x002fe20000010000 */
[----:B0-----:R-:W-:-:S04]  /*9960*/  FADD.FTZ R8, R2, R5 ;  /* 0x0000000502087221 */ /* 0x001fc80000010000 */
[----:B------:R-:W0:Y:S04]  /*9970*/  SHFL.BFLY PT, R2, R7, 0x1, 0x1f ;  /* 0x0c201f0007027f89 */ /* 0x000e2800000e0000 */
[----:B------:R-:W1:Y:S01]  /*9980*/  SHFL.BFLY PT, R9, R8, 0x1, 0x1f ;  /* 0x0c201f0008097f89 */ /* 0x000e6200000e0000 */
[----:B0-----:R-:W-:Y:S01]  /*9990*/  FADD.FTZ R10, R7, R2 ;  /* 0x00000002070a7221 */ /* 0x001fe20000010000 */
[----:B------:R-:W-:Y:S02]  /*99a0*/  IMAD.MOV.U32 R2, RZ, RZ, -0x800000 ;  /* 0xff800000ff027424 */ /* 0x000fe400078e00ff */
[----:B-1----:R-:W-:Y:S02]  /*99b0*/  FADD.FTZ R11, R8, R9 ;  /* 0x00000009080b7221 */ /* 0x002fe40000010000 */
[----:B------:R-:W-:-:S03]  /*99c0*/  FSETP.NE.FTZ.AND P1, PT, R10, RZ, PT ;  /* 0x000000ff0a00720b */ /* 0x000fc60003f35000 */
[----:B------:R-:W-:-:S10]  /*99d0*/  FSETP.NE.FTZ.AND P2, PT, R11, RZ, PT ;  /* 0x000000ff0b00720b */ /* 0x000fd40003f55000 */
[----:B------:R-:W0:Y:S01]  /*99e0*/  @P1 MUFU.LG2 R9, R10 ;  /* 0x0000000a00091308 */ /* 0x000e220000000c00 */
[C---:B------:R-:W-:Y:S02]  /*99f0*/  @P1 FMUL.FTZ R5, R0.reuse, 0.69314718246459960938 ;  /* 0x3f31721800051820 */ /* 0x040fe40000410000 */
[----:B------:R-:W-:-:S05]  /*9a00*/  @P2 FMUL.FTZ R7, R0, 0.69314718246459960938 ;  /* 0x3f31721800072820 */ /* 0x000fca0000410000 */
[----:B------:R-:W1:Y:S08]  /*9a10*/  @P2 MUFU.LG2 R6, R11 ;  /* 0x0000000b00062308 */ /* 0x000e700000000c00 */
[----:B------:R2:W3:Y:S01]  /*9a20*/  @P1 MUFU.RCP R121, R10 ;  /* 0x0000000a00791308 */ /* 0x0004e20000001000 */
[----:B0-----:R-:W-:-:S04]  /*9a30*/  @P1 FMUL.FTZ R0, R9, 0.69314718246459960938 ;  /* 0x3f31721809001820 */ /* 0x001fc80000410000 */
[----:B------:R-:W-:-:S03]  /*9a40*/  @P1 FFMA.FTZ R20, R5, R4, R0 ;  /* 0x0000000405141223 */ /* 0x000fc60000010000 */
[----:B------:R2:W0:Y:S01]  /*9a50*/  @P2 MUFU.RCP R149, R11 ;  /* 0x0000000b00952308 */ /* 0x0004220000001000 */
[----:B-1----:R-:W-:-:S04]  /*9a60*/  @P2 FMUL.FTZ R6, R6, 0.69314718246459960938 ;  /* 0x3f31721806062820 */ /* 0x002fc80000410000 */
[----:B------:R-:W-:Y:S01]  /*9a70*/  @P2 FFMA.FTZ R2, R7, R3, R6 ;  /* 0x0000000307022223 */ /* 0x000fe20000010006 */
[----:B------:R-:W-:Y:S02]  /*9a80*/  WARPGROUP.DEPBAR.LE gsb0, 0x0 ;  /* 0x00008000000079c5 */ /* 0x000fe40000010000 */
[----:B------:R-:W-:-:S06]  /*9a90*/  WARPGROUP.ARRIVE ;  /* 0x00000000000079c5 */ /* 0x000fcc0000000000 */
[----:B------:R-:W-:Y:S01]  /*9aa0*/  HGMMA.64x192x16.F32.BF16 R24, R196, gdesc[UR8].tnspB, R24, gsb0 ;  /* 0x42e00008c4187df0 */ /* 0x000fe20008001818 */
[----:B------:R-:W-:Y:S01]  /*9ab0*/  UMOV UR10, UR8 ;  /* 0x00000008000a7c82 */ /* 0x000fe20008000000 */
[----:B------:R-:W-:Y:S01]  /*9ac0*/  UMOV UR11, 0x40000040 ;  /* 0x40000040000b7882 */ /* 0x000fe20000000000 */
[----:B------:R-:W-:Y:S01]  /*9ad0*/  UIADD3 UR8, UR6, 0x180, URZ ;  /* 0x0000018006087890 */ /* 0x000fe2000fffe03f */
[----:B------:R-:W-:Y:S02]  /*9ae0*/  WARPGROUP.DEPBAR.LE gsb0, 0x0 ;  /* 0x00008000000079c5 */ /* 0x000fe40000010000 */
[----:B------:R-:W-:-:S14]  /*9af0*/  WARPGROUP.ARRIVE ;  /* 0x00000000000079c5 */ /* 0x000fdc0000000000 */
        /* <DEDUP_REMOVED lines=9> */
[----:B------:R-:W-:Y:S02]  /*9b90*/  UIADD3 UR8, UR6, 0x280, URZ ;  /* 0x0000028006087890 */ /* 0x000fe4000fffe03f */
[----:B------:R-:W-:Y:S01]  /*9ba0*/  UIADD3 UR6, UR6, 0x300, URZ ;  /* 0x0000030006067890 */ /* 0x000fe2000fffe03f */
[----:B------:R-:W-:Y:S02]  /*9bb0*/  WARPGROUP.DEPBAR.LE gsb0, 0x0 ;  /* 0x00008000000079c5 */ /* 0x000fe40000010000 */
[----:B------:R-:W-:-:S12]  /*9bc0*/  WARPGROUP.ARRIVE ;  /* 0x00000000000079c5 */ /* 0x000fd80000000000 */
[----:B------:R-:W-:Y:S01]  /*9bd0*/  HGMMA.64x192x16.F32.BF16 R24, R184, gdesc[UR8].tnspB, R24, gsb0 ;  /* 0x42e00008b8187df0 */ /* 0x000fe20008001818 */
[----:B------:R-:W-:Y:S01]  /*9be0*/  UMOV UR10, UR8 ;  /* 0x00000008000a7c82 */ /* 0x000fe20008000000 */
[----:B------:R-:W-:Y:S01]  /*9bf0*/  UMOV UR11, 0x40000040 ;  /* 0x40000040000b7882 */ /* 0x000fe20000000000 */
[----:B------:R-:W-:Y:S02]  /*9c00*/  WARPGROUP.DEPBAR.LE gsb0, 0x0 ;  /* 0x00008000000079c5 */ /* 0x000fe40000010000 */
[----:B------:R-:W-:-:S15]  /*9c10*/  WARPGROUP.ARRIVE ;  /* 0x00000000000079c5 */ /* 0x000fde0000000000 */
[----:B------:R-:W-:Y:S03]  /*9c20*/  HGMMA.64x192x16.F32.BF16 R24, R180, gdesc[UR8].tnspB, R24, gsb0 ;  /* 0x42e00008b4187df0 */ /* 0x000fe60008001818 */
[----:B------:R-:W-:Y:S02]  /*9c30*/  WARPGROUP.DEPBAR.LE gsb0, 0x0 ;  /* 0x00008000000079c5 */ /* 0x000fe40000010000 */
[----:B------:R-:W-:-:S15]  /*9c40*/  WARPGROUP.ARRIVE ;  /* 0x00000000000079c5 */ /* 0x000fde0000000000 */
[----:B------:R-:W-:Y:S03]  /*9c50*/  HGMMA.64x192x16.F32.BF16 R24, R176, gdesc[UR4].tnspB, R24, gsb0 ;  /* 0x42e00004b0187df0 */ /* 0x000fe60008001818 */
[----:B------:R-:W-:Y:S02]  /*9c60*/  WARPGROUP.DEPBAR.LE gsb0, 0x0 ;  /* 0x00008000000079c5 */ /* 0x000fe40000010000 */
[----:B0-23--:R-:W-:Y:S05]  /*9c70*/  @!P0 BRA `(.L_x_211) ;  /* 0x0000000000048947 */ /* 0x00dfea0003800000 */
[----:B------:R-:W-:Y:S01]  /*9c80*/  BPT.TRAP 0x1 ;  /* 0x000000040000795c */ /* 0x000fe20000300000 */
.L_x_211:
[----:B------:R-:W0:Y:S01]  /*9c90*/  S2UR UR5, SR_SWINHI ;  /* 0x00000000000579c3 */ /* 0x000e220000002f00 */
[----:B------:R-:W-:Y:S01]  /*9ca0*/  ISETP.NE.AND P0, PT, R17, RZ, PT ;  /* 0x000000ff1100720c */ /* 0x000fe20003f05270 */
[-C--:B------:R-:W-:Y:S01]  /*9cb0*/  FMUL.FTZ R154, R26, R149.reuse ;  /* 0x000000951a9a7220 */ /* 0x080fe20000410000 */
[-C--:B------:R-:W-:Y:S01]  /*9cc0*/  FMUL.FTZ R135, R51, R149.reuse ;  /* 0x0000009533877220 */ /* 0x080fe20000410000 */
[----:B------:R-:W-:Y:S01]  /*9cd0*/  FMUL.FTZ R142, R50, R149 ;  /* 0x00000095328e7220 */ /* 0x000fe20000410000 */
[----:B------:R-:W-:Y:S02]  /*9ce0*/  IMAD.U32 R26, RZ, RZ, UR9 ;  /* 0x00000009ff1a7e24 */ /* 0x000fe4000f8e00ff */
[-C--:B------:R-:W-:Y:S01]  /*9cf0*/  FMUL.FTZ R12, R49, R121.reuse ;  /* 0x00000079310c7220 */ /* 0x080fe20000410000 */
[-C--:B------:R-:W-:Y:S01]  /*9d00*/  FMUL.FTZ R13, R48, R121.reuse ;  /* 0x00000079300d7220 */ /* 0x080fe20000410000 */
[----:B------:R-:W-:Y:S01]  /*9d10*/  FMUL.FTZ R10, R45, R121 ;  /* 0x000000792d0a7220 */ /* 0x000fe20000410000 */
[----:B------:R-:W-:Y:S01]  /*9d20*/  FMUL.FTZ R143, R47, R149 ;  /* 0x000000952f8f7220 */ /* 0x000fe20000410000 */
[----:B------:R-:W-:Y:S01]  /*9d30*/  FMUL.FTZ R7, R28, R121 ;  /* 0x000000791c077220 */ /* 0x000fe20000410000 */
[----:B------:R-:W-:Y:S01]  /*9d40*/  FMUL.FTZ R127, R75, R149 ;  /* 0x000000954b7f7220 */ /* 0x000fe20000410000 */
[----:B------:R-:W-:Y:S01]  /*9d50*/  FMUL.FTZ R6, R29, R121 ;  /* 0x000000791d067220 */ /* 0x000fe20000410000 */
[----:B------:R-:W-:Y:S01]  /*9d60*/  FMUL.FTZ R130, R74, R149 ;  /* 0x000000954a827220 */ /* 0x000fe20000410000 */
[----:B------:R-:W-:-:S02]  /*9d70*/  @P0 VIADD R26, R26, 0x36860 ;  /* 0x000368601a1a0836 */ /* 0x000fc40000000000 */
[-C--:B------:R-:W-:Y:S01]  /*9d80*/  FMUL.FTZ R126, R86, R149.reuse ;  /* 0x00000095567e7220 */ /* 0x080fe20000410000 */
[-C--:B------:R-:W-:Y:S01]  /*9d90*/  FMUL.FTZ R141, R43, R149.reuse ;  /* 0x000000952b8d7220 */ /* 0x080fe20000410000 */
[-C--:B------:R-:W-:Y:S01]  /*9da0*/  FMUL.FTZ R125, R82, R149.reuse ;  /* 0x00000095527d7220 */ /* 0x080fe20000410000 */
[----:B------:R-:W-:Y:S01]  /*9db0*/  FMUL.FTZ R152, R30, R149 ;  /* 0x000000951e987220 */ /* 0x000fe20000410000 */
[----:B------:R-:W-:Y:S01]  /*9dc0*/  @P0 PRMT R26, R19, 0x654, R26 ;  /* 0x00000654131a0816 */ /* 0x000fe2000000001a */
[----:B------:R-:W-:Y:S01]  /*9dd0*/  FMUL.FTZ R9, R37, R121 ;  /* 0x0000007925097220 */ /* 0x000fe20000410000 */
[----:B------:R-:W-:Y:S01]  /*9de0*/  FMUL.FTZ R132, R70, R149 ;  /* 0x0000009546847220 */ /* 0x000fe20000410000 */
[----:B------:R-:W-:Y:S01]  /*9df0*/  FMUL.FTZ R8, R41, R121 ;  /* 0x0000007929087220 */ /* 0x000fe20000410000 */
[----:B------:R1:W-:Y:S01]  /*9e00*/  @P0 SYNCS.ARRIVE.TRANS64.RED.A1T0 RZ, [R26+URZ], RZ ;  /* 0x000000ff1aff09a7 */ /* 0x0003e2000810043f */
[----:B------:R-:W-:Y:S01]  /*9e10*/  UMOV UR6, UR4 ;  /* 0x0000000400067c82 */ /* 0x000fe20008000000 */
[----:B0-----:R-:W-:Y:S01]  /*9e20*/  UMOV UR7, UR5 ;  /* 0x0000000500077c82 */ /* 0x001fe20008000000 */
[----:B------:R-:W-:Y:S01]  /*9e30*/  FMUL.FTZ R37, R27, R149 ;  /* 0x000000951b257220 */ /* 0x000fe20000410000 */
[----:B------:R-:W-:-:S02]  /*9e40*/  IMAD.U32 R50, RZ, RZ, UR6 ;  /* 0x00000006ff327e24 */ /* 0x000fc4000f8e00ff */
[-C--:B------:R-:W-:Y:S01]  /*9e50*/  FMUL.FTZ R138, R66, R149.reuse ;  /* 0x00000095428a7220 */ /* 0x080fe20000410000 */
[----:B------:R-:W-:Y:S02]  /*9e60*/  IMAD.U32 R51, RZ, RZ, UR7 ;  /* 0x00000007ff337e24 */ /* 0x000fe4000f8e00ff */
[-C--:B------:R-:W-:Y:S01]  /*9e70*/  FMUL.FTZ R136, R55, R149.reuse ;  /* 0x0000009537887220 */ /* 0x080fe20000410000 */
[----:B------:R-:W-:Y:S02]  /*9e80*/  IMAD R27, R209, 0x40, R23 ;  /* 0x00000040d11b7824 */ /* 0x000fe400078e0217 */
[----:B------:R-:W-:Y:S01]  /*9e90*/  FMUL.FTZ R139, R54, R149 ;  /* 0x00000095368b7220 */ /* 0x000fe20000410000 */
[----:B------:R-:W-:-:S04]  /*9ea0*/  IMAD.WIDE R48, R217, 0x2, R50 ;  /* 0x00000002d9307825 */ /* 0x000fc800078e0232 */
[-C--:B------:R-:W-:Y:S01]  /*9eb0*/  FMUL.FTZ R3, R56, R121.reuse ;  /* 0x0000007938037220 */ /* 0x080fe20000410000 */
[----:B------:R-:W-:Y:S01]  /*9ec0*/  FMUL.FTZ R14, R53, R121 ;  /* 0x00000079350e7220 */ /* 0x000fe20000410000 */
[----:B------:R-:W-:Y:S01]  /*9ed0*/  FMUL.FTZ R123, R87, R149 ;  /* 0x00000095577b7220 */ /* 0x000fe20000410000 */
[----:B------:R-:W-:Y:S01]  /*9ee0*/  IMAD.WIDE R50, R27, 0x2, R50 ;  /* 0x000000021b327825 */ /* 0x000fe200078e0232 */
[----:B------:R-:W-:-:S03]  /*9ef0*/  IADD3 R45, P1, R48, 0x8000, RZ ;  /* 0x00008000302d7810 */ /* 0x000fc60007f3e0ff */
[-C--:B------:R-:W-:Y:S01]  /*9f00*/  FMUL.FTZ R145, R35, R149.reuse ;  /* 0x0000009523917220 */ /* 0x080fe20000410000 */
[C---:B------:R-:W-:Y:S01]  /*9f10*/  IADD3 R47, P0, R48.reuse, 0x8020, RZ ;  /* 0x00008020302f7810 */ /* 0x040fe20007f1e0ff */
[----:B------:R-:W-:Y:S01]  /*9f20*/  FMUL.FTZ R122, R83, R149 ;  /* 0x00000095537a7220 */ /* 0x000fe20000410000 */
[----:B-1----:R-:W-:Y:S01]  /*9f30*/  LOP3.LUT R26, R45, 0x380, RZ, 0xc0, !PT ;  /* 0x000003802d1a7812 */ /* 0x002fe200078ec0ff */
[--C-:B------:R-:W-:Y:S01]  /*9f40*/  IMAD.X R87, RZ, RZ, R49.reuse, P1 ;  /* 0x000000ffff577224 */ /* 0x100fe200008e0631 */
[----:B------:R-:W-:Y:S01]  /*9f50*/  IADD3 R75, P5, R48, 0x8060, RZ ;  /* 0x00008060304b7810 */ /* 0x000fe20007fbe0ff */
[-C--:B------:R-:W-:Y:S01]  /*9f60*/  FMUL.FTZ R4, R25, R121.reuse ;  /* 0x0000007919047220 */ /* 0x080fe20000410000 */
[----:B------:R-:W-:Y:S01]  /*9f70*/  LOP3.LUT R28, R47, 0x380, RZ, 0xc0, !PT ;  /* 0x000003802f1c7812 */ /* 0x000fe200078ec0ff */
[----:B------:R-:W-:Y:S01]  /*9f80*/  FMUL.FTZ R5, R24, R121 ;  /* 0x0000007918057220 */ /* 0x000fe20000410000 */
[----:B------:R-:W-:Y:S01]  /*9f90*/  SHF.R.U64 R26, R26, 0x3, RZ ;  /* 0x000000031a1a7819 */ /* 0x000fe200000012ff */
[----:B------:R-:W-:Y:S01]  /*9fa0*/  FMUL.FTZ R144, R39, R149 ;  /* 0x0000009527907220 */ /* 0x000fe20000410000 */
[----:B------:R-:W-:Y:S01]  /*9fb0*/  IADD3 R29, P3, R48, 0x20, RZ ;  /* 0x00000020301d7810 */ /* 0x000fe20007f7e0ff */
[--C-:B------:R-:W-:Y:S01]  /*9fc0*/  IMAD.X R83, RZ, RZ, R49.reuse, P0 ;  /* 0x000000ffff537224 */ /* 0x100fe200000e0631 */
[----:B------:R-:W-:Y:S01]  /*9fd0*/  LOP3.LUT R74, R75, 0x380, RZ, 0xc0, !PT ;  /* 0x000003804b4a7812 */ /* 0x000fe200078ec0ff */
[-C--:B------:R-:W-:Y:S01]  /*9fe0*/  FMUL.FTZ R0, R33, R121.reuse ;  /* 0x0000007921007220 */ /* 0x080fe20000410000 */
[----:B------:R-:W-:Y:S01]  /*9ff0*/  SHF.R.U64 R28, R28, 0x3, RZ ;  /* 0x000000031c1c7819 */ /* 0x000fe200000012ff */
[----:B------:R-:W-:Y:S01]  /*a000*/  FMUL.FTZ R11, R32, R121 ;  /* 0x00000079200b7220 */ /* 0x000fe20000410000 */
[----:B------:R-:W-:Y:S01]  /*a010*/  LOP3.LUT R86, R26, R45, RZ, 0x3c, !PT ;  /* 0x0000002d1a567212 */ /* 0x000fe200078e3cff */
[-C--:B------:R-:W-:Y:S01]  /*a020*/  FMUL.FTZ R120, R36, R121.reuse ;  /* 0x0000007924787220 */ /* 0x080fe20000410000 */
[----:B------:R-:W-:Y:S01]  /*a030*/  IADD3 R43, P2, R48, 0x4060, RZ ;  /* 0x00004060302b7810 */ /* 0x000fe20007f5e0ff */
[-C--:B------:R-:W-:Y:S01]  /*a040*/  FMUL.FTZ R21, R40, R121.reuse ;  /* 0x0000007928157220 */ /* 0x080fe20000410000 */
[----:B------:R-:W-:Y:S01]  /*a050*/  LOP3.LUT R26, R29, 0x380, RZ, 0xc0, !PT ;  /* 0x000003801d1a7812 */ /* 0x000fe200078ec0ff */
[-C--:B------:R-:W-:Y:S01]  /*a060*/  FMUL.FTZ R25, R44, R121.reuse ;  /* 0x000000792c197220 */ /* 0x080fe20000410000 */
[----:B------:R-:W-:Y:S01]  /*a070*/  SHF.R.U64 R74, R74, 0x3, RZ ;  /* 0x000000034a4a7819 */ /* 0x000fe200000012ff */
[----:B------:R-:W-:Y:S01]  /*a080*/  FMUL.FTZ R15, R52, R121 ;  /* 0x00000079340f7220 */ /* 0x000fe20000410000 */
[----:B------:R-:W-:Y:S01]  /*a090*/  LOP3.LUT R82, R28, R47, RZ, 0x3c, !PT ;  /* 0x0000002f1c527212 */ /* 0x000fe200078e3cff */
[-C--:B------:R-:W-:Y:S01]  /*a0a0*/  FMUL.FTZ R24, R57, R121.reuse ;  /* 0x0000007939187220 */ /* 0x080fe20000410000 */
[----:B------:R-:W-:Y:S01]  /*a0b0*/  LOP3.LUT R28, R43, 0x380, RZ, 0xc0, !PT ;  /* 0x000003802b1c7812 */ /* 0x000fe200078ec0ff */
[-C--:B------:R-:W-:Y:S01]  /*a0c0*/  FMUL.FTZ R61, R61, R121.reuse ;  /* 0x000000793d3d7220 */ /* 0x080fe20000410000 */
[----:B------:R-:W-:Y:S01]  /*a0d0*/  SHF.R.U64 R26, R26, 0x3, RZ ;  /* 0x000000031a1a7819 */ /* 0x000fe200000012ff */
[-C--:B------:R-:W-:Y:S01]  /*a0e0*/  FMUL.FTZ R60, R60, R121.reuse ;  /* 0x000000793c3c7220 */ /* 0x080fe20000410000 */
[----:B------:R-:W-:Y:S01]  /*a0f0*/  IADD3 R30, P4, R48, 0x4040, RZ ;  /* 0x00004040301e7810 */ /* 0x000fe20007f9e0ff */
[----:B------:R-:W-:Y:S01]  /*a100*/  FMUL.FTZ R65, R65, R121 ;  /* 0x0000007941417220 */ /* 0x000fe20000410000 */
[----:B------:R-:W-:Y:S01]  /*a110*/  LOP3.LUT R74, R74, R75, RZ, 0x3c, !PT ;  /* 0x0000004b4a4a7212 */ /* 0x000fe200078e3cff */
[--C-:B------:R-:W-:Y:S01]  /*a120*/  IMAD.X R75, RZ, RZ, R49.reuse, P5 ;  /* 0x000000ffff4b7224 */ /* 0x100fe200028e0631 */
[----:B------:R-:W-:Y:S01]  /*a130*/  SHF.R.U64 R28, R28, 0x3, RZ ;  /* 0x000000031c1c7819 */ /* 0x000fe200000012ff */
[--C-:B------:R-:W-:Y:S01]  /*a140*/  IMAD.X R55, RZ, RZ, R49.reuse, P4 ;  /* 0x000000ffff377224 */ /* 0x100fe200020e0631 */
[----:B------:R-:W-:Y:S01]  /*a150*/  LOP3.LUT R70, R26, R29, RZ, 0x3c, !PT ;  /* 0x0000001d1a467212 */ /* 0x000fe200078e3cff */
[-C--:B------:R-:W-:Y:S01]  /*a160*/  FMUL.FTZ R64, R64, R121.reuse ;  /* 0x0000007940407220 */ /* 0x080fe20000410000 */
[----:B------:R-:W-:Y:S01]  /*a170*/  IADD3 R41, P5, R48, 0x4020, RZ ;  /* 0x0000402030297810 */ /* 0x000fe20007fbe0ff */
[-C--:B------:R-:W-:Y:S01]  /*a180*/  FMUL.FTZ R69, R69, R121.reuse ;  /* 0x0000007945457220 */ /* 0x080fe20000410000 */
[----:B------:R-:W-:Y:S01]  /*a190*/  LOP3.LUT R29, R30, 0x380, RZ, 0xc0, !PT ;  /* 0x000003801e1d7812 */ /* 0x000fe200078ec0ff */
[----:B------:R-:W-:Y:S01]  /*a1a0*/  FMUL.FTZ R68, R68, R121 ;  /* 0x0000007944447220 */ /* 0x000fe20000410000 */
[----:B------:R-:W-:Y:S01]  /*a1b0*/  LOP3.LUT R66, R28, R43, RZ, 0x3c, !PT ;  /* 0x0000002b1c427212 */ /* 0x000fe200078e3cff */
[-C--:B------:R-:W-:Y:S01]  /*a1c0*/  FMUL.FTZ R73, R73, R121.reuse ;  /* 0x0000007949497220 */ /* 0x080fe20000410000 */
[----:B------:R-:W-:Y:S01]  /*a1d0*/  LOP3.LUT R28, R41, 0x380, RZ, 0xc0, !PT ;  /* 0x00000380291c7812 */ /* 0x000fe200078ec0ff */
[-C--:B------:R-:W-:Y:S01]  /*a1e0*/  FMUL.FTZ R72, R72, R121.reuse ;  /* 0x0000007948487220 */ /* 0x080fe20000410000 */
[----:B------:R-:W-:Y:S01]  /*a1f0*/  SHF.R.U64 R29, R29, 0x3, RZ ;  /* 0x000000031d1d7819 */ /* 0x000fe200000012ff */
[-C--:B------:R-:W-:Y:S01]  /*a200*/  FMUL.FTZ R77, R77, R121.reuse ;  /* 0x000000794d4d7220 */ /* 0x080fe20000410000 */
[----:B------:R-:W-:Y:S01]  /*a210*/  SHF.R.U64 R28, R28, 0x3, RZ ;  /* 0x000000031c1c7819 */ /* 0x000fe200000012ff */
[-C--:B------:R-:W-:Y:S01]  /*a220*/  FMUL.FTZ R76, R76, R121.reuse ;  /* 0x000000794c4c7220 */ /* 0x080fe20000410000 */
[----:B------:R-:W-:Y:S01]  /*a230*/  LOP3.LUT R54, R29, R30, RZ, 0x3c, !PT ;  /* 0x0000001e1d367212 */ /* 0x000fe200078e3cff */
[-C--:B------:R-:W-:Y:S01]  /*a240*/  FMUL.FTZ R81, R81, R121.reuse ;  /* 0x0000007951517220 */ /* 0x080fe20000410000 */
[----:B------:R-:W-:Y:S01]  /*a250*/  IADD3 R29, P4, R50, 0x1000, RZ ;  /* 0x00001000321d7810 */ /* 0x000fe20007f9e0ff */
[----:B------:R-:W-:Y:S01]  /*a260*/  FMUL.FTZ R80, R80, R121 ;  /* 0x0000007950507220 */ /* 0x000fe20000410000 */
[----:B------:R-:W-:Y:S01]  /*a270*/  LOP3.LUT R56, R28, R41, RZ, 0x3c, !PT ;  /* 0x000000291c387212 */ /* 0x000fe200078e3cff */
[-C--:B------:R-:W-:Y:S01]  /*a280*/  FMUL.FTZ R85, R85, R121.reuse ;  /* 0x0000007955557220 */ /* 0x080fe20000410000 */
[----:B------:R-:W-:Y:S01]  /*a290*/  LOP3.LUT R27, R48, 0x380, RZ, 0xc0, !PT ;  /* 0x00000380301b7812 */ /* 0x000fe200078ec0ff */
[-C--:B------:R-:W-:Y:S01]  /*a2a0*/  FMUL.FTZ R84, R84, R121.reuse ;  /* 0x0000007954547220 */ /* 0x080fe20000410000 */
[----:B------:R-:W-:Y:S01]  /*a2b0*/  LOP3.LUT R28, R29, 0x380, RZ, 0xc0, !PT ;  /* 0x000003801d1c7812 */ /* 0x000fe200078ec0ff */
[-C--:B------:R-:W-:Y:S01]  /*a2c0*/  FMUL.FTZ R89, R89, R121.reuse ;  /* 0x0000007959597220 */ /* 0x080fe20000410000 */
[----:B------:R-:W-:Y:S01]  /*a2d0*/  IADD3 R53, P6, R48, 0x8040, RZ ;  /* 0x0000804030357810 */ /* 0x000fe20007fde0ff */
[-C--:B------:R-:W-:Y:S01]  /*a2e0*/  FMUL.FTZ R88, R88, R121.reuse ;  /* 0x0000007958587220 */ /* 0x080fe20000410000 */
[----:B------:R-:W-:Y:S01]  /*a2f0*/  IADD3 R35, P1, R48, 0x40, RZ ;  /* 0x0000004030237810 */ /* 0x000fe20007f3e0ff */
        /* <DEDUP_REMOVED lines=14> */
[----:B------:R-:W-:Y:S01]  /*a3e0*/  IADD3 R39, P0, R48, 0x60, RZ ;  /* 0x0000006030277810 */ /* 0x000fe20007f1e0ff */
[-C--:B------:R-:W-:Y:S01]  /*a3f0*/  FMUL.FTZ R121, R79, R149.reuse ;  /* 0x000000954f797220 */ /* 0x080fe20000410000 */
[----:B------:R-:W-:Y:S01]  /*a400*/  SHF.R.U64 R27, R27, 0x3, RZ ;  /* 0x000000031b1b7819 */ /* 0x000fe200000012ff */
[----:B------:R-:W-:Y:S01]  /*a410*/  FMUL.FTZ R33, R31, R149 ;  /* 0x000000951f217220 */ /* 0x000fe20000410000 */
[----:B------:R-:W-:Y:S01]  /*a420*/  SHF.R.U64 R28, R28, 0x3, RZ ;  /* 0x000000031c1c7819 */ /* 0x000fe200000012ff */
[----:B------:R-:W-:-:S02]  /*a430*/  IMAD.X R79, RZ, RZ, R49, P6 ;  /* 0x000000ffff4f7224 */ /* 0x000fc400030e0631 */
[----:B------:R-:W-:Y:S01]  /*a440*/  FMUL.FTZ R134, R63, R149 ;  /* 0x000000953f867220 */ /* 0x000fe20000410000 */
[----:B------:R-:W-:Y:S01]  /*a450*/  IADD3 R31, P6, R48, 0x4000, RZ ;  /* 0x00004000301f7810 */ /* 0x000fe20007fde0ff */
[--C-:B------:R-:W-:Y:S01]  /*a460*/  IMAD.X R63, RZ, RZ, R49.reuse, P1 ;  /* 0x000000ffff3f7224 */ /* 0x100fe200008e0631 */
[----:B------:R-:W-:Y:S01]  /*a470*/  LOP3.LUT R48, R27, R48, RZ, 0x3c, !PT ;  /* 0x000000301b307212 */ /* 0x000fe200078e3cff */
[----:B------:R-:W-:Y:S01]  /*a480*/  IMAD.X R27, RZ, RZ, R49, P0 ;  /* 0x000000ffff1b7224 */ /* 0x000fe200000e0631 */
[----:B------:R-:W-:Y:S01]  /*a490*/  LOP3.LUT R28, R28, R29, RZ, 0x3c, !PT ;  /* 0x0000001d1c1c7212 */ /* 0x000fe200078e3cff */
[-C--:B------:R-:W-:Y:S01]  /*a4a0*/  FMUL.FTZ R124, R91, R149.reuse ;  /* 0x000000955b7c7220 */ /* 0x080fe20000410000 */
[----:B------:R-:W-:Y:S01]  /*a4b0*/  LOP3.LUT R32, R53, 0x380, RZ, 0xc0, !PT ;  /* 0x0000038035207812 */ /* 0x000fe200078ec0ff */
[-C--:B------:R-:W-:Y:S01]  /*a4c0*/  FMUL.FTZ R91, R90, R149.reuse ;  /* 0x000000955a5b7220 */ /* 0x080fe20000410000 */
[C---:B------:R-:W-:Y:S01]  /*a4d0*/  IADD3 R29, P1, R50.reuse, 0x4000, RZ ;  /* 0x00004000321d7810 */ /* 0x040fe20007f3e0ff */
[----:B------:R-:W0:Y:S01]  /*a4e0*/  LDC R90, c[0x0][0xbe8] ;  /* 0x0002fa00ff5a7b82 */ /* 0x000e220000000800 */
[----:B------:R-:W-:Y:S01]  /*a4f0*/  IADD3 R41, P0, R50, 0x5000, RZ ;  /* 0x0000500032297810 */ /* 0x000fe20007f1e0ff */
[-C--:B------:R-:W-:Y:S01]  /*a500*/  FMUL.FTZ R128, R78, R149.reuse ;  /* 0x000000954e807220 */ /* 0x080fe20000410000 */
[----:B------:R-:W-:Y:S01]  /*a510*/  SHF.R.U64 R32, R32, 0x3, RZ ;  /* 0x0000000320207819 */ /* 0x000fe200000012ff */
[-C--:B------:R-:W-:Y:S01]  /*a520*/  FMUL.FTZ R137, R62, R149.reuse ;  /* 0x000000953e897220 */ /* 0x080fe20000410000 */
[----:B------:R-:W-:Y:S01]  /*a530*/  LOP3.LUT R36, R29, 0x380, RZ, 0xc0, !PT ;  /* 0x000003801d247812 */ /* 0x000fe200078ec0ff */
[-C--:B------:R-:W-:Y:S01]  /*a540*/  FMUL.FTZ R146, R34, R149.reuse ;  /* 0x0000009522927220 */ /* 0x080fe20000410000 */
[----:B------:R-:W-:Y:S01]  /*a550*/  LOP3.LUT R40, R41, 0x380, RZ, 0xc0, !PT ;  /* 0x0000038029287812 */ /* 0x000fe200078ec0ff */
[----:B------:R-:W-:Y:S01]  /*a560*/  FMUL.FTZ R147, R38, R149 ;  /* 0x0000009526937220 */ /* 0x000fe20000410000 */
[----:B------:R-:W-:Y:S01]  /*a570*/  LOP3.LUT R78, R32, R53, RZ, 0x3c, !PT ;  /* 0x00000035204e7212 */ /* 0x000fe200078e3cff */
[-C--:B------:R-:W-:Y:S01]  /*a580*/  FMUL.FTZ R150, R42, R149.reuse ;  /* 0x000000952a967220 */ /* 0x080fe20000410000 */
[----:B------:R-:W-:Y:S01]  /*a590*/  SHF.R.U64 R36, R36, 0x3, RZ ;  /* 0x0000000324247819 */ /* 0x000fe200000012ff */
[-C--:B------:R-:W-:Y:S01]  /*a5a0*/  FMUL.FTZ R148, R46, R149.reuse ;  /* 0x000000952e947220 */ /* 0x080fe20000410000 */
[----:B------:R-:W-:Y:S01]  /*a5b0*/  LOP3.LUT R32, R35, 0x380, RZ, 0xc0, !PT ;  /* 0x0000038023207812 */ /* 0x000fe200078ec0ff */
[-C--:B------:R-:W-:Y:S01]  /*a5c0*/  FMUL.FTZ R133, R59, R149.reuse ;  /* 0x000000953b857220 */ /* 0x080fe20000410000 */
[----:B------:R-:W-:Y:S01]  /*a5d0*/  SHF.R.U64 R40, R40, 0x3, RZ ;  /* 0x0000000328287819 */ /* 0x000fe200000012ff */
[----:B------:R-:W-:Y:S01]  /*a5e0*/  FMUL.FTZ R140, R58, R149 ;  /* 0x000000953a8c7220 */ /* 0x000fe20000410000 */
[----:B------:R-:W-:Y:S01]  /*a5f0*/  LOP3.LUT R36, R36, R29, RZ, 0x3c, !PT ;  /* 0x0000001d24247212 */ /* 0x000fe200078e3cff */
[--C-:B------:R-:W-:Y:S01]  /*a600*/  IMAD.X R29, RZ, RZ, R51.reuse, P4 ;  /* 0x000000ffff1d7224 */ /* 0x100fe200020e0633 */
[----:B------:R-:W-:Y:S01]  /*a610*/  SHF.R.U64 R32, R32, 0x3, RZ ;  /* 0x0000000320207819 */ /* 0x000fe200000012ff */
[----:B------:R-:W-:Y:S01]  /*a620*/  FMUL.FTZ R131, R67, R149 ;  /* 0x0000009543837220 */ /* 0x000fe20000410000 */
[----:B------:R-:W-:Y:S01]  /*a630*/  LOP3.LUT R40, R40, R41, RZ, 0x3c, !PT ;  /* 0x0000002928287212 */ /* 0x000fe200078e3cff */
[-C--:B------:R-:W-:Y:S01]  /*a640*/  FMUL.FTZ R129, R71, R149.reuse ;  /* 0x0000009547817220 */ /* 0x080fe20000410000 */
[----:B------:R-:W-:Y:S01]  /*a650*/  IADD3 R41, P4, R50, 0x8000, RZ ;  /* 0x0000800032297810 */ /* 0x000fe20007f9e0ff */
[----:B------:R-:W-:Y:S01]  /*a660*/  FMUL.FTZ R95, R95, R149 ;  /* 0x000000955f5f7220 */ /* 0x000fe20000410000 */
[----:B------:R-:W-:Y:S01]  /*a670*/  LOP3.LUT R62, R32, R35, RZ, 0x3c, !PT ;  /* 0x00000023203e7212 */ /* 0x000fe200078e3cff */
[-C--:B------:R-:W-:Y:S01]  /*a680*/  FMUL.FTZ R94, R94, R149.reuse ;  /* 0x000000955e5e7220 */ /* 0x080fe20000410000 */
[----:B------:R-:W-:Y:S01]  /*a690*/  LOP3.LUT R32, R41, 0x380, RZ, 0xc0, !PT ;  /* 0x0000038029207812 */ /* 0x000fe200078ec0ff */
[----:B------:R-:W-:Y:S01]  /*a6a0*/  FMUL.FTZ R99, R99, R149 ;  /* 0x0000009563637220 */ /* 0x000fe20000410000 */
[----:B------:R-:W-:Y:S01]  /*a6b0*/  F2FP.BF16.F32.PACK_AB R4, R4, R5 ;  /* 0x000000050404723e */ /* 0x000fe200000010ff */
[-C--:B------:R-:W-:Y:S01]  /*a6c0*/  FMUL.FTZ R98, R98, R149.reuse ;  /* 0x0000009562627220 */ /* 0x080fe20000410000 */
[----:B------:R-:W-:Y:S01]  /*a6d0*/  SHF.R.U64 R32, R32, 0x3, RZ ;  /* 0x0000000320207819 */ /* 0x000fe200000012ff */
[----:B------:R-:W-:Y:S01]  /*a6e0*/  FMUL.FTZ R103, R103, R149 ;  /* 0x0000009567677220 */ /* 0x000fe20000410000 */
[----:B------:R-:W-:Y:S01]  /*a6f0*/  F2FP.BF16.F32.PACK_AB R5, R37, R154 ;  /* 0x0000009a2505723e */ /* 0x000fe200000010ff */
[--C-:B------:R-:W-:Y:S01]  /*a700*/  IMAD.X R37, RZ, RZ, R51.reuse, P1 ;  /* 0x000000ffff257224 */ /* 0x100fe200008e0633 */
[----:B------:R-:W-:Y:S01]  /*a710*/  LOP3.LUT R32, R32, R41, RZ, 0x3c, !PT ;  /* 0x0000002920207212 */ /* 0x000fe200078e3cff */
[----:B------:R-:W-:Y:S01]  /*a720*/  IMAD.X R41, RZ, RZ, R51, P0 ;  /* 0x000000ffff297224 */ /* 0x000fe200000e0633 */
[----:B0-----:R-:W-:Y:S01]  /*a730*/  ISETP.NE.AND P1, PT, R90, 0x1, PT ;  /* 0x000000015a00780c */ /* 0x001fe20003f25270 */
        /* <DEDUP_REMOVED lines=10> */
[----:B------:R-:W-:Y:S01]  /*a7e0*/  MOV R149, R48 ;  /* 0x0000003000957202 */ /* 0x000fe20000000f00 */
[----:B------:R-:W0:Y:S01]  /*a7f0*/  LDC R155, c[0x0][0xc38] ;  /* 0x00030e00ff9b7b82 */ /* 0x000e220000000800 */
[----:B------:R-:W-:Y:S01]  /*a800*/  LOP3.LUT R48, R151, 0x380, RZ, 0xc0, !PT ;  /* 0x0000038097307812 */ /* 0x000fe200078ec0ff */
[--C-:B------:R-:W-:Y:S01]  /*a810*/  IMAD.X R67, RZ, RZ, R49.reuse, P2 ;  /* 0x000000ffff437224 */ /* 0x100fe200010e0631 */
[----:B------:R-:W-:Y:S01]  /*a820*/  R2UR UR14, R212 ;  /* 0x00000000d40e72ca */ /* 0x000fe200000e0000 */
[----:B------:R-:W-:Y:S01]  /*a830*/  ULDC UR10, c[0x0][0xc44] ;  /* 0x00031100000a7ab9 */ /* 0x000fe20000000800 */
[----:B------:R-:W-:Y:S01]  /*a840*/  SHF.R.U64 R48, R48, 0x3, RZ ;  /* 0x0000000330307819 */ /* 0x000fe200000012ff */
[----:B------:R-:W-:Y:S01]  /*a850*/  ULDC.64 UR8, c[0x0][0xb90] ;  /* 0x0002e40000087ab9 */ /* 0x000fe20000000a00 */
[----:B------:R-:W-:Y:S01]  /*a860*/  R2UR UR13, R213 ;  /* 0x00000000d50d72ca */ /* 0x000fe200000e0000 */
[----:B------:R-:W1:Y:S01]  /*a870*/  @P1 LDC R153, c[0x0][0xbf0] ;  /* 0x0002fc00ff991b82 */ /* 0x000e620000000800 */
[----:B------:R-:W-:Y:S01]  /*a880*/  LOP3.LUT R48, R48, R151, RZ, 0x3c, !PT ;  /* 0x0000009730307212 */ /* 0x000fe200078e3cff */
[--C-:B------:R-:W-:Y:S01]  /*a890*/  IMAD.X R71, RZ, RZ, R49.reuse, P3 ;  /* 0x000000ffff477224 */ /* 0x100fe200018e0631 */
[----:B------:R-:W-:Y:S01]  /*a8a0*/  R2UR UR12, R211 ;  /* 0x00000000d30c72ca */ /* 0x000fe200000e0000 */
[--C-:B------:R-:W-:Y:S01]  /*a8b0*/  IMAD.X R57, RZ, RZ, R49.reuse, P5 ;  /* 0x000000ffff397224 */ /* 0x100fe200028e0631 */
[----:B------:R-:W-:Y:S01]  /*a8c0*/  MOV R75, R74 ;  /* 0x0000004a004b7202 */ /* 0x000fe20000000f00 */
[----:B------:R-:W-:Y:S01]  /*a8d0*/  IMAD.X R59, RZ, RZ, R49, P6 ;  /* 0x000000ffff3b7224 */ /* 0x000fe200030e0631 */
[----:B------:R-:W-:Y:S01]  /*a8e0*/  MOV R78, R78 ;  /* 0x0000004e004e7202 */ /* 0x000fe20000000f00 */
[----:B------:R-:W2:Y:S01]  /*a8f0*/  @P1 LDC R151, c[0x0][0xbec] ;  /* 0x0002fb00ff971b82 */ /* 0x000ea20000000800 */
[----:B------:R-:W-:Y:S01]  /*a900*/  UIADD3 UR5, -UR14, URZ, URZ ;  /* 0x0000003f0e057290 */ /* 0x000fe2000fffe13f */
[----:B------:R-:W-:Y:S01]  /*a910*/  MOV R79, R66 ;  /* 0x00000042004f7202 */ /* 0x000fe20000000f00 */
[----:B------:R-:W-:Y:S01]  /*a920*/  IMAD.X R49, RZ, RZ, R51, P0 ;  /* 0x000000ffff317224 */ /* 0x000fe200000e0633 */
[----:B------:R-:W-:Y:S01]  /*a930*/  LOP3.LUT R26, R31, 0x380, RZ, 0xc0, !PT ;  /* 0x000003801f1a7812 */ /* 0x000fe200078ec0ff */
[----:B------:R-:W-:-:S02]  /*a940*/  UIMAD UR10, UR10, UR5, UR13 ;  /* 0x000000050a0a72a4 */ /* 0x000fc4000f8e020d */
[----:B------:R-:W-:Y:S01]  /*a950*/  IMAD R74, RZ, RZ, -UR13 ;  /* 0x8000000dff4a7e24 */ /* 0x000fe2000f8e02ff */
[----:B------:R-:W-:Y:S01]  /*a960*/  F2FP.BF16.F32.PACK_AB R6, R6, R7 ;  /* 0x000000070606723e */ /* 0x000fe200000010ff */
[----:B------:R-:W3:Y:S01]  /*a970*/  LDC.64 R66, c[0x0][0xb98] ;  /* 0x0002e600ff427b82 */ /* 0x000ee20000000a00 */
[----:B------:R-:W-:Y:S01]  /*a980*/  USHF.R.S32.HI UR11, URZ, 0x1f, UR10 ;  /* 0x0000001f3f0b7899 */ /* 0x000fe2000801140a */
[----:B0-----:R-:W-:Y:S01]  /*a990*/  IMAD R74, R155, R74, UR12 ;  /* 0x0000000c9b4a7e24 */ /* 0x001fe2000f8e024a */
[----:B------:R-:W-:-:S05]  /*a9a0*/  F2FP.BF16.F32.PACK_AB R7, R33, R152 ;  /* 0x000000982107723e */ /* 0x000fca00000010ff */
[----:B------:R-:W-:Y:S01]  /*a9b0*/  BAR.SYNC.DEFER_BLOCKING 0x1, 0x100 ;  /* 0x0044000000007b1d */ /* 0x000fe20000010000 */
[----:B------:R-:W-:Y:S01]  /*a9c0*/  SHF.R.U64 R26, R26, 0x3, RZ ;  /* 0x000000031a1a7819 */ /* 0x000fe200000012ff */
[----:B------:R-:W-:Y:S01]  /*a9d0*/  UIMAD UR5, UR11, UR8, URZ ;  /* 0x000000080b0572a4 */ /* 0x000fe2000f8e023f */
[----:B------:R-:W-:Y:S01]  /*a9e0*/  IMAD R152, R74, 0x80, R216 ;  /* 0x000000804a987824 */ /* 0x000fe200078e02d8 */
[----:B------:R-:W-:Y:S01]  /*a9f0*/  UIMAD.WIDE.U32 UR6, UR10, UR8, URZ ;  /* 0x000000080a0672a5 */ /* 0x000fe2000f8e003f */
[----:B------:R-:W-:Y:S01]  /*aa00*/  LOP3.LUT R58, R26, R31, RZ, 0x3c, !PT ;  /* 0x0000001f1a3a7212 */ /* 0x000fe200078e3cff */
[----:B------:R-:W-:Y:S01]  /*aa10*/  UIMAD UR5, UR10, UR9, UR5 ;  /* 0x000000090a0572a4 */ /* 0x000fe2000f8e0205 */
[----:B------:R-:W-:Y:S01]  /*aa20*/  LOP3.LUT R26, R39, 0x380, RZ, 0xc0, !PT ;  /* 0x00000380271a7812 */ /* 0x000fe200078ec0ff */
[----:B------:R-:W-:Y:S01]  /*aa30*/  USHF.R.S32.HI UR12, URZ, 0x1f, UR14 ;  /* 0x0000001f3f0c7899 */ /* 0x000fe2000801140e */
[----:B------:R-:W-:Y:S01]  /*aa40*/  MOV R54, R54 ;  /* 0x0000003600367202 */ /* 0x000fe20000000f00 */
[----:B------:R-:W-:Y:S01]  /*aa50*/  IMAD.U32 R52, RZ, RZ, UR6 ;  /* 0x00000006ff347e24 */ /* 0x000fe2000f8e00ff */
[----:B------:R-:W-:Y:S01]  /*aa60*/  UIADD3 UR6, UR7, UR5, URZ ;  /* 0x0000000507067290 */ /* 0x000fe2000fffe03f */
[----:B------:R-:W-:Y:S01]  /*aa70*/  IMAD.MOV.U32 R55, RZ, RZ, R152 ;  /* 0x000000ffff377224 */ /* 0x000fe200078e0098 */
[----:B------:R-:W-:Y:S01]  /*aa80*/  SHF.R.U64 R26, R26, 0x3, RZ ;  /* 0x000000031a1a7819 */ /* 0x000fe200000012ff */
[----:B------:R-:W-:Y:S01]  /*aa90*/  IMAD.U32 R53, RZ, RZ, UR7 ;  /* 0x00000007ff357e24 */ /* 0x000fe2000f8e00ff */
[----:B------:R-:W-:Y:S01]  /*aaa0*/  F2FP.BF16.F32.PACK_AB R8, R8, R21 ;  /* 0x000000150808723e */ /* 0x000fe200000010ff */
[----:B------:R-:W-:Y:S01]  /*aab0*/  ULDC UR5, c[0x0][0xa88] ;  /* 0x0002a20000057ab9 */ /* 0x000fe20000000800 */
[----:B------:R-:W-:Y:S01]  /*aac0*/  LOP3.LUT R26, R26, R39, RZ, 0x3c, !PT ;  /* 0x000000271a1a7212 */ /* 0x000fe200078e3cff */
[----:B------:R-:W-:Y:S01]  /*aad0*/  IMAD.U32 R53, RZ, RZ, UR6 ;  /* 0x00000006ff357e24 */ /* 0x000fe2000f8e00ff */
[----:B------:R-:W-:Y:S01]  /*aae0*/  MOV R70, R70 ;  /* 0x0000004600467202 */ /* 0x000fe20000000f00 */
[----:B------:R-:W-:Y:S01]  /*aaf0*/  ULDC.64 UR6, c[0x0][0xb88] ;  /* 0x0002e20000067ab9 */ /* 0x000fe20000000a00 */
[----:B------:R-:W-:Y:S01]  /*ab00*/  MOV R62, R62 ;  /* 0x0000003e003e7202 */ /* 0x000fe20000000f00 */
[----:B---3--:R-:W-:Y:S01]  /*ab10*/  IMAD.WIDE.U32 R52, R66, UR14, R52 ;  /* 0x0000000e42347c25 */ /* 0x008fe2000f8e0034 */
[----:B------:R-:W-:Y:S01]  /*ab20*/  F2FP.BF16.F32.PACK_AB R10, R10, R25 ;  /* 0x000000190a0a723e */ /* 0x000fe200000010ff */
[----:B------:R2:W-:Y:S01]  /*ab30*/  STSM.16.M88.4 [R149], R4 ;  /* 0x0000000495007844 */ /* 0x0005e20000000200 */
[----:B------:R-:W-:Y:S01]  /*ab40*/  F2FP.BF16.F32.PACK_AB R24, R24, R3 ;  /* 0x000000031818723e */ /* 0x000fe200000010ff */
[----:B------:R-:W-:Y:S01]  /*ab50*/  ULDC.64 UR8, c[0x0][0x208] ;  /* 0x0000820000087ab9 */ /* 0x000fe20000000a00 */
[----:B------:R-:W-:Y:S01]  /*ab60*/  IADD3 R47, P3, R50, 0x7000, RZ ;  /* 0x00007000322f7810 */ /* 0x000fe20007f7e0ff */
[----:B------:R-:W-:Y:S01]  /*ab70*/  IMAD.X R33, RZ, RZ, R51, P4 ;  /* 0x000000ffff217224 */ /* 0x000fe200020e0633 */
[----:B------:R-:W-:-:S02]  /*ab80*/  F2FP.BF16.F32.PACK_AB R12, R12, R13 ;  /* 0x0000000d0c0c723e */ /* 0x000fc400000010ff */
[----:B------:R-:W-:Y:S02]  /*ab90*/  LOP3.LUT R46, R47, 0x380, RZ, 0xc0, !PT ;  /* 0x000003802f2e7812 */ /* 0x000fe400078ec0ff */
[----:B------:R-:W-:Y:S02]  /*aba0*/  F2FP.BF16.F32.PACK_AB R14, R14, R15 ;  /* 0x0000000f0e0e723e */ /* 0x000fe400000010ff */
[----:B------:R-:W-:Y:S02]  /*abb0*/  F2FP.BF16.F32.PACK_AB R13, R135, R142 ;  /* 0x0000008e870d723e */ /* 0x000fe400000010ff */
[----:B------:R-:W-:Y:S02]  /*abc0*/  F2FP.BF16.F32.PACK_AB R15, R136, R139 ;  /* 0x0000008b880f723e */ /* 0x000fe400000010ff */
[----:B------:R-:W-:Y:S01]  /*abd0*/  MOV R58, R58 ;  /* 0x0000003a003a7202 */ /* 0x000fe20000000f00 */
[----:B--2---:R-:W-:Y:S01]  /*abe0*/  @P1 IMAD.HI.U32 R4, R152, R151, RZ ;  /* 0x0000009798041227 */ /* 0x004fe200078e00ff */
[----:B------:R-:W-:-:S02]  /*abf0*/  F2FP.BF16.F32.PACK_AB R5, R145, R146 ;  /* 0x000000929105723e */ /* 0x000fc400000010ff */
[----:B------:R-:W-:Y:S02]  /*ac00*/  F2FP.BF16.F32.PACK_AB R6, R9, R120 ;  /* 0x000000780906723e */ /* 0x000fe400000010ff */
[----:B-1----:R-:W-:Y:S02]  /*ac10*/  @P1 SHF.R.U32.HI R55, RZ, R153, R4 ;  /* 0x00000099ff371219 */ /* 0x002fe40000011604 */
[----:B------:R-:W-:Y:S02]  /*ac20*/  F2FP.BF16.F32.PACK_AB R4, R0, R11 ;  /* 0x0000000b0004723e */ /* 0x000fe400000010ff */
[----:B------:R-:W-:Y:S01]  /*ac30*/  F2FP.BF16.F32.PACK_AB R7, R144, R147 ;  /* 0x000000939007723e */ /* 0x000fe200000010ff */
[----:B------:R-:W-:Y:S01]  /*ac40*/  IMAD.MOV R21, RZ, RZ, -R55 ;  /* 0x000000ffff157224 */ /* 0x000fe200078e0a37 */
[----:B------:R-:W-:Y:S02]  /*ac50*/  F2FP.BF16.F32.PACK_AB R9, R141, R150 ;  /* 0x000000968d09723e */ /* 0x000fe400000010ff */
[----:B------:R-:W-:Y:S01]  /*ac60*/  F2FP.BF16.F32.PACK_AB R11, R143, R148 ;  /* 0x000000948f0b723e */ /* 0x000fe200000010ff */
[----:B------:R-:W-:Y:S01]  /*ac70*/  IMAD R21, R90, R21, R152 ;  /* 0x000000155a157224 */ /* 0x000fe200078e0298 */
[----:B------:R-:W-:Y:S01]  /*ac80*/  MOV R0, R26 ;  /* 0x0000001a00007202 */ /* 0x000fe20000000f00 */
[----:B------:R-:W-:Y:S01]  /*ac90*/  IMAD R26, R66, UR12, RZ ;  /* 0x0000000c421a7c24 */ /* 0x000fe2000f8e02ff */
[----:B------:R0:W-:Y:S01]  /*aca0*/  STSM.16.M88.4 [R70], R4 ;  /* 0x0000000446007844 */ /* 0x0001e20000000200 */
[----:B------:R-:W-:-:S02]  /*acb0*/  IADD3 R52, P0, R55, R52, RZ ;  /* 0x0000003437347210 */ /* 0x000fc40007f1e0ff */
[----:B------:R-:W-:Y:S01]  /*acc0*/  IMAD R67, R67, UR14, R26 ;  /* 0x0000000e43437c24 */ /* 0x000fe2000f8e021a */
[----:B------:R1:W-:Y:S01]  /*acd0*/  STSM.16.M88.4 [R62], R8 ;  /* 0x000000083e007844 */ /* 0x0003e20000000200 */
[----:B------:R-:W-:Y:S02]  /*ace0*/  SHF.R.S32.HI R3, RZ, 0x1f, R21 ;  /* 0x0000001fff037819 */ /* 0x000fe40000011415 */
[----:B------:R-:W-:Y:S01]  /*acf0*/  F2FP.BF16.F32.PACK_AB R25, R133, R140 ;  /* 0x0000008c8519723e */ /* 0x000fe200000010ff */
[----:B------:R2:W-:Y:S01]  /*ad00*/  STSM.16.M88.4 [R0], R12 ;  /* 0x0000000c00007844 */ /* 0x0005e20000000200 */
[----:B------:R-:W-:Y:S02]  /*ad10*/  F2FP.BF16.F32.PACK_AB R26, R61, R60 ;  /* 0x0000003c3d1a723e */ /* 0x000fe400000010ff */
[----:B------:R-:W-:Y:S02]  /*ad20*/  F2FP.BF16.F32.PACK_AB R27, R134, R137 ;  /* 0x00000089861b723e */ /* 0x000fe400000010ff */
[----:B------:R-:W-:Y:S01]  /*ad30*/  MOV R56, R56 ;  /* 0x0000003800387202 */ /* 0x000fe20000000f00 */
[----:B------:R-:W-:Y:S01]  /*ad40*/  IMAD R57, R74, 0x80, R215 ;  /* 0x000000804a397824 */ /* 0x000fe200078e02d7 */
[----:B------:R-:W-:Y:S01]  /*ad50*/  SHF.R.U64 R46, R46, 0x3, RZ ;  /* 0x000000032e2e7819 */ /* 0x000fe200000012ff */
[----:B------:R-:W-:Y:S01]  /*ad60*/  STSM.16.M88.4 [R58], R24 ;  /* 0x000000183a007844 */ /* 0x000fe20000000200 */
[----:B0-----:R-:W-:-:S02]  /*ad70*/  F2FP.BF16.F32.PACK_AB R4, R65, R64 ;  /* 0x000000404104723e */ /* 0x001fc400000010ff */
[----:B------:R-:W-:Y:S01]  /*ad80*/  F2FP.BF16.F32.PACK_AB R5, R131, R138 ;  /* 0x0000008a8305723e */ /* 0x000fe200000010ff */
[----:B-1----:R-:W-:Y:S01]  /*ad90*/  IMAD R8, R3, UR6, RZ ;  /* 0x0000000603087c24 */ /* 0x002fe2000f8e02ff */
[----:B------:R-:W-:Y:S01]  /*ada0*/  SHF.R.S32.HI R9, RZ, 0x1f, R55 ;  /* 0x0000001fff097819 */ /* 0x000fe20000011437 */
[----:B------:R-:W-:Y:S01]  /*adb0*/  VIADD R3, R57, 0x8 ;  /* 0x0000000839037836 */ /* 0x000fe20000000000 */
[----:B------:R-:W-:Y:S01]  /*adc0*/  F2FP.BF16.F32.PACK_AB R6, R69, R68 ;  /* 0x000000444506723e */ /* 0x000fe200000010ff */
[----:B------:R-:W-:Y:S01]  /*add0*/  IMAD R55, R21, UR7, R8 ;  /* 0x0000000715377c24 */ /* 0x000fe2000f8e0208 */
[----:B------:R-:W-:Y:S01]  /*ade0*/  IADD3.X R53, R9, R53, R67, P0, !PT ;  /* 0x0000003509357210 */ /* 0x000fe200007fe443 */
[----:B--2---:R-:W-:Y:S01]  /*adf0*/  IMAD R0, R90, UR5, RZ ;  /* 0x000000055a007c24 */ /* 0x004fe2000f8e02ff */
[----:B------:R-:W-:Y:S02]  /*ae00*/  F2FP.BF16.F32.PACK_AB R7, R129, R132 ;  /* 0x000000848107723e */ /* 0x000fe400000010ff */
[----:B------:R-:W-:Y:S01]  /*ae10*/  LOP3.LUT R46, R46, R47, RZ, 0x3c, !PT ;  /* 0x0000002f2e2e7212 */ /* 0x000fe200078e3cff */
[----:B------:R-:W-:Y:S01]  /*ae20*/  IMAD.WIDE.U32 R52, R21, UR6, R52 ;  /* 0x0000000615347c25 */ /* 0x000fe2000f8e0034 */
[----:B------:R-:W-:Y:S01]  /*ae30*/  ULDC.64 UR6, c[0x0][0xb50] ;  /* 0x0002d40000067ab9 */ /* 0x000fe20000000a00 */
[----:B------:R0:W-:Y:S01]  /*ae40*/  STSM.16.M88.4 [R56], R4 ;  /* 0x0000000438007844 */ /* 0x0001e20000000200 */
[----:B------:R-:W-:Y:S01]  /*ae50*/  F2FP.BF16.F32.PACK_AB R8, R73, R72 ;  /* 0x000000484908723e */ /* 0x000fe200000010ff */
[----:B------:R-:W-:Y:S01]  /*ae60*/  IMAD.X R47, RZ, RZ, R51, P3 ;  /* 0x000000ffff2f7224 */ /* 0x000fe200018e0633 */
[----:B------:R-:W-:-:S02]  /*ae70*/  LEA R21, P3, R52, UR6, 0x2 ;  /* 0x0000000634157c11 */ /* 0x000fc4000f8610ff */
[----:B------:R-:W-:Y:S02]  /*ae80*/  F2FP.BF16.F32.PACK_AB R9, R127, R130 ;  /* 0x000000827f09723e */ /* 0x000fe400000010ff */
[----:B------:R-:W-:Y:S01]  /*ae90*/  F2FP.BF16.F32.PACK_AB R10, R77, R76 ;  /* 0x0000004c4d0a723e */ /* 0x000fe200000010ff */
[----:B------:R-:W-:Y:S01]  /*aea0*/  SHFL.IDX PT, R64, R21, RZ, 0x1c1f ;  /* 0x001c1fff15407589 */ /* 0x000fe200000e0000 */
[----:B------:R-:W-:Y:S02]  /*aeb0*/  F2FP.BF16.F32.PACK_AB R11, R121, R128 ;  /* 0x00000080790b723e */ /* 0x000fe400000010ff */
[----:B------:R-:W-:Y:S01]  /*aec0*/  F2FP.BF16.F32.PACK_AB R96, R97, R96 ;  /* 0x000000606160723e */ /* 0x000fe200000010ff */
[----:B------:R1:W-:Y:S01]  /*aed0*/  SHFL.IDX PT, R66, R21, 0x1, 0x1c1f ;  /* 0x003c1f0015427f89 */ /* 0x0003e200000e0000 */
[----:B------:R-:W-:Y:S02]  /*aee0*/  MOV R86, R86 ;  /* 0x0000005600567202 */ /* 0x000fe40000000f00 */
[----:B------:R-:W-:Y:S01]  /*aef0*/  F2FP.BF16.F32.PACK_AB R12, R89, R88 ;  /* 0x00000058590c723e */ /* 0x000fe200000010ff */
[----:B0-----:R-:W-:Y:S01]  /*af00*/  IMAD.IADD R5, R53, 0x1, R55 ;  /* 0x0000000135057824 */ /* 0x001fe200078e0237 */
[----:B------:R-:W-:Y:S01]  /*af10*/  F2FP.BF16.F32.PACK_AB R4, R81, R80 ;  /* 0x000000505104723e */ /* 0x000fe200000010ff */
[----:B------:R-:W-:Y:S01]  /*af20*/  STSM.16.M88.4 [R54], R8 ;  /* 0x0000000836007844 */ /* 0x000fe20000000200 */
[----:B------:R-:W-:Y:S01]  /*af30*/  F2FP.BF16.F32.PACK_AB R6, R85, R84 ;  /* 0x000000545506723e */ /* 0x000fe200000010ff */
[----:B-1----:R-:W0:Y:S01]  /*af40*/  @P1 LDC R21, c[0x0][0xbec] ;  /* 0x0002fb00ff151b82 */ /* 0x002e220000000800 */
[----:B------:R-:W-:-:S02]  /*af50*/  LEA.HI.X R52, R52, UR7, R5, 0x2, P3 ;  /* 0x0000000734347c11 */ /* 0x000fc400098f1405 */
[----:B------:R-:W-:Y:S02]  /*af60*/  F2FP.BF16.F32.PACK_AB R5, R122, R125 ;  /* 0x0000007d7a05723e */ /* 0x000fe400000010ff */
[----:B------:R-:W-:Y:S01]  /*af70*/  F2FP.BF16.F32.PACK_AB R7, R123, R126 ;  /* 0x0000007e7b07723e */ /* 0x000fe200000010ff */
[----:B------:R-:W1:Y:S01]  /*af80*/  SHFL.IDX PT, R65, R52, RZ, 0x1c1f ;  /* 0x001c1fff34417589 */ /* 0x000e6200000e0000 */
[----:B------:R-:W-:Y:S02]  /*af90*/  F2FP.BF16.F32.PACK_AB R13, R124, R91 ;  /* 0x0000005b7c0d723e */ /* 0x000fe400000010ff */
[----:B------:R-:W-:Y:S01]  /*afa0*/  F2FP.BF16.F32.PACK_AB R14, R93, R92 ;  /* 0x0000005c5d0e723e */ /* 0x000fe200000010ff */
[----:B------:R-:W-:Y:S01]  /*afb0*/  STSM.16.M88.4 [R79], R4 ;  /* 0x000000044f007844 */ /* 0x000fe20000000200 */
[----:B------:R-:W-:Y:S02]  /*afc0*/  F2FP.BF16.F32.PACK_AB R15, R95, R94 ;  /* 0x0000005e5f0f723e */ /* 0x000fe400000010ff */
[----:B------:R-:W-:Y:S01]  /*afd0*/  F2FP.BF16.F32.PACK_AB R97, R99, R98 ;  /* 0x000000626361723e */ /* 0x000fe200000010ff */
[----:B------:R-:W2:Y:S01]  /*afe0*/  SHFL.IDX PT, R67, R52, 0x1, 0x1c1f ;  /* 0x003c1f0034437f89 */ /* 0x000ea200000e0000 */
[----:B------:R-:W-:-:S02]  /*aff0*/  F2FP.BF16.F32.PACK_AB R104, R105, R104 ;  /* 0x000000686968723e */ /* 0x000fc400000010ff */
[----:B------:R-:W-:Y:S01]  /*b000*/  MOV R82, R82 ;  /* 0x0000005200527202 */ /* 0x000fe20000000f00 */
[----:B------:R-:W-:Y:S01]  /*b010*/  STSM.16.M88.4 [R86], R12 ;  /* 0x0000000c56007844 */ /* 0x000fe20000000200 */
[----:B------:R-:W-:Y:S02]  /*b020*/  F2FP.BF16.F32.PACK_AB R98, R101, R100 ;  /* 0x000000646562723e */ /* 0x000fe400000010ff */
[----:B------:R-:W-:Y:S02]  /*b030*/  F2FP.BF16.F32.PACK_AB R99, R103, R102 ;  /* 0x000000666763723e */ /* 0x000fe400000010ff */
[----:B------:R-:W-:Y:S02]  /*b040*/  F2FP.BF16.F32.PACK_AB R105, R107, R106 ;  /* 0x0000006a6b69723e */ /* 0x000fe400000010ff */
[----:B------:R-:W-:Y:S01]  /*b050*/  F2FP.BF16.F32.PACK_AB R112, R113, R112 ;  /* 0x000000707170723e */ /* 0x000fe200000010ff */
[----:B------:R-:W-:Y:S01]  /*b060*/  STSM.16.M88.4 [R82], R96 ;  /* 0x0000006052007844 */ /* 0x000fe20000000200 */
[----:B------:R-:W-:-:S02]  /*b070*/  F2FP.BF16.F32.PACK_AB R106, R109, R108 ;  /* 0x0000006c6d6a723e */ /* 0x000fc400000010ff */
[----:B------:R-:W-:Y:S02]  /*b080*/  F2FP.BF16.F32.PACK_AB R107, R111, R110 ;  /* 0x0000006e6f6b723e */ /* 0x000fe400000010ff */
[----:B------:R-:W-:Y:S02]  /*b090*/  F2FP.BF16.F32.PACK_AB R113, R115, R114 ;  /* 0x000000727371723e */ /* 0x000fe400000010ff */
[----:B------:R-:W-:Y:S01]  /*b0a0*/  F2FP.BF16.F32.PACK_AB R114, R117, R116 ;  /* 0x000000747572723e */ /* 0x000fe200000010ff */
[----:B------:R-:W-:Y:S01]  /*b0b0*/  STSM.16.M88.4 [R78], R104 ;  /* 0x000000684e007844 */ /* 0x000fe20000000200 */
[----:B------:R-:W-:Y:S02]  /*b0c0*/  F2FP.BF16.F32.PACK_AB R115, R119, R118 ;  /* 0x000000767773723e */ /* 0x000fe400000010ff */
[C---:B------:R-:W-:Y:S02]  /*b0d0*/  IADD3 R43, P2, R50.reuse, 0x6000, RZ ;  /* 0x00006000322b7810 */ /* 0x040fe40007f5e0ff */
[----:B------:R-:W-:Y:S01]  /*b0e0*/  IADD3 R31, P5, R50, 0x2000, RZ ;  /* 0x00002000321f7810 */ /* 0x000fe20007fbe0ff */
[----:B------:R-:W-:Y:S01]  /*b0f0*/  STSM.16.M88.4 [R75], R112 ;  /* 0x000000704b007844 */ /* 0x000fe20000000200 */
[----:B------:R-:W-:-:S02]  /*b100*/  LOP3.LUT R42, R43, 0x380, RZ, 0xc0, !PT ;  /* 0x000003802b2a7812 */ /* 0x000fc400078ec0ff */
[----:B------:R-:W-:Y:S02]  /*b110*/  LOP3.LUT R30, R31, 0x380, RZ, 0xc0, !PT ;  /* 0x000003801f1e7812 */ /* 0x000fe400078ec0ff */
[----:B------:R-:W-:Y:S02]  /*b120*/  SHF.R.U64 R42, R42, 0x3, RZ ;  /* 0x000000032a2a7819 */ /* 0x000fe400000012ff */
[----:B------:R-:W-:Y:S02]  /*b130*/  SHF.R.U64 R30, R30, 0x3, RZ ;  /* 0x000000031e1e7819 */ /* 0x000fe400000012ff */
[----:B------:R-:W-:Y:S01]  /*b140*/  LOP3.LUT P0, RZ, R210, 0x3, RZ, 0xc0, !PT ;  /* 0x00000003d2ff7812 */ /* 0x000fe2000780c0ff */
[----:B------:R-:W-:Y:S01]  /*b150*/  BAR.SYNC.DEFER_BLOCKING 0x1, 0x100 ;  /* 0x0044000000007b1d */ /* 0x000fe20000010000 */
[----:B------:R-:W-:Y:S02]  /*b160*/  IADD3 R35, P6, R50, 0x3000, RZ ;  /* 0x0000300032237810 */ /* 0x000fe40007fde0ff */
[----:B------:R-:W-:Y:S01]  /*b170*/  LOP3.LUT R42, R42, R43, RZ, 0x3c, !PT ;  /* 0x0000002b2a2a7212 */ /* 0x000fe200078e3cff */
[--C-:B------:R-:W-:Y:S01]  /*b180*/  IMAD.X R43, RZ, RZ, R51.reuse, P2 ;  /* 0x000000ffff2b7224 */ /* 0x100fe200010e0633 */
[----:B------:R-:W-:Y:S01]  /*b190*/  LOP3.LUT R30, R30, R31, RZ, 0x3c, !PT ;  /* 0x0000001f1e1e7212 */ /* 0x000fe200078e3cff */
[----:B------:R-:W-:Y:S01]  /*b1a0*/  IMAD.X R31, RZ, RZ, R51, P5 ;  /* 0x000000ffff1f7224 */ /* 0x000fe200028e0633 */
[----:B------:R-:W-:-:S02]  /*b1b0*/  ISETP.GE.OR P2, PT, R57, R0, P0 ;  /* 0x000000003900720c */ /* 0x000fc40000746670 */
[----:B------:R-:W-:Y:S02]  /*b1c0*/  LOP3.LUT R34, R35, 0x380, RZ, 0xc0, !PT ;  /* 0x0000038023227812 */ /* 0x000fe400078ec0ff */
[----:B------:R-:W-:Y:S02]  /*b1d0*/  ISETP.GE.OR P0, PT, R3, R0, P0 ;  /* 0x000000000300720c */ /* 0x000fe40000706670 */
[----:B------:R-:W-:Y:S02]  /*b1e0*/  IADD3 R39, P5, R50, 0x9000, RZ ;  /* 0x0000900032277810 */ /* 0x000fe40007fbe0ff */
[----:B------:R-:W-:Y:S02]  /*b1f0*/  SHF.R.U64 R34, R34, 0x3, RZ ;  /* 0x0000000322227819 */ /* 0x000fe400000012ff */
[----:B------:R-:W-:Y:S02]  /*b200*/  LOP3.LUT R38, R39, 0x380, RZ, 0xc0, !PT ;  /* 0x0000038027267812 */ /* 0x000fe400078ec0ff */
[----:B------:R-:W-:Y:S01]  /*b210*/  LOP3.LUT R34, R34, R35, RZ, 0x3c, !PT ;  /* 0x0000002322227212 */ /* 0x000fe200078e3cff */
[----:B------:R-:W-:Y:S01]  /*b220*/  IMAD.X R35, RZ, RZ, R51, P6 ;  /* 0x000000ffff237224 */ /* 0x000fe200030e0633 */
[----:B------:R-:W-:-:S02]  /*b230*/  SHF.R.U64 R38, R38, 0x3, RZ ;  /* 0x0000000326267819 */ /* 0x000fc400000012ff */
[----:B------:R-:W-:Y:S01]  /*b240*/  IADD3 R45, P6, R50, 0xa000, RZ ;  /* 0x0000a000322d7810 */ /* 0x000fe20007fde0ff */
[----:B-1----:R1:W-:Y:S01]  /*b250*/  @!P2 ST.E desc[UR8][R64.64], R20 ;  /* 0x000000144000a985 */ /* 0x0023e2000c101908 */
[----:B------:R-:W-:Y:S02]  /*b260*/  LOP3.LUT R38, R38, R39, RZ, 0x3c, !PT ;  /* 0x0000002726267212 */ /* 0x000fe400078e3cff */
[----:B------:R-:W-:Y:S01]  /*b270*/  LOP3.LUT R44, R45, 0x380, RZ, 0xc0, !PT ;  /* 0x000003802d2c7812 */ /* 0x000fe200078ec0ff */
[----:B--2---:R2:W-:Y:S01]  /*b280*/  @!P0 ST.E desc[UR8][R66.64], R2 ;  /* 0x0000000242008985 */ /* 0x0045e2000c101908 */
[----:B------:R-:W-:Y:S02]  /*b290*/  LOP3.LUT R39, R50, 0x380, RZ, 0xc0, !PT ;  /* 0x0000038032277812 */ /* 0x000fe400078ec0ff */
[----:B------:R-:W-:Y:S01]  /*b2a0*/  SHF.R.U64 R44, R44, 0x3, RZ ;  /* 0x000000032c2c7819 */ /* 0x000fe200000012ff */
[----:B------:R3:W5:Y:S01]  /*b2b0*/  LD.E.128 R8, desc[UR8][R30.64] ;  /* 0x000000081e087980 */ /* 0x000762000c101d00 */
[----:B------:R-:W-:-:S02]  /*b2c0*/  SHF.R.U64 R39, R39, 0x3, RZ ;  /* 0x0000000327277819 */ /* 0x000fc400000012ff */
[----:B------:R-:W-:Y:S01]  /*b2d0*/  LOP3.LUT R44, R44, R45, RZ, 0x3c, !PT ;  /* 0x0000002d2c2c7212 */ /* 0x000fe200078e3cff */
[--C-:B------:R-:W-:Y:S01]  /*b2e0*/  IMAD.X R45, RZ, RZ, R51.reuse, P6 ;  /* 0x000000ffff2d7224 */ /* 0x100fe200030e0633 */
[----:B------:R-:W-:Y:S01]  /*b2f0*/  LOP3.LUT R50, R39, R50, RZ, 0x3c, !PT ;  /* 0x0000003227327212 */ /* 0x000fe200078e3cff */
[----:B------:R-:W-:Y:S01]  /*b300*/  IMAD.X R39, RZ, RZ, R51, P5 ;  /* 0x000000ffff277224 */ /* 0x000fe200028e0633 */
[----:B------:R4:W5:Y:S01]  /*b310*/  LD.E.128 R24, desc[UR8][R28.64] ;  /* 0x000000081c187980 */ /* 0x000962000c101d00 */
[----:B---3--:R-:W3:Y:S01]  /*b320*/  @P1 LDC R30, c[0x0][0xbf0] ;  /* 0x0002fc00ff1e1b82 */ /* 0x008ee20000000800 */
[----:B------:R-:W-:Y:S02]  /*b330*/  IMAD R3, R206, 0x20, R209 ;  /* 0x00000020ce037824 */ /* 0x000fe400078e02d1 */
[----:B------:R-:W5:Y:S04]  /*b340*/  LD.E.128 R56, desc[UR8][R50.64] ;  /* 0x0000000832387980 */ /* 0x000f68000c101d00 */
[----:B------:R3:W5:Y:S01]  /*b350*/  LD.E.128 R4, desc[UR8][R34.64] ;  /* 0x0000000822047980 */ /* 0x000762000c101d00 */
[----:B----4-:R-:W4:Y:S03]  /*b360*/  LDC.64 R28, c[0x0][0xae0] ;  /* 0x0002b800ff1c7b82 */ /* 0x010f260000000a00 */
[----:B------:R-:W5:Y:S01]  /*b370*/  LD.E.128 R68, desc[UR8][R36.64] ;  /* 0x0000000824447980 */ /* 0x000f62000c101d00 */
[----:B-1----:R-:W-:-:S03]  /*b380*/  IMAD R20, R74, 0x80, R3 ;  /* 0x000000804a147824 */ /* 0x002fc600078e0203 */
[----:B------:R-:W5:Y:S04]  /*b390*/  LD.E.128 R60, desc[UR8][R40.64] ;  /* 0x00000008283c7980 */ /* 0x000f68000c101d00 */
[----:B------:R-:W5:Y:S04]  /*b3a0*/  LD.E.128 R52, desc[UR8][R42.64] ;  /* 0x000000082a347980 */ /* 0x000f68000c101d00 */
[----:B------:R-:W5:Y:S04]  /*b3b0*/  LD.E.128 R12, desc[UR8][R46.64] ;  /* 0x000000082e0c7980 */ /* 0x000f68000c101d00 */
[----:B------:R1:W5:Y:S04]  /*b3c0*/  LD.E.128 R80, desc[UR8][R32.64] ;  /* 0x0000000820507980 */ /* 0x000368000c101d00 */
[----:B------:R0:W5:Y:S04]  /*b3d0*/  LD.E.128 R76, desc[UR8][R38.64] ;  /* 0x00000008264c7980 */ /* 0x000168000c101d00 */
[----:B--2---:R2:W5:Y:S04]  /*b3e0*/  LD.E.128 R64, desc[UR8][R44.64] ;  /* 0x000000082c407980 */ /* 0x004568000c101d00 */
[----:B------:R-:W5:Y:S01]  /*b3f0*/  LD.E.128 R48, desc[UR8][R48.64] ;  /* 0x0000000830307980 */ /* 0x000f62000c101d00 */
[----:B------:R-:W-:-:S02]  /*b400*/  ULDC.64 UR8, c[0x0][0xae8] ;  /* 0x0002ba0000087ab9 */ /* 0x000fc40000000a00 */
[----:B------:R-:W-:Y:S01]  /*b410*/  UIMAD UR5, UR11, UR8, URZ ;  /* 0x000000080b0572a4 */ /* 0x000fe2000f8e023f */
[----:B0-----:R-:W-:Y:S01]  /*b420*/  @P1 IMAD.HI.U32 R3, R20, R21, RZ ;  /* 0x0000001514031227 */ /* 0x001fe200078e00ff */
[----:B------:R-:W-:Y:S01]  /*b430*/  UIMAD.WIDE.U32 UR6, UR10, UR8, URZ ;  /* 0x000000080a0672a5 */ /* 0x000fe2000f8e003f */
[----:B------:R-:W-:Y:S01]  /*b440*/  @!PT LDS RZ, [RZ] ;  /* 0x00000000fffff984 */ /* 0x000fe20000000800 */
[----:B------:R-:W-:Y:S01]  /*b450*/  @!PT LDS RZ, [RZ] ;  /* 0x00000000fffff984 */ /* 0x000fe20000000800 */
[----:B------:R-:W-:Y:S01]  /*b460*/  @!PT LDS RZ, [RZ] ;  /* 0x00000000fffff984 */ /* 0x000fe20000000800 */
[----:B------:R-:W-:Y:S01]  /*b470*/  @!PT LDS RZ, [RZ] ;  /* 0x00000000fffff984 */ /* 0x000fe20000000800 */
[----:B------:R0:W-:Y:S06]  /*b480*/  MEMBAR.ALL.CTA ;  /* 0x0000000000007992 */ /* 0x0001ec0000008000 */
[----:B0-----:R-:W0:Y:S01]  /*b490*/  FENCE.VIEW.ASYNC.S ;  /* 0x00000000000073c6 */ /* 0x001e220000000000 */
[----:B------:R-:W-:Y:S01]  /*b4a0*/  UIMAD UR5, UR10, UR9, UR5 ;  /* 0x000000090a0572a4 */ /* 0x000fe2000f8e0205 */
[----:B------:R-:W-:Y:S01]  /*b4b0*/  IMAD.MOV.U32 R2, RZ, RZ, R20 ;  /* 0x000000ffff027224 */ /* 0x000fe200078e0014 */
[----:B---3--:R-:W-:Y:S01]  /*b4c0*/  @P1 SHF.R.U32.HI R2, RZ, R30, R3 ;  /* 0x0000001eff021219 */ /* 0x008fe20000011603 */
[----:B------:R-:W-:Y:S01]  /*b4d0*/  ULDC.64 UR8, c[0x0][0xaf0] ;  /* 0x0002bc0000087ab9 */ /* 0x000fe20000000a00 */
[----:B------:R-:W-:-:S02]  /*b4e0*/  UIADD3 UR7, UR7, UR5, URZ ;  /* 0x0000000507077290 */ /* 0x000fc4000fffe03f */
[----:B------:R-:W-:Y:S01]  /*b4f0*/  UIMAD UR5, UR12, UR8, URZ ;  /* 0x000000080c0572a4 */ /* 0x000fe2000f8e023f */
[--C-:B------:R-:W-:Y:S01]  /*b500*/  SHF.R.S32.HI R3, RZ, 0x1f, R2.reuse ;  /* 0x0000001fff037819 */ /* 0x100fe20000011402 */
[----:B------:R-:W-:Y:S01]  /*b510*/  UIMAD.WIDE.U32 UR6, UR14, UR8, UR6 ;  /* 0x000000080e0672a5 */ /* 0x000fe2000f8e0006 */
[----:B------:R-:W-:Y:S01]  /*b520*/  IMAD.MOV R21, RZ, RZ, -R2 ;  /* 0x000000ffff157224 */ /* 0x000fe200078e0a02 */
[----:B------:R-:W-:Y:S02]  /*b530*/  UIMAD UR5, UR14, UR9, UR5 ;  /* 0x000000090e0572a4 */ /* 0x000fe4000f8e0205 */
[----:B----4-:R-:W-:Y:S01]  /*b540*/  IMAD R3, R3, R28, RZ ;  /* 0x0000001c03037224 */ /* 0x010fe200078e02ff */
[----:B------:R-:W-:Y:S01]  /*b550*/  R2UR UR13, R207 ;  /* 0x00000000cf0d72ca */ /* 0x000fe200000e0000 */
[----:B------:R-:W-:Y:S01]  /*b560*/  UIADD3 UR7, UR7, UR5, URZ ;  /* 0x0000000507077290 */ /* 0x000fe2000fffe03f */
[----:B------:R-:W-:Y:S01]  /*b570*/  IMAD R21, R90, R21, R20 ;  /* 0x000000155a157224 */ /* 0x000fe200078e0214 */
[----:B------:R-:W-:Y:S01]  /*b580*/  ULDC.64 UR8, c[0x0][0xad8] ;  /* 0x0002b60000087ab9 */ /* 0x000fe20000000a00 */
[----:B------:R-:W-:Y:S01]  /*b590*/  IMAD R29, R2, R29, R3 ;  /* 0x0000001d021d7224 */ /* 0x000fe200078e0203 */
[----:B------:R-:W-:-:S02]  /*b5a0*/  UIADD3 UR4, UR4, 0x36820, URZ ;  /* 0x0003682004047890 */ /* 0x000fc4000fffe03f */
[----:B------:R-:W-:Y:S01]  /*b5b0*/  SHF.R.S32.HI R20, RZ, 0x1f, R21 ;  /* 0x0000001fff147819 */ /* 0x000fe20000011415 */
[----:B------:R-:W-:Y:S01]  /*b5c0*/  IMAD.WIDE.U32 R2, R2, R28, UR6 ;  /* 0x0000000602027e25 */ /* 0x000fe2000f8e001c */
[----:B------:R-:W-:Y:S01]  /*b5d0*/  UIADD3 UR36, UR36, 0x1, URZ ;  /* 0x0000000124247890 */ /* 0x000fe2000fffe03f */
[----:B------:R-:W-:Y:S02]  /*b5e0*/  ULDC.64 UR10, c[0x0][0xa80] ;  /* 0x0002a000000a7ab9 */ /* 0x000fe40000000a00 */
[----:B------:R-:W-:Y:S02]  /*b5f0*/  IMAD.IADD R3, R3, 0x1, R29 ;  /* 0x0000000103037824 */ /* 0x000fe400078e021d */
[----:B------:R-:W-:Y:S02]  /*b600*/  IMAD R20, R20, UR8, RZ ;  /* 0x0000000814147c24 */ /* 0x000fe4000f8e02ff */
[----:B------:R-:W-:Y:S01]  /*b610*/  IMAD R35, R74, 0x80, R209 ;  /* 0x000000804a237824 */ /* 0x000fe200078e02d1 */
[----:B------:R-:W-:Y:S01]  /*b620*/  ULDC UR5, c[0x0][0xc] ;  /* 0x0000030000057ab9 */ /* 0x000fe20000000800 */
[----:B------:R-:W-:-:S02]  /*b630*/  IMAD R29, R21, UR9, R20 ;  /* 0x00000009151d7c24 */ /* 0x000fc4000f8e0214 */
[----:B------:R-:W-:Y:S01]  /*b640*/  IMAD.WIDE.U32 R2, R21, UR8, R2 ;  /* 0x0000000815027c25 */ /* 0x000fe2000f8e0002 */
[----:B------:R-:W-:Y:S01]  /*b650*/  ISETP.GE.AND P2, PT, R35, R0, PT ;  /* 0x000000002300720c */ /* 0x000fe20003f46270 */
[----:B------:R-:W-:Y:S01]  /*b660*/  UMOV UR6, 0x1 ;  /* 0x0000000100067882 */ /* 0x000fe20000000000 */
[----:B------:R-:W-:Y:S01]  /*b670*/  UIADD3 UR13, UR5, UR13, URZ ;  /* 0x0000000d050d7290 */ /* 0x000fe2000fffe03f */
[----:B------:R-:W-:Y:S01]  /*b680*/  IMAD.IADD R29, R3, 0x1, R29 ;  /* 0x00000001031d7824 */ /* 0x000fe200078e021d */
[----:B------:R-:W-:Y:S01]  /*b690*/  UPRMT UR5, URZ, 0x654, UR4 ;  /* 0x000006543f057896 */ /* 0x000fe20008000004 */
[C---:B-1----:R-:W-:Y:S01]  /*b6a0*/  LEA R32, P1, R2.reuse, UR10, 0x1 ;  /* 0x0000000a02207c11 */ /* 0x042fe2000f8208ff */
[----:B------:R-:W-:Y:S02]  /*b6b0*/  UPRMT UR4, UR6, 0x654, UR4 ;  /* 0x0000065406047896 */ /* 0x000fe40008000004 */
[----:B------:R-:W-:Y:S01]  /*b6c0*/  UISETP.NE.AND UP0, UPT, UR36, 0x2, UPT ;  /* 0x000000022400788c */ /* 0x000fe2000bf05270 */
[----:B------:R-:W-:Y:S01]  /*b6d0*/  VIADD R21, R35, 0x20 ;  /* 0x0000002023157836 */ /* 0x000fe20000000000 */
[----:B------:R-:W-:-:S02]  /*b6e0*/  LEA.HI.X R33, R2, UR11, R29, 0x1, P1 ;  /* 0x0000000b02217c11 */ /* 0x000fc400088f0c1d */
[----:B------:R-:W-:Y:S01]  /*b6f0*/  USEL UR6, URZ, 0x1, UP0 ;  /* 0x000000013f067887 */ /* 0x000fe20008000000 */
[----:B------:R-:W-:Y:S01]  /*b700*/  VIADD R3, R35, 0x40 ;  /* 0x0000004023037836 */ /* 0x000fe20000000000 */
[-C--:B------:R-:W-:Y:S01]  /*b710*/  ISETP.GE.AND P0, PT, R21, R0.reuse, PT ;  /* 0x000000001500720c */ /* 0x080fe20003f06270 */
[----:B0-----:R-:W-:Y:S01]  /*b720*/  SYNCS.ARRIVE.TRANS64.RED.A1T0 RZ, [UR5], RZ ;  /* 0x000000ffffff79a7 */ /* 0x001fe20008100405 */
[----:B------:R-:W-:Y:S01]  /*b730*/  IMAD.U32 R207, RZ, RZ, UR13 ;  /* 0x0000000dffcf7e24 */ /* 0x000fe2000f8e00ff */
[----:B------:R-:W-:Y:S01]  /*b740*/  USEL UR36, UR36, URZ, UP0 ;  /* 0x0000003f24247287 */ /* 0x000fe20008000000 */
[----:B------:R2:W0:Y:S01]  /*b750*/  SHFL.IDX PT, R20, R32, RZ, 0x181f ;  /* 0x00181fff20147589 */ /* 0x00042200000e0000 */
[----:B------:R-:W-:Y:S01]  /*b760*/  ULOP3.LUT UR61, UR61, UR6, URZ, 0x3c, !UPT ;  /* 0x000000063d3d7292 */ /* 0x000fe2000f8e3c3f */
[----:B------:R-:W-:Y:S02]  /*b770*/  BSSY B0, `(.L_x_212) ;  /* 0x0000012000007945 */ /* 0x000fe40003800000 */
[----:B------:R2:W1:Y:S01]  /*b780*/  SHFL.IDX PT, R21, R33, RZ, 0x181f ;  /* 0x00181fff21157589 */ /* 0x00046200000e0000 */
[----:B------:R-:W-:Y:S01]  /*b790*/  SYNCS.ARRIVE.TRANS64.RED.A1T0 RZ, [UR4], RZ ;  /* 0x000000ffffff79a7 */ /* 0x000fe20008100404 */
[----:B------:R-:W-:Y:S01]  /*b7a0*/  ISETP.GE.AND P1, PT, R3, R0, PT ;  /* 0x000000000300720c */ /* 0x000fe20003f26270 */
[----:B------:R-:W-:-:S12]  /*b7b0*/  @P2 BRA `(.L_x_213) ;  /* 0x0000000000342947 */ /* 0x000fd80003800000 */
[----:B------:R-:W-:Y:S01]  /*b7c0*/  ULDC UR4, c[0x0][0xac8] ;  /* 0x0002b20000047ab9 */ /* 0x000fe20000000800 */
[----:B------:R-:W-:Y:S01]  /*b7d0*/  ULDC.64 UR6, c[0x0][0x208] ;  /* 0x0000820000067ab9 */ /* 0x000fe20000000a00 */
[----:B------:R-:W-:Y:S02]  /*b7e0*/  ISETP.GE.AND P3, PT, R205, UR4, PT ;  /* 0x00000004cd007c0c */ /* 0x000fe4000bf66270 */
[----:B------:R-:W-:Y:S02]  /*b7f0*/  ISETP.GE.AND P4, PT, R204, UR4, PT ;  /* 0x00000004cc007c0c */ /* 0x000fe4000bf86270 */
[----:B------:R-:W-:-:S09]  /*b800*/  ISETP.GE.AND P2, PT, R23, UR4, PT ;  /* 0x0000000417007c0c */ /* 0x000fd2000bf46270 */
[-C--:B0-----:R-:W-:Y:S02]  /*b810*/  @!P3 LEA R28, P5, R205, R20.reuse, 0x1 ;  /* 0x00000014cd1cb211 */ /* 0x081fe400078a08ff */
[C---:B------:R-:W-:Y:S02]  /*b820*/  @!P4 LEA R30, P6, R204.reuse, R20, 0x1 ;  /* 0x00000014cc1ec211 */ /* 0x040fe400078c08ff */
[----:B-1----:R-:W-:Y:S01]  /*b830*/  @!P2 IMAD.WIDE R2, R23, 0x2, R20 ;  /* 0x000000021702a825 */ /* 0x002fe200078e0214 */
[-C--:B------:R-:W-:Y:S02]  /*b840*/  @!P3 LEA.HI.X R29, R205, R21.reuse, R220, 0x1, P5 ;  /* 0x00000015cd1db211 */ /* 0x080fe400028f0cdc */
[----:B------:R-:W-:Y:S02]  /*b850*/  @!P4 LEA.HI.X R31, R204, R21, R219, 0x1, P6 ;  /* 0x00000015cc1fc211 */ /* 0x000fe400030f0cdb */
[----:B-----5:R3:W-:Y:S04]  /*b860*/  @!P2 ST.E.128 desc[UR6][R2.64], R56 ;  /* 0x000000380200a985 */ /* 0x0207e8000c101d06 */
[----:B------:R3:W-:Y:S04]  /*b870*/  @!P3 ST.E.128 desc[UR6][R28.64], R68 ;  /* 0x000000441c00b985 */ /* 0x0007e8000c101d06 */
[----:B------:R3:W-:Y:S02]  /*b880*/  @!P4 ST.E.128 desc[UR6][R30.64], R80 ;  /* 0x000000501e00c985 */ /* 0x0007e4000c101d06 */
.L_x_213:
[----:B------:R-:W-:Y:S05]  /*b890*/  BSYNC B0 ;  /* 0x0000000000007941 */ /* 0x000fea0003800000 */
.L_x_212:
[----:B-1----:R1:W4:Y:S01]  /*b8a0*/  SHFL.IDX PT, R21, R33, 0x1, 0x181f ;  /* 0x00381f0021157f89 */ /* 0x00232200000e0000 */
[----:B------:R-:W-:Y:S03]  /*b8b0*/  BSSY B0, `(.L_x_214) ;  /* 0x0000010000007945 */ /* 0x000fe60003800000 */
[----:B0-----:R1:W0:Y:S01]  /*b8c0*/  SHFL.IDX PT, R20, R32, 0x1, 0x181f ;  /* 0x00381f0020147f89 */ /* 0x00122200000e0000 */
[----:B------:R-:W-:Y:S05]  /*b8d0*/  @P0 BRA `(.L_x_215) ;  /* 0x0000000000340947 */ /* 0x000fea0003800000 */
[----:B------:R-:W-:Y:S01]  /*b8e0*/  ULDC UR4, c[0x0][0xac8] ;  /* 0x0002b20000047ab9 */ /* 0x000fe20000000800 */
[----:B------:R-:W-:Y:S01]  /*b8f0*/  ULDC.64 UR6, c[0x0][0x208] ;  /* 0x0000820000067ab9 */ /* 0x000fe20000000a00 */
[----:B------:R-:W-:Y:S02]  /*b900*/  ISETP.GE.AND P4, PT, R205, UR4, PT ;  /* 0x00000004cd007c0c */ /* 0x000fe4000bf86270 */
[----:B------:R-:W-:Y:S02]  /*b910*/  ISETP.GE.AND P5, PT, R204, UR4, PT ;  /* 0x00000004cc007c0c */ /* 0x000fe4000bfa6270 */
[----:B------:R-:W-:-:S09]  /*b920*/  ISETP.GE.AND P3, PT, R23, UR4, PT ;  /* 0x0000000417007c0c */ /* 0x000fd2000bf66270 */
[-C--:B0--3--:R-:W-:Y:S02]  /*b930*/  @!P4 LEA R28, P0, R205, R20.reuse, 0x1 ;  /* 0x00000014cd1cc211 */ /* 0x089fe400078008ff */
[C---:B------:R-:W-:Y:S02]  /*b940*/  @!P5 LEA R30, P2, R204.reuse, R20, 0x1 ;  /* 0x00000014cc1ed211 */ /* 0x040fe400078408ff */
[----:B----4-:R-:W-:Y:S01]  /*b950*/  @!P3 IMAD.WIDE R2, R23, 0x2, R20 ;  /* 0x000000021702b825 */ /* 0x010fe200078e0214 */
[-C--:B------:R-:W-:Y:S02]  /*b960*/  @!P4 LEA.HI.X R29, R205, R21.reuse, R220, 0x1, P0 ;  /* 0x00000015cd1dc211 */ /* 0x080fe400000f0cdc */
[----:B------:R-:W-:Y:S02]  /*b970*/  @!P5 LEA.HI.X R31, R204, R21, R219, 0x1, P2 ;  /* 0x00000015cc1fd211 */ /* 0x000fe400010f0cdb */
[----:B-----5:R0:W-:Y:S04]  /*b980*/  @!P3 ST.E.128 desc[UR6][R2.64], R24 ;  /* 0x000000180200b985 */ /* 0x0201e8000c101d06 */
[----:B------:R0:W-:Y:S04]  /*b990*/  @!P4 ST.E.128 desc[UR6][R28.64], R60 ;  /* 0x0000003c1c00c985 */ /* 0x0001e8000c101d06 */
[----:B------:R0:W-:Y:S02]  /*b9a0*/  @!P5 ST.E.128 desc[UR6][R30.64], R76 ;  /* 0x0000004c1e00d985 */ /* 0x0001e4000c101d06 */
.L_x_215:
[----:B------:R-:W-:Y:S05]  /*b9b0*/  BSYNC B0 ;  /* 0x0000000000007941 */ /* 0x000fea0003800000 */
.L_x_214:
[----:B----4-:R4:W1:Y:S01]  /*b9c0*/  SHFL.IDX PT, R21, R33, 0x2, 0x181f ;  /* 0x00581f0021157f89 */ /* 0x01086200000e0000 */
        /* <DEDUP_REMOVED lines=8> */
[-C--:B0----5:R-:W-:Y:S02]  /*ba50*/  @!P3 LEA R24, P0, R205, R20.reuse, 0x1 ;  /* 0x00000014cd18b211 */ /* 0x0a1fe400078008ff */
[C---:B------:R-:W-:Y:S02]  /*ba60*/  @!P4 LEA R26, P1, R204.reuse, R20, 0x1 ;  /* 0x00000014cc1ac211 */ /* 0x040fe400078208ff */
[----:B-1-3--:R-:W-:Y:S01]  /*ba70*/  @!P2 IMAD.WIDE R2, R23, 0x2, R20 ;  /* 0x000000021702a825 */ /* 0x00afe200078e0214 */
[-C--:B------:R-:W-:Y:S02]  /*ba80*/  @!P3 LEA.HI.X R25, R205, R21.reuse, R220, 0x1, P0 ;  /* 0x00000015cd19b211 */ /* 0x080fe400000f0cdc */
[----:B------:R-:W-:Y:S02]  /*ba90*/  @!P4 LEA.HI.X R27, R204, R21, R219, 0x1, P1 ;  /* 0x00000015cc1bc211 */ /* 0x000fe400008f0cdb */
[----:B------:R0:W-:Y:S04]  /*baa0*/  @!P2 ST.E.128 desc[UR6][R2.64], R8 ;  /* 0x000000080200a985 */ /* 0x0001e8000c101d06 */
[----:B------:R0:W-:Y:S04]  /*bab0*/  @!P3 ST.E.128 desc[UR6][R24.64], R52 ;  /* 0x000000341800b985 */ /* 0x0001e8000c101d06 */
[----:B------:R0:W-:Y:S02]  /*bac0*/  @!P4 ST.E.128 desc[UR6][R26.64], R64 ;  /* 0x000000401a00c985 */ /* 0x0001e4000c101d06 */
.L_x_217:
[----:B------:R-:W-:Y:S05]  /*bad0*/  BSYNC B0 ;  /* 0x0000000000007941 */ /* 0x000fea0003800000 */
.L_x_216:
[----:B0--3--:R-:W-:Y:S01]  /*bae0*/  VIADD R3, R35, 0x60 ;  /* 0x0000006023037836 */ /* 0x009fe20000000000 */
[----:B-----5:R0:W3:Y:S01]  /*baf0*/  SHFL.IDX PT, R9, R33, 0x3, 0x181f ;  /* 0x00781f0021097f89 */ /* 0x0200e200000e0000 */
[----:B------:R-:W-:Y:S01]  /*bb00*/  BSSY B0, `(.L_x_218) ;  /* 0x0000012000007945 */ /* 0x000fe20003800000 */
[----:B------:R-:W-:Y:S02]  /*bb10*/  VIADD R208, R208, 0x1 ;  /* 0x00000001d0d07836 */ /* 0x000fe40000000000 */
[----:B------:R-:W-:Y:S01]  /*bb20*/  ISETP.GE.AND P0, PT, R3, R0, PT ;  /* 0x000000000300720c */ /* 0x000fe20003f06270 */
[----:B------:R0:W0:-:S12]  /*bb30*/  SHFL.IDX PT, R8, R32, 0x3, 0x181f ;  /* 0x00781f0020087f89 */ /* 0x00001800000e0000 */
[----:B------:R-:W-:Y:S05]  /*bb40*/  @P0 BRA `(.L_x_219) ;  /* 0x0000000000340947 */ /* 0x000fea0003800000 */
[----:B------:R-:W-:Y:S01]  /*bb50*/  ULDC UR4, c[0x0][0xac8] ;  /* 0x0002b20000047ab9 */ /* 0x000fe20000000800 */
[----:B------:R-:W-:Y:S01]  /*bb60*/  ULDC.64 UR6, c[0x0][0x208] ;  /* 0x0000820000067ab9 */ /* 0x000fe20000000a00 */
[----:B------:R-:W-:Y:S02]  /*bb70*/  ISETP.GE.AND P3, PT, R205, UR4, PT ;  /* 0x00000004cd007c0c */ /* 0x000fe4000bf66270 */
[----:B------:R-:W-:Y:S02]  /*bb80*/  ISETP.GE.AND P4, PT, R204, UR4, PT ;  /* 0x00000004cc007c0c */ /* 0x000fe4000bf86270 */
[----:B------:R-:W-:-:S09]  /*bb90*/  ISETP.GE.AND P2, PT, R23, UR4, PT ;  /* 0x0000000417007c0c */ /* 0x000fd2000bf46270 */
[-C--:B0-----:R-:W-:Y:S02]  /*bba0*/  @!P3 LEA R10, P0, R205, R8.reuse, 0x1 ;  /* 0x00000008cd0ab211 */ /* 0x081fe400078008ff */
[C---:B------:R-:W-:Y:S02]  /*bbb0*/  @!P4 LEA R20, P1, R204.reuse, R8, 0x1 ;  /* 0x00000008cc14c211 */ /* 0x040fe400078208ff */
[----:B---3--:R-:W-:Y:S01]  /*bbc0*/  @!P2 IMAD.WIDE R2, R23, 0x2, R8 ;  /* 0x000000021702a825 */ /* 0x008fe200078e0208 */
[-C--:B------:R-:W-:Y:S02]  /*bbd0*/  @!P3 LEA.HI.X R11, R205, R9.reuse, R220, 0x1, P0 ;  /* 0x00000009cd0bb211 */ /* 0x080fe400000f0cdc */
[----:B-1----:R-:W-:Y:S02]  /*bbe0*/  @!P4 LEA.HI.X R21, R204, R9, R219, 0x1, P1 ;  /* 0x00000009cc15c211 */ /* 0x002fe400008f0cdb */
[----:B------:R0:W-:Y:S04]  /*bbf0*/  @!P2 ST.E.128 desc[UR6][R2.64], R4 ;  /* 0x000000040200a985 */ /* 0x0001e8000c101d06 */
[----:B------:R0:W-:Y:S04]  /*bc00*/  @!P3 ST.E.128 desc[UR6][R10.64], R12 ;  /* 0x0000000c0a00b985 */ /* 0x0001e8000c101d06 */
[----:B------:R0:W-:Y:S02]  /*bc10*/  @!P4 ST.E.128 desc[UR6][R20.64], R48 ;  /* 0x000000301400c985 */ /* 0x0001e4000c101d06 */
.L_x_219:
[----:B------:R-:W-:Y:S05]  /*bc20*/  BSYNC B0 ;  /* 0x0000000000007941 */ /* 0x000fea0003800000 */
.L_x_218:
[----:B------:R-:W5:Y:S01]  /*bc30*/  LDC R0, c[0x0][0xc34] ;  /* 0x00030d00ff007b82 */ /* 0x000f620000000800 */
[----:B------:R-:W-:-:S13]  /*bc40*/  R2UR UR4, R207 ;  /* 0x00000000cf0472ca */ /* 0x000fda00000e0000 */
[----:B-----5:R-:W-:-:S13]  /*bc50*/  ISETP.LE.AND P0, PT, R0, UR4, PT ;  /* 0x0000000400007c0c */ /* 0x020fda000bf03270 */
[----:B------:R-:W-:Y:S05]  /*bc60*/  @!P0 BRA `(.L_x_220) ;  /* 0xffffff5400888947 */ /* 0x000fea000383ffff */
[----:B------:R-:W-:Y:S05]  /*bc70*/  EXIT ;  /* 0x000000000000794d */ /* 0x000fea0003800000 */
.L_x_186:
        /* <DEDUP_REMOVED lines=8> */
[----:B------:R0:W-:Y:S07]  /*bd00*/  STL [R1], R3 ;  /* 0x0000000301007387 */ /* 0x0001ee0000100800 */
[----:B------:R-:W-:Y:S05]  /*bd10*/  @P0 BRA `(.L_x_221) ;  /* 0x0000004800440947 */ /* 0x000fea0003800000 */
[----:B------:R-:W2:Y:S01]  /*bd20*/  LDL R5, [R1+0x2c] ;  /* 0x00002c0001057983 */ /* 0x000ea20000100800 */
[----:B------:R-:W1:Y:S01]  /*bd30*/  S2UR UR4, SR_CgaCtaId ;  /* 0x00000000000479c3 */ /* 0x000e620000008800 */
[C---:B------:R-:W-:Y:S01]  /*bd40*/  IMAD.SHL.U32 R2, R0.reuse, 0x8, RZ ;  /* 0x0000000800027824 */ /* 0x040fe200078e00ff */
[C---:B------:R-:W-:Y:S01]  /*bd50*/  LOP3.LUT R6, R0.reuse, 0x7f, RZ, 0xc0, !PT ;  /* 0x0000007f00067812 */ /* 0x040fe200078ec0ff */
[----:B------:R-:W-:Y:S01]  /*bd60*/  UMOV UR36, 0x400 ;  /* 0x0000040000247882 */ /* 0x000fe20000000000 */
[----:B------:R-:W-:Y:S01]  /*bd70*/  LOP3.LUT P0, RZ, R0, 0x1f, RZ, 0xc0, !PT ;  /* 0x0000001f00ff7812 */ /* 0x000fe2000780c0ff */
[----:B------:R-:W-:Y:S01]  /*bd80*/  IMAD.MOV.U32 R19, RZ, RZ, RZ ;  /* 0x000000ffff137224 */ /* 0x000fe200078e00ff */
[----:B0-----:R-:W-:Y:S01]  /*bd90*/  LOP3.LUT R3, R2, 0x1f8, RZ, 0xc0, !PT ;  /* 0x000001f802037812 */ /* 0x001fe200078ec0ff */
[----:B------:R-:W-:Y:S01]  /*bda0*/  ULDC.64 UR38, c[0x0][0x198] ;  /* 0x0000660000267ab9 */ /* 0x000fe20000000a00 */
[----:B------:R-:W0:Y:S01]  /*bdb0*/  S2UR UR5, SR_CTAID.X ;  /* 0x00000000000579c3 */ /* 0x000e220000002500 */
[C---:B------:R-:W-:Y:S01]  /*bdc0*/  ISETP.NE.AND P1, PT, R6.reuse, RZ, PT ;  /* 0x000000ff0600720c */ /* 0x040fe20003f25270 */
[----:B------:R-:W-:Y:S01]  /*bdd0*/  ULDC UR37, c[0x0][0xc] ;  /* 0x0000030000257ab9 */ /* 0x000fe20000000800 */
[----:B------:R-:W-:Y:S01]  /*bde0*/  LOP3.LUT R4, R3, 0x38, R0, 0x78, !PT ;  /* 0x0000003803047812 */ /* 0x000fe200078e7800 */
[C---:B------:R-:W-:Y:S01]  /*bdf0*/  IMAD.SHL.U32 R3, R6.reuse, 0x8, RZ ;  /* 0x0000000806037824 */ /* 0x040fe200078e00ff */
[----:B------:R-:W-:Y:S01]  /*be00*/  ISETP.NE.OR P0, PT, R6, RZ, !P0 ;  /* 0x000000ff0600720c */ /* 0x000fe20004705670 */
[----:B------:R-:W-:Y:S01]  /*be10*/  IMAD.SHL.U32 R0, R0, 0x10, RZ ;  /* 0x0000001000007824 */ /* 0x000fe200078e00ff */
[----:B------:R-:W-:-:S02]  /*be20*/  LOP3.LUT R18, R18, 0xfffffffe, RZ, 0xc0, !PT ;  /* 0xfffffffe12127812 */ /* 0x000fc400078ec0ff */
[----:B------:R-:W-:Y:S02]  /*be30*/  LOP3.LUT R3, R4, 0x200, R3, 0xf8, !PT ;  /* 0x0000020004037812 */ /* 0x000fe400078ef803 */
[----:B------:R-:W-:Y:S02]  /*be40*/  SHF.R.U32.HI R4, RZ, 0x3, R6 ;  /* 0x00000003ff047819 */ /* 0x000fe40000011606 */
[----:B------:R-:W-:Y:S02]  /*be50*/  LOP3.LUT R2, R2, 0x38, RZ, 0xc0, !PT ;  /* 0x0000003802027812 */ /* 0x000fe400078ec0ff */
[----:B------:R-:W-:Y:S01]  /*be60*/  LOP3.LUT R6, R4, 0x70, R0, 0xf8, !PT ;  /* 0x0000007004067812 */ /* 0x000fe200078ef800 */
[----:B-1----:R-:W-:Y:S01]  /*be70*/  ULEA UR36, UR4, UR36, 0x18 ;  /* 0x0000002404247291 */ /* 0x002fe2000f8ec03f */
[----:B------:R-:W-:-:S04]  /*be80*/  @P1 LOP3.LUT R18, R18, 0x1, RZ, 0xfc, !PT ;  /* 0x0000000112121812 */ /* 0x000fc800078efcff */
[----:B------:R-:W-:Y:S02]  /*be90*/  LOP3.LUT R18, R18, 0xfffffffd, RZ, 0xc0, !PT ;  /* 0xfffffffd12127812 */ /* 0x000fe400078ec0ff */
[----:B------:R-:W-:Y:S01]  /*bea0*/  LEA R4, R3, UR36, 0x1 ;  /* 0x0000002403047c11 */ /* 0x000fe2000f8e08ff */
[----:B0-----:R-:W-:Y:S01]  /*beb0*/  IMAD.U32 R0, RZ, RZ, UR5 ;  /* 0x00000005ff007e24 */ /* 0x001fe2000f8e00ff */
[----:B------:R-:W-:-:S03]  /*bec0*/  @P0 LOP3.LUT R18, R18, 0x2, RZ, 0xfc, !PT ;  /* 0x0000000212120812 */ /* 0x000fc600078efcff */
[----:B------:R-:W-:Y:S04]  /*bed0*/  STL [R1+0x10], R4 ;  /* 0x0000100401007387 */ /* 0x000fe80000100800 */
[----:B------:R0:W-:Y:S02]  /*bee0*/  STL [R1+0x28], R0 ;  /* 0x0000280001007387 */ /* 0x0001e40000100800 */
[----:B0-----:R-:W-:Y:S01]  /*bef0*/  IMAD.MOV.U32 R0, RZ, RZ, 0x1 ;  /* 0x00000001ff007424 */ /* 0x001fe200078e00ff */
[----:B--2---:R-:W-:-:S05]  /*bf00*/  LOP3.LUT R3, R5, 0x2, RZ, 0xfc, !PT ;  /* 0x0000000205037812 */ /* 0x004fca00078efcff */
[----:B------:R0:W-:Y:S04]  /*bf10*/  STL [R1+0x18], R3 ;  /* 0x0000180301007387 */ /* 0x0001e80000100800 */
[----:B------:R-:W-:Y:S04]  /*bf20*/  STL [R1+0x34], RZ ;  /* 0x000034ff01007387 */ /* 0x000fe80000100800 */
[----:B------:R1:W-:Y:S01]  /*bf30*/  STL [R1], R0 ;  /* 0x0000000001007387 */ /* 0x0003e20000100800 */
[C---:B0-----:R-:W-:Y:S02]  /*bf40*/  LOP3.LUT R3, R2.reuse, 0x40, RZ, 0xfc, !PT ;  /* 0x0000004002037812 */ /* 0x041fe400078efcff */
[----:B-1----:R-:W-:-:S07]  /*bf50*/  LOP3.LUT R0, R2, 0x80, RZ, 0xfc, !PT ;  /* 0x0000008002007812 */ /* 0x002fce00078efcff */
.L_x_309:
[----:B--2---:R-:W2:Y:S01]  /*bf60*/  LDL R2, [R1+0x28] ;  /* 0x0000280001027983 */ /* 0x004ea20000100800 */
[----:B0-----:R-:W0:Y:S01]  /*bf70*/  LDC R0, c[0x0][0xc38] ;  /* 0x00030e00ff007b82 */ /* 0x001e220000000800 */
[----:B------:R-:W-:Y:S05]  /*bf80*/  YIELD ;  /* 0x0000000000007946 */ /* 0x000fea0003800000 */
[----:B------:R-:W-:Y:S02]  /*bf90*/  ULDC.64 UR4, c[0x0][0x418] ;  /* 0x0001060000047ab9 */ /* 0x000fe40000000a00 */
[----:B------:R-:W1:Y:S01]  /*bfa0*/  LDC R16, c[0x0][0xc44] ;  /* 0x00031100ff107b82 */ /* 0x000e620000000800 */
[----:B------:R-:W-:-:S03]  /*bfb0*/  UISETP.NE.U32.AND UP0, UPT, UR4, URZ, UPT ;  /* 0x0000003f0400728c */ /* 0x000fc6000bf05070 */
[----:B------:R-:W-:Y:S01]  /*bfc0*/  ULDC UR4, c[0x0][0x424] ;  /* 0x0001090000047ab9 */ /* 0x000fe20000000800 */
[----:B------:R-:W-:-:S04]  /*bfd0*/  UISETP.NE.AND.EX UP0, UPT, UR5, URZ, UPT, UP0 ;  /* 0x0000003f0500728c */ /* 0x000fc8000bf05300 */
[----:B------:R-:W-:Y:S01]  /*bfe0*/  USEL UR4, UR4, 0x1, UP0 ;  /* 0x0000000104047887 */ /* 0x000fe20008000000 */
[----:B0-----:R-:W-:Y:S02]  /*bff0*/  ISETP.NE.AND P0, PT, R0, 0x1, PT ;  /* 0x000000010000780c */ /* 0x001fe40003f05270 */
[----:B-1----:R-:W-:-:S11]  /*c000*/  ISETP.NE.AND P1, PT, R16, 0x1, PT ;  /* 0x000000011000780c */ /* 0x002fd60003f25270 */
[----:B------:R-:W2:Y:S08]  /*c010*/  @P0 LDC R0, c[0x0][0xc3c] ;  /* 0x00030f00ff000b82 */ /* 0x000eb00000000800 */
[----:B------:R-:W0:Y:S01]  /*c020*/  @P0 LDC R3, c[0x0][0xc40] ;  /* 0x00031000ff030b82 */ /* 0x000e220000000800 */
[----:B--2---:R-:W-:-:S04]  /*c030*/  @P0 IMAD.HI.U32 R0, R2, R0, RZ ;  /* 0x0000000002000227 */ /* 0x004fc800078e00ff */
[----:B------:R-:W-:Y:S01]  /*c040*/  IMAD.MOV.U32 R4, RZ, RZ, R2 ;  /* 0x000000ffff047224 */ /* 0x000fe200078e0002 */
[----:B0-----:R-:W-:Y:S02]  /*c050*/  @P0 SHF.R.U32.HI R4, RZ, R3, R0 ;  /* 0x00000003ff040219 */ /* 0x001fe40000011600 */
[----:B------:R-:W0:Y:S03]  /*c060*/  @P1 LDC.64 R2, c[0x0][0xc48] ;  /* 0x00031200ff021b82 */ /* 0x000e260000000a00 */
[----:B------:R-:W-:Y:S01]  /*c070*/  IMAD.MOV.U32 R5, RZ, RZ, R4 ;  /* 0x000000ffff057224 */ /* 0x000fe200078e0004 */
[----:B------:R1:W-:Y:S04]  /*c080*/  STL [R1+0x1c], R4 ;  /* 0x00001c0401007387 */ /* 0x0003e80000100800 */
[----:B------:R-:W2:Y:S01]  /*c090*/  LDC R0, c[0x0][0x2f0] ;  /* 0x0000bc00ff007b82 */ /* 0x000ea20000000800 */
[----:B0-----:R-:W-:-:S05]  /*c0a0*/  @P1 IMAD.HI.U32 R2, R4, R2, RZ ;  /* 0x0000000204021227 */ /* 0x001fca00078e00ff */
[----:B------:R-:W-:Y:S01]  /*c0b0*/  @P1 SHF.R.U32.HI R5, RZ, R3, R2 ;  /* 0x00000003ff051219 */ /* 0x000fe20000011602 */
[----:B------:R-:W-:Y:S02]  /*c0c0*/  IMAD.MOV.U32 R2, RZ, RZ, RZ ;  /* 0x000000ffff027224 */ /* 0x000fe400078e00ff */
[----:B--2---:R-:W-:Y:S01]  /*c0d0*/  IMAD R6, R0, UR4, RZ ;  /* 0x0000000400067c24 */ /* 0x004fe2000f8e02ff */
        /* <DEDUP_REMOVED lines=12> */
[----:B------:R-:W-:Y:S05]  /*c1a0*/  @!P0 BRA `(.L_x_222) ;  /* 0x0000000000408947 */ /* 0x000fea0003800000 */
        /* <DEDUP_REMOVED lines=15> */
[----:B0-----:R-:W-:Y:S05]  /*c2a0*/  CALL.ABS.NOINC R2 ;  /* 0x0000000002007343 */ /* 0x001fea0003c00000 */
.L_x_222:
        /* <DEDUP_REMOVED lines=8> */
[----:B------:R0:W2:Y:S01]  /*c330*/  LDC.64 R2, c[0x4][R17] ;  /* 0x0100000011027b82 */ /* 0x0000a20000000a00 */
        /* <DEDUP_REMOVED lines=10> */
[----:B--2---:R-:W-:Y:S05]  /*c3e0*/  CALL.ABS.NOINC R2 ;  /* 0x0000000002007343 */ /* 0x004fea0003c00000 */
.L_x_224:
[----:B------:R0:W1:Y:S01]  /*c3f0*/  LDC.64 R2, c[0x4][R17] ;  /* 0x0100000011027b82 */ /* 0x0000620000000a00 */
[----:B------:R-:W-:Y:S01]  /*c400*/  ULDC.64 UR6, c[0x4][0xa8] ;  /* 0x01002a0000067ab9 */ /* 0x000fe20000000a00 */
[----:B------:R-:W-:Y:S01]  /*c410*/  ULDC.64 UR8, c[0x4][0xb0] ;  /* 0x01002c0000087ab9 */ /* 0x000fe20000000a00 */
[----:B------:R-:W-:Y:S01]  /*c420*/  ULDC.64 UR4, c[0x4][0x18] ;  /* 0x0100060000047ab9 */ /* 0x000fe20000000a00 */
[----:B------:R-:W-:Y:S02]  /*c430*/  IMAD.U32 R4, RZ, RZ, UR6 ;  /* 0x00000006ff047e24 */ /* 0x000fe4000f8e00ff */
        /* <DEDUP_REMOVED lines=9> */
[----:B-1----:R-:W-:Y:S05]  /*c4d0*/  CALL.ABS.NOINC R2 ;  /* 0x0000000002007343 */ /* 0x002fea0003c00000 */
.L_x_223:
[----:B------:R-:W2:Y:S01]  /*c4e0*/  LDL R2, [R1+0x24] ;  /* 0x0000240001027983 */ /* 0x000ea20000100800 */
[----:B------:R-:W-:-:S03]  /*c4f0*/  ULDC.64 UR4, c[0x0][0x9f8] ;  /* 0x00027e0000047ab9 */ /* 0x000fc60000000a00 */
[----:B-1----:R-:W3:Y:S01]  /*c500*/  LDL R0, [R1+0x14] ;  /* 0x0000140001007983 */ /* 0x002ee20000100800 */
[----:B------:R-:W-:Y:S01]  /*c510*/  ISETP.NE.U32.AND P0, PT, RZ, UR4, PT ;  /* 0x00000004ff007c0c */ /* 0x000fe2000bf05070 */
[----:B------:R-:W-:-:S03]  /*c520*/  ULDC.64 UR6, c[0x0][0x208] ;  /* 0x0000820000067ab9 */ /* 0x000fc60000000a00 */
[----:B------:R-:W-:Y:S01]  /*c530*/  ISETP.NE.AND.EX P0, PT, RZ, UR5, PT, P0 ;  /* 0x00000005ff007c0c */ /* 0x000fe2000bf05300 */
[----:B--2---:R-:W-:-:S12]  /*c540*/  IMAD.MOV.U32 R17, RZ, RZ, R2 ;  /* 0x000000ffff117224 */ /* 0x004fd800078e0002 */
[----:B------:R-:W3:Y:S02]  /*c550*/  @P0 LDC.64 R2, c[0x0][0x9f8] ;  /* 0x00027e00ff020b82 */ /* 0x000ee40000000a00 */
[----:B---3--:R-:W-:-:S05]  /*c560*/  @P0 IMAD.WIDE R2, R0, 0x4, R2 ;  /* 0x0000000400020825 */ /* 0x008fca00078e0202 */
[----:B------:R0:W2:Y:S01]  /*c570*/  @P0 LDG.E R0, desc[UR6][R2.64] ;  /* 0x0000000602000981 */ /* 0x0000a2000c1e1900 */
[----:B------:R-:W-:Y:S01]  /*c580*/  VIADD R9, R17, 0xffffffff ;  /* 0xffffffff11097836 */ /* 0x000fe20000000000 */
[----:B------:R-:W-:Y:S01]  /*c590*/  UMOV UR4, 0xffffffff ;  /* 0xffffffff00047882 */ /* 0x000fe20000000000 */
[----:B------:R-:W-:-:S03]  /*c5a0*/  LOP3.LUT R18, R18, 0xfffffffb, RZ, 0xc0, !PT ;  /* 0xfffffffb12127812 */ /* 0x000fc600078ec0ff */
[----:B------:R1:W-:Y:S01]  /*c5b0*/  STL [R1+0x20], R9 ;  /* 0x0000200901007387 */ /* 0x0003e20000100800 */
[----:B0-----:R-:W0:Y:S02]  /*c5c0*/  LDC.64 R2, c[0x0][0x418] ;  /* 0x00010600ff027b82 */ /* 0x001e240000000a00 */
[----:B0-----:R-:W-:-:S04]  /*c5d0*/  ISETP.NE.U32.AND P0, PT, R2, RZ, PT ;  /* 0x000000ff0200720c */ /* 0x001fc80003f05070 */
[----:B------:R-:W-:-:S13]  /*c5e0*/  ISETP.NE.AND.EX P1, PT, R3, RZ, PT, P0 ;  /* 0x000000ff0300720c */ /* 0x000fda0003f25300 */
[----:B------:R-:W-:Y:S02]  /*c5f0*/  @P1 LOP3.LUT R18, R18, 0x4, RZ, 0xfc, !PT ;  /* 0x0000000412121812 */ /* 0x000fe400078efcff */
[----:B--2---:R-:W-:Y:S01]  /*c600*/  SHF.R.S32.HI R8, RZ, 0x1f, R0 ;  /* 0x0000001fff087819 */ /* 0x004fe20000011400 */
[----:B------:R1:W-:Y:S01]  /*c610*/  STL [R1+0x8], R0 ;  /* 0x0000080001007387 */ /* 0x0003e20000100800 */
[----:B------:R-:W-:-:S03]  /*c620*/  SEL R17, R0, RZ, !P1 ;  /* 0x000000ff00117207 */ /* 0x000fc60004800000 */
[----:B------:R1:W-:Y:S01]  /*c630*/  STL [R1+0xc], R8 ;  /* 0x00000c0801007387 */ /* 0x0003e20000100800 */
[----:B------:R-:W-:Y:S05]  /*c640*/  BRA.DIV UR4, `(.L_x_225) ;  /* 0x0000004604447947 */ /* 0x000fea000b800000 */
[----:B------:R-:W0:Y:S02]  /*c650*/  S2R R4, SR_TID.X ;  /* 0x0000000000047919 */ /* 0x000e240000002100 */
[----:B0-----:R-:W-:-:S04]  /*c660*/  SHF.R.U32.HI R4, RZ, 0x5, R4 ;  /* 0x00000005ff047819 */ /* 0x001fc80000011604 */
[----:B------:R-:W-:-:S05]  /*c670*/  LOP3.LUT R4, R4, 0x3, RZ, 0xc0, !PT ;  /* 0x0000000304047812 */ /* 0x000fca00078ec0ff */
[----:B------:R0:W2:Y:S02]  /*c680*/  SHFL.IDX PT, R14, R4, RZ, 0x1f ;  /* 0x00001fff040e7589 */ /* 0x0000a400000e0000 */
.L_x_325:
[----:B--2---:R-:W-:Y:S02]  /*c690*/  ISETP.NE.AND P0, PT, R14, RZ, PT ;  /* 0x000000ff0e00720c */ /* 0x004fe40003f05270 */
[----:B------:R-:W-:Y:S02]  /*c6a0*/  PLOP3.LUT P2, PT, PT, PT, PT, 0x8, 0x0 ;  /* 0x000000000000781c */ /* 0x000fe40003f4e170 */
[----:B------:R-:W-:-:S11]  /*c6b0*/  LOP3.LUT R18, R18, 0xfffffff7, RZ, 0xc0, !PT ;  /* 0xfffffff712127812 */ /* 0x000fd600078ec0ff */
[----:B------:R-:W-:Y:S01]  /*c6c0*/  @P2 LOP3.LUT R18, R18, 0x8, RZ, 0xfc, !PT ;  /* 0x0000000812122812 */ /* 0x000fe200078efcff */
[----:B------:R-:W-:Y:S06]  /*c6d0*/  @P0 BRA `(.L_x_226) ;  /* 0x0000000400500947 */ /* 0x000fec0003800000 */
[----:B------:R-:W-:-:S03]  /*c6e0*/  UMOV UR4, 0xffffffff ;  /* 0xffffffff00047882 */ /* 0x000fc60000000000 */
[----:B------:R-:W-:Y:S05]  /*c6f0*/  BRA.DIV UR4, `(.L_x_227) ;  /* 0x00000046044c7947 */ /* 0x000fea000b800000 */
[----:B------:R-:W-:-:S13]  /*c700*/  ELECT P6, URZ, PT ;  /* 0x00000000003f782f */ /* 0x000fda00038c0000 */
.L_x_328:
[----:B------:R-:W-:Y:S05]  /*c710*/  @!P6 BRA `(.L_x_226) ;  /* 0x000000040040e947 */ /* 0x000fea0003800000 */
[----:B------:R2:W-:Y:S01]  /*c720*/  STL [R1+0x4], R9 ;  /* 0x0000040901007387 */ /* 0x0005e20000100800 */
[----:B------:R-:W-:Y:S05]  /*c730*/  @!P1 BRA `(.L_x_228) ;  /* 0x00000000004c9947 */ /* 0x000fea0003800000 */
[----:B------:R-:W3:Y:S01]  /*c740*/  LDC R7, c[0x0][0x43c] ;  /* 0x00010f00ff077b82 */ /* 0x000ee20000000800 */
[----:B------:R-:W-:Y:S01]  /*c750*/  ULDC.64 UR4, c[0x0][0x428] ;  /* 0x00010a0000047ab9 */ /* 0x000fe20000000a00 */
[----:B------:R-:W-:Y:S01]  /*c760*/  ULDC.64 UR6, c[0x0][0x208] ;  /* 0x0000820000067ab9 */ /* 0x000fe20000000a00 */
[----:B---3--:R-:W-:-:S13]  /*c770*/  ISETP.NE.AND P0, PT, R7, 0x1, PT ;  /* 0x000000010700780c */ /* 0x008fda0003f05270 */
[----:B0-----:R-:W0:Y:S02]  /*c780*/  @P0 LDC.64 R4, c[0x0][0x440] ;  /* 0x00011000ff040b82 */ /* 0x001e240000000a00 */
[----:B0-----:R-:W-:-:S04]  /*c790*/  @P0 IMAD.HI.U32 R6, R9, R4, RZ ;  /* 0x0000000409060227 */ /* 0x001fc800078e00ff */
[----:B------:R-:W-:Y:S01]  /*c7a0*/  IMAD.MOV.U32 R4, RZ, RZ, R9 ;  /* 0x000000ffff047224 */ /* 0x000fe200078e0009 */
[----:B------:R-:W-:-:S05]  /*c7b0*/  @P0 SHF.R.U32.HI R4, RZ, R5, R6 ;  /* 0x00000005ff040219 */ /* 0x000fca0000011606 */
[----:B------:R-:W-:-:S04]  /*c7c0*/  IMAD.MOV R5, RZ, RZ, -R4 ;  /* 0x000000ffff057224 */ /* 0x000fc800078e0a04 */
[----:B------:R-:W-:Y:S01]  /*c7d0*/  IMAD R6, R7, R5, R9 ;  /* 0x0000000507067224 */ /* 0x000fe200078e0209 */
[----:B------:R-:W-:-:S04]  /*c7e0*/  SHF.R.S32.HI R5, RZ, 0x1f, R4 ;  /* 0x0000001fff057819 */ /* 0x000fc80000011404 */
[----:B------:R0:W-:Y:S01]  /*c7f0*/  STL [R1+0x4], R6 ;  /* 0x0000040601007387 */ /* 0x0001e20000100800 */
[----:B------:R-:W-:-:S03]  /*c800*/  IMAD.WIDE.U32 R4, R0, UR4, R4 ;  /* 0x0000000400047c25 */ /* 0x000fc6000f8e0004 */
[----:B------:R-:W-:Y:S01]  /*c810*/  LEA R2, P0, R4, R2, 0x2 ;  /* 0x0000000204027211 */ /* 0x000fe200078010ff */
[----:B0-----:R-:W-:-:S04]  /*c820*/  IMAD R6, R8, UR4, RZ ;  /* 0x0000000408067c24 */ /* 0x001fc8000f8e02ff */
[----:B-1----:R-:W-:-:S04]  /*c830*/  IMAD R0, R0, UR5, R6 ;  /* 0x0000000500007c24 */ /* 0x002fc8000f8e0206 */
[----:B------:R-:W-:-:S05]  /*c840*/  IMAD.IADD R0, R5, 0x1, R0 ;  /* 0x0000000105007824 */ /* 0x000fca00078e0200 */
[----:B------:R-:W-:-:S05]  /*c850*/  LEA.HI.X R3, R4, R3, R0, 0x2, P0 ;  /* 0x0000000304037211 */ /* 0x000fca00000f1400 */
[----:B------:R3:W5:Y:S02]  /*c860*/  LDG.E R0, desc[UR6][R2.64] ;  /* 0x0000000602007981 */ /* 0x000764000c1e1900 */
.L_x_228:
[----:B---3--:R-:W3:Y:S01]  /*c870*/  LDL R3, [R1] ;  /* 0x0000000001037983 */ /* 0x008ee20000100800 */
[----:B------:R-:W-:Y:S02]  /*c880*/  LEA R2, R19, UR36, 0x3 ;  /* 0x0000002413027c11 */ /* 0x000fe4000f8e18ff */
[----:B---3--:R-:W-:-:S04]  /*c890*/  SHF.L.U32 R3, R3, 0x1f, RZ ;  /* 0x0000001f03037819 */ /* 0x008fc800000006ff */
[----:B------:R-:W3:Y:S02]  /*c8a0*/  SYNCS.PHASECHK.TRANS64.TRYWAIT P0, [R2+URZ+0x36840], R3 ;  /* 0x03684003020075a7 */ /* 0x000ee4000800017f */
[----:B---3--:R-:W-:Y:S05]  /*c8b0*/  @!P0 BRA `(.L_x_229) ;  /* 0x0000004000fc8947 */ /* 0x008fea0003800000 */
.L_x_329:
[----:B0-----:R-:W4:Y:S01]  /*c8c0*/  LDL R4, [R1+0x18] ;  /* 0x0000180001047983 */ /* 0x001f220000100800 */
[----:B------:R-:W0:Y:S02]  /*c8d0*/  S2R R5, SR_TID.X ;  /* 0x0000000000057919 */ /* 0x000e240000002100 */
[----:B0-----:R-:W-:-:S04]  /*c8e0*/  LOP3.LUT R5, R5, 0x7f, RZ, 0xc0, !PT ;  /* 0x0000007f05057812 */ /* 0x001fc800078ec0ff */
[----:B------:R-:W-:-:S13]  /*c8f0*/  ISETP.NE.AND P0, PT, R5, RZ, PT ;  /* 0x000000ff0500720c */ /* 0x000fda0003f05270 */
[----:B---3--:R-:W-:-:S04]  /*c900*/  @!P0 IMAD.MOV.U32 R3, RZ, RZ, 0xa800 ;  /* 0x0000a800ff038424 */ /* 0x008fc800078e00ff */
[----:B------:R4:W-:Y:S02]  /*c910*/  @!P0 SYNCS.ARRIVE.TRANS64 RZ, [R2+URZ+0x36830], R3 ;  /* 0x0368300302ff89a7 */ /* 0x0009e4000800003f */
[----:B----4-:R-:W-:-:S04]  /*c920*/  PRMT R3, R4, 0x9910, RZ ;  /* 0x0000991004037816 */ /* 0x010fc800000000ff */
[----:B------:R-:W-:-:S13]  /*c930*/  ISETP.NE.AND P0, PT, R3, 0x2, PT ;  /* 0x000000020300780c */ /* 0x000fda0003f05270 */
[----:B------:R-:W-:Y:S05]  /*c940*/  @P0 BRA `(.L_x_230) ;  /* 0x0000000000040947 */ /* 0x000fea0003800000 */
[----:B------:R-:W-:Y:S01]  /*c950*/  BPT.TRAP 0x1 ;  /* 0x000000040000795c */ /* 0x000fe20000300000 */
.L_x_230:
[----:B------:R-:W-:-:S13]  /*c960*/  LOP3.LUT P0, RZ, R18, 0x2, RZ, 0xc0, !PT ;  /* 0x0000000212ff7812 */ /* 0x000fda000780c0ff */
[----:B------:R-:W-:Y:S05]  /*c970*/  @P0 BRA `(.L_x_231) ;  /* 0x0000000000040947 */ /* 0x000fea0003800000 */
[----:B------:R-:W-:Y:S01]  /*c980*/  BPT.TRAP 0x1 ;  /* 0x000000040000795c */ /* 0x000fe20000300000 */
.L_x_231:
[----:B------:R-:W3:Y:S01]  /*c990*/  LDL R4, [R1+0x4] ;  /* 0x0000040001047983 */ /* 0x000ee20000100800 */
[----:B------:R-:W-:Y:S01]  /*c9a0*/  R2UR UR14, R2 ;  /* 0x00000000020e72ca */ /* 0x000fe200000e0000 */
[----:B------:R-:W-:Y:S01]  /*c9b0*/  UIADD3 UR4, UP0, UR38, 0x370, URZ ;  /* 0x0000037026047890 */ /* 0x000fe2000ff1e03f */
[----:B------:R-:W-:Y:S01]  /*c9c0*/  R2UR UR12, R16 ;  /* 0x00000000100c72ca */ /* 0x000fe200000e0000 */
[----:B------:R-:W0:Y:S01]  /*c9d0*/  S2R R5, SR_CgaCtaId ;  /* 0x0000000000057919 */ /* 0x000e220000008800 */
[----:B-----5:R-:W-:Y:S01]  /*c9e0*/  R2UR UR13, R0 ;  /* 0x00000000000d72ca */ /* 0x020fe200000e0000 */
[----:B------:R-:W-:Y:S01]  /*c9f0*/  UMOV UR10, URZ ;  /* 0x0000003f000a7c82 */ /* 0x000fe20008000000 */
[----:B------:R-:W-:Y:S01]  /*ca00*/  UMOV UR18, 0x30000 ;  /* 0x0003000000127882 */ /* 0x000fe20000000000 */
[----:B------:R-:W4:Y:S01]  /*ca10*/  S2R R3, SR_CgaCtaId ;  /* 0x0000000000037919 */ /* 0x000f220000008800 */
[----:B------:R-:W-:Y:S01]  /*ca20*/  UMOV UR6, 0x0 ;  /* 0x0000000000067882 */ /* 0x000fe20000000000 */
[----:B------:R-:W-:Y:S01]  /*ca30*/  UMOV UR7, 0x14f00000 ;  /* 0x14f0000000077882 */ /* 0x000fe20000000000 */
[----:B------:R-:W-:Y:S01]  /*ca40*/  UMOV UR16, 0x40 ;  /* 0x0000004000107882 */ /* 0x000fe20000000000 */
[----:B------:R-:W-:Y:S01]  /*ca50*/  PLOP3.LUT P0, PT, PT, PT, PT, 0x80, 0x0 ;  /* 0x000000000000781c */ /* 0x000fe20003f0f070 */
[----:B------:R-:W-:Y:S01]  /*ca60*/  IMAD.MOV.U32 R17, RZ, RZ, R0 ;  /* 0x000000ffff117224 */ /* 0x000fe200078e0000 */
[----:B------:R-:W-:-:S11]  /*ca70*/  LOP3.LUT R18, R18, 0xfffffff7, RZ, 0xc0, !PT ;  /* 0xfffffff712127812 */ /* 0x000fd600078ec0ff */
[----:B------:R-:W-:Y:S02]  /*ca80*/  @P0 LOP3.LUT R18, R18, 0x8, RZ, 0xfc, !PT ;  /* 0x0000000812120812 */ /* 0x000fe400078efcff */
[----:B0-----:R-:W-:Y:S02]  /*ca90*/  LOP3.LUT R5, R5, 0x1, RZ, 0xc0, !PT ;  /* 0x0000000105057812 */ /* 0x001fe400078ec0ff */
[----:B----4-:R-:W-:-:S03]  /*caa0*/  LOP3.LUT R3, R3, 0x1, RZ, 0xc0, !PT ;  /* 0x0000000103037812 */ /* 0x010fc600078ec0ff */
[----:B------:R-:W-:-:S04]  /*cab0*/  IMAD R5, R5, 0xe00, RZ ;  /* 0x00000e0005057824 */ /* 0x000fc800078e02ff */
[----:B------:R-:W-:Y:S02]  /*cac0*/  IMAD R2, R19, 0x5400, R5 ;  /* 0x0000540013027824 */ /* 0x000fe400078e0205 */
[----:B------:R-:W-:-:S03]  /*cad0*/  IMAD R3, R3, 0x38, RZ ;  /* 0x0000003803037824 */ /* 0x000fc600078e02ff */
[----:B------:R-:W-:Y:S02]  /*cae0*/  R2UR UR5, R2 ;  /* 0x00000000020572ca */ /* 0x000fe400000e0000 */
[----:B------:R-:W-:-:S11]  /*caf0*/  R2UR UR9, R3 ;  /* 0x00000000030972ca */ /* 0x000fd600000e0000 */
[----:B------:R-:W-:Y:S02]  /*cb00*/  ULEA UR8, UR5, UR36, 0x1 ;  /* 0x0000002405087291 */ /* 0x000fe4000f8e083f */
[----:B------:R-:W-:Y:S02]  /*cb10*/  UIADD3.X UR5, URZ, UR39, URZ, UP0, !UPT ;  /* 0x000000273f057290 */ /* 0x000fe400087fe43f */
[----:B------:R-:W-:Y:S02]  /*cb20*/  UIADD3 UR15, UR8, 0x24c00, URZ ;  /* 0x00024c00080f7890 */ /* 0x000fe4000fffe03f */
[----:B------:R-:W-:Y:S01]  /*cb30*/  UIADD3 UR17, UR8, 0x28400, URZ ;  /* 0x0002840008117890 */ /* 0x000fe2000fffe03f */
[----:B---3--:R-:W-:-:S13]  /*cb40*/  R2UR UR11, R4 ;  /* 0x00000000040b72ca */ /* 0x008fda00000e0000 */
[----:B------:R-:W-:Y:S02]  /*cb50*/  UIMAD UR11, UR11, 0x70, UR9 ;  /* 0x000000700b0b78a4 */ /* 0x000fe4000f8e0209 */
[----:B------:R-:W-:Y:S02]  /*cb60*/  UIADD3 UR9, UR14, 0x36830, URZ ;  /* 0x000368300e097890 */ /* 0x000fe4000fffe03f */
[----:B------:R-:W-:-:S07]  /*cb70*/  UIADD3 UR14, UR8, 0x21400, URZ ;  /* 0x00021400080e7890 */ /* 0x000fce000fffe03f */
[----:B------:R-:W-:Y:S01]  /*cb80*/  UMOV UR8, UR14 ;  /* 0x0000000e00087c82 */ /* 0x000fe20008000000 */
[----:B------:R-:W-:Y:S01]  /*cb90*/  UMOV UR14, 0x80 ;  /* 0x00000080000e7882 */ /* 0x000fe20000000000 */
[----:B------:R0:W-:Y:S02]  /*cba0*/  UTMALDG.4D.MULTICAST [UR8], [UR4], UR18, desc[UR6] ;  /* 0x00000608040073b4 */ /* 0x0001e40008019812 */
[----:B0-----:R-:W-:Y:S01]  /*cbb0*/  UMOV UR8, UR15 ;  /* 0x0000000f00087c82 */ /* 0x001fe20008000000 */
[----:B------:R-:W-:Y:S02]  /*cbc0*/  UMOV UR10, UR16 ;  /* 0x00000010000a7c82 */ /* 0x000fe40008000000 */
[----:B------:R0:W-:Y:S02]  /*cbd0*/  UTMALDG.4D.MULTICAST [UR8], [UR4], UR18, desc[UR6] ;  /* 0x00000608040073b4 */ /* 0x0001e40008019812 */
[----:B0-----:R-:W-:Y:S01]  /*cbe0*/  UMOV UR8, UR17 ;  /* 0x0000001100087c82 */ /* 0x001fe20008000000 */
[----:B------:R-:W-:-:S02]  /*cbf0*/  UMOV UR10, UR14 ;  /* 0x0000000e000a7c82 */ /* 0x000fc40008000000 */
[----:B------:R3:W-:Y:S02]  /*cc00*/  UTMALDG.4D.MULTICAST [UR8], [UR4], UR18, desc[UR6] ;  /* 0x00000608040073b4 */ /* 0x0007e40008019812 */
[----:B---3--:R-:W-:Y:S01]  /*cc10*/  NOP ;  /* 0x0000000000007918 */ /* 0x008fe20000000000 */
.L_x_226:
        /* <DEDUP_REMOVED lines=10> */
[----:B0-----:R-:W-:Y:S02]  /*ccc0*/  IMAD.U32 R4, RZ, RZ, UR6 ;  /* 0x00000006ff047e24 */ /* 0x001fe4000f8e00ff */
[----:B------:R-:W0:Y:S01]  /*ccd0*/  LDC.64 R2, c[0x4][R2] ;  /* 0x0100000002027b82 */ /* 0x000e220000000a00 */
[----:B------:R-:W-:Y:S02]  /*cce0*/  IMAD.U32 R5, RZ, RZ, UR7 ;  /* 0x00000007ff057e24 */ /* 0x000fe4000f8e00ff */
[----:B------:R-:W-:Y:S02]  /*ccf0*/  IMAD.U32 R6, RZ, RZ, UR8 ;  /* 0x00000008ff067e24 */ /* 0x000fe4000f8e00ff */
[----:B------:R-:W-:-:S02]  /*cd00*/  IMAD.U32 R7, RZ, RZ, UR9 ;  /* 0x00000009ff077e24 */ /* 0x000fc4000f8e00ff */
[----:B------:R-:W-:Y:S02]  /*cd10*/  IMAD.U32 R10, RZ, RZ, UR4 ;  /* 0x00000004ff0a7e24 */ /* 0x000fe4000f8e00ff */
[----:B------:R-:W-:Y:S02]  /*cd20*/  IMAD.U32 R11, RZ, RZ, UR5 ;  /* 0x00000005ff0b7e24 */ /* 0x000fe4000f8e00ff */
[----:B-1----:R-:W-:Y:S02]  /*cd30*/  IMAD.MOV.U32 R8, RZ, RZ, 0x70 ;  /* 0x00000070ff087424 */ /* 0x002fe400078e00ff */
[----:B------:R-:W-:Y:S02]  /*cd40*/  IMAD.MOV.U32 R12, RZ, RZ, 0x1 ;  /* 0x00000001ff0c7424 */ /* 0x000fe400078e00ff */
[----:B------:R-:W-:-:S07]  /*cd50*/  IMAD.MOV.U32 R13, RZ, RZ, RZ ;  /* 0x000000ffff0d7224 */ /* 0x000fce00078e00ff */
[----:B------:R-:W-:-:S07]  /*cd60*/  LEPC R20, `(.L_x_232) ;  /* 0x000000001014794e */ /* 0x000fce0000000000 */
[----:B0-2---:R-:W-:Y:S05]  /*cd70*/  CALL.ABS.NOINC R2 ;  /* 0x0000000002007343 */ /* 0x005fea0003c00000 */
.L_x_232:
[----:B0-----:R-:W3:Y:S01]  /*cd80*/  LDL.LU R4, [R1+0x14] ;  /* 0x0000140001047983 */ /* 0x001ee20000300800 */
[----:B-1----:R-:W-:Y:S01]  /*cd90*/  SHF.R.S32.HI R0, RZ, 0x1f, R16 ;  /* 0x0000001fff007819 */ /* 0x002fe20000011410 */
[----:B------:R-:W-:Y:S01]  /*cda0*/  ULDC.64 UR4, c[0x0][0x2d8] ;  /* 0x0000b60000047ab9 */ /* 0x000fe20000000a00 */
[----:B------:R-:W0:Y:S01]  /*cdb0*/  LDC R8, c[0x0][0x448] ;  /* 0x00011200ff087b82 */ /* 0x000e220000000800 */
[----:B------:R-:W4:Y:S04]  /*cdc0*/  LDL.LU R7, [R1+0x1c] ;  /* 0x00001c0001077983 */ /* 0x000f280000300800 */
[----:B------:R-:W2:Y:S01]  /*cdd0*/  LDL R5, [R1+0x28] ;  /* 0x0000280001057983 */ /* 0x000ea20000100800 */
        /* <DEDUP_REMOVED lines=9> */
[----:B------:R-:W-:Y:S02]  /*ce70*/  LOP3.LUT R10, R10, 0x38, RZ, 0xc0, !PT ;  /* 0x000000380a0a7812 */ /* 0x000fe400078ec0ff */
[----:B---3--:R-:W-:Y:S01]  /*ce80*/  SHF.R.S32.HI R0, RZ, 0x1f, R4 ;  /* 0x0000001fff007819 */ /* 0x008fe20000011404 */
[----:B------:R-:W-:-:S04]  /*ce90*/  IMAD.WIDE.U32 R2, R4, UR4, R2 ;  /* 0x0000000404027c25 */ /* 0x000fc8000f8e0002 */
[----:B------:R-:W-:Y:S01]  /*cea0*/  IMAD R0, R0, UR4, RZ ;  /* 0x0000000400007c24 */ /* 0x000fe2000f8e02ff */
[----:B------:R-:W-:-:S03]  /*ceb0*/  ULDC UR4, c[0x0][0xc38] ;  /* 0x00030e0000047ab9 */ /* 0x000fc60000000800 */
[----:B------:R-:W-:Y:S02]  /*cec0*/  IMAD R0, R4, UR5, R0 ;  /* 0x0000000504007c24 */ /* 0x000fe4000f8e0200 */
[----:B------:R-:W1:Y:S02]  /*ced0*/  S2R R4, SR_TID.X ;  /* 0x0000000000047919 */ /* 0x000e640000002100 */
[----:B------:R-:W-:Y:S02]  /*cee0*/  IMAD.IADD R3, R3, 0x1, R0 ;  /* 0x0000000103037824 */ /* 0x000fe400078e0200 */
[----:B----4-:R-:W-:Y:S02]  /*cef0*/  IMAD.MOV R0, RZ, RZ, -R7 ;  /* 0x000000ffff007224 */ /* 0x010fe400078e0a07 */
[----:B------:R-:W3:Y:S02]  /*cf00*/  @P0 LDC R7, c[0x0][0x450] ;  /* 0x00011400ff070b82 */ /* 0x000ee40000000800 */
[----:B--2---:R-:W-:Y:S01]  /*cf10*/  IMAD R0, R0, UR4, R5 ;  /* 0x0000000400007c24 */ /* 0x004fe2000f8e0205 */
        /* <DEDUP_REMOVED lines=8> */
[----:B------:R-:W-:-:S05]  /*cfa0*/  LOP3.LUT R0, R4, R5, RZ, 0xfc, !PT ;  /* 0x0000000504007212 */ /* 0x000fca00078efcff */
[----:B0-----:R-:W-:-:S04]  /*cfb0*/  @P0 IMAD.HI.U32 R6, R0, R6, RZ ;  /* 0x0000000600060227 */ /* 0x001fc800078e00ff */
[----:B------:R-:W-:Y:S01]  /*cfc0*/  IMAD.MOV.U32 R4, RZ, RZ, R0 ;  /* 0x000000ffff047224 */ /* 0x000fe200078e0000 */
[----:B---3--:R-:W-:-:S05]  /*cfd0*/  @P0 SHF.R.U32.HI R4, RZ, R7, R6 ;  /* 0x00000007ff040219 */ /* 0x008fca0000011606 */
[----:B------:R-:W-:Y:S02]  /*cfe0*/  IMAD.MOV R6, RZ, RZ, -R4 ;  /* 0x000000ffff067224 */ /* 0x000fe400078e0a04 */
[----:B------:R-:W-:-:S04]  /*cff0*/  IMAD.WIDE.U32 R2, R4, UR4, R2 ;  /* 0x0000000404027c25 */ /* 0x000fc8000f8e0002 */
[----:B------:R-:W-:Y:S01]  /*d000*/  IMAD R0, R8, R6, R0 ;  /* 0x0000000608007224 */ /* 0x000fe200078e0200 */
[----:B------:R-:W-:-:S05]  /*d010*/  SHF.R.S32.HI R6, RZ, 0x1f, R4 ;  /* 0x0000001fff067819 */ /* 0x000fca0000011404 */
[----:B------:R-:W-:Y:S02]  /*d020*/  IMAD R6, R6, UR4, RZ ;  /* 0x0000000406067c24 */ /* 0x000fe4000f8e02ff */
[----:B-1----:R-:W-:Y:S02]  /*d030*/  IMAD.SHL.U32 R9, R9, 0x8, RZ ;  /* 0x0000000809097824 */ /* 0x002fe400078e00ff */
[----:B------:R-:W-:Y:S01]  /*d040*/  IMAD R4, R4, UR5, R6 ;  /* 0x0000000504047c24 */ /* 0x000fe2000f8e0206 */
[----:B------:R-:W-:Y:S02]  /*d050*/  ULDC.64 UR4, c[0x0][0x2c8] ;  /* 0x0000b20000047ab9 */ /* 0x000fe40000000a00 */
[----:B------:R-:W-:Y:S01]  /*d060*/  LOP3.LUT R9, R9, 0x38, RZ, 0xc0, !PT ;  /* 0x0000003809097812 */ /* 0x000fe200078ec0ff */
[----:B------:R-:W-:Y:S01]  /*d070*/  IMAD.IADD R3, R3, 0x1, R4 ;  /* 0x0000000103037824 */ /* 0x000fe200078e0204 */
[----:B------:R-:W-:Y:S02]  /*d080*/  SHF.R.S32.HI R4, RZ, 0x1f, R0 ;  /* 0x0000001fff047819 */ /* 0x000fe40000011400 */
[C---:B------:R-:W-:Y:S01]  /*d090*/  LOP3.LUT R11, R9.reuse, 0x40, RZ, 0xfc, !PT ;  /* 0x00000040090b7812 */ /* 0x040fe200078efcff */
[----:B------:R-:W-:Y:S01]  /*d0a0*/  IMAD.WIDE.U32 R2, R0, UR4, R2 ;  /* 0x0000000400027c25 */ /* 0x000fe2000f8e0002 */
[----:B------:R-:W-:-:S03]  /*d0b0*/  LOP3.LUT R9, R9, 0x80, RZ, 0xfc, !PT ;  /* 0x0000008009097812 */ /* 0x000fc600078efcff */
[----:B------:R-:W-:-:S04]  /*d0c0*/  IMAD R4, R4, UR4, RZ ;  /* 0x0000000404047c24 */ /* 0x000fc8000f8e02ff */
[----:B------:R-:W-:Y:S01]  /*d0d0*/  IMAD R4, R0, UR5, R4 ;  /* 0x0000000500047c24 */ /* 0x000fe2000f8e0204 */
[----:B------:R-:W-:Y:S02]  /*d0e0*/  ULDC.64 UR4, c[0x0][0x280] ;  /* 0x0000a00000047ab9 */ /* 0x000fe40000000a00 */
[----:B------:R-:W-:Y:S01]  /*d0f0*/  LEA R0, P0, R2, UR4, 0x1 ;  /* 0x0000000402007c11 */ /* 0x000fe2000f8008ff */
[----:B------:R-:W-:Y:S01]  /*d100*/  ULDC UR4, c[0x0][0x2b8] ;  /* 0x0000ae0000047ab9 */ /* 0x000fe20000000800 */
[----:B------:R-:W-:Y:S01]  /*d110*/  IMAD.IADD R3, R3, 0x1, R4 ;  /* 0x0000000103037824 */ /* 0x000fe200078e0204 */
[----:B------:R-:W-:Y:S02]  /*d120*/  ISETP.GE.AND P1, PT, R9, UR4, PT ;  /* 0x0000000409007c0c */ /* 0x000fe4000bf26270 */
[----:B------:R0:W5:Y:S01]  /*d130*/  LDL R9, [R1+0x10] ;  /* 0x0000100001097983 */ /* 0x0001620000100800 */
[----:B------:R-:W-:Y:S02]  /*d140*/  ISETP.GE.AND P3, PT, R10, UR4, PT ;  /* 0x000000040a007c0c */ /* 0x000fe4000bf66270 */
[----:B------:R-:W-:-:S02]  /*d150*/  LEA.HI.X R2, R2, UR5, R3, 0x1, P0 ;  /* 0x0000000502027c11 */ /* 0x000fc400080f0c03 */
[----:B------:R-:W-:Y:S01]  /*d160*/  ISETP.GE.AND P0, PT, R11, UR4, PT ;  /* 0x000000040b007c0c */ /* 0x000fe2000bf06270 */
[----:B------:R-:W-:-:S03]  /*d170*/  UMOV UR4, 0xffffffff ;  /* 0xffffffff00047882 */ /* 0x000fc60000000000 */
[----:B0-----:R-:W-:Y:S09]  /*d180*/  BRA.DIV UR4, `(.L_x_233) ;  /* 0x0000003a04dc7947 */ /* 0x001ff2000b800000 */
[----:B------:R-:W0:Y:S01]  /*d190*/  S2R R6, SR_TID.X ;  /* 0x0000000000067919 */ /* 0x000e220000002100 */
[----:B------:R-:W-:Y:S01]  /*d1a0*/  ULDC UR4, c[0x0][0x288] ;  /* 0x0000a20000047ab9 */ /* 0x000fe20000000800 */
[----:B------:R-:W-:Y:S01]  /*d1b0*/  ULDC.64 UR6, c[0x0][0x208] ;  /* 0x0000820000067ab9 */ /* 0x000fe20000000a00 */
[----:B------:R-:W-:Y:S01]  /*d1c0*/  IMAD R3, R8, UR4, RZ ;  /* 0x0000000408037c24 */ /* 0x000fe2000f8e02ff */
[----:B------:R-:W1:Y:S01]  /*d1d0*/  SHFL.IDX PT, R7, R0, RZ, 0x181f ;  /* 0x00181fff00077589 */ /* 0x000e6200000e0000 */
[----:B0-----:R-:W-:-:S04]  /*d1e0*/  LOP3.LUT R6, R6, 0x7f, RZ, 0xc0, !PT ;  /* 0x0000007f06067812 */ /* 0x001fc800078ec0ff */
[----:B------:R-:W-:Y:S02]  /*d1f0*/  SHF.R.U32.HI R11, RZ, 0x3, R6 ;  /* 0x00000003ff0b7819 */ /* 0x000fe40000011606 */
[----:B------:R-:W0:Y:S03]  /*d200*/  SHFL.IDX PT, R6, R2, RZ, 0x181f ;  /* 0x00181fff02067589 */ /* 0x000e2600000e0000 */
[----:B------:R-:W-:-:S04]  /*d210*/  IMAD.IADD R4, R11, 0x1, R5 ;  /* 0x000000010b047824 */ /* 0x000fc800078e0205 */
[C---:B------:R-:W-:Y:S01]  /*d220*/  VIADD R5, R4.reuse, 0x10 ;  /* 0x0000001004057836 */ /* 0x040fe20000000000 */
[----:B------:R-:W-:-:S13]  /*d230*/  ISETP.GE.AND P2, PT, R4, R3, PT ;  /* 0x000000030400720c */ /* 0x000fda0003f46270 */
[----:B-1----:R-:W-:-:S05]  /*d240*/  @!P2 LEA R7, P4, R10, R7, 0x1 ;  /* 0x000000070a07a211 */ /* 0x002fca00078808ff */
[----:B0-----:R-:W-:-:S05]  /*d250*/  @!P2 IMAD.X R6, RZ, RZ, R6, P4 ;  /* 0x000000ffff06a224 */ /* 0x001fca00020e0606 */
[----:B------:R-:W-:-:S04]  /*d260*/  @!P2 LOP3.LUT R7, R7, R6, RZ, 0x3c, !PT ;  /* 0x000000060707a212 */ /* 0x000fc800078e3cff */
[----:B------:R-:W-:-:S04]  /*d270*/  @!P2 LOP3.LUT R6, R7, R6, RZ, 0x3c, !PT ;  /* 0x000000060706a212 */ /* 0x000fc800078e3cff */
[----:B------:R-:W-:-:S05]  /*d280*/  @!P2 LOP3.LUT R7, R7, R6, RZ, 0x3c, !PT ;  /* 0x000000060707a212 */ /* 0x000fca00078e3cff */
[----:B------:R-:W-:Y:S01]  /*d290*/  @!PT LDS RZ, [RZ] ;  /* 0x00000000fffff984 */ /* 0x000fe20000000800 */
[----:B-----5:R-:W-:Y:S04]  /*d2a0*/  @!P2 LDGSTS.E.BYPASS.LTC128B.128 [R9+0x15400], desc[UR6][R6.64], !P3 ;  /* 0x154000000609afae */ /* 0x020fe8000d901d46 */
[----:B------:R-:W-:Y:S04]  /*d2b0*/  @!P2 LDGSTS.E.BYPASS.LTC128B.128 [R9+0x19400], desc[UR6][R6.64+0x80], !P0 ;  /* 0x194000800609afae */ /* 0x000fe8000c101d46 */
[----:B------:R0:W-:Y:S01]  /*d2c0*/  @!P2 LDGSTS.E.BYPASS.LTC128B.128 [R9+0x1d400], desc[UR6][R6.64+0x100], !P1 ;  /* 0x1d4001000609afae */ /* 0x0001e2000c901d46 */
[----:B------:R-:W-:-:S03]  /*d2d0*/  ISETP.GE.AND P2, PT, R5, R3, PT ;  /* 0x000000030500720c */ /* 0x000fc60003f46270 */
[----:B------:R-:W1:Y:S04]  /*d2e0*/  SHFL.IDX PT, R5, R0, 0x1, 0x181f ;  /* 0x00381f0000057f89 */ /* 0x000e6800000e0000 */
[----:B0-----:R-:W0:Y:S06]  /*d2f0*/  SHFL.IDX PT, R6, R2, 0x1, 0x181f ;  /* 0x00381f0002067f89 */ /* 0x001e2c00000e0000 */
[----:B-1----:R-:W-:-:S05]  /*d300*/  @!P2 LEA R5, P4, R10, R5, 0x1 ;  /* 0x000000050a05a211 */ /* 0x002fca00078808ff */
[----:B0-----:R-:W-:-:S04]  /*d310*/  @!P2 IMAD.X R6, RZ, RZ, R6, P4 ;  /* 0x000000ffff06a224 */ /* 0x001fc800020e0606 */
[----:B------:R-:W-:Y:S02]  /*d320*/  @!P2 IMAD.MOV.U32 R7, RZ, RZ, R6 ;  /* 0x000000ffff07a224 */ /* 0x000fe400078e0006 */
[----:B------:R-:W-:Y:S02]  /*d330*/  @!P2 IMAD.MOV.U32 R6, RZ, RZ, R5 ;  /* 0x000000ffff06a224 */ /* 0x000fe400078e0005 */
[----:B------:R-:W-:-:S03]  /*d340*/  VIADD R5, R4, 0x20 ;  /* 0x0000002004057836 */ /* 0x000fc60000000000 */
[----:B------:R-:W-:Y:S04]  /*d350*/  @!P2 LDGSTS.E.BYPASS.LTC128B.128 [R9+0x15c00], desc[UR6][R6.64], !P3 ;  /* 0x15c000000609afae */ /* 0x000fe8000d901d46 */
        /* <DEDUP_REMOVED lines=48> */
[----:B------:R-:W-:Y:S04]  /*d660*/  SHFL.IDX PT, R0, R0, 0x7, 0x181f ;  /* 0x00f81f0000007f89 */ /* 0x000fe800000e0000 */
[----:B0-----:R-:W0:Y:S02]  /*d670*/  SHFL.IDX PT, R6, R2, 0x6, 0x181f ;  /* 0x00d81f0002067f89 */ /* 0x001e2400000e0000 */
[----:B-1----:R-:W-:-:S05]  /*d680*/  @!P2 LEA R5, P4, R10, R5, 0x1 ;  /* 0x000000050a05a211 */ /* 0x002fca00078808ff */
[----:B0-----:R-:W-:-:S04]  /*d690*/  @!P2 IMAD.X R6, RZ, RZ, R6, P4 ;  /* 0x000000ffff06a224 */ /* 0x001fc800020e0606 */
[----:B------:R-:W-:Y:S02]  /*d6a0*/  @!P2 IMAD.MOV.U32 R7, RZ, RZ, R6 ;  /* 0x000000ffff07a224 */ /* 0x000fe400078e0006 */
[----:B------:R-:W-:Y:S02]  /*d6b0*/  @!P2 IMAD.MOV.U32 R6, RZ, RZ, R5 ;  /* 0x000000ffff06a224 */ /* 0x000fe400078e0005 */
[----:B------:R0:W1:Y:S04]  /*d6c0*/  SHFL.IDX PT, R5, R2, 0x7, 0x181f ;  /* 0x00f81f0002057f89 */ /* 0x00006800000e0000 */
[----:B------:R0:W-:Y:S04]  /*d6d0*/  @!P2 LDGSTS.E.BYPASS.LTC128B.128 [R9+0x18400], desc[UR6][R6.64], !P3 ;  /* 0x184000000609afae */ /* 0x0001e8000d901d46 */
[----:B------:R0:W-:Y:S04]  /*d6e0*/  @!P2 LDGSTS.E.BYPASS.LTC128B.128 [R9+0x1c400], desc[UR6][R6.64+0x80], !P0 ;  /* 0x1c4000800609afae */ /* 0x0001e8000c101d46 */
[----:B------:R0:W-:Y:S02]  /*d6f0*/  @!P2 LDGSTS.E.BYPASS.LTC128B.128 [R9+0x20400], desc[UR6][R6.64+0x100], !P1 ;  /* 0x204001000609afae */ /* 0x0001e4000c901d46 */
.L_x_346:
[----:B------:R-:W-:Y:S01]  /*d700*/  VIADD R4, R4, 0x70 ;  /* 0x0000007004047836 */ /* 0x000fe20000000000 */
[----:B------:R-:W-:Y:S04]  /*d710*/  BSSY B0, `(.L_x_234) ;  /* 0x000000c000007945 */ /* 0x000fe80003800000 */
[----:B------:R-:W-:-:S13]  /*d720*/  ISETP.GE.AND P2, PT, R4, R3, PT ;  /* 0x000000030400720c */ /* 0x000fda0003f46270 */
[----:B------:R-:W-:Y:S05]  /*d730*/  @P2 BRA `(.L_x_235) ;  /* 0x0000000000242947 */ /* 0x000fea0003800000 */
[----:B0-----:R-:W-:Y:S01]  /*d740*/  LEA R2, P2, R10, R0, 0x1 ;  /* 0x000000000a027211 */ /* 0x001fe200078408ff */
[----:B------:R-:W-:-:S04]  /*d750*/  ULDC.64 UR4, c[0x0][0x208] ;  /* 0x0000820000047ab9 */ /* 0x000fc80000000a00 */
[----:B-1----:R-:W-:-:S05]  /*d760*/  IMAD.X R3, RZ, RZ, R5, P2 ;  /* 0x000000ffff037224 */ /* 0x002fca00010e0605 */
[----:B------:R-:W-:Y:S01]  /*d770*/  @!PT LDS RZ, [RZ] ;  /* 0x00000000fffff984 */ /* 0x000fe20000000800 */
[----:B------:R-:W-:Y:S01]  /*d780*/  @!PT LDS RZ, [RZ] ;  /* 0x00000000fffff984 */ /* 0x000fe20000000800 */
[----:B------:R-:W-:Y:S01]  /*d790*/  @!PT LDS RZ, [RZ] ;  /* 0x00000000fffff984 */ /* 0x000fe20000000800 */
[----:B------:R2:W-:Y:S04]  /*d7a0*/  LDGSTS.E.BYPASS.LTC128B.128 [R9+0x18c00], desc[UR4][R2.64], !P3 ;  /* 0x18c0000002097fae */ /* 0x0005e8000d901d44 */
[----:B------:R2:W-:Y:S04]  /*d7b0*/  LDGSTS.E.BYPASS.LTC128B.128 [R9+0x1cc00], desc[UR4][R2.64+0x80], !P0 ;  /* 0x1cc0008002097fae */ /* 0x0005e8000c101d44 */
[----:B------:R2:W-:Y:S02]  /*d7c0*/  LDGSTS.E.BYPASS.LTC128B.128 [R9+0x20c00], desc[UR4][R2.64+0x100], !P1 ;  /* 0x20c0010002097fae */ /* 0x0005e4000c901d44 */
.L_x_235:
[----:B------:R-:W-:Y:S05]  /*d7d0*/  BSYNC B0 ;  /* 0x0000000000007941 */ /* 0x000fea0003800000 */
.L_x_234:
[----:B0-2---:R-:W2:Y:S01]  /*d7e0*/  LDL R2, [R1+0x34] ;  /* 0x0000340001027983 */ /* 0x005ea20000100800 */
        /* <DEDUP_REMOVED lines=9> */
[----:B------:R-:W0:Y:S01]  /*d880*/  SYNCS.PHASECHK.TRANS64.TRYWAIT P0, [UR36+0x36820], R0 ;  /* 0x03682000ff0075a7 */ /* 0x000e220008000164 */
[----:B--2---:R-:W-:Y:S02]  /*d890*/  ISETP.GE.AND P1, PT, R2, 0x71, PT ;  /* 0x000000710200780c */ /* 0x004fe40003f26270 */
[----:B0-----:R-:W-:Y:S11]  /*d8a0*/  @!P0 BRA `(.L_x_237) ;  /* 0x0000004000048947 */ /* 0x001ff60003800000 */
.L_x_347:
[----:B------:R-:W-:Y:S05]  /*d8b0*/  BSYNC B0 ;  /* 0x0000000000007941 */ /* 0x000fea0003800000 */
.L_x_236:
[----:B------:R-:W-:Y:S05]  /*d8c0*/  @!P1 BRA `(.L_x_238) ;  /* 0x0000002400b89947 */ /* 0x000fea0003800000 */
[----:B0-----:R-:W2:Y:S01]  /*d8d0*/  LDL R2, [R1+0x24] ;  /* 0x0000240001027983 */ /* 0x001ea20000100800 */
[----:B------:R-:W-:Y:S02]  /*d8e0*/  IMAD.MOV.U32 R0, RZ, RZ, 0x1 ;  /* 0x00000001ff007424 */ /* 0x000fe400078e00ff */
[----:B--2---:R-:W-:-:S05]  /*d8f0*/  IMAD.MOV R8, RZ, RZ, -R2 ;  /* 0x000000ffff087224 */ /* 0x004fca00078e0a02 */
[----:B------:R-:W-:-:S05]  /*d900*/  VIADDMNMX R8, R8, R0, 0xffffffff, !PT ;  /* 0xffffffff08087446 */ /* 0x000fca0007800100 */
[----:B------:R-:W-:-:S05]  /*d910*/  IMAD.IADD R0, R2, 0x1, R8 ;  /* 0x0000000102007824 */ /* 0x000fca00078e0208 */
[----:B------:R-:W-:-:S04]  /*d920*/  LOP3.LUT R0, R0, 0x1, RZ, 0xc0, !PT ;  /* 0x0000000100007812 */ /* 0x000fc800078ec0ff */
[----:B------:R-:W-:Y:S01]  /*d930*/  ISETP.NE.U32.AND P0, PT, R0, 0x1, PT ;  /* 0x000000010000780c */ /* 0x000fe20003f05070 */
[----:B------:R-:W-:-:S12]  /*d940*/  VIADD R0, R2, 0xfffffffe ;  /* 0xfffffffe02007836 */ /* 0x000fd80000000000 */
[----:B------:R-:W-:Y:S05]  /*d950*/  @P0 BRA `(.L_x_239) ;  /* 0x0000000c00300947 */ /* 0x000fea0003800000 */
[----:B------:R-:W2:Y:S01]  /*d960*/  LDL R2, [R1] ;  /* 0x0000000001027983 */ /* 0x000ea20000100800 */
[----:B------:R-:W-:Y:S01]  /*d970*/  LOP3.LUT P2, RZ, R18, 0x8, RZ, 0xc0, !PT ;  /* 0x0000000812ff7812 */ /* 0x000fe2000784c0ff */
[----:B------:R-:W-:Y:S01]  /*d980*/  VIADD R7, R19, 0x1 ;  /* 0x0000000113077836 */ /* 0x000fe20000000000 */
[----:B------:R-:W-:Y:S04]  /*d990*/  BSSY B0, `(.L_x_240) ;  /* 0x00000c4000007945 */ /* 0x000fe80003800000 */
[----:B------:R-:W-:-:S04]  /*d9a0*/  ISETP.NE.AND P0, PT, R7, 0x2, PT ;  /* 0x000000020700780c */ /* 0x000fc80003f05270 */
[----:B------:R-:W-:Y:S02]  /*d9b0*/  SEL R9, RZ, 0x1, P0 ;  /* 0x00000001ff097807 */ /* 0x000fe40000000000 */
[----:B------:R-:W-:Y:S02]  /*d9c0*/  SEL R7, R7, RZ, P0 ;  /* 0x000000ff07077207 */ /* 0x000fe40000000000 */
[----:B--2---:R-:W-:Y:S01]  /*d9d0*/  LOP3.LUT R9, R2, R9, RZ, 0x3c, !PT ;  /* 0x0000000902097212 */ /* 0x004fe200078e3cff */
[----:B------:R-:W-:Y:S06]  /*d9e0*/  @!P2 BRA `(.L_x_241) ;  /* 0x0000000800f8a947 */ /* 0x000fec0003800000 */
[----:B------:R-:W-:Y:S01]  /*d9f0*/  LOP3.LUT P2, RZ, R18, 0x4, RZ, 0xc0, !PT ;  /* 0x0000000412ff7812 */ /* 0x000fe2000784c0ff */
[----:B------:R-:W-:-:S12]  /*da00*/  IMAD.MOV.U32 R4, RZ, RZ, R17 ;  /* 0x000000ffff047224 */ /* 0x000fd800078e0011 */
[----:B------:R-:W-:Y:S05]  /*da10*/  @!P2 BRA `(.L_x_242) ;  /* 0x000000000054a947 */ /* 0x000fea0003800000 */
[----:B------:R-:W2:Y:S01]  /*da20*/  LDL R10, [R1+0xc] ;  /* 0x00000c00010a7983 */ /* 0x000ea20000100800 */
[----:B-1----:R-:W0:Y:S01]  /*da30*/  LDC R5, c[0x0][0x43c] ;  /* 0x00010f00ff057b82 */ /* 0x002e220000000800 */
[----:B------:R-:W-:Y:S02]  /*da40*/  ULDC.64 UR4, c[0x0][0x428] ;  /* 0x00010a0000047ab9 */ /* 0x000fe40000000a00 */
[----:B------:R-:W3:Y:S01]  /*da50*/  LDL R6, [R1+0x8] ;  /* 0x0000080001067983 */ /* 0x000ee20000100800 */
        /* <DEDUP_REMOVED lines=17> */
.L_x_242:
[----:B------:R-:W-:Y:S01]  /*db70*/  LEA R3, R7, UR36, 0x3 ;  /* 0x0000002407037c11 */ /* 0x000fe2000f8e18ff */
[----:B------:R-:W-:Y:S01]  /*db80*/  BSSY B1, `(.L_x_243) ;  /* 0x0000004000017945 */ /* 0x000fe20003800000 */
[----:B------:R-:W-:-:S04]  /*db90*/  SHF.L.U32 R2, R9, 0x1f, RZ ;  /* 0x0000001f09027819 */ /* 0x000fc800000006ff */
[----:B------:R-:W2:Y:S02]  /*dba0*/  SYNCS.PHASECHK.TRANS64.TRYWAIT P0, [R3+URZ+0x36840], R2 ;  /* 0x03684002030075a7 */ /* 0x000ea4000800017f */
[----:B--2---:R-:W-:Y:S05]  /*dbb0*/  @!P0 BRA `(.L_x_244) ;  /* 0x0000003c00588947 */ /* 0x004fea0003800000 */
.L_x_348:
[----:B------:R-:W-:Y:S05]  /*dbc0*/  BSYNC B1 ;  /* 0x0000000000017941 */ /* 0x000fea0003800000 */
.L_x_243:
[----:B01----:R-:W3:Y:S01]  /*dbd0*/  LDL R5, [R1+0x18] ;  /* 0x0000180001057983 */ /* 0x003ee20000100800 */
[----:B------:R-:W0:Y:S02]  /*dbe0*/  S2R R6, SR_TID.X ;  /* 0x0000000000067919 */ /* 0x000e240000002100 */
[----:B0-----:R-:W-:-:S04]  /*dbf0*/  LOP3.LUT R6, R6, 0x7f, RZ, 0xc0, !PT ;  /* 0x0000007f06067812 */ /* 0x001fc800078ec0ff */
[----:B------:R-:W-:-:S13]  /*dc00*/  ISETP.NE.AND P0, PT, R6, RZ, PT ;  /* 0x000000ff0600720c */ /* 0x000fda0003f05270 */
[----:B--2---:R-:W-:-:S04]  /*dc10*/  @!P0 IMAD.MOV.U32 R2, RZ, RZ, 0xa800 ;  /* 0x0000a800ff028424 */ /* 0x004fc800078e00ff */
[----:B------:R3:W-:Y:S02]  /*dc20*/  @!P0 SYNCS.ARRIVE.TRANS64 RZ, [R3+URZ+0x36830], R2 ;  /* 0x0368300203ff89a7 */ /* 0x0007e4000800003f */
[----:B---3--:R-:W-:-:S04]  /*dc30*/  PRMT R2, R5, 0x9910, RZ ;  /* 0x0000991005027816 */ /* 0x008fc800000000ff */
[----:B------:R-:W-:-:S13]  /*dc40*/  ISETP.NE.AND P1, PT, R2, 0x2, PT ;  /* 0x000000020200780c */ /* 0x000fda0003f25270 */
[----:B------:R-:W-:Y:S05]  /*dc50*/  @P1 BRA `(.L_x_245) ;  /* 0x0000000000041947 */ /* 0x000fea0003800000 */
[----:B------:R-:W-:Y:S01]  /*dc60*/  BPT.TRAP 0x1 ;  /* 0x000000040000795c */ /* 0x000fe20000300000 */
.L_x_245:
[----:B------:R-:W-:Y:S01]  /*dc70*/  LOP3.LUT P0, RZ, R18, 0x2, RZ, 0xc0, !PT ;  /* 0x0000000212ff7812 */ /* 0x000fe2000780c0ff */
[----:B------:R-:W-:-:S12]  /*dc80*/  BSSY B1, `(.L_x_246) ;  /* 0x0000003000017945 */ /* 0x000fd80003800000 */
[----:B------:R-:W-:Y:S05]  /*dc90*/  @P0 BRA `(.L_x_247) ;  /* 0x0000000000040947 */ /* 0x000fea0003800000 */
[----:B------:R-:W-:Y:S01]  /*dca0*/  BPT.TRAP 0x1 ;  /* 0x000000040000795c */ /* 0x000fe20000300000 */
.L_x_247:
[----:B------:R-:W-:Y:S05]  /*dcb0*/  BSYNC B1 ;  /* 0x0000000000017941 */ /* 0x000fea0003800000 */
.L_x_246:
[----:B------:R-:W0:Y:S01]  /*dcc0*/  S2R R2, SR_CgaCtaId ;  /* 0x0000000000027919 */ /* 0x000e220000008800 */
[----:B------:R-:W-:Y:S01]  /*dcd0*/  IMAD.MOV.U32 R10, RZ, RZ, RZ ;  /* 0x000000ffff0a7224 */ /* 0x000fe200078e00ff */
[----:B------:R-:W-:Y:S01]  /*dce0*/  UIADD3 UR4, UP0, UR38, 0x370, URZ ;  /* 0x0000037026047890 */ /* 0x000fe2000ff1e03f */
[----:B------:R-:W-:Y:S01]  /*dcf0*/  PLOP3.LUT P0, PT, PT, PT, PT, 0x80, 0x0 ;  /* 0x000000000000781c */ /* 0x000fe20003f0f070 */
[----:B------:R-:W-:Y:S01]  /*dd00*/  VIADD R3, R3, 0x36830 ;  /* 0x0003683003037836 */ /* 0x000fe20000000000 */
[----:B------:R-:W-:Y:S01]  /*dd10*/  UMOV UR6, 0x30000 ;  /* 0x0003000000067882 */ /* 0x000fe20000000000 */
[----:B------:R-:W-:Y:S01]  /*dd20*/  R2UR UR10, R10 ;  /* 0x000000000a0a72ca */ /* 0x000fe200000e0000 */
[----:B------:R-:W-:Y:S01]  /*dd30*/  UIADD3.X UR5, URZ, UR39, URZ, UP0, !UPT ;  /* 0x000000273f057290 */ /* 0x000fe200087fe43f */
[----:B------:R-:W-:Y:S01]  /*dd40*/  UMOV UR14, 0x0 ;  /* 0x00000000000e7882 */ /* 0x000fe20000000000 */
[----:B------:R-:W-:Y:S01]  /*dd50*/  UMOV UR15, 0x14f00000 ;  /* 0x14f00000000f7882 */ /* 0x000fe20000000000 */
[----:B0-----:R-:W-:-:S05]  /*dd60*/  LOP3.LUT R2, R2, 0x1, RZ, 0xc0, !PT ;  /* 0x0000000102027812 */ /* 0x001fca00078ec0ff */
[----:B------:R-:W-:-:S04]  /*dd70*/  IMAD R2, R2, 0xe00, RZ ;  /* 0x00000e0002027824 */ /* 0x000fc800078e02ff */
[----:B------:R-:W-:Y:S02]  /*dd80*/  IMAD R6, R7, 0x5400, R2 ;  /* 0x0000540007067824 */ /* 0x000fe400078e0202 */
[----:B------:R-:W0:Y:S03]  /*dd90*/  S2R R2, SR_CgaCtaId ;  /* 0x0000000000027919 */ /* 0x000e260000008800 */
[----:B------:R-:W-:-:S05]  /*dda0*/  LEA R6, R6, UR36, 0x1 ;  /* 0x0000002406067c11 */ /* 0x000fca000f8e08ff */
[----:B------:R-:W-:Y:S01]  /*ddb0*/  VIADD R5, R6, 0x21400 ;  /* 0x0002140006057836 */ /* 0x000fe20000000000 */
[----:B0-----:R-:W-:-:S05]  /*ddc0*/  LOP3.LUT R2, R2, 0x1, RZ, 0xc0, !PT ;  /* 0x0000000102027812 */ /* 0x001fca00078ec0ff */
[----:B------:R-:W-:-:S04]  /*ddd0*/  IMAD R2, R2, 0x38, RZ ;  /* 0x0000003802027824 */ /* 0x000fc800078e02ff */
[----:B------:R-:W-:-:S07]  /*dde0*/  IMAD R2, R0, 0x70, R2 ;  /* 0x0000007000027824 */ /* 0x000fce00078e0202 */
.L_x_248:
        /* <DEDUP_REMOVED lines=8> */
[----:B------:R0:W-:Y:S02]  /*de70*/  UTMALDG.4D.MULTICAST [UR8], [UR4], UR6, desc[UR14] ;  /* 0x00000e08040073b4 */ /* 0x0001e40008019806 */
[----:B0-----:R-:W-:Y:S05]  /*de80*/  @P0 BRA.U.ANY `(.L_x_248) ;  /* 0xfffffffd00d80947 */ /* 0x001fea000393ffff */
[----:B------:R-:W-:Y:S01]  /*de90*/  IMAD.MOV.U32 R12, RZ, RZ, 0x40 ;  /* 0x00000040ff0c7424 */ /* 0x000fe200078e00ff */
[----:B------:R-:W-:Y:S01]  /*dea0*/  PLOP3.LUT P0, PT, PT, PT, PT, 0x80, 0x0 ;  /* 0x000000000000781c */ /* 0x000fe20003f0f070 */
[----:B------:R-:W-:Y:S01]  /*deb0*/  VIADD R5, R6, 0x24c00 ;  /* 0x00024c0006057836 */ /* 0x000fe20000000000 */
[----:B------:R-:W-:Y:S01]  /*dec0*/  UMOV UR6, 0x30000 ;  /* 0x0003000000067882 */ /* 0x000fe20000000000 */
[----:B------:R-:W-:Y:S01]  /*ded0*/  UMOV UR14, 0x0 ;  /* 0x00000000000e7882 */ /* 0x000fe20000000000 */
[----:B------:R-:W-:Y:S01]  /*dee0*/  R2UR UR10, R12 ;  /* 0x000000000c0a72ca */ /* 0x000fe200000e0000 */
[----:B------:R-:W-:-:S14]  /*def0*/  UMOV UR15, 0x14f00000 ;  /* 0x14f00000000f7882 */ /* 0x000fdc0000000000 */
.L_x_249:
        /* <DEDUP_REMOVED lines=17> */
.L_x_250:
        /* <DEDUP_REMOVED lines=10> */
[----:B------:R-:W2:Y:S01]  /*e0b0*/  LDL.LU R5, [R1] ;  /* 0x0000000001057983 */ /* 0x000ea20000300800 */
[----:B------:R-:W-:Y:S01]  /*e0c0*/  LEA R2, R19, UR36, 0x3 ;  /* 0x0000002413027c11 */ /* 0x000fe2000f8e18ff */
[----:B------:R-:W-:Y:S01]  /*e0d0*/  BSSY B1, `(.L_x_251) ;  /* 0x0000004000017945 */ /* 0x000fe20003800000 */
[----:B--2---:R-:W-:-:S04]  /*e0e0*/  SHF.L.U32 R3, R5, 0x1f, RZ ;  /* 0x0000001f05037819 */ /* 0x004fc800000006ff */
[----:B------:R-:W0:Y:S02]  /*e0f0*/  SYNCS.PHASECHK.TRANS64.TRYWAIT P0, [R2+URZ+0x36860], R3 ;  /* 0x03686003020075a7 */ /* 0x000e24000800017f */
[----:B0-----:R-:W-:Y:S05]  /*e100*/  @!P0 BRA `(.L_x_252) ;  /* 0x0000003800188947 */ /* 0x001fea0003800000 */
.L_x_349:
[----:B------:R-:W-:Y:S05]  /*e110*/  BSYNC B1 ;  /* 0x0000000000017941 */ /* 0x000fea0003800000 */
.L_x_251:
[----:B------:R-:W1:Y:S02]  /*e120*/  S2R R5, SR_TID.X ;  /* 0x0000000000057919 */ /* 0x000e640000002100 */
[----:B-1----:R-:W-:-:S04]  /*e130*/  LOP3.LUT R5, R5, 0x7f, RZ, 0xc0, !PT ;  /* 0x0000007f05057812 */ /* 0x002fc800078ec0ff */
[----:B------:R-:W-:-:S13]  /*e140*/  ISETP.NE.AND P0, PT, R5, RZ, PT ;  /* 0x000000ff0500720c */ /* 0x000fda0003f05270 */
[----:B0-----:R-:W-:-:S04]  /*e150*/  @!P0 IMAD.MOV.U32 R3, RZ, RZ, 0xa800 ;  /* 0x0000a800ff038424 */ /* 0x001fc800078e00ff */
[----:B------:R0:W-:Y:S01]  /*e160*/  @!P0 SYNCS.ARRIVE.TRANS64 RZ, [R2+URZ+0x36850], R3 ;  /* 0x0368500302ff89a7 */ /* 0x0001e2000800003f */
[----:B------:R-:W-:Y:S05]  /*e170*/  @P1 BRA `(.L_x_253) ;  /* 0x0000000000041947 */ /* 0x000fea0003800000 */
[----:B------:R-:W-:Y:S01]  /*e180*/  BPT.TRAP 0x1 ;  /* 0x000000040000795c */ /* 0x000fe20000300000 */
.L_x_253:
[----:B------:R-:W-:Y:S01]  /*e190*/  LOP3.LUT P0, RZ, R18, 0x2, RZ, 0xc0, !PT ;  /* 0x0000000212ff7812 */ /* 0x000fe2000780c0ff */
[----:B------:R-:W-:-:S12]  /*e1a0*/  BSSY B1, `(.L_x_254) ;  /* 0x0000003000017945 */ /* 0x000fd80003800000 */
[----:B------:R-:W-:Y:S05]  /*e1b0*/  @P0 BRA `(.L_x_255) ;  /* 0x0000000000040947 */ /* 0x000fea0003800000 */
[----:B------:R-:W-:Y:S01]  /*e1c0*/  BPT.TRAP 0x1 ;  /* 0x000000040000795c */ /* 0x000fe20000300000 */
.L_x_255:
[----:B------:R-:W-:Y:S05]  /*e1d0*/  BSYNC B1 ;  /* 0x0000000000017941 */ /* 0x000fea0003800000 */
.L_x_254:
[----:B------:R-:W2:Y:S01]  /*e1e0*/  LDL.LU R5, [R1+0x4] ;  /* 0x0000040001057983 */ /* 0x000ea20000300800 */
[----:B0-----:R-:W0:Y:S01]  /*e1f0*/  S2R R3, SR_CgaCtaId ;  /* 0x0000000000037919 */ /* 0x001e220000008800 */
[----:B------:R-:W1:Y:S01]  /*e200*/  S2R R6, SR_CgaCtaId ;  /* 0x0000000000067919 */ /* 0x000e620000008800 */
[----:B------:R-:W-:Y:S01]  /*e210*/  R2UR UR10, R10 ;  /* 0x000000000a0a72ca */ /* 0x000fe200000e0000 */
[----:B------:R-:W-:Y:S01]  /*e220*/  UIADD3 UR4, UP0, UR38, 0x470, URZ ;  /* 0x0000047026047890 */ /* 0x000fe2000ff1e03f */
[----:B------:R-:W-:Y:S01]  /*e230*/  PLOP3.LUT P0, PT, PT, PT, PT, 0x80, 0x0 ;  /* 0x000000000000781c */ /* 0x000fe20003f0f070 */
[----:B------:R-:W-:Y:S01]  /*e240*/  VIADD R2, R2, 0x36850 ;  /* 0x0003685002027836 */ /* 0x000fe20000000000 */
[----:B------:R-:W-:Y:S01]  /*e250*/  UMOV UR6, 0x30000 ;  /* 0x0003000000067882 */ /* 0x000fe20000000000 */
[----:B------:R-:W-:Y:S01]  /*e260*/  UIADD3.X UR5, URZ, UR39, URZ, UP0, !UPT ;  /* 0x000000273f057290 */ /* 0x000fe200087fe43f */
[----:B0-----:R-:W-:-:S05]  /*e270*/  LOP3.LUT R3, R3, 0x1, RZ, 0xc0, !PT ;  /* 0x0000000103037812 */ /* 0x001fca00078ec0ff */
[----:B------:R-:W-:Y:S01]  /*e280*/  IMAD R3, R3, 0xe00, RZ ;  /* 0x00000e0003037824 */ /* 0x000fe200078e02ff */
[----:B-1----:R-:W-:-:S03]  /*e290*/  LOP3.LUT R6, R6, 0x1, RZ, 0xc0, !PT ;  /* 0x0000000106067812 */ /* 0x002fc600078ec0ff */
[----:B------:R-:W-:Y:S02]  /*e2a0*/  IMAD R3, R19, 0x5400, R3 ;  /* 0x0000540013037824 */ /* 0x000fe400078e0203 */
[----:B------:R-:W-:-:S03]  /*e2b0*/  IMAD R6, R6, 0x38, RZ ;  /* 0x0000003806067824 */ /* 0x000fc600078e02ff */
[----:B------:R-:W-:Y:S01]  /*e2c0*/  LEA R3, R3, UR36, 0x1 ;  /* 0x0000002403037c11 */ /* 0x000fe2000f8e08ff */
[----:B------:R-:W-:Y:S01]  /*e2d0*/  UMOV UR14, 0x0 ;  /* 0x00000000000e7882 */ /* 0x000fe20000000000 */
[----:B------:R-:W-:Y:S01]  /*e2e0*/  UMOV UR15, 0x14f00000 ;  /* 0x14f00000000f7882 */ /* 0x000fe20000000000 */
[----:B--2---:R-:W-:Y:S02]  /*e2f0*/  IMAD R5, R5, 0x70, R6 ;  /* 0x0000007005057824 */ /* 0x004fe400078e0206 */
[----:B------:R-:W-:-:S07]  /*e300*/  VIADD R6, R3, 0x400 ;  /* 0x0000040003067836 */ /* 0x000fce0000000000 */
.L_x_256:
        /* <DEDUP_REMOVED lines=10> */
[----:B------:R-:W-:Y:S01]  /*e3b0*/  R2UR UR10, R12 ;  /* 0x000000000c0a72ca */ /* 0x000fe200000e0000 */
[----:B------:R-:W-:Y:S01]  /*e3c0*/  VIADD R6, R3, 0x3c00 ;  /* 0x00003c0003067836 */ /* 0x000fe20000000000 */
[----:B------:R-:W-:Y:S01]  /*e3d0*/  PLOP3.LUT P0, PT, PT, PT, PT, 0x80, 0x0 ;  /* 0x000000000000781c */ /* 0x000fe20003f0f070 */
[----:B------:R-:W-:Y:S01]  /*e3e0*/  UMOV UR6, 0x30000 ;  /* 0x0003000000067882 */ /* 0x000fe20000000000 */
[----:B------:R-:W-:Y:S01]  /*e3f0*/  UMOV UR14, 0x0 ;  /* 0x00000000000e7882 */ /* 0x000fe20000000000 */
[----:B------:R-:W-:-:S10]  /*e400*/  UMOV UR15, 0x14f00000 ;  /* 0x14f00000000f7882 */ /* 0x000fd40000000000 */
.L_x_257:
        /* <DEDUP_REMOVED lines=16> */
.L_x_258:
        /* <DEDUP_REMOVED lines=10> */
[----:B------:R0:W-:Y:S01]  /*e5b0*/  STL [R1+0x4], R0 ;  /* 0x0000040001007387 */ /* 0x0001e20000100800 */
[----:B------:R-:W-:-:S07]  /*e5c0*/  IMAD.MOV.U32 R17, RZ, RZ, R4 ;  /* 0x000000ffff117224 */ /* 0x000fce00078e0004 */
.L_x_241:
[----:B------:R-:W-:Y:S05]  /*e5d0*/  BSYNC B0 ;  /* 0x0000000000007941 */ /* 0x000fea0003800000 */
.L_x_240:
[----:B0-----:R-:W2:Y:S01]  /*e5e0*/  LDL.LU R0, [R1+0x24] ;  /* 0x0000240001007983 */ /* 0x001ea20000300800 */
[----:B------:R-:W-:-:S03]  /*e5f0*/  IMAD.MOV.U32 R19, RZ, RZ, R7 ;  /* 0x000000ffff137224 */ /* 0x000fc600078e0007 */
[----:B------:R0:W-:Y:S02]  /*e600*/  STL [R1], R9 ;  /* 0x0000000901007387 */ /* 0x0001e40000100800 */
[----:B0-2---:R-:W-:-:S07]  /*e610*/  VIADD R0, R0, 0xfffffffd ;  /* 0xfffffffd00007836 */ /* 0x005fce0000000000 */
.L_x_239:
[----:B------:R-:W2:Y:S01]  /*e620*/  LDL.LU R2, [R1+0x20] ;  /* 0x0000200001027983 */ /* 0x000ea20000300800 */
[----:B------:R-:W-:Y:S01]  /*e630*/  IMAD.MOV R8, RZ, RZ, -R8 ;  /* 0x000000ffff087224 */ /* 0x000fe200078e0a08 */
[----:B------:R-:W-:Y:S04]  /*e640*/  BSSY B0, `(.L_x_238) ;  /* 0x0000196000007945 */ /* 0x000fe80003800000 */
[----:B--2---:R-:W-:-:S13]  /*e650*/  ISETP.NE.AND P0, PT, R2, R8, PT ;  /* 0x000000080200720c */ /* 0x004fda0003f05270 */
[----:B------:R-:W-:Y:S05]  /*e660*/  @!P0 BRA `(.L_x_259) ;  /* 0x00000018004c8947 */ /* 0x000fea0003800000 */
[----:B------:R-:W-:-:S07]  /*e670*/  IMAD.MOV.U32 R6, RZ, RZ, R17 ;  /* 0x000000ffff067224 */ /* 0x000fce00078e0011 */
.L_x_298:
[----:B--2---:R-:W2:Y:S01]  /*e680*/  LDL R2, [R1] ;  /* 0x0000000001027983 */ /* 0x004ea20000100800 */
[----:B------:R-:W-:Y:S01]  /*e690*/  LOP3.LUT P1, RZ, R18, 0x8, RZ, 0xc0, !PT ;  /* 0x0000000812ff7812 */ /* 0x000fe2000782c0ff */
[----:B------:R-:W-:Y:S01]  /*e6a0*/  VIADD R4, R19, 0x1 ;  /* 0x0000000113047836 */ /* 0x000fe20000000000 */
[----:B------:R-:W-:Y:S04]  /*e6b0*/  BSSY B1, `(.L_x_260) ;  /* 0x00000c4000017945 */ /* 0x000fe80003800000 */
[----:B------:R-:W-:-:S04]  /*e6c0*/  ISETP.NE.AND P0, PT, R4, 0x2, PT ;  /* 0x000000020400780c */ /* 0x000fc80003f05270 */
[----:B-1----:R-:W-:Y:S02]  /*e6d0*/  SEL R5, RZ, 0x1, P0 ;  /* 0x00000001ff057807 */ /* 0x002fe40000000000 */
[----:B------:R-:W-:Y:S02]  /*e6e0*/  SEL R4, R4, RZ, P0 ;  /* 0x000000ff04047207 */ /* 0x000fe40000000000 */
[----:B--2---:R-:W-:Y:S01]  /*e6f0*/  LOP3.LUT R5, R2, R5, RZ, 0x3c, !PT ;  /* 0x0000000502057212 */ /* 0x004fe200078e3cff */
[----:B0-----:R-:W-:Y:S06]  /*e700*/  @!P1 BRA `(.L_x_261) ;  /* 0x0000000800f89947 */ /* 0x001fec0003800000 */
[----:B------:R-:W-:Y:S01]  /*e710*/  LOP3.LUT P1, RZ, R18, 0x4, RZ, 0xc0, !PT ;  /* 0x0000000412ff7812 */ /* 0x000fe2000782c0ff */
[----:B------:R-:W-:-:S12]  /*e720*/  IMAD.MOV.U32 R8, RZ, RZ, R0 ;  /* 0x000000ffff087224 */ /* 0x000fd800078e0000 */
[----:B------:R-:W-:Y:S05]  /*e730*/  @!P1 BRA `(.L_x_262) ;  /* 0x0000000000549947 */ /* 0x000fea0003800000 */
[----:B------:R-:W2:Y:S01]  /*e740*/  LDL R10, [R1+0xc] ;  /* 0x00000c00010a7983 */ /* 0x000ea20000100800 */
[----:B------:R-:W0:Y:S01]  /*e750*/  LDC R7, c[0x0][0x43c] ;  /* 0x00010f00ff077b82 */ /* 0x000e220000000800 */
[----:B------:R-:W-:Y:S02]  /*e760*/  ULDC.64 UR4, c[0x0][0x428] ;  /* 0x00010a0000047ab9 */ /* 0x000fe40000000a00 */
[----:B------:R-:W3:Y:S01]  /*e770*/  LDL R9, [R1+0x8] ;  /* 0x0000080001097983 */ /* 0x000ee20000100800 */
[----:B------:R-:W-:Y:S01]  /*e780*/  ULDC.64 UR6, c[0x0][0x208] ;  /* 0x0000820000067ab9 */ /* 0x000fe20000000a00 */
[----:B0-----:R-:W-:-:S13]  /*e790*/  ISETP.NE.AND P0, PT, R7, 0x1, PT ;  /* 0x000000010700780c */ /* 0x001fda0003f05270 */
[----:B------:R-:W0:Y:S02]  /*e7a0*/  @P0 LDC.64 R2, c[0x0][0x440] ;  /* 0x00011000ff020b82 */ /* 0x000e240000000a00 */
[----:B0-----:R-:W-:-:S04]  /*e7b0*/  @P0 IMAD.HI.U32 R6, R0, R2, RZ ;  /* 0x0000000200060227 */ /* 0x001fc800078e00ff */
[----:B------:R-:W-:Y:S01]  /*e7c0*/  IMAD.MOV.U32 R2, RZ, RZ, R0 ;  /* 0x000000ffff027224 */ /* 0x000fe200078e0000 */
[----:B------:R-:W-:-:S04]  /*e7d0*/  @P0 SHF.R.U32.HI R2, RZ, R3, R6 ;  /* 0x00000003ff020219 */ /* 0x000fc80000011606 */
[--C-:B------:R-:W-:Y:S01]  /*e7e0*/  SHF.R.S32.HI R3, RZ, 0x1f, R2.reuse ;  /* 0x0000001fff037819 */ /* 0x100fe20000011402 */
[----:B------:R-:W-:-:S04]  /*e7f0*/  IMAD.MOV R8, RZ, RZ, -R2 ;  /* 0x000000ffff087224 */ /* 0x000fc800078e0a02 */
[----:B------:R-:W-:Y:S02]  /*e800*/  IMAD R8, R7, R8, R0 ;  /* 0x0000000807087224 */ /* 0x000fe400078e0200 */
        /* <DEDUP_REMOVED lines=8> */
.L_x_262:
[----:B------:R-:W-:Y:S01]  /*e890*/  LEA R3, R4, UR36, 0x3 ;  /* 0x0000002404037c11 */ /* 0x000fe2000f8e18ff */
[----:B------:R-:W-:Y:S01]  /*e8a0*/  BSSY B2, `(.L_x_263) ;  /* 0x0000004000027945 */ /* 0x000fe20003800000 */
[----:B------:R-:W-:-:S04]  /*e8b0*/  SHF.L.U32 R2, R5, 0x1f, RZ ;  /* 0x0000001f05027819 */ /* 0x000fc800000006ff */
[----:B------:R-:W1:Y:S02]  /*e8c0*/  SYNCS.PHASECHK.TRANS64.TRYWAIT P0, [R3+URZ+0x36840], R2 ;  /* 0x03684002030075a7 */ /* 0x000e64000800017f */
[----:B-1----:R-:W-:Y:S05]  /*e8d0*/  @!P0 BRA `(.L_x_264) ;  /* 0x0000003000388947 */ /* 0x002fea0003800000 */
.L_x_350:
[----:B------:R-:W-:Y:S05]  /*e8e0*/  BSYNC B2 ;  /* 0x0000000000027941 */ /* 0x000fea0003800000 */
.L_x_263:
[----:B0-----:R-:W2:Y:S01]  /*e8f0*/  LDL R7, [R1+0x18] ;  /* 0x0000180001077983 */ /* 0x001ea20000100800 */
[----:B------:R-:W0:Y:S02]  /*e900*/  S2R R9, SR_TID.X ;  /* 0x0000000000097919 */ /* 0x000e240000002100 */
[----:B0-----:R-:W-:-:S04]  /*e910*/  LOP3.LUT R9, R9, 0x7f, RZ, 0xc0, !PT ;  /* 0x0000007f09097812 */ /* 0x001fc800078ec0ff */
[----:B------:R-:W-:-:S13]  /*e920*/  ISETP.NE.AND P0, PT, R9, RZ, PT ;  /* 0x000000ff0900720c */ /* 0x000fda0003f05270 */
[----:B-1----:R-:W-:-:S04]  /*e930*/  @!P0 IMAD.MOV.U32 R2, RZ, RZ, 0xa800 ;  /* 0x0000a800ff028424 */ /* 0x002fc800078e00ff */
[----:B------:R2:W-:Y:S02]  /*e940*/  @!P0 SYNCS.ARRIVE.TRANS64 RZ, [R3+URZ+0x36830], R2 ;  /* 0x0368300203ff89a7 */ /* 0x0005e4000800003f */
[----:B--2---:R-:W-:-:S04]  /*e950*/  PRMT R2, R7, 0x9910, RZ ;  /* 0x0000991007027816 */ /* 0x004fc800000000ff */
[----:B------:R-:W-:-:S13]  /*e960*/  ISETP.NE.AND P1, PT, R2, 0x2, PT ;  /* 0x000000020200780c */ /* 0x000fda0003f25270 */
[----:B------:R-:W-:Y:S05]  /*e970*/  @P1 BRA `(.L_x_265) ;  /* 0x0000000000041947 */ /* 0x000fea0003800000 */
[----:B------:R-:W-:Y:S01]  /*e980*/  BPT.TRAP 0x1 ;  /* 0x000000040000795c */ /* 0x000fe20000300000 */
.L_x_265:
[----:B------:R-:W-:Y:S01]  /*e990*/  LOP3.LUT P0, RZ, R18, 0x2, RZ, 0xc0, !PT ;  /* 0x0000000212ff7812 */ /* 0x000fe2000780c0ff */
[----:B------:R-:W-:-:S12]  /*e9a0*/  BSSY B2, `(.L_x_266) ;  /* 0x0000003000027945 */ /* 0x000fd80003800000 */
[----:B------:R-:W-:Y:S05]  /*e9b0*/  @P0 BRA `(.L_x_267) ;  /* 0x0000000000040947 */ /* 0x000fea0003800000 */
[----:B------:R-:W-:Y:S01]  /*e9c0*/  BPT.TRAP 0x1 ;  /* 0x000000040000795c */ /* 0x000fe20000300000 */
.L_x_267:
[----:B------:R-:W-:Y:S05]  /*e9d0*/  BSYNC B2 ;  /* 0x0000000000027941 */ /* 0x000fea0003800000 */
.L_x_266:
        /* <DEDUP_REMOVED lines=19> */
.L_x_268:
        /* <DEDUP_REMOVED lines=17> */
.L_x_269:
        /* <DEDUP_REMOVED lines=17> */
.L_x_270:
        /* <DEDUP_REMOVED lines=16> */
.L_x_351:
[----:B------:R-:W-:Y:S05]  /*ee30*/  BSYNC B2 ;  /* 0x0000000000027941 */ /* 0x000fea0003800000 */
.L_x_271:
[----:B------:R-:W1:Y:S02]  /*ee40*/  S2R R7, SR_TID.X ;  /* 0x0000000000077919 */ /* 0x000e640000002100 */
[----:B-1----:R-:W-:-:S04]  /*ee50*/  LOP3.LUT R7, R7, 0x7f, RZ, 0xc0, !PT ;  /* 0x0000007f07077812 */ /* 0x002fc800078ec0ff */
[----:B------:R-:W-:-:S13]  /*ee60*/  ISETP.NE.AND P0, PT, R7, RZ, PT ;  /* 0x000000ff0700720c */ /* 0x000fda0003f05270 */
[----:B0-----:R-:W-:-:S04]  /*ee70*/  @!P0 IMAD.MOV.U32 R3, RZ, RZ, 0xa800 ;  /* 0x0000a800ff038424 */ /* 0x001fc800078e00ff */
[----:B------:R0:W-:Y:S01]  /*ee80*/  @!P0 SYNCS.ARRIVE.TRANS64 RZ, [R2+URZ+0x36850], R3 ;  /* 0x0368500302ff89a7 */ /* 0x0001e2000800003f */
[----:B------:R-:W-:Y:S05]  /*ee90*/  @P1 BRA `(.L_x_273) ;  /* 0x0000000000041947 */ /* 0x000fea0003800000 */
[----:B------:R-:W-:Y:S01]  /*eea0*/  BPT.TRAP 0x1 ;  /* 0x000000040000795c */ /* 0x000fe20000300000 */
.L_x_273:
[----:B------:R-:W-:Y:S01]  /*eeb0*/  LOP3.LUT P0, RZ, R18, 0x2, RZ, 0xc0, !PT ;  /* 0x0000000212ff7812 */ /* 0x000fe2000780c0ff */
[----:B------:R-:W-:-:S12]  /*eec0*/  BSSY B2, `(.L_x_274) ;  /* 0x0000003000027945 */ /* 0x000fd80003800000 */
[----:B------:R-:W-:Y:S05]  /*eed0*/  @P0 BRA `(.L_x_275) ;  /* 0x0000000000040947 */ /* 0x000fea0003800000 */
[----:B------:R-:W-:Y:S01]  /*eee0*/  BPT.TRAP 0x1 ;  /* 0x000000040000795c */ /* 0x000fe20000300000 */
.L_x_275:
[----:B------:R-:W-:Y:S05]  /*eef0*/  BSYNC B2 ;  /* 0x0000000000027941 */ /* 0x000fea0003800000 */
.L_x_274:
        /* <DEDUP_REMOVED lines=19> */
.L_x_276:
        /* <DEDUP_REMOVED lines=16> */
.L_x_277:
        /* <DEDUP_REMOVED lines=16> */
.L_x_278:
        /* <DEDUP_REMOVED lines=12> */
.L_x_261:
[----:B------:R-:W-:Y:S05]  /*f2f0*/  BSYNC B1 ;  /* 0x0000000000017941 */ /* 0x000fea0003800000 */
.L_x_260:
[----:B------:R-:W-:Y:S01]  /*f300*/  VIADD R19, R4, 0x1 ;  /* 0x0000000104137836 */ /* 0x000fe20000000000 */
[----:B------:R-:W-:Y:S01]  /*f310*/  LOP3.LUT P1, RZ, R18, 0x8, RZ, 0xc0, !PT ;  /* 0x0000000812ff7812 */ /* 0x000fe2000782c0ff */
[----:B------:R-:W-:Y:S03]  /*f320*/  BSSY B1, `(.L_x_279) ;  /* 0x00000c4000017945 */ /* 0x000fe60003800000 */
[----:B------:R-:W-:-:S04]  /*f330*/  ISETP.NE.AND P0, PT, R19, 0x2, PT ;  /* 0x000000021300780c */ /* 0x000fc80003f05270 */
[----:B------:R-:W-:Y:S02]  /*f340*/  SEL R2, RZ, 0x1, P0 ;  /* 0x00000001ff027807 */ /* 0x000fe40000000000 */
[----:B------:R-:W-:Y:S02]  /*f350*/  SEL R19, R19, RZ, P0 ;  /* 0x000000ff13137207 */ /* 0x000fe40000000000 */
[----:B------:R-:W-:-:S05]  /*f360*/  LOP3.LUT R9, R5, R2, RZ, 0x3c, !PT ;  /* 0x0000000205097212 */ /* 0x000fca00078e3cff */
[----:B------:R1:W-:Y:S01]  /*f370*/  STL [R1], R9 ;  /* 0x0000000901007387 */ /* 0x0003e20000100800 */
[----:B------:R-:W-:Y:S05]  /*f380*/  @!P1 BRA `(.L_x_280) ;  /* 0x0000000800f49947 */ /* 0x000fea0003800000 */
[----:B------:R-:W-:Y:S01]  /*f390*/  LOP3.LUT P1, RZ, R18, 0x4, RZ, 0xc0, !PT ;  /* 0x0000000412ff7812 */ /* 0x000fe2000782c0ff */
[----:B0-----:R-:W-:-:S12]  /*f3a0*/  VIADD R8, R0, 0xffffffff ;  /* 0xffffffff00087836 */ /* 0x001fd80000000000 */
        /* <DEDUP_REMOVED lines=22> */
.L_x_281:
[----:B------:R-:W-:Y:S01]  /*f510*/  LEA R3, R19, UR36, 0x3 ;  /* 0x0000002413037c11 */ /* 0x000fe2000f8e18ff */
[----:B------:R-:W-:Y:S01]  /*f520*/  BSSY B2, `(.L_x_282) ;  /* 0x0000004000027945 */ /* 0x000fe20003800000 */
[----:B------:R-:W-:-:S04]  /*f530*/  SHF.L.U32 R2, R9, 0x1f, RZ ;  /* 0x0000001f09027819 */ /* 0x000fc800000006ff */
[----:B------:R-:W2:Y:S02]  /*f540*/  SYNCS.PHASECHK.TRANS64.TRYWAIT P0, [R3+URZ+0x36840], R2 ;  /* 0x03684002030075a7 */ /* 0x000ea4000800017f */
[----:B--2---:R-:W-:Y:S05]  /*f550*/  @!P0 BRA `(.L_x_283) ;  /* 0x0000002400408947 */ /* 0x004fea0003800000 */
.L_x_352:
[----:B------:R-:W-:Y:S05]  /*f560*/  BSYNC B2 ;  /* 0x0000000000027941 */ /* 0x000fea0003800000 */
.L_x_282:
[----:B0-----:R-:W3:Y:S01]  /*f570*/  LDL R7, [R1+0x18] ;  /* 0x0000180001077983 */ /* 0x001ee20000100800 */
[----:B-1----:R-:W0:Y:S02]  /*f580*/  S2R R9, SR_TID.X ;  /* 0x0000000000097919 */ /* 0x002e240000002100 */
        /* <DEDUP_REMOVED lines=8> */
.L_x_284:
[----:B------:R-:W-:Y:S01]  /*f610*/  LOP3.LUT P0, RZ, R18, 0x2, RZ, 0xc0, !PT ;  /* 0x0000000212ff7812 */ /* 0x000fe2000780c0ff */
[----:B------:R-:W-:-:S12]  /*f620*/  BSSY B2, `(.L_x_285) ;  /* 0x0000003000027945 */ /* 0x000fd80003800000 */
[----:B------:R-:W-:Y:S05]  /*f630*/  @P0 BRA `(.L_x_286) ;  /* 0x0000000000040947 */ /* 0x000fea0003800000 */
[----:B------:R-:W-:Y:S01]  /*f640*/  BPT.TRAP 0x1 ;  /* 0x000000040000795c */ /* 0x000fe20000300000 */
.L_x_286:
[----:B------:R-:W-:Y:S05]  /*f650*/  BSYNC B2 ;  /* 0x0000000000027941 */ /* 0x000fea0003800000 */
.L_x_285:
        /* <DEDUP_REMOVED lines=19> */
.L_x_287:
        /* <DEDUP_REMOVED lines=17> */
.L_x_288:
        /* <DEDUP_REMOVED lines=17> */
.L_x_289:
        /* <DEDUP_REMOVED lines=10> */
[----:B------:R-:W-:Y:S01]  /*fa50*/  SHF.L.U32 R5, R5, 0x1f, RZ ;  /* 0x0000001f05057819 */ /* 0x000fe200000006ff */
[----:B------:R-:W-:Y:S01]  /*fa60*/  BSSY B2, `(.L_x_290) ;  /* 0x0000004000027945 */ /* 0x000fe20003800000 */
[----:B------:R-:W-:-:S04]  /*fa70*/  LEA R2, R4, UR36, 0x3 ;  /* 0x0000002404027c11 */ /* 0x000fc8000f8e18ff */
[----:B------:R-:W0:Y:S02]  /*fa80*/  SYNCS.PHASECHK.TRANS64.TRYWAIT P0, [R2+URZ+0x36860], R5 ;  /* 0x03686005020075a7 */ /* 0x000e24000800017f */
[----:B0-----:R-:W-:Y:S05]  /*fa90*/  @!P0 BRA `(.L_x_291) ;  /* 0x0000002000048947 */ /* 0x001fea0003800000 */
.L_x_353:
[----:B------:R-:W-:Y:S05]  /*faa0*/  BSYNC B2 ;  /* 0x0000000000027941 */ /* 0x000fea0003800000 */
.L_x_290:
[----:B------:R-:W1:Y:S02]  /*fab0*/  S2R R3, SR_TID.X ;  /* 0x0000000000037919 */ /* 0x000e640000002100 */
[----:B-1----:R-:W-:-:S04]  /*fac0*/  LOP3.LUT R3, R3, 0x7f, RZ, 0xc0, !PT ;  /* 0x0000007f03037812 */ /* 0x002fc800078ec0ff */
[----:B------:R-:W-:-:S13]  /*fad0*/  ISETP.NE.AND P0, PT, R3, RZ, PT ;  /* 0x000000ff0300720c */ /* 0x000fda0003f05270 */
[----:B------:R-:W-:-:S04]  /*fae0*/  @!P0 IMAD.MOV.U32 R3, RZ, RZ, 0xa800 ;  /* 0x0000a800ff038424 */ /* 0x000fc800078e00ff */
[----:B------:R1:W-:Y:S01]  /*faf0*/  @!P0 SYNCS.ARRIVE.TRANS64 RZ, [R2+URZ+0x36850], R3 ;  /* 0x0368500302ff89a7 */ /* 0x0003e2000800003f */
[----:B------:R-:W-:Y:S05]  /*fb00*/  @P1 BRA `(.L_x_292) ;  /* 0x0000000000041947 */ /* 0x000fea0003800000 */
[----:B------:R-:W-:Y:S01]  /*fb10*/  BPT.TRAP 0x1 ;  /* 0x000000040000795c */ /* 0x000fe20000300000 */
.L_x_292:
[----:B------:R-:W-:Y:S01]  /*fb20*/  LOP3.LUT P0, RZ, R18, 0x2, RZ, 0xc0, !PT ;  /* 0x0000000212ff7812 */ /* 0x000fe2000780c0ff */
[----:B------:R-:W-:-:S12]  /*fb30*/  BSSY B2, `(.L_x_293) ;  /* 0x0000003000027945 */ /* 0x000fd80003800000 */
[----:B------:R-:W-:Y:S05]  /*fb40*/  @P0 BRA `(.L_x_294) ;  /* 0x0000000000040947 */ /* 0x000fea0003800000 */
[----:B------:R-:W-:Y:S01]  /*fb50*/  BPT.TRAP 0x1 ;  /* 0x000000040000795c */ /* 0x000fe20000300000 */
.L_x_294:
[----:B------:R-:W-:Y:S05]  /*fb60*/  BSYNC B2 ;  /* 0x0000000000027941 */ /* 0x000fea0003800000 */
.L_x_293:
[----:B0-----:R-:W2:Y:S01]  /*fb70*/  LDL.LU R5, [R1+0x4] ;  /* 0x0000040001057983 */ /* 0x001ea20000300800 */
[----:B-1----:R-:W0:Y:S01]  /*fb80*/  S2R R3, SR_CgaCtaId ;  /* 0x0000000000037919 */ /* 0x002e220000008800 */
        /* <DEDUP_REMOVED lines=17> */
.L_x_295:
        /* <DEDUP_REMOVED lines=16> */
.L_x_296:
        /* <DEDUP_REMOVED lines=16> */
.L_x_297:
        /* <DEDUP_REMOVED lines=12> */
.L_x_280:
[----:B------:R-:W-:Y:S05]  /*ff60*/  BSYNC B1 ;  /* 0x0000000000017941 */ /* 0x000fea0003800000 */
.L_x_279:
[C---:B------:R-:W-:Y:S01]  /*ff70*/  ISETP.GT.AND P0, PT, R0.reuse, 0x1, PT ;  /* 0x000000010000780c */ /* 0x040fe20003f04270 */
[----:B------:R-:W-:-:S12]  /*ff80*/  VIADD R0, R0, 0xfffffffe ;  /* 0xfffffffe00007836 */ /* 0x000fd80000000000 */
[----:B------:R-:W-:Y:S05]  /*ff90*/  @P0 BRA `(.L_x_298) ;  /* 0xffffffe400b80947 */ /* 0x000fea000383ffff */
.L_x_259:
[----:B------:R-:W-:Y:S05]  /*ffa0*/  BSYNC B0 ;  /* 0x0000000000007941 */ /* 0x000fea0003800000 */
.L_x_238:
[----:B------:R-:W-:Y:S01]  /*ffb0*/  LOP3.LUT P0, RZ, R18, 0x8, RZ, 0xc0, !PT ;  /* 0x0000000812ff7812 */ /* 0x000fe2000780c0ff */
[----:B------:R-:W-:-:S12]  /*ffc0*/  BSSY B0, `(.L_x_299) ;  /* 0x0000055000007945 */ /* 0x000fd80003800000 */
[----:B------:R-:W-:Y:S05]  /*ffd0*/  @!P0 BRA `(.L_x_300) ;  /* 0x00000004004c8947 */ /* 0x000fea0003800000 */
[----:B0-----:R-:W3:Y:S01]  /*ffe0*/  LDL R2, [R1] ;  /* 0x0000000001027983 */ /* 0x001ee20000100800 */
[----:B------:R-:W-:Y:S01]  /*fff0*/  LEA R0, R19, UR36, 0x3 ;  /* 0x0000002413007c11 */ /* 0x000fe2000f8e18ff */
[----:B------:R-:W-:Y:S01]  /*10000*/  BSSY B1, `(.L_x_301) ;  /* 0x0000004000017945 */ /* 0x000fe20003800000 */
[----:B---3--:R-:W-:-:S04]  /*10010*/  SHF.L.U32 R2, R2, 0x1f, RZ ;  /* 0x0000001f02027819 */ /* 0x008fc800000006ff */
[----:B------:R-:W0:Y:S02]  /*10020*/  SYNCS.PHASECHK.TRANS64.TRYWAIT P0, [R0+URZ+0x36860], R2 ;  /* 0x03686002000075a7 */ /* 0x000e24000800017f */
[----:B0-----:R-:W-:Y:S05]  /*10030*/  @!P0 BRA `(.L_x_302) ;  /* 0x0000001800b08947 */ /* 0x001fea0003800000 */
.L_x_354:
[----:B------:R-:W-:Y:S05]  /*10040*/  BSYNC B1 ;  /* 0x0000000000017941 */ /* 0x000fea0003800000 */
.L_x_301:
[----:B------:R-:W3:Y:S01]  /*10050*/  LDL R3, [R1+0x18] ;  /* 0x0000180001037983 */ /* 0x000ee20000100800 */
[----:B------:R-:W4:Y:S02]  /*10060*/  S2R R4, SR_TID.X ;  /* 0x0000000000047919 */ /* 0x000f240000002100 */
[----:B----4-:R-:W-:-:S04]  /*10070*/  LOP3.LUT R4, R4, 0x7f, RZ, 0xc0, !PT ;  /* 0x0000007f04047812 */ /* 0x010fc800078ec0ff */
[----:B------:R-:W-:-:S13]  /*10080*/  ISETP.NE.AND P0, PT, R4, RZ, PT ;  /* 0x000000ff0400720c */ /* 0x000fda0003f05270 */
[----:B0-----:R-:W-:-:S04]  /*10090*/  @!P0 IMAD.MOV.U32 R2, RZ, RZ, 0xa800 ;  /* 0x0000a800ff028424 */ /* 0x001fc800078e00ff */
[----:B------:R3:W-:Y:S02]  /*100a0*/  @!P0 SYNCS.ARRIVE.TRANS64 RZ, [R0+URZ+0x36850], R2 ;  /* 0x0368500200ff89a7 */ /* 0x0007e4000800003f */
[----:B---3--:R-:W-:-:S04]  /*100b0*/  PRMT R2, R3, 0x9910, RZ ;  /* 0x0000991003027816 */ /* 0x008fc800000000ff */
[----:B------:R-:W-:-:S13]  /*100c0*/  ISETP.NE.AND P0, PT, R2, 0x2, PT ;  /* 0x000000020200780c */ /* 0x000fda0003f05270 */
[----:B------:R-:W-:Y:S05]  /*100d0*/  @P0 BRA `(.L_x_303) ;  /* 0x0000000000040947 */ /* 0x000fea0003800000 */
[----:B------:R-:W-:Y:S01]  /*100e0*/  BPT.TRAP 0x1 ;  /* 0x000000040000795c */ /* 0x000fe20000300000 */
.L_x_303:
[----:B------:R-:W-:Y:S01]  /*100f0*/  LOP3.LUT P0, RZ, R18, 0x2, RZ, 0xc0, !PT ;  /* 0x0000000212ff7812 */ /* 0x000fe2000780c0ff */
[----:B------:R-:W-:-:S12]  /*10100*/  BSSY B1, `(.L_x_304) ;  /* 0x0000003000017945 */ /* 0x000fd80003800000 */
[----:B------:R-:W-:Y:S05]  /*10110*/  @P0 BRA `(.L_x_305) ;  /* 0x0000000000040947 */ /* 0x000fea0003800000 */
[----:B------:R-:W-:Y:S01]  /*10120*/  BPT.TRAP 0x1 ;  /* 0x000000040000795c */ /* 0x000fe20000300000 */
.L_x_305:
[----:B------:R-:W-:Y:S05]  /*10130*/  BSYNC B1 ;  /* 0x0000000000017941 */ /* 0x000fea0003800000 */
.L_x_304:
[----:B------:R-:W3:Y:S01]  /*10140*/  LDL R3, [R1+0x4] ;  /* 0x0000040001037983 */ /* 0x000ee20000100800 */
[----:B------:R-:W0:Y:S01]  /*10150*/  S2R R2, SR_CgaCtaId ;  /* 0x0000000000027919 */ /* 0x000e220000008800 */
[----:B------:R-:W4:Y:S01]  /*10160*/  S2R R4, SR_CgaCtaId ;  /* 0x0000000000047919 */ /* 0x000f220000008800 */
[----:B------:R-:W-:Y:S01]  /*10170*/  UIADD3 UR4, UP0, UR38, 0x470, URZ ;  /* 0x0000047026047890 */ /* 0x000fe2000ff1e03f */
[----:B------:R-:W-:Y:S01]  /*10180*/  PLOP3.LUT P0, PT, PT, PT, PT, 0x80, 0x0 ;  /* 0x000000000000781c */ /* 0x000fe20003f0f070 */
[----:B------:R-:W-:Y:S01]  /*10190*/  VIADD R0, R0, 0x36850 ;  /* 0x0003685000007836 */ /* 0x000fe20000000000 */
[----:B------:R-:W-:Y:S01]  /*101a0*/  UMOV UR6, 0x30000 ;  /* 0x0003000000067882 */ /* 0x000fe20000000000 */
[----:B------:R-:W-:Y:S01]  /*101b0*/  UIADD3.X UR5, URZ, UR39, URZ, UP0, !UPT ;  /* 0x000000273f057290 */ /* 0x000fe200087fe43f */
[----:B0-----:R-:W-:Y:S02]  /*101c0*/  LOP3.LUT R2, R2, 0x1, RZ, 0xc0, !PT ;  /* 0x0000000102027812 */ /* 0x001fe400078ec0ff */
[----:B----4-:R-:W-:-:S03]  /*101d0*/  LOP3.LUT R4, R4, 0x1, RZ, 0xc0, !PT ;  /* 0x0000000104047812 */ /* 0x010fc600078ec0ff */
[----:B------:R-:W-:-:S04]  /*101e0*/  IMAD R2, R2, 0xe00, RZ ;  /* 0x00000e0002027824 */ /* 0x000fc800078e02ff */
[----:B------:R-:W-:Y:S02]  /*101f0*/  IMAD R2, R19, 0x5400, R2 ;  /* 0x0000540013027824 */ /* 0x000fe400078e0202 */
[----:B------:R-:W-:-:S03]  /*10200*/  IMAD R4, R4, 0x38, RZ ;  /* 0x0000003804047824 */ /* 0x000fc600078e02ff */
[----:B------:R-:W-:Y:S01]  /*10210*/  LEA R2, R2, UR36, 0x1 ;  /* 0x0000002402027c11 */ /* 0x000fe2000f8e08ff */
[----:B------:R-:W-:Y:S01]  /*10220*/  UMOV UR14, 0x0 ;  /* 0x00000000000e7882 */ /* 0x000fe20000000000 */
[----:B------:R-:W-:Y:S01]  /*10230*/  UMOV UR15, 0x14f00000 ;  /* 0x14f00000000f7882 */ /* 0x000fe20000000000 */
[----:B------:R-:W-:Y:S01]  /*10240*/  UMOV UR10, URZ ;  /* 0x0000003f000a7c82 */ /* 0x000fe20008000000 */
[----:B---3--:R-:W-:Y:S02]  /*10250*/  IMAD R3, R3, 0x70, R4 ;  /* 0x0000007003037824 */ /* 0x008fe400078e0204 */
[----:B------:R-:W-:-:S07]  /*10260*/  VIADD R4, R2, 0x400 ;  /* 0x0000040002047836 */ /* 0x000fce0000000000 */
.L_x_306:
        /* <DEDUP_REMOVED lines=10> */
[----:B------:R-:W-:Y:S01]  /*10310*/  PLOP3.LUT P0, PT, PT, PT, PT, 0x80, 0x0 ;  /* 0x000000000000781c */ /* 0x000fe20003f0f070 */
[----:B------:R-:W-:Y:S01]  /*10320*/  VIADD R4, R2, 0x3c00 ;  /* 0x00003c0002047836 */ /* 0x000fe20000000000 */
[----:B------:R-:W-:Y:S01]  /*10330*/  UMOV UR6, 0x30000 ;  /* 0x0003000000067882 */ /* 0x000fe20000000000 */
[----:B------:R-:W-:Y:S01]  /*10340*/  UMOV UR14, 0x0 ;  /* 0x00000000000e7882 */ /* 0x000fe20000000000 */
[----:B------:R-:W-:Y:S01]  /*10350*/  UMOV UR15, 0x14f00000 ;  /* 0x14f00000000f7882 */ /* 0x000fe20000000000 */
[----:B------:R-:W-:-:S08]  /*10360*/  UMOV UR10, 0x40 ;  /* 0x00000040000a7882 */ /* 0x000fd00000000000 */
.L_x_307:
        /* <DEDUP_REMOVED lines=16> */
.L_x_308:
        /* <DEDUP_REMOVED lines=9> */
[----:B---3--:R-:W-:Y:S05]  /*10500*/  @P0 BRA.U.ANY `(.L_x_308) ;  /* 0xfffffffd00d80947 */ /* 0x008fea000393ffff */
.L_x_300:
[----:B------:R-:W-:Y:S05]  /*10510*/  BSYNC B0 ;  /* 0x0000000000007941 */ /* 0x000fea0003800000 */
.L_x_299:
[----:B------:R-:W3:Y:S01]  /*10520*/  LDL.LU R6, [R1+0x28] ;  /* 0x0000280001067983 */ /* 0x000ee20000300800 */
[----:B------:R-:W-:Y:S01]  /*10530*/  VIADD R19, R19, 0x1 ;  /* 0x0000000113137836 */ /* 0x000fe20000000000 */
[----:B------:R-:W-:Y:S02]  /*10540*/  ULDC UR4, c[0x0][0xc34] ;  /* 0x00030d0000047ab9 */ /* 0x000fe40000000800 */
[----:B-1----:R-:W4:Y:S04]  /*10550*/  LDL.LU R5, [R1] ;  /* 0x0000000001057983 */ /* 0x002f280000300800 */
[----:B------:R-:W5:Y:S01]  /*10560*/  LDL.LU R4, [R1+0x34] ;  /* 0x0000340001047983 */ /* 0x000f620000300800 */
[----:B------:R-:W-:-:S04]  /*10570*/  ISETP.NE.AND P0, PT, R19, 0x2, PT ;  /* 0x000000021300780c */ /* 0x000fc80003f05270 */
[----:B0-----:R-:W-:Y:S02]  /*10580*/  SEL R0, RZ, 0x1, P0 ;  /* 0x00000001ff007807 */ /* 0x001fe40000000000 */
[----:B------:R-:W-:Y:S01]  /*10590*/  SEL R19, R19, RZ, P0 ;  /* 0x000000ff13137207 */ /* 0x000fe20000000000 */
[----:B---3--:R-:W-:Y:S01]  /*105a0*/  VIADD R6, R6, UR37 ;  /* 0x0000002506067c36 */ /* 0x008fe20008000000 */
[----:B----4-:R-:W-:-:S04]  /*105b0*/  LOP3.LUT R5, R5, R0, RZ, 0x3c, !PT ;  /* 0x0000000005057212 */ /* 0x010fc800078e3cff */
[----:B------:R0:W-:Y:S01]  /*105c0*/  STL [R1+0x28], R6 ;  /* 0x0000280601007387 */ /* 0x0001e20000100800 */
[----:B------:R-:W-:Y:S01]  /*105d0*/  ISETP.GE.AND P1, PT, R6, UR4, PT ;  /* 0x0000000406007c0c */ /* 0x000fe2000bf26270 */
[----:B-----5:R-:W-:-:S05]  /*105e0*/  VIADD R4, R4, 0x1 ;  /* 0x0000000104047836 */ /* 0x020fca0000000000 */
[----:B------:R0:W-:Y:S04]  /*105f0*/  STL [R1+0x34], R4 ;  /* 0x0000340401007387 */ /* 0x0001e80000100800 */
[----:B------:R0:W-:Y:S03]  /*10600*/  STL [R1], R5 ;  /* 0x0000000501007387 */ /* 0x0001e60000100800 */
[----:B------:R-:W-:Y:S05]  /*10610*/  @!P1 BRA `(.L_x_309) ;  /* 0xffffffb800509947 */ /* 0x000fea000383ffff */
[----:B------:R-:W-:-:S07]  /*10620*/  LOP3.LUT R2, R4, 0x1, RZ, 0xc, !PT ;  /* 0x0000000104027812 */ /* 0x000fce00078e0cff */
.L_x_221:
[----:B0-----:R-:W0:Y:S01]  /*10630*/  S2R R3, SR_CgaCtaId ;  /* 0x0000000000037919 */ /* 0x001e220000008800 */
[----:B------:R-:W-:Y:S01]  /*10640*/  MOV R0, 0x400 ;  /* 0x0000040000007802 */ /* 0x000fe20000000f00 */
[----:B------:R-:W-:Y:S03]  /*10650*/  BSSY B0, `(.L_x_310) ;  /* 0x0000005000007945 */ /* 0x000fe60003800000 */
[----:B0-----:R-:W-:Y:S02]  /*10660*/  LEA R0, R3, R0, 0x18 ;  /* 0x0000000003007211 */ /* 0x001fe400078ec0ff */
[----:B------:R-:W-:-:S04]  /*10670*/  SHF.L.U32 R3, R2, 0x1f, RZ ;  /* 0x0000001f02037819 */ /* 0x000fc800000006ff */
[----:B------:R-:W0:Y:S02]  /*10680*/  SYNCS.PHASECHK.TRANS64.TRYWAIT P0, [R0+URZ+0x36820], R3 ;  /* 0x03682003000075a7 */ /* 0x000e24000800017f */
[----:B0-----:R-:W-:Y:S05]  /*10690*/  @!P0 BRA `(.L_x_311) ;  /* 0x00000014002c8947 */ /* 0x001fea0003800000 */
.L_x_355:
[----:B------:R-:W-:Y:S05]  /*106a0*/  BSYNC B0 ;  /* 0x0000000000007941 */ /* 0x000fea0003800000 */
.L_x_310:
[----:B------:R-:W-:-:S03]  /*106b0*/  UMOV UR4, 0xffffffff ;  /* 0xffffffff00047882 */ /* 0x000fc60000000000 */
[----:B------:R-:W-:Y:S05]  /*106c0*/  BRA.DIV UR4, `(.L_x_312) ;  /* 0x0000001604347947 */ /* 0x000fea000b800000 */
[----:B------:R-:W1:Y:S02]  /*106d0*/  S2R R2, SR_TID.X ;  /* 0x0000000000027919 */ /* 0x000e640000002100 */
[----:B-1----:R-:W-:-:S04]  /*106e0*/  SHF.R.U32.HI R2, RZ, 0x5, R2 ;  /* 0x00000005ff027819 */ /* 0x002fc80000011602 */
[----:B------:R-:W-:-:S05]  /*106f0*/  LOP3.LUT R2, R2, 0x3, RZ, 0xc0, !PT ;  /* 0x0000000302027812 */ /* 0x000fca00078ec0ff */
[----:B------:R1:W3:Y:S02]  /*10700*/  SHFL.IDX PT, R14, R2, RZ, 0x1f ;  /* 0x00001fff020e7589 */ /* 0x0002e400000e0000 */
.L_x_358:
[----:B---3--:R-:W-:Y:S01]  /*10710*/  ISETP.NE.AND P0, PT, R14, RZ, PT ;  /* 0x000000ff0e00720c */ /* 0x008fe20003f05270 */
[----:B------:R-:W-:-:S12]  /*10720*/  BSSY B0, `(.L_x_313) ;  /* 0x0000025000007945 */ /* 0x000fd80003800000 */
[----:B------:R-:W-:Y:S05]  /*10730*/  @P0 BRA `(.L_x_314) ;  /* 0x00000000008c0947 */ /* 0x000fea0003800000 */
[----:B------:R-:W-:-:S03]  /*10740*/  UMOV UR4, 0xffffffff ;  /* 0xffffffff00047882 */ /* 0x000fc60000000000 */
[----:B------:R-:W-:Y:S05]  /*10750*/  BRA.DIV UR4, `(.L_x_315) ;  /* 0x0000001604447947 */ /* 0x000fea000b800000 */
[----:B------:R-:W-:-:S13]  /*10760*/  ELECT P6, URZ, PT ;  /* 0x00000000003f782f */ /* 0x000fda00038c0000 */
.L_x_361:
[----:B------:R-:W-:Y:S05]  /*10770*/  @!P6 BRA `(.L_x_314) ;  /* 0x00000000007ce947 */ /* 0x000fea0003800000 */
[----:B-1----:R-:W3:Y:S02]  /*10780*/  LDL.LU R2, [R1+0x2c] ;  /* 0x00002c0001027983 */ /* 0x002ee40000300800 */
[----:B---3--:R-:W-:-:S04]  /*10790*/  LOP3.LUT R2, R2, 0x2, RZ, 0xfc, !PT ;  /* 0x0000000202027812 */ /* 0x008fc800078efcff */
[----:B------:R-:W-:-:S13]  /*107a0*/  ISETP.NE.AND P2, PT, R2, 0x3, PT ;  /* 0x000000030200780c */ /* 0x000fda0003f45270 */
[----:B------:R-:W-:Y:S05]  /*107b0*/  @!P2 BRA `(.L_x_316) ;  /* 0x000000000004a947 */ /* 0x000fea0003800000 */
[----:B------:R-:W-:Y:S01]  /*107c0*/  BPT.TRAP 0x1 ;  /* 0x000000040000795c */ /* 0x000fe20000300000 */
.L_x_316:
[----:B------:R-:W3:Y:S01]  /*107d0*/  LDL.LU R7, [R1] ;  /* 0x0000000001077983 */ /* 0x000ee20000300800 */
[----:B------:R-:W-:Y:S02]  /*107e0*/  VIADD R2, R0, 0x36840 ;  /* 0x0003684000027836 */ /* 0x000fe40000000000 */
[C---:B0-----:R-:W-:Y:S02]  /*107f0*/  VIADD R3, R19.reuse, 0x1 ;  /* 0x0000000113037836 */ /* 0x041fe40000000000 */
[----:B------:R-:W-:-:S03]  /*10800*/  IMAD R6, R19, 0x8, R2 ;  /* 0x0000000813067824 */ /* 0x000fc600078e0202 */
[----:B------:R-:W-:-:S04]  /*10810*/  ISETP.NE.AND P1, PT, R3, 0x2, PT ;  /* 0x000000020300780c */ /* 0x000fc80003f25270 */
[----:B------:R-:W-:Y:S02]  /*10820*/  SEL R4, RZ, 0x1, P1 ;  /* 0x00000001ff047807 */ /* 0x000fe40000800000 */
[----:B------:R-:W-:Y:S02]  /*10830*/  SEL R3, R3, RZ, P1 ;  /* 0x000000ff03037207 */ /* 0x000fe40000800000 */
[C---:B---3--:R-:W-:Y:S02]  /*10840*/  SHF.L.U32 R5, R7.reuse, 0x1f, RZ ;  /* 0x0000001f07057819 */ /* 0x048fe400000006ff */
[----:B------:R-:W-:Y:S01]  /*10850*/  LOP3.LUT R4, R7, R4, RZ, 0x3c, !PT ;  /* 0x0000000407047212 */ /* 0x000fe200078e3cff */
[----:B------:R-:W-:Y:S01]  /*10860*/  IMAD R7, R3, 0x8, R2 ;  /* 0x0000000803077824 */ /* 0x000fe200078e0202 */
[----:B------:R-:W0:Y:S02]  /*10870*/  SYNCS.PHASECHK.TRANS64.TRYWAIT P0, [R6+URZ], R5 ;  /* 0x00000005060075a7 */ /* 0x000e24000800017f */
[----:B------:R-:W-:Y:S01]  /*10880*/  SHF.L.U32 R2, R4, 0x1f, RZ ;  /* 0x0000001f04027819 */ /* 0x000fe200000006ff */
[----:B0-----:R-:W-:Y:S06]  /*10890*/  @!P0 BRA `(.L_x_317) ;  /* 0x0000001400148947 */ /* 0x001fec0003800000 */
.L_x_362:
[----:B------:R-:W1:Y:S02]  /*108a0*/  SYNCS.PHASECHK.TRANS64.TRYWAIT P0, [R7+URZ], R2 ;  /* 0x00000002070075a7 */ /* 0x000e64000800017f */
[----:B-1----:R-:W-:Y:S05]  /*108b0*/  @!P0 BRA `(.L_x_318) ;  /* 0x0000001400208947 */ /* 0x002fea0003800000 */
.L_x_363:
[----:B------:R-:W-:Y:S05]  /*108c0*/  @!P2 BRA `(.L_x_319) ;  /* 0x000000000004a947 */ /* 0x000fea0003800000 */
[----:B------:R-:W-:Y:S01]  /*108d0*/  BPT.TRAP 0x1 ;  /* 0x000000040000795c */ /* 0x000fe20000300000 */
.L_x_319:
[----:B------:R-:W-:-:S04]  /*108e0*/  VIADD R0, R0, 0x36860 ;  /* 0x0003686000007836 */ /* 0x000fc80000000000 */
[----:B------:R-:W-:-:S04]  /*108f0*/  IMAD R4, R19, 0x8, R0 ;  /* 0x0000000813047824 */ /* 0x000fc800078e0200 */
[----:B------:R-:W3:Y:S02]  /*10900*/  SYNCS.PHASECHK.TRANS64.TRYWAIT P0, [R4+URZ], R5 ;  /* 0x00000005040075a7 */ /* 0x000ee4000800017f */
[----:B---3--:R-:W-:Y:S05]  /*10910*/  @!P0 BRA `(.L_x_320) ;  /* 0x00000014001c8947 */ /* 0x008fea0003800000 */
.L_x_364:
[----:B------:R-:W-:-:S07]  /*10920*/  IMAD R3, R3, 0x8, R0 ;  /* 0x0000000803037824 */ /* 0x000fce00078e0200 */
.L_x_321:
[----:B----4-:R4:W0:Y:S02]  /*10930*/  SYNCS.PHASECHK.TRANS64.TRYWAIT P0, [R3+URZ], R2 ;  /* 0x00000002030075a7 */ /* 0x010824000800017f */
[----:B0-----:R-:W-:Y:S05]  /*10940*/  @!P0 NANOSLEEP.SYNCS 0x989680 ;  /* 0x009896800000895d */ /* 0x001fea0003900000 */
[----:B------:R-:W0:Y:S02]  /*10950*/  @!P0 SYNCS.PHASECHK.TRANS64 P0, [R3+URZ], R2 ;  /* 0x00000002030085a7 */ /* 0x000e24000800007f */
[----:B0-----:R-:W-:Y:S05]  /*10960*/  @!P0 BRA `(.L_x_321) ;  /* 0xfffffffc00f08947 */ /* 0x001fea000383ffff */
.L_x_314:
[----:B------:R-:W-:Y:S05]  /*10970*/  BSYNC B0 ;  /* 0x0000000000007941 */ /* 0x000fea0003800000 */
.L_x_313:
[----:B------:R-:W-:Y:S05]  /*10980*/  EXIT ;  /* 0x000000000000794d */ /* 0x000fea0003800000 */
.L_x_189:
[----:B0-----:R-:W-:-:S04]  /*10990*/  IMAD.U32 R3, RZ, RZ, UR37 ;  /* 0x00000025ff037e24 */ /* 0x001fc8000f8e00ff */
[----:B------:R0:W1:Y:S03]  /*109a0*/  SYNCS.PHASECHK.TRANS64.TRYWAIT P1, [R3+URZ+0x36800], R0 ;  /* 0x03680000030075a7 */ /* 0x000066000802017f */
[----:B-1----:R-:W-:Y:S05]  /*109b0*/  @!P1 NANOSLEEP.SYNCS 0x989680 ;  /* 0x009896800000995d */ /* 0x002fea0003900000 */
[----:B------:R-:W1:Y:S02]  /*109c0*/  @!P1 SYNCS.PHASECHK.TRANS64 P1, [R3+URZ+0x36800], R0 ;  /* 0x03680000030095a7 */ /* 0x000e64000802007f */
[----:B-1----:R-:W-:Y:S05]  /*109d0*/  @!P1 BRA `(.L_x_189) ;  /* 0xfffffffc00ec9947 */ /* 0x002fea000383ffff */
[----:B------:R-:W-:Y:S05]  /*109e0*/  BRA `(.L_x_322) ;  /* 0xffffff0c00307947 */ /* 0x000fea000383ffff */
.L_x_193:
[----:B-1----:R1:W2:Y:S02]  /*109f0*/  SYNCS.PHASECHK.TRANS64.TRYWAIT P1, [R2+URZ+0x36830], R3 ;  /* 0x03683003020075a7 */ /* 0x0022a4000802017f */
[----:B--2---:R-:W-:Y:S05]  /*10a00*/  @!P1 NANOSLEEP.SYNCS 0x989680 ;  /* 0x009896800000995d */ /* 0x004fea0003900000 */
[----:B------:R-:W2:Y:S02]  /*10a10*/  @!P1 SYNCS.PHASECHK.TRANS64 P1, [R2+URZ+0x36830], R3 ;  /* 0x03683003020095a7 */ /* 0x000ea4000802007f */
[----:B--2---:R-:W-:Y:S05]  /*10a20*/  @!P1 BRA `(.L_x_193) ;  /* 0xfffffffc00f09947 */ /* 0x004fea000383ffff */
[----:B------:R-:W-:Y:S05]  /*10a30*/  BRA `(.L_x_192) ;  /* 0xffffff0c004c7947 */ /* 0x000fea000383ffff */
.L_x_199:
[----:B-1----:R-:W-:-:S04]  /*10a40*/  IMAD.U32 R3, RZ, RZ, UR38 ;  /* 0x00000026ff037e24 */ /* 0x002fc8000f8e00ff */
[----:B------:R1:W2:Y:S03]  /*10a50*/  SYNCS.PHASECHK.TRANS64.TRYWAIT P1, [R3+URZ+0x36830], R0 ;  /* 0x03683000030075a7 */ /* 0x0002a6000802017f */
[----:B--2---:R-:W-:Y:S05]  /*10a60*/  @!P1 NANOSLEEP.SYNCS 0x989680 ;  /* 0x009896800000995d */ /* 0x004fea0003900000 */
[----:B------:R-:W2:Y:S02]  /*10a70*/  @!P1 SYNCS.PHASECHK.TRANS64 P1, [R3+URZ+0x36830], R0 ;  /* 0x03683000030095a7 */ /* 0x000ea4000802007f */
[----:B--2---:R-:W-:Y:S05]  /*10a80*/  @!P1 BRA `(.L_x_199) ;  /* 0xfffffffc00ec9947 */ /* 0x004fea000383ffff */
[----:B------:R-:W-:Y:S05]  /*10a90*/  BRA `(.L_x_198) ;  /* 0xffffff4800f07947 */ /* 0x000fea000383ffff */
.L_x_203:
[----:B-1----:R-:W-:-:S04]  /*10aa0*/  IMAD.U32 R3, RZ, RZ, UR7 ;  /* 0x00000007ff037e24 */ /* 0x002fc8000f8e00ff */
[----:B------:R1:W2:Y:S03]  /*10ab0*/  SYNCS.PHASECHK.TRANS64.TRYWAIT P1, [R3+URZ+0x36850], R0 ;  /* 0x03685000030075a7 */ /* 0x0002a6000802017f */
[----:B--2---:R-:W-:Y:S05]  /*10ac0*/  @!P1 NANOSLEEP.SYNCS 0x989680 ;  /* 0x009896800000995d */ /* 0x004fea0003900000 */
[----:B------:R-:W2:Y:S02]  /*10ad0*/  @!P1 SYNCS.PHASECHK.TRANS64 P1, [R3+URZ+0x36850], R0 ;  /* 0x03685000030095a7 */ /* 0x000ea4000802007f */
[----:B--2---:R-:W-:Y:S05]  /*10ae0*/  @!P1 BRA `(.L_x_203) ;  /* 0xfffffffc00ec9947 */ /* 0x004fea000383ffff */
[----:B------:R-:W-:Y:S05]  /*10af0*/  BRA `(.L_x_202) ;  /* 0xffffff7000647947 */ /* 0x000fea000383ffff */
.L_x_210:
[----:B-1----:R-:W-:-:S04]  /*10b00*/  IMAD.U32 R7, RZ, RZ, UR9 ;  /* 0x00000009ff077e24 */ /* 0x002fc8000f8e00ff */
[----:B------:R1:W2:Y:S03]  /*10b10*/  SYNCS.PHASECHK.TRANS64.TRYWAIT P1, [R7+URZ+0x36850], R2 ;  /* 0x03685002070075a7 */ /* 0x0002a6000802017f */
[----:B--2---:R-:W-:Y:S05]  /*10b20*/  @!P1 NANOSLEEP.SYNCS 0x989680 ;  /* 0x009896800000995d */ /* 0x004fea0003900000 */
[----:B------:R-:W2:Y:S02]  /*10b30*/  @!P1 SYNCS.PHASECHK.TRANS64 P1, [R7+URZ+0x36850], R2 ;  /* 0x03685002070095a7 */ /* 0x000ea4000802007f */
[----:B--2---:R-:W-:Y:S05]  /*10b40*/  @!P1 BRA `(.L_x_210) ;  /* 0xfffffffc00ec9947 */ /* 0x004fea000383ffff */
[----:B------:R-:W-:Y:S05]  /*10b50*/  BRA `(.L_x_209) ;  /* 0xffffff8c00347947 */ /* 0x000fea000383ffff */
.L_x_225:
[----:B------:R-:W0:Y:S01]  /*10b60*/  S2R R5, SR_TID.X ;  /* 0x0000000000057919 */ /* 0x000e220000002100 */
[----:B------:R-:W-:Y:S01]  /*10b70*/  BSSY B0, `(.L_x_323) ;  /* 0x000000a000007945 */ /* 0x000fe20003800000 */
[----:B------:R-:W-:Y:S02]  /*10b80*/  IMAD.MOV.U32 R12, RZ, RZ, RZ ;  /* 0x000000ffff0c7224 */ /* 0x000fe400078e00ff */
[----:B------:R-:W-:Y:S02]  /*10b90*/  IMAD.MOV.U32 R11, RZ, RZ, 0x1f ;  /* 0x0000001fff0b7424 */ /* 0x000fe400078e00ff */
[----:B------:R-:W-:Y:S01]  /*10ba0*/  IMAD.MOV.U32 R15, RZ, RZ, -0x1 ;  /* 0xffffffffff0f7424 */ /* 0x000fe200078e00ff */
[----:B0-----:R-:W-:-:S04]  /*10bb0*/  SHF.R.U32.HI R5, RZ, 0x5, R5 ;  /* 0x00000005ff057819 */ /* 0x001fc80000011605 */
[----:B------:R-:W-:-:S05]  /*10bc0*/  LOP3.LUT R5, R5, 0x3, RZ, 0xc0, !PT ;  /* 0x0000000305057812 */ /* 0x000fca00078ec0ff */
[----:B------:R-:W-:-:S07]  /*10bd0*/  IMAD.MOV.U32 R13, RZ, RZ, R5 ;  /* 0x000000ffff0d7224 */ /* 0x000fce00078e0005 */
[----:B-1----:R-:W-:Y:S05]  /*10be0*/  WARPSYNC.COLLECTIVE R15, `(.L_x_324) ;  /* 0x000000000f087348 */ /* 0x002fea0003c00000 */
[----:B------:R0:W2:Y:S02]  /*10bf0*/  SHFL.IDX P6, R14, R13, R12, R11 ;  /* 0x0000000c0d0e7389 */ /* 0x0000a400000c000b */
[----:B012---:R-:W-:Y:S01]  /*10c00*/  ENDCOLLECTIVE ;  /* 0x000000000000791b */ /* 0x007fe20003800000 */
.L_x_324:
[----:B------:R-:W-:Y:S05]  /*10c10*/  BSYNC B0 ;  /* 0x0000000000007941 */ /* 0x000fea0003800000 */
.L_x_323:
[----:B------:R-:W-:Y:S05]  /*10c20*/  BRA `(.L_x_325) ;  /* 0xffffffb800987947 */ /* 0x000fea000383ffff */
.L_x_227:
[----:B------:R-:W-:Y:S01]  /*10c30*/  BSSY B0, `(.L_x_326) ;  /* 0x0000006000007945 */ /* 0x000fe20003800000 */
[----:B------:R-:W-:-:S07]  /*10c40*/  IMAD.MOV.U32 R15, RZ, RZ, -0x1 ;  /* 0xffffffffff0f7424 */ /* 0x000fce00078e00ff */
[----:B01----:R-:W-:Y:S05]  /*10c50*/  WARPSYNC.COLLECTIVE R15, `(.L_x_327) ;  /* 0x000000000f0c7348 */ /* 0x003fea0003c00000 */
[----:B------:R-:W-:Y:S02]  /*10c60*/  ELECT P6, UR62, PT ;  /* 0x00000000003e782f */ /* 0x000fe400038c0000 */
[----:B------:R-:W-:Y:S01]  /*10c70*/  MOV R14, UR62 ;  /* 0x0000003e000e7c02 */ /* 0x000fe20008000f00 */
[----:B01----:R-:W-:Y:S10]  /*10c80*/  ENDCOLLECTIVE ;  /* 0x000000000000791b */ /* 0x003ff40003800000 */
.L_x_327:
[----:B------:R-:W-:Y:S05]  /*10c90*/  BSYNC B0 ;  /* 0x0000000000007941 */ /* 0x000fea0003800000 */
.L_x_326:
[----:B------:R-:W-:Y:S05]  /*10ca0*/  BRA `(.L_x_328) ;  /* 0xffffffb800987947 */ /* 0x000fea000383ffff */
.L_x_229:
[----:B---3--:R3:W4:Y:S02]  /*10cb0*/  SYNCS.PHASECHK.TRANS64.TRYWAIT P0, [R2+URZ+0x36840], R3 ;  /* 0x03684003020075a7 */ /* 0x008724000800017f */
[----:B----4-:R-:W-:Y:S05]  /*10cc0*/  @!P0 NANOSLEEP.SYNCS 0x989680 ;  /* 0x009896800000895d */ /* 0x010fea0003900000 */
[----:B------:R-:W4:Y:S02]  /*10cd0*/  @!P0 SYNCS.PHASECHK.TRANS64 P0, [R2+URZ+0x36840], R3 ;  /* 0x03684003020085a7 */ /* 0x000f24000800007f */
[----:B----4-:R-:W-:Y:S05]  /*10ce0*/  @!P0 BRA `(.L_x_229) ;  /* 0xfffffffc00f08947 */ /* 0x010fea000383ffff */
[----:B------:R-:W-:Y:S05]  /*10cf0*/  BRA `(.L_x_329) ;  /* 0xffffffb800f07947 */ /* 0x000fea000383ffff */
.L_x_233:
        /* <DEDUP_REMOVED lines=8> */
.L_x_330:
[----:B------:R-:W-:Y:S01]  /*10d80*/  IMAD.MOV.U32 R13, RZ, RZ, R0 ;  /* 0x000000ffff0d7224 */ /* 0x000fe200078e0000 */
[----:B------:R-:W-:Y:S01]  /*10d90*/  LOP3.LUT R7, R7, 0x7f, RZ, 0xc0, !PT ;  /* 0x0000007f07077812 */ /* 0x000fe200078ec0ff */
[----:B------:R-:W-:-:S07]  /*10da0*/  IMAD.MOV.U32 R6, RZ, RZ, R14 ;  /* 0x000000ffff067224 */ /* 0x000fce00078e000e */
[----:B------:R-:W-:Y:S05]  /*10db0*/  WARPSYNC.COLLECTIVE R15, `(.L_x_331) ;  /* 0x000000000f087348 */ /* 0x000fea0003c00000 */
[----:B------:R0:W1:Y:S02]  /*10dc0*/  SHFL.IDX P6, R14, R13, R12, R11 ;  /* 0x0000000c0d0e7389 */ /* 0x00006400000c000b */
[----:B01----:R-:W-:Y:S01]  /*10dd0*/  ENDCOLLECTIVE ;  /* 0x000000000000791b */ /* 0x003fe20003800000 */
.L_x_331:
        /* <DEDUP_REMOVED lines=25> */
.L_x_332:
[----:B------:R-:W-:Y:S02]  /*10f70*/  IMAD.MOV.U32 R13, RZ, RZ, R0 ;  /* 0x000000ffff0d7224 */ /* 0x000fe400078e0000 */
[----:B------:R-:W-:-:S07]  /*10f80*/  IMAD.MOV.U32 R6, RZ, RZ, R14 ;  /* 0x000000ffff067224 */ /* 0x000fce00078e000e */
[----:B------:R-:W-:Y:S05]  /*10f90*/  WARPSYNC.COLLECTIVE R15, `(.L_x_333) ;  /* 0x000000000f087348 */ /* 0x000fea0003c00000 */
[----:B------:R0:W1:Y:S02]  /*10fa0*/  SHFL.IDX P6, R14, R13, R12, R11 ;  /* 0x0000000c0d0e7389 */ /* 0x00006400000c000b */
[----:B01----:R-:W-:Y:S01]  /*10fb0*/  ENDCOLLECTIVE ;  /* 0x000000000000791b */ /* 0x003fe20003800000 */
.L_x_333:
[----:B------:R-:W-:Y:S01]  /*10fc0*/  ULDC.64 UR4, c[0x0][0x208] ;  /* 0x0000820000047ab9 */ /* 0x000fe20000000a00 */
[----:B------:R-:W-:Y:S02]  /*10fd0*/  IMAD.MOV.U32 R13, RZ, RZ, R2 ;  /* 0x000000ffff0d7224 */ /* 0x000fe400078e0002 */
[----:B------:R-:W-:Y:S02]  /*10fe0*/  IMAD.MOV.U32 R12, RZ, RZ, 0x2 ;  /* 0x00000002ff0c7424 */ /* 0x000fe400078e00ff */
[----:B------:R-:W-:-:S05]  /*10ff0*/  IMAD.MOV.U32 R5, RZ, RZ, R14 ;  /* 0x000000ffff057224 */ /* 0x000fca00078e000e */
[----:B------:R-:W-:-:S05]  /*11000*/  @!P2 LEA R5, P4, R10, R5, 0x1 ;  /* 0x000000050a05a211 */ /* 0x000fca00078808ff */
[----:B------:R-:W-:-:S04]  /*11010*/  @!P2 IMAD.X R6, RZ, RZ, R6, P4 ;  /* 0x000000ffff06a224 */ /* 0x000fc800020e0606 */
        /* <DEDUP_REMOVED lines=13> */
.L_x_334:
[----:B------:R-:W-:Y:S02]  /*110f0*/  IMAD.MOV.U32 R13, RZ, RZ, R0 ;  /* 0x000000ffff0d7224 */ /* 0x000fe400078e0000 */
[----:B------:R-:W-:-:S07]  /*11100*/  IMAD.MOV.U32 R6, RZ, RZ, R14 ;  /* 0x000000ffff067224 */ /* 0x000fce00078e000e */
[----:B------:R-:W-:Y:S05]  /*11110*/  WARPSYNC.COLLECTIVE R15, `(.L_x_335) ;  /* 0x000000000f087348 */ /* 0x000fea0003c00000 */
[----:B------:R0:W1:Y:S02]  /*11120*/  SHFL.IDX P6, R14, R13, R12, R11 ;  /* 0x0000000c0d0e7389 */ /* 0x00006400000c000b */
[----:B01----:R-:W-:Y:S01]  /*11130*/  ENDCOLLECTIVE ;  /* 0x000000000000791b */ /* 0x003fe20003800000 */
.L_x_335:
        /* <DEDUP_REMOVED lines=19> */
.L_x_336:
[----:B------:R-:W-:Y:S02]  /*11270*/  IMAD.MOV.U32 R13, RZ, RZ, R0 ;  /* 0x000000ffff0d7224 */ /* 0x000fe400078e0000 */
[----:B------:R-:W-:-:S07]  /*11280*/  IMAD.MOV.U32 R6, RZ, RZ, R14 ;  /* 0x000000ffff067224 */ /* 0x000fce00078e000e */
[----:B------:R-:W-:Y:S05]  /*11290*/  WARPSYNC.COLLECTIVE R15, `(.L_x_337) ;  /* 0x000000000f087348 */ /* 0x000fea0003c00000 */
[----:B------:R0:W1:Y:S02]  /*112a0*/  SHFL.IDX P6, R14, R13, R12, R11 ;  /* 0x0000000c0d0e7389 */ /* 0x00006400000c000b */
[----:B01----:R-:W-:Y:S01]  /*112b0*/  ENDCOLLECTIVE ;  /* 0x000000000000791b */ /* 0x003fe20003800000 */
.L_x_337:
        /* <DEDUP_REMOVED lines=19> */
.L_x_338:
[----:B------:R-:W-:Y:S02]  /*113f0*/  IMAD.MOV.U32 R13, RZ, RZ, R0 ;  /* 0x000000ffff0d7224 */ /* 0x000fe400078e0000 */
[----:B------:R-:W-:-:S07]  /*11400*/  IMAD.MOV.U32 R6, RZ, RZ, R14 ;  /* 0x000000ffff067224 */ /* 0x000fce00078e000e */
[----:B------:R-:W-:Y:S05]  /*11410*/  WARPSYNC.COLLECTIVE R15, `(.L_x_339) ;  /* 0x000000000f087348 */ /* 0x000fea0003c00000 */
[----:B------:R0:W1:Y:S02]  /*11420*/  SHFL.IDX P6, R14, R13, R12, R11 ;  /* 0x0000000c0d0e7389 */ /* 0x00006400000c000b */
[----:B01----:R-:W-:Y:S01]  /*11430*/  ENDCOLLECTIVE ;  /* 0x000000000000791b */ /* 0x003fe20003800000 */
.L_x_339:
        /* <DEDUP_REMOVED lines=19> */
.L_x_340:
[----:B------:R-:W-:Y:S02]  /*11570*/  IMAD.MOV.U32 R13, RZ, RZ, R0 ;  /* 0x000000ffff0d7224 */ /* 0x000fe400078e0000 */
[----:B------:R-:W-:-:S07]  /*11580*/  IMAD.MOV.U32 R6, RZ, RZ, R14 ;  /* 0x000000ffff067224 */ /* 0x000fce00078e000e */
[----:B------:R-:W-:Y:S05]  /*11590*/  WARPSYNC.COLLECTIVE R15, `(.L_x_341) ;  /* 0x000000000f087348 */ /* 0x000fea0003c00000 */
[----:B------:R0:W1:Y:S02]  /*115a0*/  SHFL.IDX P6, R14, R13, R12, R11 ;  /* 0x0000000c0d0e7389 */ /* 0x00006400000c000b */
[----:B01----:R-:W-:Y:S01]  /*115b0*/  ENDCOLLECTIVE ;  /* 0x000000000000791b */ /* 0x003fe20003800000 */
.L_x_341:
        /* <DEDUP_REMOVED lines=19> */
.L_x_342:
[----:B------:R-:W-:Y:S02]  /*116f0*/  IMAD.MOV.U32 R13, RZ, RZ, R0 ;  /* 0x000000ffff0d7224 */ /* 0x000fe400078e0000 */
[----:B------:R-:W-:-:S07]  /*11700*/  IMAD.MOV.U32 R6, RZ, RZ, R14 ;  /* 0x000000ffff067224 */ /* 0x000fce00078e000e */
[----:B------:R-:W-:Y:S05]  /*11710*/  WARPSYNC.COLLECTIVE R15, `(.L_x_343) ;  /* 0x000000000f087348 */ /* 0x000fea0003c00000 */
[----:B------:R0:W1:Y:S02]  /*11720*/  SHFL.IDX P6, R14, R13, R12, R11 ;  /* 0x0000000c0d0e7389 */ /* 0x00006400000c000b */
[----:B01----:R-:W-:Y:S01]  /*11730*/  ENDCOLLECTIVE ;  /* 0x000000000000791b */ /* 0x003fe20003800000 */
.L_x_343:
[----:B------:R-:W-:Y:S01]  /*11740*/  ULDC.64 UR4, c[0x0][0x208] ;  /* 0x0000820000047ab9 */ /* 0x000fe20000000a00 */
[----:B------:R-:W-:Y:S02]  /*11750*/  IMAD.MOV.U32 R13, RZ, RZ, R2 ;  /* 0x000000ffff0d7224 */ /* 0x000fe400078e0002 */
[----:B------:R-:W-:Y:S02]  /*11760*/  IMAD.MOV.U32 R12, RZ, RZ, 0x7 ;  /* 0x00000007ff0c7424 */ /* 0x000fe400078e00ff */
[----:B------:R-:W-:-:S05]  /*11770*/  IMAD.MOV.U32 R5, RZ, RZ, R14 ;  /* 0x000000ffff057224 */ /* 0x000fca00078e000e */
[----:B------:R-:W-:-:S05]  /*11780*/  @!P2 LEA R5, P4, R10, R5, 0x1 ;  /* 0x000000050a05a211 */ /* 0x000fca00078808ff */
[----:B------:R-:W-:-:S04]  /*11790*/  @!P2 IMAD.X R6, RZ, RZ, R6, P4 ;  /* 0x000000ffff06a224 */ /* 0x000fc800020e0606 */
[----:B------:R-:W-:Y:S02]  /*117a0*/  @!P2 IMAD.MOV.U32 R7, RZ, RZ, R6 ;  /* 0x000000ffff07a224 */ /* 0x000fe400078e0006 */
        /* <DEDUP_REMOVED lines=10> */
.L_x_344:
[----:B------:R-:W-:Y:S02]  /*11850*/  IMAD.MOV.U32 R13, RZ, RZ, R0 ;  /* 0x000000ffff0d7224 */ /* 0x000fe400078e0000 */
[----:B------:R-:W-:-:S07]  /*11860*/  IMAD.MOV.U32 R5, RZ, RZ, R14 ;  /* 0x000000ffff057224 */ /* 0x000fce00078e000e */
[----:B------:R-:W-:Y:S05]  /*11870*/  WARPSYNC.COLLECTIVE R15, `(.L_x_345) ;  /* 0x000000000f087348 */ /* 0x000fea0003c00000 */
[----:B------:R0:W1:Y:S02]  /*11880*/  SHFL.IDX P6, R14, R13, R12, R11 ;  /* 0x0000000c0d0e7389 */ /* 0x00006400000c000b */
[----:B01----:R-:W-:Y:S01]  /*11890*/  ENDCOLLECTIVE ;  /* 0x000000000000791b */ /* 0x003fe20003800000 */
.L_x_345:
[----:B------:R-:W-:Y:S01]  /*118a0*/  IMAD.MOV.U32 R0, RZ, RZ, R14 ;  /* 0x000000ffff007224 */ /* 0x000fe200078e000e */
[----:B------:R-:W-:Y:S06]  /*118b0*/  BRA `(.L_x_346) ;  /* 0xffffffbc00907947 */ /* 0x000fec000383ffff */
.L_x_237:
[----:B0-----:R-:W-:-:S04]  /*118c0*/  IMAD.U32 R2, RZ, RZ, UR36 ;  /* 0x00000024ff027e24 */ /* 0x001fc8000f8e00ff */
[----:B------:R0:W2:Y:S03]  /*118d0*/  SYNCS.PHASECHK.TRANS64.TRYWAIT P0, [R2+URZ+0x36820], R0 ;  /* 0x03682000020075a7 */ /* 0x0000a6000800017f */
[----:B--2---:R-:W-:Y:S05]  /*118e0*/  @!P0 NANOSLEEP.SYNCS 0x989680 ;  /* 0x009896800000895d */ /* 0x004fea0003900000 */
[----:B------:R-:W2:Y:S02]  /*118f0*/  @!P0 SYNCS.PHASECHK.TRANS64 P0, [R2+URZ+0x36820], R0 ;  /* 0x03682000020085a7 */ /* 0x000ea4000800007f */
[----:B--2---:R-:W-:Y:S05]  /*11900*/  @!P0 BRA `(.L_x_237) ;  /* 0xfffffffc00ec8947 */ /* 0x004fea000383ffff */
[----:B------:R-:W-:Y:S05]  /*11910*/  BRA `(.L_x_347) ;  /* 0xffffffbc00e47947 */ /* 0x000fea000383ffff */
.L_x_244:
[----:B--2---:R2:W3:Y:S02]  /*11920*/  SYNCS.PHASECHK.TRANS64.TRYWAIT P0, [R3+URZ+0x36840], R2 ;  /* 0x03684002030075a7 */ /* 0x0044e4000800017f */
[----:B---3--:R-:W-:Y:S05]  /*11930*/  @!P0 NANOSLEEP.SYNCS 0x989680 ;  /* 0x009896800000895d */ /* 0x008fea0003900000 */
[----:B------:R-:W3:Y:S02]  /*11940*/  @!P0 SYNCS.PHASECHK.TRANS64 P0, [R3+URZ+0x36840], R2 ;  /* 0x03684002030085a7 */ /* 0x000ee4000800007f */
[----:B---3--:R-:W-:Y:S05]  /*11950*/  @!P0 BRA `(.L_x_244) ;  /* 0xfffffffc00f08947 */ /* 0x008fea000383ffff */
[----:B------:R-:W-:Y:S05]  /*11960*/  BRA `(.L_x_348) ;  /* 0xffffffc000947947 */ /* 0x000fea000383ffff */
.L_x_252:
[----:B0-----:R0:W1:Y:S02]  /*11970*/  SYNCS.PHASECHK.TRANS64.TRYWAIT P0, [R2+URZ+0x36860], R3 ;  /* 0x03686003020075a7 */ /* 0x001064000800017f */
[----:B-1----:R-:W-:Y:S05]  /*11980*/  @!P0 NANOSLEEP.SYNCS 0x989680 ;  /* 0x009896800000895d */ /* 0x002fea0003900000 */
[----:B------:R-:W1:Y:S02]  /*11990*/  @!P0 SYNCS.PHASECHK.TRANS64 P0, [R2+URZ+0x36860], R3 ;  /* 0x03686003020085a7 */ /* 0x000e64000800007f */
[----:B-1----:R-:W-:Y:S05]  /*119a0*/  @!P0 BRA `(.L_x_252) ;  /* 0xfffffffc00f08947 */ /* 0x002fea000383ffff */
[----:B------:R-:W-:Y:S05]  /*119b0*/  BRA `(.L_x_349) ;  /* 0xffffffc400d47947 */ /* 0x000fea000383ffff */
.L_x_264:
[----:B-1----:R1:W2:Y:S02]  /*119c0*/  SYNCS.PHASECHK.TRANS64.TRYWAIT P0, [R3+URZ+0x36840], R2 ;  /* 0x03684002030075a7 */ /* 0x0022a4000800017f */
[----:B--2---:R-:W-:Y:S05]  /*119d0*/  @!P0 NANOSLEEP.SYNCS 0x989680 ;  /* 0x009896800000895d */ /* 0x004fea0003900000 */
[----:B------:R-:W2:Y:S02]  /*119e0*/  @!P0 SYNCS.PHASECHK.TRANS64 P0, [R3+URZ+0x36840], R2 ;  /* 0x03684002030085a7 */ /* 0x000ea4000800007f */
[----:B--2---:R-:W-:Y:S05]  /*119f0*/  @!P0 BRA `(.L_x_264) ;  /* 0xfffffffc00f08947 */ /* 0x004fea000383ffff */
[----:B------:R-:W-:Y:S05]  /*11a00*/  BRA `(.L_x_350) ;  /* 0xffffffcc00b47947 */ /* 0x000fea000383ffff */
.L_x_272:
[----:B0-----:R0:W1:Y:S02]  /*11a10*/  SYNCS.PHASECHK.TRANS64.TRYWAIT P0, [R2+URZ+0x36860], R3 ;  /* 0x03686003020075a7 */ /* 0x001064000800017f */
[----:B-1----:R-:W-:Y:S05]  /*11a20*/  @!P0 NANOSLEEP.SYNCS 0x989680 ;  /* 0x009896800000895d */ /* 0x002fea0003900000 */
[----:B------:R-:W1:Y:S02]  /*11a30*/  @!P0 SYNCS.PHASECHK.TRANS64 P0, [R2+URZ+0x36860], R3 ;  /* 0x03686003020085a7 */ /* 0x000e64000800007f */
[----:B-1----:R-:W-:Y:S05]  /*11a40*/  @!P0 BRA `(.L_x_272) ;  /* 0xfffffffc00f08947 */ /* 0x002fea000383ffff */
[----:B------:R-:W-:Y:S05]  /*11a50*/  BRA `(.L_x_351) ;  /* 0xffffffd000f47947 */ /* 0x000fea000383ffff */
.L_x_283:
[----:B--2---:R2:W3:Y:S02]  /*11a60*/  SYNCS.PHASECHK.TRANS64.TRYWAIT P0, [R3+URZ+0x36840], R2 ;  /* 0x03684002030075a7 */ /* 0x0044e4000800017f */
[----:B---3--:R-:W-:Y:S05]  /*11a70*/  @!P0 NANOSLEEP.SYNCS 0x989680 ;  /* 0x009896800000895d */ /* 0x008fea0003900000 */
[----:B------:R-:W3:Y:S02]  /*11a80*/  @!P0 SYNCS.PHASECHK.TRANS64 P0, [R3+URZ+0x36840], R2 ;  /* 0x03684002030085a7 */ /* 0x000ee4000800007f */
[----:B---3--:R-:W-:Y:S05]  /*11a90*/  @!P0 BRA `(.L_x_283) ;  /* 0xfffffffc00f08947 */ /* 0x008fea000383ffff */
[----:B------:R-:W-:Y:S05]  /*11aa0*/  BRA `(.L_x_352) ;  /* 0xffffffd800ac7947 */ /* 0x000fea000383ffff */
.L_x_291:
[----:B0-----:R0:W1:Y:S02]  /*11ab0*/  SYNCS.PHASECHK.TRANS64.TRYWAIT P0, [R2+URZ+0x36860], R5 ;  /* 0x03686005020075a7 */ /* 0x001064000800017f */
[----:B-1----:R-:W-:Y:S05]  /*11ac0*/  @!P0 NANOSLEEP.SYNCS 0x989680 ;  /* 0x009896800000895d */ /* 0x002fea0003900000 */
[----:B------:R-:W1:Y:S02]  /*11ad0*/  @!P0 SYNCS.PHASECHK.TRANS64 P0, [R2+URZ+0x36860], R5 ;  /* 0x03686005020085a7 */ /* 0x000e64000800007f */
[----:B-1----:R-:W-:Y:S05]  /*11ae0*/  @!P0 BRA `(.L_x_291) ;  /* 0xfffffffc00f08947 */ /* 0x002fea000383ffff */
[----:B------:R-:W-:Y:S05]  /*11af0*/  BRA `(.L_x_353) ;  /* 0xffffffdc00e87947 */ /* 0x000fea000383ffff */
.L_x_302:
[----:B0-----:R0:W3:Y:S02]  /*11b00*/  SYNCS.PHASECHK.TRANS64.TRYWAIT P0, [R0+URZ+0x36860], R2 ;  /* 0x03686002000075a7 */ /* 0x0010e4000800017f */
[----:B---3--:R-:W-:Y:S05]  /*11b10*/  @!P0 NANOSLEEP.SYNCS 0x989680 ;  /* 0x009896800000895d */ /* 0x008fea0003900000 */
[----:B------:R-:W3:Y:S02]  /*11b20*/  @!P0 SYNCS.PHASECHK.TRANS64 P0, [R0+URZ+0x36860], R2 ;  /* 0x03686002000085a7 */ /* 0x000ee4000800007f */
[----:B---3--:R-:W-:Y:S05]  /*11b30*/  @!P0 BRA `(.L_x_302) ;  /* 0xfffffffc00f08947 */ /* 0x008fea000383ffff */
[----:B------:R-:W-:Y:S05]  /*11b40*/  BRA `(.L_x_354) ;  /* 0xffffffe4003c7947 */ /* 0x000fea000383ffff */
.L_x_311:
[----:B0-----:R0:W1:Y:S02]  /*11b50*/  SYNCS.PHASECHK.TRANS64.TRYWAIT P0, [R0+URZ+0x36820], R3 ;  /* 0x03682003000075a7 */ /* 0x001064000800017f */
[----:B-1----:R-:W-:Y:S05]  /*11b60*/  @!P0 NANOSLEEP.SYNCS 0x989680 ;  /* 0x009896800000895d */ /* 0x002fea0003900000 */
[----:B------:R-:W1:Y:S02]  /*11b70*/  @!P0 SYNCS.PHASECHK.TRANS64 P0, [R0+URZ+0x36820], R3 ;  /* 0x03682003000085a7 */ /* 0x000e64000800007f */
[----:B-1----:R-:W-:Y:S05]  /*11b80*/  @!P0 BRA `(.L_x_311) ;  /* 0xfffffffc00f08947 */ /* 0x002fea000383ffff */
[----:B------:R-:W-:Y:S05]  /*11b90*/  BRA `(.L_x_355) ;  /* 0xffffffe800c07947 */ /* 0x000fea000383ffff */
.L_x_312:
        /* <DEDUP_REMOVED lines=11> */
.L_x_357:
[----:B------:R-:W-:Y:S05]  /*11c50*/  BSYNC B0 ;  /* 0x0000000000007941 */ /* 0x000fea0003800000 */
.L_x_356:
[----:B------:R-:W-:Y:S05]  /*11c60*/  BRA `(.L_x_358) ;  /* 0xffffffe800a87947 */ /* 0x000fea000383ffff */
.L_x_315:
[----:B------:R-:W-:Y:S01]  /*11c70*/  BSSY B1, `(.L_x_359) ;  /* 0x0000006000017945 */ /* 0x000fe20003800000 */
[----:B------:R-:W-:-:S07]  /*11c80*/  IMAD.MOV.U32 R15, RZ, RZ, -0x1 ;  /* 0xffffffffff0f7424 */ /* 0x000fce00078e00ff */
[----:B012---:R-:W-:Y:S05]  /*11c90*/  WARPSYNC.COLLECTIVE R15, `(.L_x_360) ;  /* 0x000000000f0c7348 */ /* 0x007fea0003c00000 */
[----:B------:R-:W-:Y:S02]  /*11ca0*/  ELECT P6, UR62, PT ;  /* 0x00000000003e782f */ /* 0x000fe400038c0000 */
[----:B------:R-:W-:Y:S01]  /*11cb0*/  MOV R14, UR62 ;  /* 0x0000003e000e7c02 */ /* 0x000fe20008000f00 */
[----:B012---:R-:W-:Y:S10]  /*11cc0*/  ENDCOLLECTIVE ;  /* 0x000000000000791b */ /* 0x007ff40003800000 */
.L_x_360:
[----:B------:R-:W-:Y:S05]  /*11cd0*/  BSYNC B1 ;  /* 0x0000000000017941 */ /* 0x000fea0003800000 */
.L_x_359:
[----:B------:R-:W-:Y:S05]  /*11ce0*/  BRA `(.L_x_361) ;  /* 0xffffffe800a07947 */ /* 0x000fea000383ffff */
.L_x_317:
[----:B0-----:R0:W1:Y:S02]  /*11cf0*/  SYNCS.PHASECHK.TRANS64.TRYWAIT P0, [R6+URZ], R5 ;  /* 0x00000005060075a7 */ /* 0x001064000800017f */
[----:B-1----:R-:W-:Y:S05]  /*11d00*/  @!P0 NANOSLEEP.SYNCS 0x989680 ;  /* 0x009896800000895d */ /* 0x002fea0003900000 */
[----:B------:R-:W1:Y:S02]  /*11d10*/  @!P0 SYNCS.PHASECHK.TRANS64 P0, [R6+URZ], R5 ;  /* 0x00000005060085a7 */ /* 0x000e64000800007f */
[----:B-1----:R-:W-:Y:S05]  /*11d20*/  @!P0 BRA `(.L_x_317) ;  /* 0xfffffffc00f08947 */ /* 0x002fea000383ffff */
[----:B------:R-:W-:Y:S05]  /*11d30*/  BRA `(.L_x_362) ;  /* 0xffffffe800d87947 */ /* 0x000fea000383ffff */
.L_x_318:
[----:B-1----:R1:W3:Y:S02]  /*11d40*/  SYNCS.PHASECHK.TRANS64.TRYWAIT P0, [R7+URZ], R2 ;  /* 0x00000002070075a7 */ /* 0x0022e4000800017f */
[----:B---3--:R-:W-:Y:S05]  /*11d50*/  @!P0 NANOSLEEP.SYNCS 0x989680 ;  /* 0x009896800000895d */ /* 0x008fea0003900000 */
[----:B------:R-:W3:Y:S02]  /*11d60*/  @!P0 SYNCS.PHASECHK.TRANS64 P0, [R7+URZ], R2 ;  /* 0x00000002070085a7 */ /* 0x000ee4000800007f */
[----:B---3--:R-:W-:Y:S05]  /*11d70*/  @!P0 BRA `(.L_x_318) ;  /* 0xfffffffc00f08947 */ /* 0x008fea000383ffff */
[----:B------:R-:W-:Y:S05]  /*11d80*/  BRA `(.L_x_363) ;  /* 0xffffffe800cc7947 */ /* 0x000fea000383ffff */
.L_x_320:
[----:B---3--:R3:W4:Y:S02]  /*11d90*/  SYNCS.PHASECHK.TRANS64.TRYWAIT P0, [R4+URZ], R5 ;  /* 0x00000005040075a7 */ /* 0x008724000800017f */
[----:B----4-:R-:W-:Y:S05]  /*11da0*/  @!P0 NANOSLEEP.SYNCS 0x989680 ;  /* 0x009896800000895d */ /* 0x010fea0003900000 */
[----:B------:R-:W4:Y:S02]  /*11db0*/  @!P0 SYNCS.PHASECHK.TRANS64 P0, [R4+URZ], R5 ;  /* 0x00000005040085a7 */ /* 0x000f24000800007f */
[----:B----4-:R-:W-:Y:S05]  /*11dc0*/  @!P0 BRA `(.L_x_320) ;  /* 0xfffffffc00f08947 */ /* 0x010fea000383ffff */
[----:B------:R-:W-:Y:S05]  /*11dd0*/  BRA `(.L_x_364) ;  /* 0xffffffe800d07947 */ /* 0x000fea000383ffff */
.L_x_365:
        /* <DEDUP_REMOVED lines=10> */
.L_x_3240:


//--------------------- .text._ZN7cutlass13device_kernelIN5flash11enable_sm90INS1_16FlashAttnFwdSm90INS1_25CollectiveMainloopFwdSm90ILi2EN4cute5tupleIJNS5_1CILi1EEES8_S8_EEENS6_IJNS7_ILi128EEENS7_ILi112EEENS7_ILi192EEEEEELi192ENS_10bfloat16_tEfNS_4arch4Sm90ELb0ELb0ELb0ELb1ELb0ELb0ELb0ELb1ELb1ELb1ELb0ELb0EEENS1_21CollectiveEpilogueFwdINS6_IJSA_SC_SB_EEES9_SE_SG_Li256ELb1ELb1ELb0ELb0EEENS1_36VarlenDynamicPersistentTileSchedulerILi128ELi112ELi256ELi128ELb0ELb1ELb1ELb0ELb1ELb1EEEEEEEEEvNT_6ParamsE --------------------------
	.section	.text._ZN7cutlass13device_kernelIN5flash11enable_sm90INS1_16FlashAttnFwdSm90INS1_25CollectiveMainloopFwdSm90ILi2EN4cute5tupleIJNS5_1CILi1EEES8_S8_EEENS6_IJNS7_ILi128EEENS7_ILi112EEENS7_ILi192EEEEEELi192ENS_10bfloat16_tEfNS_4arch4Sm90ELb0ELb0ELb0ELb1ELb0ELb0ELb0ELb1ELb1ELb1ELb0ELb0EEENS1_21CollectiveEpilogueFwdINS6_IJSA_SC_SB_EEES9_SE_SG_Li256ELb1ELb1ELb0ELb0EEENS1_36VarlenDynamicPersistentTileSchedulerILi128ELi112ELi256ELi128ELb0ELb1ELb1ELb0ELb1ELb1EEEEEEEEEvNT_6ParamsE,"ax",@progbits
	.align	128
.text._ZN7cutlass13device_kernelIN5flash11enable_sm90INS1_16FlashAttnFwdSm90INS1_25CollectiveMainloopFwdSm90ILi2EN4cute5tupleIJNS5_1CILi1EEES8_S8_EEENS6_IJNS7_ILi128EEENS7_ILi112EEENS7_ILi192EEEEEELi192ENS_10bfloat16_tEfNS_4arch4Sm90ELb0ELb0ELb0ELb1ELb0ELb0ELb0ELb1ELb1ELb1ELb0ELb0EEENS1_21CollectiveEpilogueFwdINS6_IJSA_SC_SB_EEES9_SE_SG_Li256ELb1ELb1ELb0ELb0EEENS1_36VarlenDynamicPersistentTileSchedulerILi128ELi112ELi256ELi128ELb0ELb1ELb1ELb0ELb1ELb1EEEEEEEEEvNT_6ParamsE:
        .type           _ZN7cutlass13device_kernelIN5flash11enable_sm90INS1_16FlashAttnFwdSm90INS1_25CollectiveMainloopFwdSm90ILi2EN4cute5tupleIJNS5_1CILi1EEES8_S8_EEENS6_IJNS7_ILi128EEENS7_ILi112EEENS7_ILi192EEEEEELi192ENS_10bfloat16_tEfNS_4arch4Sm90ELb0ELb0ELb0ELb1ELb0ELb0ELb0ELb1ELb1ELb1ELb0ELb0EEENS1_21CollectiveEpilogueFwdINS6_IJSA_SC_SB_EEES9_SE_SG_Li256ELb1ELb1ELb0ELb0EEENS1_36VarlenDynamicPersistentTileSchedulerILi128ELi112ELi256ELi128ELb0ELb1ELb1ELb0ELb1ELb1EEEEEEEEEvNT_6ParamsE,@function
        .size           _ZN7cutlass13device_kernelIN5flash11enable_sm90INS1_16FlashAttnFwdSm90INS1_25CollectiveMainloopFwdSm90ILi2EN4cute5tupleIJNS5_1CILi1EEES8_S8_EEENS6_IJNS7_ILi128EEENS7_ILi112EEENS7_ILi192EEEEEELi192ENS_10bfloat16_tEfNS_4arch4Sm90ELb0ELb0ELb0ELb1ELb0ELb0ELb0ELb1ELb1ELb1ELb0ELb0EEENS1_21CollectiveEpilogueFwdINS6_IJSA_SC_SB_EEES9_SE_SG_Li256ELb1ELb1ELb0ELb0EEENS1_36VarlenDynamicPersistentTileSchedulerILi128ELi112ELi256ELi128ELb0ELb1ELb1ELb0ELb1ELb1EEEEEEEEEvNT_6ParamsE,(.L_x_3241 - _ZN7cutlass13device_kernelIN5flash11enable_sm90INS1_16FlashAttnFwdSm90INS1_25CollectiveMainloopFwdSm90ILi2EN4cute5tupleIJNS5_1CILi1EEES8_S8_EEENS6_IJNS7_ILi128EEENS7_ILi112EEENS7_ILi192EEEEEELi192ENS_10bfloat16_tEfNS_4arch4Sm90ELb0ELb0ELb0ELb1ELb0ELb0ELb0ELb1ELb1ELb1ELb0ELb0EEENS1_21CollectiveEpilogueFwdINS6_IJSA_SC_SB_EEES9_SE_SG_Li256ELb1ELb1ELb0ELb0EEENS1_36VarlenDynamicPersistentTileSchedulerILi128ELi112ELi256ELi128ELb0ELb1ELb1ELb0ELb1ELb1EEEEEEEEEvNT_6ParamsE)
        .other          _ZN7cutlass13device_kernelIN5flash11enable_sm90INS1_16FlashAttnFwdSm90INS1_25CollectiveMainloopFwdSm90ILi2EN4cute5tupleIJNS5_1CILi1EEES8_S8_EEENS6_IJNS7_ILi128EEENS7_ILi112EEENS7_ILi192EEEEEELi192ENS_10bfloat16_tEfNS_4arch4Sm90ELb0ELb0ELb0ELb1ELb0ELb0ELb0ELb1ELb1ELb1ELb0ELb0EEENS1_21CollectiveEpilogueFwdINS6_IJSA_SC_SB_EEES9_SE_SG_Li256ELb1ELb1ELb0ELb0EEENS1_36VarlenDynamicPersistentTileSchedulerILi128ELi112ELi256ELi128ELb0ELb1ELb1ELb0ELb1ELb1EEEEEEEEEvNT_6ParamsE,@"STO_CUDA_ENTRY STV_DEFAULT"
_ZN7cutlass13device_kernelIN5flash11enable_sm90INS1_16FlashAttnFwdSm90INS1_25CollectiveMainloopFwdSm90ILi2EN4cute5tupleIJNS5_1CILi1EEES8_S8_EEENS6_IJNS7_ILi128EEENS7_ILi112EEENS7_ILi192EEEEEELi192ENS_10bfloat16_tEfNS_4arch4Sm90ELb0ELb0ELb0ELb1ELb0ELb0ELb0ELb1ELb1ELb1ELb0ELb0EEENS1_21CollectiveEpilogueFwdINS6_IJSA_SC_SB_EEES9_SE_SG_Li256ELb1ELb1ELb0ELb0EEENS1_36VarlenDynamicPersistentTileSchedulerILi128ELi112ELi256ELi128ELb0ELb1ELb1ELb0ELb1ELb1EEEEEEEEEvNT_6ParamsE:
        /* <DEDUP_REMOVED lines=17> */
.L_x_367:
[----:B------:R-:W-:Y:S05]  /*0110*/  BSYNC B0 ;  /* 0x0000000000007941 */ /* 0x000fea0003800000 */
.L_x_366:
        /* <DEDUP_REMOVED lines=40> */
.L_x_368:
        /* <DEDUP_REMOVED lines=22> */
.L_x_369:
        /* <DEDUP_REMOVED lines=18> */
.L_x_370:
        /* <DEDUP_REMOVED lines=22> */
.L_x_371:
        /* <DEDUP_REMOVED lines=22> */
.L_x_372:
[----:B0-----:R-:W-:Y:S01]  /*08e0*/  ISETP.NE.AND P0, PT, R2, RZ, PT ;  /* 0x000000ff0200720c */ /* 0x001fe20003f05270 */
[----:B------:R-:W-:Y:S01]  /*08f0*/  IMAD.MOV.U32 R2, RZ, RZ, 0x1 ;  /* 0x00000001ff027424 */ /* 0x000fe200078e00ff */
[----:B------:R-:W-:Y:S01]  /*0900*/  NOP ;  /* 0x0000000000007918 */ /* 0x000fe20000000000 */
[----:B------:R-:W-:-:S03]  /*0910*/  ULDC.64 UR60, c[0x0][0x208] ;  /* 0x00008200003c7ab9 */ /* 0x000fc60000000a00 */
[----:B------:R-:W-:-:S05]  /*0920*/  SEL R2, R2, 0x2, !P0 ;  /* 0x0000000202027807 */ /* 0x000fca0004000000 */
[----:B------:R0:W-:Y:S01]  /*0930*/  STL [R1+0x58], R2 ;  /* 0x0000580201007387 */ /* 0x0001e20000100800 */
[----:B-123--:R-:W-:Y:S06]  /*0940*/  BAR.SYNC.DEFER_BLOCKING 0x0 ;  /* 0x0000000000007b1d */ /* 0x00efec0000010000 */
[----:B------:R-:W-:Y:S05]  /*0950*/  @!P0 BRA `(.L_x_373) ;  /* 0x000000c000e48947 */ /* 0x000fea0003800000 */
.L_x_374:
[----:B------:R-:W-:-:S08]  /*0960*/  NOP ;  /* 0x0000000000007918 */ /* 0x000fd00000000000 */
[----:B------:R-:W1:Y:S02]  /*0970*/  USETMAXREG.TRY_ALLOC.CTAPOOL UP0, 0xf0 ;  /* 0x000000f0000079c8 */ /* 0x000e640008000600 */
[----:B-1----:R-:W-:-:S13]  /*0980*/  PLOP3.LUT P0, PT, PT, PT, UP0, 0x80, 0x0 ;  /* 0x000000000000781c */ /* 0x002fda0003f0f008 */
[----:B------:R-:W-:Y:S05]  /*0990*/  @!P0 BRA `(.L_x_374) ;  /* 0xfffffffc00f08947 */ /* 0x000fea000383ffff */
[----:B------:R-:W1:Y:S08]  /*09a0*/  S2UR UR5, SR_CgaCtaId ;  /* 0x00000000000579c3 */ /* 0x000e700000008800 */
[----:B------:R-:W-:Y:S06]  /*09b0*/  BAR.ARV 0x8, 0x180 ;  /* 0x0206000000007b1d */ /* 0x000fec0000002000 */
[----:B------:R-:W-:-:S02]  /*09c0*/  UMOV UR4, 0x400 ;  /* 0x0000040000047882 */ /* 0x000fc40000000000 */
[----:B------:R-:W-:Y:S01]  /*09d0*/  BAR.SYNC.DEFER_BLOCKING 0x5, 0x180 ;  /* 0x0146000000007b1d */ /* 0x000fe20000010000 */
[----:B-1----:R-:W-:-:S09]  /*09e0*/  ULEA UR4, UR5, UR4, 0x18 ;  /* 0x0000000405047291 */ /* 0x002fd2000f8ec03f */
[----:B------:R-:W1:Y:S01]  /*09f0*/  LDS.128 R40, [UR4+0x368d0] ;  /* 0x0368d004ff287984 */ /* 0x000e620008000c00 */
[----:B------:R-:W-:Y:S01]  /*0a00*/  ULDC UR4, c[0x0][0xc3c] ;  /* 0x00030f0000047ab9 */ /* 0x000fe20000000800 */
[----:B------:R-:W-:Y:S06]  /*0a10*/  BAR.ARV 0x4, 0x180 ;  /* 0x0106000000007b1d */ /* 0x000fec0000002000 */
[----:B-1----:R-:W-:-:S13]  /*0a20*/  ISETP.GE.AND P0, PT, R43, UR4, PT ;  /* 0x000000042b007c0c */ /* 0x002fda000bf06270 */
[----:B------:R-:W-:Y:S05]  /*0a30*/  @P0 EXIT ;  /* 0x000000000000094d */ /* 0x000fea0003800000 */
[----:B------:R-:W2:Y:S01]  /*0a40*/  LDL.LU R10, [R1+0x58] ;  /* 0x00005800010a7983 */ /* 0x000ea20000300800 */
[----:B------:R-:W1:Y:S02]  /*0a50*/  S2R R0, SR_TID.X ;  /* 0x0000000000007919 */ /* 0x000e640000002100 */
[----:B-1----:R-:W-:-:S05]  /*0a60*/  VIADD R220, R0, 0xffffff80 ;  /* 0xffffff8000dc7836 */ /* 0x002fca0000000000 */
[----:B------:R-:W-:-:S04]  /*0a70*/  SHF.R.S32.HI R3, RZ, 0x1f, R220 ;  /* 0x0000001fff037819 */ /* 0x000fc800000114dc */
[CC--:B------:R-:W-:Y:S02]  /*0a80*/  LEA.HI R5, R3.reuse, R220.reuse, RZ, 0x7 ;  /* 0x000000dc03057211 */ /* 0x0c0fe400078f38ff */
[-C--:B0-----:R-:W-:Y:S02]  /*0a90*/  LEA.HI R2, R3, R220.reuse, RZ, 0x5 ;  /* 0x000000dc03027211 */ /* 0x081fe400078f28ff */
[----:B------:R-:W-:Y:S02]  /*0aa0*/  LOP3.LUT R211, R5, 0xffffff80, RZ, 0xc0, !PT ;  /* 0xffffff8005d37812 */ /* 0x000fe400078ec0ff */
[----:B------:R-:W-:Y:S01]  /*0ab0*/  LEA.HI R0, R3, R220, RZ, 0x4 ;  /* 0x000000dc03007211 */ /* 0x000fe200078f20ff */
[----:B------:R-:W-:Y:S02]  /*0ac0*/  IMAD.SHL.U32 R2, R2, 0x20, RZ ;  /* 0x0000002002027824 */ /* 0x000fe400078e00ff */
[----:B------:R-:W-:Y:S01]  /*0ad0*/  IMAD.IADD R211, R220, 0x1, -R211 ;  /* 0x00000001dcd37824 */ /* 0x000fe200078e0ad3 */
[----:B------:R-:W-:-:S02]  /*0ae0*/  SHF.R.S32.HI R9, RZ, 0x4, R0 ;  /* 0x00000004ff097819 */ /* 0x000fc40000011400 */
[----:B------:R-:W-:Y:S02]  /*0af0*/  LOP3.LUT R7, R0, 0x3fffff0, RZ, 0xc0, !PT ;  /* 0x03fffff000077812 */ /* 0x000fe400078ec0ff */
[----:B------:R-:W-:Y:S02]  /*0b00*/  SHF.R.S32.HI R4, RZ, 0x1f, R211 ;  /* 0x0000001fff047819 */ /* 0x000fe400000114d3 */
[----:B------:R-:W-:Y:S01]  /*0b10*/  LOP3.LUT R2, R2, 0xfffffc00, RZ, 0xc0, !PT ;  /* 0xfffffc0002027812 */ /* 0x000fe200078ec0ff */
[----:B------:R-:W-:Y:S01]  /*0b20*/  IMAD.IADD R7, R220, 0x1, -R7 ;  /* 0x00000001dc077824 */ /* 0x000fe200078e0a07 */
[----:B------:R-:W-:Y:S02]  /*0b30*/  LEA.HI R0, R0, R9, RZ, 0x1 ;  /* 0x0000000900007211 */ /* 0x000fe400078f08ff */
[----:B------:R-:W-:Y:S01]  /*0b40*/  LEA.HI R6, R4, R211, RZ, 0x2 ;  /* 0x000000d304067211 */ /* 0x000fe200078f10ff */
[----:B------:R-:W-:Y:S01]  /*0b50*/  IMAD R7, R7, 0x40, R2 ;  /* 0x0000004007077824 */ /* 0x000fe200078e0202 */
[----:B------:R-:W-:-:S02]  /*0b60*/  LOP3.LUT R0, R0, 0x1ffffffe, RZ, 0xc0, !PT ;  /* 0x1ffffffe00007812 */ /* 0x000fc400078ec0ff */
[-C--:B------:R-:W-:Y:S02]  /*0b70*/  LEA.HI R2, R3, R220.reuse, RZ, 0x2 ;  /* 0x000000dc03027211 */ /* 0x080fe400078f10ff */
[----:B------:R-:W-:Y:S01]  /*0b80*/  SHF.R.S32.HI R8, RZ, 0x2, R6 ;  /* 0x00000002ff087819 */ /* 0x000fe20000011406 */
[----:B------:R-:W-:Y:S01]  /*0b90*/  IMAD.IADD R0, R9, 0x1, -R0 ;  /* 0x0000000109007824 */ /* 0x000fe200078e0a00 */
[----:B------:R-:W-:Y:S02]  /*0ba0*/  SHF.R.S32.HI R11, RZ, 0x1f, R6 ;  /* 0x0000001fff0b7819 */ /* 0x000fe40000011406 */
[----:B------:R-:W-:Y:S02]  /*0bb0*/  LOP3.LUT R9, R2, 0xfffffffc, RZ, 0xc0, !PT ;  /* 0xfffffffc02097812 */ /* 0x000fe400078ec0ff */
[----:B------:R-:W-:Y:S02]  /*0bc0*/  LEA.HI R3, R3, R220, RZ, 0x3 ;  /* 0x000000dc03037211 */ /* 0x000fe400078f18ff */
[----:B------:R-:W-:-:S02]  /*0bd0*/  LEA.HI R11, R11, R8, RZ, 0x3 ;  /* 0x000000080b0b7211 */ /* 0x000fc400078f18ff */
[----:B------:R-:W-:Y:S01]  /*0be0*/  SHF.R.S32.HI R212, RZ, 0x7, R5 ;  /* 0x00000007ffd47819 */ /* 0x000fe20000011405 */
[----:B------:R-:W-:Y:S01]  /*0bf0*/  IMAD.IADD R9, R220, 0x1, -R9 ;  /* 0x00000001dc097824 */ /* 0x000fe200078e0a09 */
[----:B------:R-:W-:Y:S02]  /*0c00*/  LOP3.LUT R205, R3, 0xfffffff8, RZ, 0xc0, !PT ;  /* 0xfffffff803cd7812 */ /* 0x000fe400078ec0ff */
[----:B------:R-:W-:Y:S02]  /*0c10*/  LOP3.LUT R11, R11, 0xfffffff8, RZ, 0xc0, !PT ;  /* 0xfffffff80b0b7812 */ /* 0x000fe400078ec0ff */
[----:B------:R-:W-:Y:S02]  /*0c20*/  LEA.HI R4, R4, R211, RZ, 0x5 ;  /* 0x000000d304047211 */ /* 0x000fe400078f28ff */
[----:B------:R-:W-:Y:S01]  /*0c30*/  LEA.HI R5, R5, R212, RZ, 0x1 ;  /* 0x000000d405057211 */ /* 0x000fe200078f08ff */
[----:B------:R-:W-:Y:S01]  /*0c40*/  IMAD R216, R0, 0x8, R7 ;  /* 0x0000000800d87824 */ /* 0x000fe200078e0207 */
[----:B------:R-:W-:Y:S01]  /*0c50*/  LEA.HI R0, R9, R9, RZ, 0x1 ;  /* 0x0000000909007211 */ /* 0x000fe200078f08ff */
[----:B------:R-:W-:Y:S01]  /*0c60*/  IMAD.IADD R205, R220, 0x1, -R205 ;  /* 0x00000001dccd7824 */ /* 0x000fe200078e0acd */
[----:B------:R-:W-:Y:S01]  /*0c70*/  SHF.R.S32.HI R4, RZ, 0x5, R4 ;  /* 0x00000005ff047819 */ /* 0x000fe20000011404 */
[----:B------:R-:W-:Y:S01]  /*0c80*/  IMAD.IADD R11, R8, 0x1, -R11 ;  /* 0x00000001080b7824 */ /* 0x000fe200078e0a0b */
[----:B------:R-:W-:Y:S01]  /*0c90*/  LOP3.LUT R5, R5, 0x3fffffe, RZ, 0xc0, !PT ;  /* 0x03fffffe05057812 */ /* 0x000fe200078ec0ff */
[----:B------:R-:W-:Y:S01]  /*0ca0*/  IMAD.SHL.U32 R18, R205, 0x8, RZ ;  /* 0x00000008cd127824 */ /* 0x000fe200078e00ff */
[----:B------:R-:W-:Y:S01]  /*0cb0*/  LOP3.LUT R6, R6, 0x7ffffffc, RZ, 0xc0, !PT ;  /* 0x7ffffffc06067812 */ /* 0x000fe200078ec0ff */
[----:B------:R-:W-:Y:S01]  /*0cc0*/  IMAD R4, R4, 0x10, R11 ;  /* 0x0000001004047824 */ /* 0x000fe200078e020b */
[----:B------:R-:W-:Y:S01]  /*0cd0*/  LOP3.LUT R0, R0, 0x1ffffffe, RZ, 0xc0, !PT ;  /* 0x1ffffffe00007812 */ /* 0x000fe200078ec0ff */
[----:B------:R-:W-:-:S02]  /*0ce0*/  IMAD.IADD R5, R212, 0x1, -R5 ;  /* 0x00000001d4057824 */ /* 0x000fc400078e0a05 */
[C---:B------:R-:W-:Y:S02]  /*0cf0*/  VIADD R19, R18.reuse, 0x40 ;  /* 0x0000004012137836 */ /* 0x040fe40000000000 */
[----:B------:R-:W-:Y:S02]  /*0d00*/  VIADD R23, R18, 0x80 ;  /* 0x0000008012177836 */ /* 0x000fe40000000000 */
[----:B------:R-:W-:Y:S02]  /*0d10*/  IMAD.MOV.U32 R7, RZ, RZ, -0x2 ;  /* 0xfffffffeff077424 */ /* 0x000fe400078e00ff */
[----:B------:R-:W-:Y:S02]  /*0d20*/  IMAD.IADD R6, R211, 0x1, -R6 ;  /* 0x00000001d3067824 */ /* 0x000fe400078e0a06 */
[----:B------:R-:W-:Y:S02]  /*0d30*/  IMAD.IADD R0, R9, 0x1, -R0 ;  /* 0x0000000109007824 */ /* 0x000fe400078e0a00 */
[----:B------:R-:W-:Y:S01]  /*0d40*/  IMAD R213, R5, 0x40, R4 ;  /* 0x0000004005d57824 */ /* 0x000fe200078e0204 */
[----:B------:R-:W-:Y:S01]  /*0d50*/  CS2R R16, SRZ ;  /* 0x0000000000107805 */ /* 0x000fe2000001ff00 */
[----:B------:R-:W-:Y:S01]  /*0d60*/  IMAD R214, R6, R7, 0x70 ;  /* 0x0000007006d67424 */ /* 0x000fe200078e0207 */
[----:B------:R-:W-:Y:S01]  /*0d70*/  SHF.R.S32.HI R209, RZ, 0x3, R3 ;  /* 0x00000003ffd17819 */ /* 0x000fe20000011403 */
[----:B------:R-:W-:Y:S01]  /*0d80*/  IMAD.MOV.U32 R210, RZ, RZ, RZ ;  /* 0x000000ffffd27224 */ /* 0x000fe200078e00ff */
[----:B------:R-:W-:Y:S01]  /*0d90*/  SHF.R.S32.HI R219, RZ, 0x1f, R18 ;  /* 0x0000001fffdb7819 */ /* 0x000fe20000011412 */
[----:B------:R-:W-:Y:S01]  /*0da0*/  IMAD R215, R0, 0x8, R213 ;  /* 0x0000000800d77824 */ /* 0x000fe200078e02d5 */
[----:B------:R-:W-:-:S02]  /*0db0*/  SHF.R.S32.HI R218, RZ, 0x1f, R19 ;  /* 0x0000001fffda7819 */ /* 0x000fc40000011413 */
[----:B------:R-:W-:Y:S02]  /*0dc0*/  SHF.R.S32.HI R217, RZ, 0x1f, R23 ;  /* 0x0000001fffd97819 */ /* 0x000fe40000011417 */
[----:B--2---:R-:W-:-:S07]  /*0dd0*/  LOP3.LUT R22, R10, 0x1, RZ, 0xfc, !PT ;  /* 0x000000010a167812 */ /* 0x004fce00078efcff */
.L_x_417:
[----:B0---4-:R-:W0:Y:S01]  /*0de0*/  LDC.64 R2, c[0x0][0xc88] ;  /* 0x00032200ff027b82 */ /* 0x011e220000000a00 */
[----:B------:R-:W-:Y:S01]  /*0df0*/  ULDC.64 UR4, c[0x0][0xa28] ;  /* 0x00028a0000047ab9 */ /* 0x000fe20000000a00 */
[----:B------:R-:W-:Y:S01]  /*0e00*/  IMAD.MOV.U32 R0, RZ, RZ, RZ ;  /* 0x000000ffff007224 */ /* 0x000fe200078e00ff */
[----:B------:R-:W-:Y:S01]  /*0e10*/  ULDC.64 UR6, c[0x0][0xa20] ;  /* 0x0002880000067ab9 */ /* 0x000fe20000000a00 */
[----:B0-----:R-:W-:-:S05]  /*0e20*/  IMAD.WIDE R2, R43, 0x4, R2 ;  /* 0x000000042b027825 */ /* 0x001fca00078e0202 */
[----:B--2---:R-:W2:Y:S01]  /*0e30*/  LDG.E R204, desc[UR60][R2.64] ;  /* 0x0000003c02cc7981 */ /* 0x004ea2000c1e1900 */
[----:B------:R-:W-:-:S04]  /*0e40*/  ISETP.NE.U32.AND P0, PT, RZ, UR4, PT ;  /* 0x00000004ff007c0c */ /* 0x000fc8000bf05070 */
[----:B------:R-:W-:Y:S02]  /*0e50*/  ISETP.NE.AND.EX P0, PT, RZ, UR5, PT, P0 ;  /* 0x00000005ff007c0c */ /* 0x000fe4000bf05300 */
[----:B--2---:R-:W-:-:S11]  /*0e60*/  SHF.R.S32.HI R208, RZ, 0x1f, R204 ;  /* 0x0000001fffd07819 */ /* 0x004fd600000114cc */
[----:B---3--:R-:W-:-:S04]  /*0e70*/  @P0 LEA R4, P1, R204, UR4, 0x2 ;  /* 0x00000004cc040c11 */ /* 0x008fc8000f8210ff */
[----:B------:R-:W-:Y:S01]  /*0e80*/  @P0 LEA.HI.X R5, R204, UR5, R208, 0x2, P1 ;  /* 0x00000005cc050c11 */ /* 0x000fe200088f14d0 */
[----:B------:R-:W-:-:S04]  /*0e90*/  ULDC.64 UR4, c[0x0][0x418] ;  /* 0x0001060000047ab9 */ /* 0x000fc80000000a00 */
[----:B------:R0:W5:Y:S01]  /*0ea0*/  @P0 LDG.E R0, desc[UR60][R4.64] ;  /* 0x0000003c04000981 */ /* 0x000162000c1e1900 */
[----:B------:R-:W-:Y:S01]  /*0eb0*/  ISETP.NE.U32.AND P0, PT, RZ, UR6, PT ;  /* 0x00000006ff007c0c */ /* 0x000fe2000bf05070 */
[----:B------:R-:W-:-:S03]  /*0ec0*/  UISETP.NE.U32.AND UP0, UPT, UR4, URZ, UPT ;  /* 0x0000003f0400728c */ /* 0x000fc6000bf05070 */
[----:B------:R-:W-:Y:S01]  /*0ed0*/  ISETP.NE.AND.EX P0, PT, RZ, UR7, PT, P0 ;  /* 0x00000007ff007c0c */ /* 0x000fe2000bf05300 */
[----:B------:R-:W-:Y:S01]  /*0ee0*/  UISETP.NE.AND.EX UP0, UPT, UR5, URZ, UPT, UP0 ;  /* 0x0000003f0500728c */ /* 0x000fe2000bf05300 */
[----:B------:R-:W-:Y:S02]  /*0ef0*/  ULDC UR4, c[0x0][0x424] ;  /* 0x0001090000047ab9 */ /* 0x000fe40000000800 */
[----:B------:R-:W-:Y:S01]  /*0f00*/  ULDC UR5, c[0x0][0x2f0] ;  /* 0x0000bc0000057ab9 */ /* 0x000fe20000000800 */
[----:B------:R-:W-:-:S04]  /*0f10*/  USEL UR4, UR4, 0x1, UP0 ;  /* 0x0000000104047887 */ /* 0x000fc80008000000 */
[----:B------:R-:W-:-:S04]  /*0f20*/  UIMAD UR4, UR4, UR5, URZ ;  /* 0x00000005040472a4 */ /* 0x000fc8000f8e023f */
[C---:B------:R-:W-:Y:S02]  /*0f30*/  @P0 LEA R2, P1, R204.reuse, UR6, 0x2 ;  /* 0x00000006cc020c11 */ /* 0x040fe4000f8210ff */
[----:B------:R-:W-:Y:S02]  /*0f40*/  IMAD.U32 R83, RZ, RZ, UR4 ;  /* 0x00000004ff537e24 */ /* 0x000fe4000f8e00ff */
[----:B------:R-:W-:-:S05]  /*0f50*/  @P0 LEA.HI.X R3, R204, UR7, R208, 0x2, P1 ;  /* 0x00000007cc030c11 */ /* 0x000fca00088f14d0 */
[----:B------:R0:W5:Y:S01]  /*0f60*/  @P0 LDG.E R83, desc[UR60][R2.64] ;  /* 0x0000003c02530981 */ /* 0x000162000c1e1900 */
[----:B------:R-:W-:Y:S05]  /*0f70*/  @P0 BRA `(.L_x_375) ;  /* 0x0000000000240947 */ /* 0x000fea0003800000 */
[----:B------:R-:W-:Y:S02]  /*0f80*/  ULDC.64 UR4, c[0x0][0xa08] ;  /* 0x0002820000047ab9 */ /* 0x000fe40000000a00 */
[----:B------:R-:W-:-:S04]  /*0f90*/  ISETP.NE.U32.AND P0, PT, RZ, UR4, PT ;  /* 0x00000004ff007c0c */ /* 0x000fc8000bf05070 */
[----:B------:R-:W-:-:S13]  /*0fa0*/  ISETP.NE.AND.EX P0, PT, RZ, UR5, PT, P0 ;  /* 0x00000005ff007c0c */ /* 0x000fda000bf05300 */
[----:B------:R-:W-:Y:S05]  /*0fb0*/  @!P0 BRA `(.L_x_375) ;  /* 0x0000000000148947 */ /* 0x000fea0003800000 */
[----:B0-----:R-:W0:Y:S02]  /*0fc0*/  LDC.64 R2, c[0x0][0xa08] ;  /* 0x00028200ff027b82 */ /* 0x001e240000000a00 */
[----:B0-----:R-:W-:-:S05]  /*0fd0*/  IMAD.WIDE R2, R204, 0x4, R2 ;  /* 0x00000004cc027825 */ /* 0x001fca00078e0202 */
[----:B-----5:R-:W2:Y:S04]  /*0fe0*/  LDG.E R83, desc[UR60][R2.64] ;  /* 0x0000003c02537981 */ /* 0x020ea8000c1e1900 */
[----:B------:R-:W2:Y:S02]  /*0ff0*/  LDG.E R4, desc[UR60][R2.64+0x4] ;  /* 0x0000043c02047981 */ /* 0x000ea4000c1e1900 */
[----:B--2---:R-:W-:-:S07]  /*1000*/  IMAD.IADD R83, R4, 0x1, -R83 ;  /* 0x0000000104537824 */ /* 0x004fce00078e0a53 */
.L_x_375:
[----:B-----5:R-:W-:Y:S01]  /*1010*/  IMAD.IADD R83, R83, 0x1, -R0 ;  /* 0x0000000153537824 */ /* 0x020fe200078e0a00 */
[----:B------:R-:W-:Y:S01]  /*1020*/  PLOP3.LUT P0, PT, PT, PT, PT, 0x80, 0x0 ;  /* 0x000000000000781c */ /* 0x000fe20003f0f070 */
[----:B0-----:R-:W-:Y:S01]  /*1030*/  IMAD.MOV.U32 R2, RZ, RZ, RZ ;  /* 0x000000ffff027224 */ /* 0x001fe200078e00ff */
[----:B------:R-:W-:Y:S01]  /*1040*/  CS2R R20, SRZ ;  /* 0x0000000000147805 */ /* 0x000fe2000001ff00 */
[C---:B------:R-:W-:Y:S01]  /*1050*/  VIADD R3, R83.reuse, 0x6f ;  /* 0x0000006f53037836 */ /* 0x040fe20000000000 */
[----:B------:R-:W-:Y:S01]  /*1060*/  ISETP.GE.AND P1, PT, R83, 0x1, PT ;  /* 0x000000015300780c */ /* 0x000fe20003f26270 */
[----:B------:R-:W-:Y:S01]  /*1070*/  IMAD.MOV.U32 R207, RZ, RZ, R41 ;  /* 0x000000ffffcf7224 */ /* 0x000fe200078e0029 */
[----:B------:R-:W-:Y:S01]  /*1080*/  CS2R R118, SRZ ;  /* 0x0000000000767805 */ /* 0x000fe2000001ff00 */
[----:B------:R-:W-:Y:S01]  /*1090*/  IMAD.HI R2, R3, -0x6db6db6d, R2 ;  /* 0x9249249303027827 */ /* 0x000fe200078e0202 */
[----:B------:R-:W-:Y:S02]  /*10a0*/  CS2R R116, SRZ ;  /* 0x0000000000747805 */ /* 0x000fe4000001ff00 */
[----:B------:R-:W-:-:S02]  /*10b0*/  CS2R R114, SRZ ;  /* 0x0000000000727805 */ /* 0x000fc4000001ff00 */
[----:B------:R-:W-:Y:S01]  /*10c0*/  CS2R R112, SRZ ;  /* 0x0000000000707805 */ /* 0x000fe2000001ff00 */
[----:B------:R-:W-:Y:S01]  /*10d0*/  IMAD.MOV.U32 R206, RZ, RZ, R42 ;  /* 0x000000ffffce7224 */ /* 0x000fe200078e002a */
[----:B------:R-:W-:Y:S02]  /*10e0*/  SHF.R.U32.HI R3, RZ, 0x1f, R2 ;  /* 0x0000001fff037819 */ /* 0x000fe40000011602 */
[----:B------:R-:W-:Y:S02]  /*10f0*/  CS2R R110, SRZ ;  /* 0x00000000006e7805 */ /* 0x000fe4000001ff00 */
[----:B------:R-:W-:Y:S02]  /*1100*/  CS2R R108, SRZ ;  /* 0x00000000006c7805 */ /* 0x000fe4000001ff00 */
[----:B------:R-:W-:Y:S02]  /*1110*/  CS2R R106, SRZ ;  /* 0x00000000006a7805 */ /* 0x000fe4000001ff00 */
[----:B------:R-:W-:-:S02]  /*1120*/  LEA.HI.SX32 R120, R2, R3, 0x1a ;  /* 0x0000000302787211 */ /* 0x000fc400078fd2ff */
        /* <DEDUP_REMOVED lines=12> */
[----:B------:R-:W-:Y:S01]  /*11f0*/  IMAD.MOV.U32 R47, RZ, RZ, RZ ;  /* 0x000000ffff2f7224 */ /* 0x000fe200078e00ff */
[----:B------:R-:W-:Y:S01]  /*1200*/  CS2R R80, SRZ ;  /* 0x0000000000507805 */ /* 0x000fe2000001ff00 */
[----:B------:R-:W-:Y:S01]  /*1210*/  IMAD.MOV.U32 R82, RZ, RZ, RZ ;  /* 0x000000ffff527224 */ /* 0x000fe200078e00ff */
        /* <DEDUP_REMOVED lines=20> */
[----:B------:R-:W-:Y:S01]  /*1360*/  CS2R R126, SRZ ;  /* 0x00000000007e7805 */ /* 0x000fe2000001ff00 */
[----:B------:R-:W-:Y:S01]  /*1370*/  IMAD.MOV.U32 R121, RZ, RZ, RZ ;  /* 0x000000ffff797224 */ /* 0x000fe200078e00ff */
[----:B------:R-:W-:Y:S01]  /*1380*/  CS2R R132, SRZ ;  /* 0x0000000000847805 */ /* 0x000fe2000001ff00 */
[----:B------:R-:W-:Y:S01]  /*1390*/  IMAD.MOV.U32 R0, RZ, RZ, RZ ;  /* 0x000000ffff007224 */ /* 0x000fe200078e00ff */
[----:B------:R-:W-:Y:S01]  /*13a0*/  CS2R R122, SRZ ;  /* 0x00000000007a7805 */ /* 0x000fe2000001ff00 */
[----:B------:R-:W-:Y:S01]  /*13b0*/  IMAD.MOV.U32 R36, RZ, RZ, RZ ;  /* 0x000000ffff247224 */ /* 0x000fe200078e00ff */
[----:B------:R-:W-:Y:S02]  /*13c0*/  CS2R R6, SRZ ;  /* 0x0000000000067805 */ /* 0x000fe4000001ff00 */
[----:B------:R-:W-:Y:S01]  /*13d0*/  CS2R R134, SRZ ;  /* 0x0000000000867805 */ /* 0x000fe2000001ff00 */
[----:B------:R-:W-:Y:S01]  /*13e0*/  IMAD.MOV.U32 R24, RZ, RZ, RZ ;  /* 0x000000ffff187224 */ /* 0x000fe200078e00ff */
[----:B------:R-:W-:Y:S06]  /*13f0*/  @!P1 BRA `(.L_x_376) ;  /* 0x0000009000c09947 */ /* 0x000fec0003800000 */
[----:B------:R-:W0:Y:S01]  /*1400*/  SHFL.IDX PT, R0, R212, RZ, 0x1f ;  /* 0x00001fffd4007589 */ /* 0x000e2200000e0000 */
[----:B------:R-:W1:Y:S01]  /*1410*/  S2UR UR7, SR_CgaCtaId ;  /* 0x00000000000779c3 */ /* 0x000e620000008800 */
[----:B------:R-:W-:Y:S01]  /*1420*/  UMOV UR6, 0x400 ;  /* 0x0000040000067882 */ /* 0x000fe20000000000 */
[----:B0-----:R-:W-:Y:S01]  /*1430*/  R2UR UR4, R0 ;  /* 0x00000000000472ca */ /* 0x001fe200000e0000 */
[----:B-1----:R-:W-:-:S04]  /*1440*/  ULEA UR6, UR7, UR6, 0x18 ;  /* 0x0000000607067291 */ /* 0x002fc8000f8ec03f */
[----:B------:R-:W-:-:S04]  /*1450*/  UIADD3 UR6, UR6, 0x15400, URZ ;  /* 0x0001540006067890 */ /* 0x000fc8000fffe03f */
[----:B------:R-:W-:-:S04]  /*1460*/  ULOP3.LUT UP0, URZ, UR6, 0x9f, URZ, 0xc0, !UPT ;  /* 0x0000009f063f7892 */ /* 0x000fc8000f80c03f */
[----:B------:R-:W-:Y:S02]  /*1470*/  ULEA.HI UR5, UR4, UR4, URZ, 0x1 ;  /* 0x0000000404057291 */ /* 0x000fe4000f8f083f */
[----:B------:R-:W-:Y:S02]  /*1480*/  PLOP3.LUT P0, PT, PT, PT, UP0, 0x80, 0x0 ;  /* 0x000000000000781c */ /* 0x000fe40003f0f008 */
[----:B------:R-:W-:-:S04]  /*1490*/  ULOP3.LUT UR5, UR5, 0x1e, URZ, 0xc0, !UPT ;  /* 0x0000001e05057892 */ /* 0x000fc8000f8ec03f */
[----:B------:R-:W-:-:S04]  /*14a0*/  UIADD3 UR5, UR4, -UR5, URZ ;  /* 0x8000000504057290 */ /* 0x000fc8000fffe03f */
[----:B------:R-:W-:-:S04]  /*14b0*/  ULEA UR5, UR5, UR6, 0xd ;  /* 0x0000000605057291 */ /* 0x000fc8000f8e683f */
[----:B------:R-:W-:-:S04]  /*14c0*/  USHF.R.U32.HI UR5, URZ, 0x4, UR5 ;  /* 0x000000043f057899 */ /* 0x000fc80008011605 */
[----:B------:R-:W-:Y:S01]  /*14d0*/  ULOP3.LUT UR36, UR5, 0x3fff, URZ, 0xc0, !UPT ;  /* 0x00003fff05247892 */ /* 0x000fe2000f8ec03f */
[----:B------:R-:W-:Y:S11]  /*14e0*/  @!P0 BRA `(.L_x_377) ;  /* 0x0000000000408947 */ /* 0x000ff60003800000 */
        /* <DEDUP_REMOVED lines=16> */
.L_x_377:
[----:B------:R-:W0:Y:S01]  /*15f0*/  S2UR UR5, SR_CgaCtaId ;  /* 0x00000000000579c3 */ /* 0x000e220000008800 */
[----:B------:R-:W-:Y:S01]  /*1600*/  LEA.HI R0, R210, R210, RZ, 0x1 ;  /* 0x000000d2d2007211 */ /* 0x000fe200078f08ff */
[----:B------:R-:W-:Y:S01]  /*1610*/  UMOV UR4, 0x400 ;  /* 0x0000040000047882 */ /* 0x000fe20000000000 */
[----:B------:R-:W-:Y:S01]  /*1620*/  BSSY B0, `(.L_x_378) ;  /* 0x0000009000007945 */ /* 0x000fe20003800000 */
[----:B------:R-:W-:Y:S02]  /*1630*/  ISETP.NE.AND P0, PT, R22, 0x3, PT ;  /* 0x000000031600780c */ /* 0x000fe40003f05270 */
[----:B------:R-:W-:-:S05]  /*1640*/  LOP3.LUT R3, R0, 0xfffffffe, RZ, 0xc0, !PT ;  /* 0xfffffffe00037812 */ /* 0x000fca00078ec0ff */
[----:B------:R-:W-:-:S05]  /*1650*/  IMAD.IADD R0, R210, 0x1, -R3 ;  /* 0x00000001d2007824 */ /* 0x000fca00078e0a03 */
[----:B------:R-:W-:Y:S01]  /*1660*/  SHF.L.U32 R0, R0, 0x1f, RZ ;  /* 0x0000001f00007819 */ /* 0x000fe200000006ff */
[----:B0-----:R-:W-:-:S06]  /*1670*/  ULEA UR4, UR5, UR4, 0x18 ;  /* 0x0000000405047291 */ /* 0x001fcc000f8ec03f */
[----:B------:R-:W-:-:S04]  /*1680*/  IMAD.U32 R5, RZ, RZ, UR4 ;  /* 0x00000004ff057e24 */ /* 0x000fc8000f8e00ff */
[----:B------:R-:W0:Y:S02]  /*1690*/  SYNCS.PHASECHK.TRANS64.TRYWAIT P1, [R5+URZ+0x36800], R0 ;  /* 0x03680000050075a7 */ /* 0x000e24000802017f */
[----:B0-----:R-:W-:Y:S05]  /*16a0*/  @!P1 BRA `(.L_x_379) ;  /* 0x0000011800ec9947 */ /* 0x001fea0003800000 */
.L_x_546:
[----:B------:R-:W-:Y:S05]  /*16b0*/  BSYNC B0 ;  /* 0x0000000000007941 */ /* 0x000fea0003800000 */
.L_x_378:
[----:B------:R-:W-:Y:S05]  /*16c0*/  @!P0 BRA `(.L_x_380) ;  /* 0x0000000000048947 */ /* 0x000fea0003800000 */
[----:B------:R-:W-:Y:S01]  /*16d0*/  BPT.TRAP 0x1 ;  /* 0x000000040000795c */ /* 0x000fe20000300000 */
.L_x_380:
[----:B------:R-:W-:Y:S01]  /*16e0*/  IMAD R2, R16, 0x8, R5 ;  /* 0x0000000810027824 */ /* 0x000fe200078e0205 */
[----:B------:R-:W-:-:S04]  /*16f0*/  SHF.L.U32 R3, R17, 0x1f, RZ ;  /* 0x0000001f11037819 */ /* 0x000fc800000006ff */
[----:B------:R1:W2:Y:S01]  /*1700*/  SYNCS.PHASECHK.TRANS64.TRYWAIT P2, [R2+URZ+0x36830], R3 ;  /* 0x03683003020075a7 */ /* 0x0002a2000804017f */
[----:B------:R-:W-:Y:S05]  /*1710*/  @!P0 BRA `(.L_x_381) ;  /* 0x0000000000048947 */ /* 0x000fea0003800000 */
[----:B------:R-:W-:Y:S01]  /*1720*/  BPT.TRAP 0x1 ;  /* 0x000000040000795c */ /* 0x000fe20000300000 */
.L_x_381:
[----:B0-----:R-:W0:Y:S01]  /*1730*/  S2R R0, SR_TID.X ;  /* 0x0000000000007919 */ /* 0x001e220000002100 */
[----:B------:R-:W-:Y:S01]  /*1740*/  IMAD.MOV.U32 R119, RZ, RZ, RZ ;  /* 0x000000ffff777224 */ /* 0x000fe200078e00ff */
[----:B0-----:R-:W-:Y:S01]  /*1750*/  LOP3.LUT P1, RZ, R0, 0x7f, RZ, 0xc0, !PT ;  /* 0x0000007f00ff7812 */ /* 0x001fe2000782c0ff */
[----:B--2---:R-:W-:-:S12]  /*1760*/  @P2 BRA `(.L_x_382) ;  /* 0x0000000000082947 */ /* 0x004fd80003800000 */
[----:B------:R-:W0:Y:S02]  /*1770*/  SYNCS.PHASECHK.TRANS64.TRYWAIT P2, [R2+URZ+0x36830], R3 ;  /* 0x03683003020075a7 */ /* 0x000e24000804017f */
[----:B0-----:R-:W-:Y:S05]  /*1780*/  @!P2 BRA `(.L_x_383) ;  /* 0x0000011800c8a947 */ /* 0x001fea0003800000 */
.L_x_382:
[----:B------:R-:W-:Y:S05]  /*1790*/  WARPSYNC.ALL ;  /* 0x0000000000007948 */ /* 0x000fea0003800000 */
[----:B------:R-:W-:Y:S01]  /*17a0*/  VIADD R0, R5, 0x21400 ;  /* 0x0002140005007836 */ /* 0x000fe20000000000 */
[----:B------:R-:W-:Y:S01]  /*17b0*/  ULOP3.LUT UR8, UR36, 0x10000, URZ, 0xfc, !UPT ;  /* 0x0001000024087892 */ /* 0x000fe2000f8efc3f */
[----:B------:R-:W-:Y:S01]  /*17c0*/  WARPGROUP.ARRIVE ;  /* 0x00000000000079c5 */ /* 0x000fe20000000000 */
[----:B------:R-:W-:Y:S01]  /*17d0*/  UMOV UR9, 0x40000040 ;  /* 0x4000004000097882 */ /* 0x000fe20000000000 */
[----:B------:R-:W-:Y:S01]  /*17e0*/  UMOV UR11, 0x40000040 ;  /* 0x40000040000b7882 */ /* 0x000fe20000000000 */
[----:B------:R-:W-:Y:S01]  /*17f0*/  SHF.R.U32.HI R0, RZ, 0x4, R0 ;  /* 0x00000004ff007819 */ /* 0x000fe20000011600 */
[----:B------:R-:W-:Y:S01]  /*1800*/  UMOV UR5, UR9 ;  /* 0x0000000900057c82 */ /* 0x000fe20008000000 */
[----:B------:R-:W-:Y:S01]  /*1810*/  UMOV UR7, 0x40000040 ;  /* 0x4000004000077882 */ /* 0x000fe20000000000 */
[----:B------:R-:W-:Y:S01]  /*1820*/  UMOV UR4, UR8 ;  /* 0x0000000800047c82 */ /* 0x000fe20008000000 */
[----:B------:R-:W-:Y:S01]  /*1830*/  LOP3.LUT R0, R0, 0x3fff, RZ, 0xc0, !PT ;  /* 0x00003fff00007812 */ /* 0x000fe200078ec0ff */
[----:B------:R-:W-:Y:S01]  /*1840*/  UMOV UR12, UR8 ;  /* 0x00000008000c7c82 */ /* 0x000fe20008000000 */
[----:B------:R-:W-:Y:S01]  /*1850*/  UMOV UR13, UR9 ;  /* 0x00000009000d7c82 */ /* 0x000fe20008000000 */
[----:B------:R-:W-:Y:S01]  /*1860*/  UMOV UR15, 0x40000040 ;  /* 0x40000040000f7882 */ /* 0x000fe20000000000 */
[----:B------:R-:W-:Y:S01]  /*1870*/  LOP3.LUT R9, R0, 0x10000, RZ, 0xfc, !PT ;  /* 0x0001000000097812 */ /* 0x000fe200078efcff */
[----:B------:R-:W-:Y:S01]  /*1880*/  UMOV UR16, UR8 ;  /* 0x0000000800107c82 */ /* 0x000fe20008000000 */
[----:B------:R-:W-:Y:S01]  /*1890*/  UMOV UR17, UR9 ;  /* 0x0000000900117c82 */ /* 0x000fe20008000000 */
[----:B------:R-:W-:Y:S01]  /*18a0*/  UMOV UR19, 0x40000040 ;  /* 0x4000004000137882 */ /* 0x000fe20000000000 */
[----:B------:R-:W-:Y:S01]  /*18b0*/  UMOV UR20, UR8 ;  /* 0x0000000800147c82 */ /* 0x000fe20008000000 */
[----:B------:R-:W-:Y:S01]  /*18c0*/  IMAD R0, R16, 0xa80, R9 ;  /* 0x00000a8010007824 */ /* 0x000fe200078e0209 */
[----:B------:R-:W-:Y:S01]  /*18d0*/  UMOV UR21, UR9 ;  /* 0x0000000900157c82 */ /* 0x000fe20008000000 */
[----:B------:R-:W-:Y:S01]  /*18e0*/  UMOV UR23, 0x40000040 ;  /* 0x4000004000177882 */ /* 0x000fe20000000000 */
[----:B------:R-:W-:Y:S01]  /*18f0*/  UMOV UR27, 0x40000040 ;  /* 0x40000040001b7882 */ /* 0x000fe20000000000 */
[----:B------:R-:W-:Y:S01]  /*1900*/  UMOV UR31, 0x40000040 ;  /* 0x40000040001f7882 */ /* 0x000fe20000000000 */
[----:B------:R-:W-:Y:S01]  /*1910*/  R2UR UR10, R0 ;  /* 0x00000000000a72ca */ /* 0x000fe200000e0000 */
[----:B------:R-:W-:Y:S01]  /*1920*/  UMOV UR35, 0x40000040 ;  /* 0x4000004000237882 */ /* 0x000fe20000000000 */
[----:B------:R-:W-:Y:S01]  /*1930*/  UMOV UR39, 0x40000040 ;  /* 0x4000004000277882 */ /* 0x000fe20000000000 */
[----:B------:R-:W-:Y:S01]  /*1940*/  UMOV UR43, 0x40000040 ;  /* 0x40000040002b7882 */ /* 0x000fe20000000000 */
[----:B------:R-:W-:Y:S01]  /*1950*/  UMOV UR47, 0x40000040 ;  /* 0x40000040002f7882 */ /* 0x000fe20000000000 */
[----:B------:R-:W-:Y:S01]  /*1960*/  UMOV UR51, 0x40000040 ;  /* 0x4000004000337882 */ /* 0x000fe20000000000 */
[----:B------:R-:W-:Y:S01]  /*1970*/  UMOV UR55, 0x40000040 ;  /* 0x4000004000377882 */ /* 0x000fe20000000000 */
[----:B------:R-:W-:Y:S01]  /*1980*/  UMOV UR59, 0x40000040 ;  /* 0x40000040003b7882 */ /* 0x000fe20000000000 */
[----:B01----:R-:W-:Y:S01]  /*1990*/  IMAD.IADD R3, R214, 0x1, R83 ;  /* 0x00000001d6037824 */ /* 0x003fe200078e0253 */
[----:B------:R-:W-:Y:S01]  /*19a0*/  P2R R80, PR, RZ, 0x2 ;  /* 0x00000002ff507803 */ /* 0x000fe20000000000 */
[----:B------:R-:W-:Y:S01]  /*19b0*/  IMAD.MOV.U32 R118, RZ, RZ, R119 ;  /* 0x000000ffff767224 */ /* 0x000fe200078e0077 */
[----:B------:R-:W-:Y:S01]  /*19c0*/  P2R R82, PR, RZ, 0x1 ;  /* 0x00000001ff527803 */ /* 0x000fe20000000000 */
[----:B------:R-:W-:Y:S01]  /*19d0*/  IMAD R3, R120, -0x70, R3 ;  /* 0xffffff9078037824 */ /* 0x000fe200078e0203 */
[----:B------:R-:W-:Y:S01]  /*19e0*/  HGMMA.64x16x16.F32.BF16 R72, gdesc[UR8], RZ, !UPT, gsb0 ;  /* 0x00200000084879f0 */ /* 0x000fe2000c0018ff */
[----:B------:R-:W-:Y:S01]  /*19f0*/  UIADD3 UR6, UR10, 0x80, URZ ;  /* 0x000000800a067890 */ /* 0x000fe2000fffe03f */
[--C-:B------:R-:W-:Y:S01]  /*1a00*/  IMAD.MOV.U32 R116, RZ, RZ, R119.reuse ;  /* 0x000000ffff747224 */ /* 0x100fe200078e0077 */
[----:B------:R-:W-:Y:S01]  /*1a10*/  UIADD3 UR14, UR10, 0x180, URZ ;  /* 0x000001800a0e7890 */ /* 0x000fe2000fffe03f */
[C---:B------:R-:W-:Y:S01]  /*1a20*/  ISETP.GT.AND P2, PT, R3.reuse, RZ, PT ;  /* 0x000000ff0300720c */ /* 0x040fe20003f44270 */
[----:B------:R-:W-:Y:S01]  /*1a30*/  UIADD3 UR18, UR10, 0x200, URZ ;  /* 0x000002000a127890 */ /* 0x000fe2000fffe03f */
[C---:B------:R-:W-:Y:S01]  /*1a40*/  ISETP.GT.AND P3, PT, R3.reuse, 0x1, PT ;  /* 0x000000010300780c */ /* 0x040fe20003f64270 */
        /* <DEDUP_REMOVED lines=9> */
[----:B------:R-:W-:Y:S01]  /*1ae0*/  ISETP.GT.AND P0, PT, R3, 0x50, PT ;  /* 0x000000500300780c */ /* 0x000fe20003f04270 */
[----:B------:R-:W-:Y:S01]  /*1af0*/  UIADD3 UR38, UR10, 0x502, URZ ;  /* 0x000005020a267890 */ /* 0x000fe2000fffe03f */
[--C-:B------:R-:W-:Y:S01]  /*1b00*/  IMAD.MOV.U32 R114, RZ, RZ, R119.reuse ;  /* 0x000000ffff727224 */ /* 0x100fe200078e0077 */
        /* <DEDUP_REMOVED lines=9> */
[----:B------:R-:W-:-:S02]  /*1ba0*/  IMAD.MOV.U32 R104, RZ, RZ, R119 ;  /* 0x000000ffff687224 */ /* 0x000fc400078e0077 */
[--C-:B------:R-:W-:Y:S02]  /*1bb0*/  IMAD.MOV.U32 R102, RZ, RZ, R119.reuse ;  /* 0x000000ffff667224 */ /* 0x100fe400078e0077 */
[--C-:B------:R-:W-:Y:S02]  /*1bc0*/  IMAD.MOV.U32 R100, RZ, RZ, R119.reuse ;  /* 0x000000ffff647224 */ /* 0x100fe400078e0077 */
[--C-:B------:R-:W-:Y:S02]  /*1bd0*/  IMAD.MOV.U32 R98, RZ, RZ, R119.reuse ;  /* 0x000000ffff627224 */ /* 0x100fe400078e0077 */
[--C-:B------:R-:W-:Y:S02]  /*1be0*/  IMAD.MOV.U32 R96, RZ, RZ, R119.reuse ;  /* 0x000000ffff607224 */ /* 0x100fe400078e0077 */
[--C-:B------:R-:W-:Y:S02]  /*1bf0*/  IMAD.MOV.U32 R94, RZ, RZ, R119.reuse ;  /* 0x000000ffff5e7224 */ /* 0x100fe400078e0077 */
[----:B------:R-:W-:-:S02]  /*1c00*/  IMAD.MOV.U32 R92, RZ, RZ, R119 ;  /* 0x000000ffff5c7224 */ /* 0x000fc400078e0077 */
[--C-:B------:R-:W-:Y:S02]  /*1c10*/  IMAD.MOV.U32 R90, RZ, RZ, R119.reuse ;  /* 0x000000ffff5a7224 */ /* 0x100fe400078e0077 */
[--C-:B------:R-:W-:Y:S02]  /*1c20*/  IMAD.MOV.U32 R88, RZ, RZ, R119.reuse ;  /* 0x000000ffff587224 */ /* 0x100fe400078e0077 */
[--C-:B------:R-:W-:Y:S02]  /*1c30*/  IMAD.MOV.U32 R86, RZ, RZ, R119.reuse ;  /* 0x000000ffff567224 */ /* 0x100fe400078e0077 */
[----:B------:R-:W-:Y:S01]  /*1c40*/  IMAD.MOV.U32 R84, RZ, RZ, R119 ;  /* 0x000000ffff547224 */ /* 0x000fe200078e0077 */
        /* <DEDUP_REMOVED lines=19> */
[----:B------:R-:W-:Y:S01]  /*1d80*/  UMOV UR13, 0x40000040 ;  /* 0x40000040000d7882 */ /* 0x000fe20000000000 */
[----:B------:R-:W-:Y:S01]  /*1d90*/  UMOV UR15, 0x40000040 ;  /* 0x40000040000f7882 */ /* 0x000fe20000000000 */
[----:B------:R-:W-:Y:S01]  /*1da0*/  UIADD3 UR11, UR8, 0x4, URZ ;  /* 0x00000004080b7890 */ /* 0x000fe2000fffe03f */
        /* <DEDUP_REMOVED lines=60> */
[----:B------:R-:W-:Y:S01]  /*2170*/  UMOV UR4, UR16 ;  /* 0x0000001000047c82 */ /* 0x000fe20008000000 */
[----:B------:R-:W-:Y:S02]  /*2180*/  WARPGROUP.DEPBAR.LE gsb0, 0x0 ;  /* 0x00008000000079c5 */ /* 0x000fe40000010000 */
[----:B------:R-:W-:-:S06]  /*2190*/  WARPGROUP.ARRIVE ;  /* 0x00000000000079c5 */ /* 0x000fcc0000000000 */
[----:B------:R-:W-:Y:S01]  /*21a0*/  HGMMA.64x16x16.F32.BF16 R24, gdesc[UR12], R24, gsb0 ;  /* 0x002000000c1879f0 */ /* 0x000fe20008001818 */
[----:B------:R-:W-:Y:S02]  /*21b0*/  UIADD3 UR14, UR8, 0x6, URZ ;  /* 0x00000006080e7890 */ /* 0x000fe4000fffe03f */
        /* <DEDUP_REMOVED lines=363> */
[----:B------:R-:W-:Y:S01]  /*3870*/  UMOV UR52, UR11 ;  /* 0x0000000b00347c82 */ /* 0x000fe20008000000 */
[----:B------:R-:W-:Y:S01]  /*3880*/  UMOV UR53, 0x40000040 ;  /* 0x4000004000357882 */ /* 0x000fe20000000000 */
[----:B------:R-:W-:Y:S01]  /*3890*/  UMOV UR55, 0x40000040 ;  /* 0x4000004000377882 */ /* 0x000fe20000000000 */
        /* <DEDUP_REMOVED lines=22> */
[--C-:B------:R-:W-:Y:S01]  /*3a00*/  IMAD.MOV.U32 R76, RZ, RZ, R119.reuse ;  /* 0x000000ffff4c7224 */ /* 0x100fe200078e0077 */
[----:B------:R-:W-:Y:S01]  /*3a10*/  FSEL R77, R77, -INF , P5 ;  /* 0xff8000004d4d7808 */ /* 0x000fe20002800000 */
[----:B------:R-:W-:Y:S01]  /*3a20*/  IMAD.MOV.U32 R74, RZ, RZ, R119 ;  /* 0x000000ffff4a7224 */ /* 0x000fe200078e0077 */
[----:B------:R-:W-:-:S02]  /*3a30*/  ISETP.GT.AND P2, PT, R3, 0x10, PT ;  /* 0x000000100300780c */ /* 0x000fc40003f44270 */
        /* <DEDUP_REMOVED lines=23> */
[----:B------:R-:W-:-:S02]  /*3bb0*/  FSEL R69, R69, -INF , P5 ;  /* 0xff80000045457808 */ /* 0x000fc40002800000 */
[----:B------:R-:W-:Y:S02]  /*3bc0*/  ISETP.GT.AND P2, PT, R3, 0x20, PT ;  /* 0x000000200300780c */ /* 0x000fe40003f44270 */
        /* <DEDUP_REMOVED lines=23> */
[----:B------:R-:W-:Y:S02]  /*3d40*/  FSEL R21, R58, -INF , P2 ;  /* 0xff8000003a157808 */ /* 0x000fe40001000000 */
[----:B------:R-:W-:Y:S02]  /*3d50*/  ISETP.GT.AND P2, PT, R3, 0x31, PT ;  /* 0x000000310300780c */ /* 0x000fe40003f44270 */
[----:B------:R-:W-:Y:S02]  /*3d60*/  FMNMX.FTZ R0, R97, R0, !PT ;  /* 0x0000000061007209 */ /* 0x000fe40007810000 */
[----:B------:R-:W-:Y:S02]  /*3d70*/  FSEL R59, R59, -INF , P6 ;  /* 0xff8000003b3b7808 */ /* 0x000fe40003000000 */
        /* <DEDUP_REMOVED lines=14> */
[----:B------:R-:W-:Y:S01]  /*3e60*/  ULDC UR4, c[0x0][0x988] ;  /* 0x0002620000047ab9 */ /* 0x000fe20000000800 */
[----:B------:R-:W-:Y:S01]  /*3e70*/  ISETP.GT.AND P5, PT, R3, 0x39, PT ;  /* 0x000000390300780c */ /* 0x000fe20003fa4270 */
[--C-:B------:R-:W-:Y:S01]  /*3e80*/  IMAD.MOV.U32 R62, RZ, RZ, R119.reuse ;  /* 0x000000ffff3e7224 */ /* 0x100fe200078e0077 */
[----:B------:R-:W-:Y:S01]  /*3e90*/  FSEL R103, R52, -INF , P6 ;  /* 0xff80000034677808 */ /* 0x000fe20003000000 */
[----:B------:R-:W-:Y:S01]  /*3ea0*/  IMAD.MOV.U32 R52, RZ, RZ, R119 ;  /* 0x000000ffff347224 */ /* 0x000fe200078e0077 */
[----:B------:R-:W-:-:S02]  /*3eb0*/  FMNMX.FTZ R0, R101, R0, !PT ;  /* 0x0000000065007209 */ /* 0x000fc40007810000 */
[----:B------:R-:W-:Y:S02]  /*3ec0*/  FSEL R105, R53, -INF , P5 ;  /* 0xff80000035697808 */ /* 0x000fe40002800000 */
[----:B------:R-:W-:Y:S02]  /*3ed0*/  FMNMX.FTZ R0, R103, R0, !PT ;  /* 0x0000000067007209 */ /* 0x000fe40007810000 */
[----:B------:R-:W-:Y:S01]  /*3ee0*/  FSEL R53, R50, -INF , P3 ;  /* 0xff80000032357808 */ /* 0x000fe20001800000 */
[----:B------:R-:W-:Y:S01]  /*3ef0*/  IMAD.MOV.U32 R50, RZ, RZ, R119 ;  /* 0x000000ffff327224 */ /* 0x000fe200078e0077 */
[----:B------:R-:W-:Y:S02]  /*3f00*/  ISETP.GT.AND P3, PT, R3, 0x41, PT ;  /* 0x000000410300780c */ /* 0x000fe40003f64270 */
[----:B------:R-:W-:Y:S02]  /*3f10*/  FMNMX.FTZ R0, R105, R0, !PT ;  /* 0x0000000069007209 */ /* 0x000fe40007810000 */
[----:B------:R-:W-:-:S02]  /*3f20*/  FSEL R51, R51, -INF , P2 ;  /* 0xff80000033337808 */ /* 0x000fc40001000000 */
[----:B------:R-:W-:Y:S02]  /*3f30*/  ISETP.GT.AND P2, PT, R3, 0x48, PT ;  /* 0x000000480300780c */ /* 0x000fe40003f44270 */
[----:B------:R-:W-:Y:S02]  /*3f40*/  FSEL R55, R55, -INF , P5 ;  /* 0xff80000037377808 */ /* 0x000fe40002800000 */
[----:B------:R-:W-:Y:S01]  /*3f50*/  ISETP.GT.AND P5, PT, R3, 0x68, PT ;  /* 0x000000680300780c */ /* 0x000fe20003fa4270 */
[----:B------:R-:W-:Y:S02]  /*3f60*/  WARPGROUP.DEPBAR.LE gsb0, 0x0 ;  /* 0x00008000000079c5 */ /* 0x000fe40000010000 */
[----:B------:R-:W-:Y:S01]  /*3f70*/  WARPGROUP.ARRIVE ;  /* 0x00000000000079c5 */ /* 0x000fe20000000000 */
[----:B------:R-:W-:Y:S02]  /*3f80*/  FSEL R107, R40, -INF , P4 ;  /* 0xff800000286b7808 */ /* 0x000fe40002000000 */
[----:B------:R-:W-:-:S02]  /*3f90*/  FSEL R109, R41, -INF , P3 ;  /* 0xff800000296d7808 */ /* 0x000fc40001800000 */
[----:B------:R-:W-:Y:S01]  /*3fa0*/  FMNMX.FTZ R0, R107, R0, !PT ;  /* 0x000000006b007209 */ /* 0x000fe20007810000 */
[----:B------:R-:W-:Y:S01]  /*3fb0*/  HGMMA.64x16x16.F32.BF16 R32, gdesc[UR52], R32, gsb0 ;  /* 0x00200000342079f0 */ /* 0x000fe20008001820 */
[----:B------:R-:W-:Y:S01]  /*3fc0*/  UIADD3 UR54, UR10, 0xa06, URZ ;  /* 0x00000a060a367890 */ /* 0x000fe2000fffe03f */
[----:B------:R-:W-:Y:S01]  /*3fd0*/  FSEL R111, R44, -INF , P2 ;  /* 0xff8000002c6f7808 */ /* 0x000fe20001000000 */
[----:B------:R-:W-:Y:S01]  /*3fe0*/  UMOV UR55, 0x40000040 ;  /* 0x4000004000377882 */ /* 0x000fe20000000000 */
[----:B------:R-:W-:Y:S01]  /*3ff0*/  FMNMX.FTZ R0, R109, R0, !PT ;  /* 0x000000006d007209 */ /* 0x000fe20007810000 */
[----:B------:R-:W-:Y:S01]  /*4000*/  IMAD.MOV.U32 R44, RZ, RZ, R119 ;  /* 0x000000ffff2c7224 */ /* 0x000fe200078e0077 */
[----:B------:R-:W-:Y:S02]  /*4010*/  FSEL R113, R45, -INF , P1 ;  /* 0xff8000002d717808 */ /* 0x000fe40000800000 */
[----:B------:R-:W-:Y:S02]  /*4020*/  FMNMX.FTZ R0, R111, R0, !PT ;  /* 0x000000006f007209 */ /* 0x000fe40007810000 */
[----:B------:R-:W-:-:S02]  /*4030*/  ISETP.GT.AND P1, PT, R3, 0x51, PT ;  /* 0x000000510300780c */ /* 0x000fc40003f24270 */
[----:B------:R-:W-:Y:S02]  /*4040*/  FMNMX.FTZ R0, R113, R0, !PT ;  /* 0x0000000071007209 */ /* 0x000fe40007810000 */
[----:B------:R-:W-:Y:S02]  /*4050*/  FSEL R43, R43, -INF , P3 ;  /* 0xff8000002b2b7808 */ /* 0x000fe40001800000 */
[C---:B------:R-:W-:Y:S02]  /*4060*/  ISETP.GT.AND P3, PT, R3.reuse, 0x60, PT ;  /* 0x000000600300780c */ /* 0x040fe40003f64270 */
[----:B------:R-:W-:Y:S01]  /*4070*/  FSEL R45, R42, -INF , P4 ;  /* 0xff8000002a2d7808 */ /* 0x000fe20002000000 */
[--C-:B------:R-:W-:Y:S01]  /*4080*/  IMAD.MOV.U32 R42, RZ, RZ, R119.reuse ;  /* 0x000000ffff2a7224 */ /* 0x100fe200078e0077 */
[C---:B------:R-:W-:Y:S02]  /*4090*/  ISETP.GT.AND P4, PT, R3.reuse, 0x61, PT ;  /* 0x000000610300780c */ /* 0x040fe40003f84270 */
[----:B------:R-:W-:Y:S01]  /*40a0*/  FSEL R41, R54, -INF , P6 ;  /* 0xff80000036297808 */ /* 0x000fe20003000000 */
[----:B------:R-:W-:Y:S01]  /*40b0*/  IMAD.MOV.U32 R54, RZ, RZ, R119 ;  /* 0x000000ffff367224 */ /* 0x000fe200078e0077 */
[----:B------:R-:W-:-:S02]  /*40c0*/  ISETP.GT.AND P6, PT, R3, 0x69, PT ;  /* 0x000000690300780c */ /* 0x000fc40003fc4270 */
[----:B------:R-:W-:Y:S01]  /*40d0*/  P2R R20, PR, RZ, 0x2 ;  /* 0x00000002ff147803 */ /* 0x000fe20000000000 */
[----:B------:R-:W-:Y:S02]  /*40e0*/  WARPGROUP.DEPBAR.LE gsb0, 0x0 ;  /* 0x00008000000079c5 */ /* 0x000fe40000010000 */
[----:B------:R-:W-:Y:S01]  /*40f0*/  WARPGROUP.ARRIVE ;  /* 0x00000000000079c5 */ /* 0x000fe20000000000 */
[----:B------:R-:W-:Y:S02]  /*4100*/  FSEL R115, R32, -INF , P0 ;  /* 0xff80000020737808 */ /* 0x000fe40000000000 */
[----:B------:R-:W-:Y:S02]  /*4110*/  ISETP.GT.AND P0, PT, R3, 0x58, PT ;  /* 0x000000580300780c */ /* 0x000fe40003f04270 */
[----:B------:R-:W-:Y:S01]  /*4120*/  FSEL R117, R33, -INF , P1 ;  /* 0xff80000021757808 */ /* 0x000fe20000800000 */
[----:B------:R-:W-:Y:S01]  /*4130*/  HGMMA.64x16x16.F32.BF16 R24, gdesc[UR52], R24, gsb0 ;  /* 0x00200000341879f0 */ /* 0x000fe20008001818 */
[----:B------:R-:W-:-:S02]  /*4140*/  FMNMX.FTZ R0, R115, R0, !PT ;  /* 0x0000000073007209 */ /* 0x000fc40007810000 */
[----:B------:R-:W-:Y:S01]  /*4150*/  FSEL R33, R46, -INF , P2 ;  /* 0xff8000002e217808 */ /* 0x000fe20001000000 */
[----:B------:R-:W-:Y:S01]  /*4160*/  IMAD.MOV.U32 R46, RZ, RZ, R119 ;  /* 0x000000ffff2e7224 */ /* 0x000fe200078e0077 */
[----:B------:R-:W-:Y:S02]  /*4170*/  ISETP.GT.AND P2, PT, R3, 0x59, PT ;  /* 0x000000590300780c */ /* 0x000fe40003f44270 */
[----:B------:R-:W-:Y:S02]  /*4180*/  FSEL R121, R36, -INF , P0 ;  /* 0xff80000024797808 */ /* 0x000fe40000000000 */
[----:B------:R-:W-:Y:S02]  /*4190*/  FMNMX.FTZ R0, R117, R0, !PT ;  /* 0x0000000075007209 */ /* 0x000fe40007810000 */
[----:B------:R-:W-:Y:S02]  /*41a0*/  FSEL R123, R37, -INF , P2 ;  /* 0xff800000257b7808 */ /* 0x000fe40001000000 */
[----:B------:R-:W-:-:S02]  /*41b0*/  FMNMX.FTZ R0, R121, R0, !PT ;  /* 0x0000000079007209 */ /* 0x000fc40007810000 */
[----:B------:R-:W-:Y:S02]  /*41c0*/  P2R R14, PR, RZ, 0x1 ;  /* 0x00000001ff0e7803 */ /* 0x000fe40000000000 */
[----:B------:R-:W-:Y:S02]  /*41d0*/  FMNMX.FTZ R0, R123, R0, !PT ;  /* 0x000000007b007209 */ /* 0x000fe40007810000 */
[C---:B------:R-:W-:Y:S02]  /*41e0*/  ISETP.GT.AND P0, PT, R3.reuse, 0x49, PT ;  /* 0x000000490300780c */ /* 0x040fe40003f04270 */
[----:B------:R-:W-:Y:S02]  /*41f0*/  ISETP.GT.AND P1, PT, R3, 0x50, PT ;  /* 0x000000500300780c */ /* 0x000fe40003f24270 */
[----:B------:R-:W-:Y:S02]  /*4200*/  FSEL R57, R47, -INF , P0 ;  /* 0xff8000002f397808 */ /* 0x000fe40000000000 */
[----:B------:R-:W-:-:S02]  /*4210*/  FSEL R37, R34, -INF , P1 ;  /* 0xff80000022257808 */ /* 0x000fc40000800000 */
[----:B------:R-:W-:Y:S02]  /*4220*/  ISETP.NE.AND P1, PT, R20, RZ, PT ;  /* 0x000000ff1400720c */ /* 0x000fe40003f25270 */
[----:B------:R-:W-:Y:S02]  /*4230*/  P2R R12, PR, RZ, 0x4 ;  /* 0x00000004ff0c7803 */ /* 0x000fe40000000000 */
[----:B------:R-:W-:Y:S02]  /*4240*/  ISETP.NE.AND P0, PT, R14, RZ, PT ;  /* 0x000000ff0e00720c */ /* 0x000fe40003f05270 */
        /* <DEDUP_REMOVED lines=48> */
[----:B------:R-:W-:Y:S01]  /*4550*/  MUFU.EX2 R25, R25 ;  /* 0x0000001900197308 */ /* 0x000fe20000000800 */
[----:B------:R-:W-:Y:S01]  /*4560*/  FMNMX.FTZ R6, R41, R6, !PT ;  /* 0x0000000629067209 */ /* 0x000fe20007810000 */
[-CC-:B------:R-:W-:Y:S01]  /*4570*/  FFMA.FTZ R196, R87, R0.reuse, -R10.reuse ;  /* 0x0000000057c47223 */ /* 0x180fe2000001080a */
[----:B------:R-:W-:Y:S01]  /*4580*/  FSEL R77, R30, -INF , P5 ;  /* 0xff8000001e4d7808 */ /* 0x000fe20002800000 */
[--C-:B------:R-:W-:Y:S01]  /*4590*/  FFMA.FTZ R61, R65, R0, -R10.reuse ;  /* 0x00000000413d7223 */ /* 0x100fe2000001080a */
[----:B------:R-:W-:Y:S01]  /*45a0*/  FMNMX.FTZ R6, R55, R6, !PT ;  /* 0x0000000637067209 */ /* 0x000fe20007810000 */
[-CC-:B------:R-:W-:Y:S01]  /*45b0*/  FFMA.FTZ R198, R89, R0.reuse, -R10.reuse ;  /* 0x0000000059c67223 */ /* 0x180fe2000001080a */
[--C-:B------:R-:W-:Y:S01]  /*45c0*/  FFMA.FTZ R65, R69, R0, -R10.reuse ;  /* 0x0000000045417223 */ /* 0x100fe2000001080a */
[----:B------:R-:W0:Y:S01]  /*45d0*/  MUFU.EX2 R200, R200 ;  /* 0x000000c800c87308 */ /* 0x000e220000000800 */
        /* <DEDUP_REMOVED lines=22> */
[--C-:B------:R-:W-:Y:S01]  /*4740*/  FFMA.FTZ R121, R121, R0, -R10.reuse ;  /* 0x0000000079797223 */ /* 0x100fe2000001080a */
[----:B------:R-:W4:Y:S01]  /*4750*/  MUFU.EX2 R196, R196 ;  /* 0x000000c400c47308 */ /* 0x000f220000000800 */
[----:B------:R-:W-:Y:S01]  /*4760*/  FMNMX.FTZ R6, R29, R6, !PT ;  /* 0x000000061d067209 */ /* 0x000fe20007810000 */
[-CC-:B------:R-:W-:Y:S01]  /*4770*/  FFMA.FTZ R123, R123, R0.reuse, -R10.reuse ;  /* 0x000000007b7b7223 */ /* 0x180fe2000001080a */
[-CC-:B------:R-:W-:Y:S01]  /*4780*/  FFMA.FTZ R125, R125, R0.reuse, -R10.reuse ;  /* 0x000000007d7d7223 */ /* 0x180fe2000001080a */
[--C-:B------:R-:W-:Y:S01]  /*4790*/  FFMA.FTZ R127, R127, R0, -R10.reuse ;  /* 0x000000007f7f7223 */ /* 0x100fe2000001080a */
[----:B------:R-:W-:Y:S01]  /*47a0*/  FMNMX.FTZ R6, R39, R6, !PT ;  /* 0x0000000627067209 */ /* 0x000fe20007810000 */
[-CC-:B------:R-:W-:Y:S01]  /*47b0*/  FFMA.FTZ R129, R129, R0.reuse, -R10.reuse ;  /* 0x0000000081817223 */ /* 0x180fe2000001080a */
[----:B------:R-:W-:Y:S01]  /*47c0*/  FFMA.FTZ R10, R131, R0, -R10 ;  /* 0x00000000830a7223 */ /* 0x000fe2000001080a */
[----:B------:R-:W5:Y:S01]  /*47d0*/  MUFU.EX2 R61, R61 ;  /* 0x0000003d003d7308 */ /* 0x000f620000000800 */
[----:B------:R-:W-:Y:S01]  /*47e0*/  FMNMX.FTZ R6, R73, R6, !PT ;  /* 0x0000000649067209 */ /* 0x000fe20007810000 */
[----:B------:R-:W-:-:S02]  /*47f0*/  IMAD.MOV.U32 R95, RZ, RZ, R119 ;  /* 0x000000ffff5f7224 */ /* 0x000fc400078e0077 */
[--C-:B------:R-:W-:Y:S01]  /*4800*/  IMAD.MOV.U32 R93, RZ, RZ, R119.reuse ;  /* 0x000000ffff5d7224 */ /* 0x100fe200078e0077 */
[----:B------:R-:W-:Y:S01]  /*4810*/  FMNMX.FTZ R6, R27, R6, !PT ;  /* 0x000000061b067209 */ /* 0x000fe20007810000 */
[--C-:B------:R-:W-:Y:S02]  /*4820*/  IMAD.MOV.U32 R91, RZ, RZ, R119.reuse ;  /* 0x000000ffff5b7224 */ /* 0x100fe400078e0077 */
[----:B------:R-:W-:Y:S01]  /*4830*/  MUFU.EX2 R198, R198 ;  /* 0x000000c600c67308 */ /* 0x000fe20000000800 */
[----:B------:R-:W-:Y:S01]  /*4840*/  FMNMX.FTZ R6, R77, R6, !PT ;  /* 0x000000064d067209 */ /* 0x000fe20007810000 */
[--C-:B------:R-:W-:Y:S02]  /*4850*/  IMAD.MOV.U32 R89, RZ, RZ, R119.reuse ;  /* 0x000000ffff597224 */ /* 0x100fe400078e0077 */
[--C-:B------:R-:W-:Y:S01]  /*4860*/  IMAD.MOV.U32 R87, RZ, RZ, R119.reuse ;  /* 0x000000ffff577224 */ /* 0x100fe200078e0077 */
[----:B------:R-:W-:Y:S01]  /*4870*/  FMNMX.FTZ R6, R31, R6, !PT ;  /* 0x000000061f067209 */ /* 0x000fe20007810000 */
[----:B------:R-:W-:-:S02]  /*4880*/  IMAD.MOV.U32 R85, RZ, RZ, R119 ;  /* 0x000000ffff557224 */ /* 0x000fc400078e0077 */
[----:B------:R-:W-:Y:S01]  /*4890*/  MUFU.EX2 R65, R65 ;  /* 0x0000004100417308 */ /* 0x000fe20000000800 */
[----:B------:R-:W-:Y:S01]  /*48a0*/  IMAD.MOV.U32 R81, RZ, RZ, R119 ;  /* 0x000000ffff517224 */ /* 0x000fe200078e0077 */
[----:B------:R-:W1:Y:S06]  /*48b0*/  SHFL.BFLY PT, R3, R6, 0x2, 0x1f ;  /* 0x0c401f0006037f89 */ /* 0x000e6c00000e0000 */
[----:B------:R-:W-:Y:S08]  /*48c0*/  MUFU.EX2 R192, R192 ;  /* 0x000000c000c07308 */ /* 0x000ff00000000800 */
[----:B------:R-:W-:Y:S08]  /*48d0*/  MUFU.EX2 R69, R69 ;  /* 0x0000004500457308 */ /* 0x000ff00000000800 */
[----:B------:R-:W-:Y:S01]  /*48e0*/  MUFU.EX2 R194, R194 ;  /* 0x000000c200c27308 */ /* 0x000fe20000000800 */
[----:B-1----:R-:W-:-:S05]  /*48f0*/  FMNMX.FTZ R8, R6, R3, !PT ;  /* 0x0000000306087209 */ /* 0x002fca0007810000 */
[----:B------:R-:W1:Y:S02]  /*4900*/  SHFL.BFLY PT, R3, R8, 0x1, 0x1f ;  /* 0x0c201f0008037f89 */ /* 0x000e6400000e0000 */
[----:B------:R-:W-:Y:S08]  /*4910*/  MUFU.EX2 R97, R97 ;  /* 0x0000006100617308 */ /* 0x000ff00000000800 */
[----:B------:R-:W-:Y:S08]  /*4920*/  MUFU.EX2 R99, R99 ;  /* 0x0000006300637308 */ /* 0x000ff00000000800 */
[----:B------:R0:W-:Y:S01]  /*4930*/  MUFU.EX2 R188, R101 ;  /* 0x0000006500bc7308 */ /* 0x0001e20000000800 */
[----:B-1----:R-:W-:-:S07]  /*4940*/  FMNMX.FTZ R3, R8, R3, !PT ;  /* 0x0000000308037209 */ /* 0x002fce0007810000 */
[----:B------:R-:W-:Y:S01]  /*4950*/  MUFU.EX2 R103, R103 ;  /* 0x0000006700677308 */ /* 0x000fe20000000800 */
[----:B0-----:R-:W-:Y:S01]  /*4960*/  IMAD.MOV.U32 R101, RZ, RZ, R119 ;  /* 0x000000ffff657224 */ /* 0x001fe200078e0077 */
[C---:B------:R-:W-:Y:S01]  /*4970*/  FSETP.NEU.FTZ.AND P2, PT, R3.reuse, -INF , PT ;  /* 0xff8000000300780b */ /* 0x040fe20003f5d000 */
[----:B------:R-:W-:-:S05]  /*4980*/  FMUL.FTZ R6, R3, R0 ;  /* 0x0000000003067220 */ /* 0x000fca0000410000 */
[----:B------:R-:W-:Y:S01]  /*4990*/  MUFU.EX2 R190, R105 ;  /* 0x0000006900be7308 */ /* 0x000fe20000000800 */
[----:B------:R-:W-:Y:S02]  /*49a0*/  FSEL R6, R6, RZ, P2 ;  /* 0x000000ff06067208 */ /* 0x000fe40001000000 */
[----:B------:R-:W-:Y:S01]  /*49b0*/  ISETP.GE.AND P2, PT, R83, 0x71, PT ;  /* 0x000000715300780c */ /* 0x000fe20003f46270 */
[----:B------:R-:W-:Y:S02]  /*49c0*/  IMAD.MOV.U32 R83, RZ, RZ, R119 ;  /* 0x000000ffff537224 */ /* 0x000fe400078e0077 */
        /* <DEDUP_REMOVED lines=27> */
[----:B------:R-:W-:Y:S01]  /*4b80*/  FFMA.FTZ R37, R37, R0, -R6 ;  /* 0x0000000025257223 */ /* 0x000fe20000010806 */
[----:B------:R-:W2:Y:S01]  /*4b90*/  MUFU.EX2 R12, R79 ;  /* 0x0000004f000c7308 */ /* 0x000ea20000000800 */
[----:B-----5:R-:W-:Y:S01]  /*4ba0*/  FADD.FTZ R7, R61, R32 ;  /* 0x000000203d077221 */ /* 0x020fe20000010000 */
[----:B-1----:R-:W-:Y:S01]  /*4bb0*/  FADD.FTZ R32, R201, R8 ;  /* 0x00000008c9207221 */ /* 0x002fe20000010000 */
[----:B------:R-:W-:Y:S01]  /*4bc0*/  F2FP.BF16.F32.PACK_AB R200, R25, R200 ;  /* 0x000000c819c8723e */ /* 0x000fe200000010ff */
        /* <DEDUP_REMOVED lines=8> */
[-CC-:B------:R-:W-:Y:S01]  /*4c50*/  FFMA.FTZ R77, R77, R0.reuse, -R6.reuse ;  /* 0x000000004d4d7223 */ /* 0x180fe20000010806 */
[----:B------:R-:W-:Y:S01]  /*4c60*/  FFMA.FTZ R31, R31, R0, -R6 ;  /* 0x000000001f1f7223 */ /* 0x000fe20000010806 */
[----:B------:R-:W-:Y:S01]  /*4c70*/  F2FP.BF16.F32.PACK_AB R201, R8, R201 ;  /* 0x000000c908c9723e */ /* 0x000fe200000010ff */
[--C-:B------:R-:W-:Y:S01]  /*4c80*/  IMAD.MOV.U32 R105, RZ, RZ, R119.reuse ;  /* 0x000000ffff697224 */ /* 0x100fe200078e0077 */
[----:B------:R0:W1:Y:S01]  /*4c90*/  MUFU.EX2 R14, R67 ;  /* 0x00000043000e7308 */ /* 0x0000620000000800 */
[----:B--2---:R-:W-:Y:S01]  /*4ca0*/  F2FP.BF16.F32.PACK_AB R203, R12, R11 ;  /* 0x0000000b0ccb723e */ /* 0x004fe200000010ff */
[--C-:B------:R-:W-:Y:S01]  /*4cb0*/  IMAD.MOV.U32 R79, RZ, RZ, R119.reuse ;  /* 0x000000ffff4f7224 */ /* 0x100fe200078e0077 */
[----:B------:R-:W-:Y:S01]  /*4cc0*/  F2FP.BF16.F32.PACK_AB R202, R47, R202 ;  /* 0x000000ca2fca723e */ /* 0x000fe200000010ff */
[--C-:B------:R-:W-:Y:S01]  /*4cd0*/  IMAD.MOV.U32 R75, RZ, RZ, R119.reuse ;  /* 0x000000ffff4b7224 */ /* 0x100fe200078e0077 */
[----:B------:R-:W-:Y:S01]  /*4ce0*/  F2FP.BF16.F32.PACK_AB R196, R61, R196 ;  /* 0x000000c43dc4723e */ /* 0x000fe200000010ff */
[--C-:B------:R-:W-:Y:S01]  /*4cf0*/  IMAD.MOV.U32 R61, RZ, RZ, R119.reuse ;  /* 0x000000ffff3d7224 */ /* 0x100fe200078e0077 */
[----:B------:R-:W-:Y:S01]  /*4d00*/  F2FP.BF16.F32.PACK_AB R198, R65, R198 ;  /* 0x000000c641c6723e */ /* 0x000fe200000010ff */
[----:B------:R-:W2:Y:S01]  /*4d10*/  MUFU.EX2 R15, R15 ;  /* 0x0000000f000f7308 */ /* 0x000ea20000000800 */
[----:B0-----:R-:W-:-:S02]  /*4d20*/  IMAD.MOV.U32 R67, RZ, RZ, R119 ;  /* 0x000000ffff437224 */ /* 0x001fc400078e0077 */
[----:B------:R-:W-:-:S05]  /*4d30*/  IMAD.MOV.U32 R47, RZ, RZ, R119 ;  /* 0x000000ffff2f7224 */ /* 0x000fca00078e0077 */
[----:B------:R0:W-:Y:S01]  /*4d40*/  MUFU.EX2 R28, R51 ;  /* 0x00000033001c7308 */ /* 0x0001e20000000800 */
[----:B-1----:R-:W-:-:S07]  /*4d50*/  F2FP.BF16.F32.PACK_AB R197, R14, R13 ;  /* 0x0000000d0ec5723e */ /* 0x002fce00000010ff */
[----:B------:R1:W3:Y:S01]  /*4d60*/  MUFU.EX2 R20, R71 ;  /* 0x0000004700147308 */ /* 0x0002e20000000800 */
[----:B0-----:R-:W-:Y:S01]  /*4d70*/  FADD.FTZ R51, R65, R34 ;  /* 0x0000002241337221 */ /* 0x001fe20000010000 */
[----:B------:R-:W-:Y:S01]  /*4d80*/  FADD.FTZ R34, R12, R7 ;  /* 0x000000070c227221 */ /* 0x000fe20000010000 */
[----:B------:R-:W-:Y:S02]  /*4d90*/  IMAD.MOV.U32 R65, RZ, RZ, R119 ;  /* 0x000000ffff417224 */ /* 0x000fe400078e0077 */
[----:B------:R-:W-:Y:S01]  /*4da0*/  FADD.FTZ R36, R192, R51 ;  /* 0x00000033c0247221 */ /* 0x000fe20000010000 */
[----:B------:R-:W-:Y:S01]  /*4db0*/  FADD.FTZ R7, R13, R34 ;  /* 0x000000220d077221 */ /* 0x000fe20000010000 */
[C---:B------:R-:W-:Y:S01]  /*4dc0*/  F2FP.BF16.F32.PACK_AB R192, R69.reuse, R192 ;  /* 0x000000c045c0723e */ /* 0x040fe200000010ff */
[----:B------:R-:W0:Y:S01]  /*4dd0*/  MUFU.EX2 R21, R21 ;  /* 0x0000001500157308 */ /* 0x000e220000000800 */
[----:B------:R-:W-:Y:S01]  /*4de0*/  FADD.FTZ R51, R69, R36 ;  /* 0x0000002445337221 */ /* 0x000fe20000010000 */
[----:B------:R-:W-:Y:S01]  /*4df0*/  FADD.FTZ R34, R14, R7 ;  /* 0x000000070e227221 */ /* 0x000fe20000010000 */
[----:B-1----:R-:W-:-:S02]  /*4e00*/  IMAD.MOV.U32 R71, RZ, RZ, R119 ;  /* 0x000000ffff477224 */ /* 0x002fc400078e0077 */
[----:B------:R-:W-:Y:S01]  /*4e10*/  FADD.FTZ R36, R194, R51 ;  /* 0x00000033c2247221 */ /* 0x000fe20000010000 */
[----:B--2---:R-:W-:Y:S01]  /*4e20*/  FADD.FTZ R7, R15, R34 ;  /* 0x000000220f077221 */ /* 0x004fe20000010000 */
[C---:B------:R-:W-:Y:S01]  /*4e30*/  F2FP.BF16.F32.PACK_AB R194, R97.reuse, R194 ;  /* 0x000000c261c2723e */ /* 0x040fe200000010ff */
[----:B------:R1:W2:Y:S01]  /*4e40*/  MUFU.EX2 R24, R59 ;  /* 0x0000003b00187308 */ /* 0x0002a20000000800 */
[----:B------:R-:W-:Y:S01]  /*4e50*/  FADD.FTZ R38, R97, R36 ;  /* 0x0000002461267221 */ /* 0x000fe20000010000 */
[C---:B---3--:R-:W-:Y:S01]  /*4e60*/  FADD.FTZ R36, R20.reuse, R7 ;  /* 0x0000000714247221 */ /* 0x048fe20000010000 */
[----:B------:R-:W-:Y:S01]  /*4e70*/  F2FP.BF16.F32.PACK_AB R199, R20, R15 ;  /* 0x0000000f14c7723e */ /* 0x000fe200000010ff */
[--C-:B------:R-:W-:Y:S02]  /*4e80*/  IMAD.MOV.U32 R97, RZ, RZ, R119.reuse ;  /* 0x000000ffff617224 */ /* 0x100fe400078e0077 */
[--C-:B------:R-:W-:Y:S02]  /*4e90*/  IMAD.MOV.U32 R69, RZ, RZ, R119.reuse ;  /* 0x000000ffff457224 */ /* 0x100fe400078e0077 */
[----:B------:R-:W3:Y:S01]  /*4ea0*/  MUFU.EX2 R49, R49 ;  /* 0x0000003100317308 */ /* 0x000ee20000000800 */
[----:B0-----:R-:W-:Y:S01]  /*4eb0*/  FADD.FTZ R7, R21, R36 ;  /* 0x0000002415077221 */ /* 0x001fe20000010000 */
[----:B-1----:R-:W-:-:S02]  /*4ec0*/  IMAD.MOV.U32 R59, RZ, RZ, R119 ;  /* 0x000000ffff3b7224 */ /* 0x002fc400078e0077 */
[----:B------:R-:W-:-:S04]  /*4ed0*/  IMAD.MOV.U32 R51, RZ, RZ, R119 ;  /* 0x000000ffff337224 */ /* 0x000fc800078e0077 */
[----:B------:R0:W1:Y:S01]  /*4ee0*/  MUFU.EX2 R26, R63 ;  /* 0x0000003f001a7308 */ /* 0x0000620000000800 */
[C---:B--2---:R-:W-:Y:S01]  /*4ef0*/  FADD.FTZ R2, R24.reuse, R7 ;  /* 0x0000000718027221 */ /* 0x044fe20000010000 */
[----:B------:R-:W-:Y:S01]  /*4f00*/  F2FP.BF16.F32.PACK_AB R193, R24, R21 ;  /* 0x0000001518c1723e */ /* 0x000fe200000010ff */
[----:B------:R-:W-:-:S05]  /*4f10*/  IMAD.MOV.U32 R24, RZ, RZ, R119 ;  /* 0x000000ffff187224 */ /* 0x000fca00078e0077 */
[----:B------:R-:W2:Y:S01]  /*4f20*/  MUFU.EX2 R107, R107 ;  /* 0x0000006b006b7308 */ /* 0x000ea20000000800 */
[----:B---3--:R-:W-:Y:S01]  /*4f30*/  FADD.FTZ R7, R49, R2 ;  /* 0x0000000231077221 */ /* 0x008fe20000010000 */
[----:B0-----:R-:W-:-:S06]  /*4f40*/  IMAD.MOV.U32 R63, RZ, RZ, R119 ;  /* 0x000000ffff3f7224 */ /* 0x001fcc00078e0077 */
[----:B------:R0:W-:Y:S01]  /*4f50*/  MUFU.EX2 R32, R43 ;  /* 0x0000002b00207308 */ /* 0x0001e20000000800 */
[----:B-1----:R-:W-:Y:S01]  /*4f60*/  F2FP.BF16.F32.PACK_AB R195, R26, R49 ;  /* 0x000000311ac3723e */ /* 0x002fe200000010ff */
[----:B------:R-:W-:-:S06]  /*4f70*/  IMAD.MOV.U32 R49, RZ, RZ, R119 ;  /* 0x000000ffff317224 */ /* 0x000fcc00078e0077 */
[----:B------:R-:W1:Y:S01]  /*4f80*/  MUFU.EX2 R53, R53 ;  /* 0x0000003500357308 */ /* 0x000e620000000800 */
[----:B0-----:R-:W-:-:S04]  /*4f90*/  FADD.FTZ R43, R99, R38 ;  /* 0x00000026632b7221 */ /* 0x001fc80000010000 */
[C---:B------:R-:W-:Y:S01]  /*4fa0*/  FADD.FTZ R36, R188.reuse, R43 ;  /* 0x0000002bbc247221 */ /* 0x040fe20000010000 */
[----:B------:R-:W-:Y:S01]  /*4fb0*/  F2FP.BF16.F32.PACK_AB R188, R188, R99 ;  /* 0x00000063bcbc723e */ /* 0x000fe200000010ff */
[----:B------:R-:W-:Y:S01]  /*4fc0*/  IMAD.MOV.U32 R99, RZ, RZ, R119 ;  /* 0x000000ffff637224 */ /* 0x000fe200078e0077 */
[----:B------:R0:W3:Y:S01]  /*4fd0*/  MUFU.EX2 R184, R109 ;  /* 0x0000006d00b87308 */ /* 0x0000e20000000800 */
[----:B------:R-:W-:Y:S01]  /*4fe0*/  FADD.FTZ R43, R103, R36 ;  /* 0x00000024672b7221 */ /* 0x000fe20000010000 */
[----:B------:R-:W-:Y:S01]  /*4ff0*/  FADD.FTZ R36, R26, R7 ;  /* 0x000000071a247221 */ /* 0x000fe20000010000 */
[----:B------:R-:W-:Y:S02]  /*5000*/  IMAD.MOV.U32 R26, RZ, RZ, R119 ;  /* 0x000000ffff1a7224 */ /* 0x000fe400078e0077 */
[C---:B------:R-:W-:Y:S01]  /*5010*/  FADD.FTZ R38, R190.reuse, R43 ;  /* 0x0000002bbe267221 */ /* 0x040fe20000010000 */
[----:B------:R-:W-:Y:S01]  /*5020*/  F2FP.BF16.F32.PACK_AB R190, R190, R103 ;  /* 0x00000067bebe723e */ /* 0x000fe200000010ff */
[--C-:B------:R-:W-:Y:S01]  /*5030*/  IMAD.MOV.U32 R103, RZ, RZ, R119.reuse ;  /* 0x000000ffff677224 */ /* 0x100fe200078e0077 */
[----:B------:R-:W4:Y:S01]  /*5040*/  MUFU.EX2 R111, R111 ;  /* 0x0000006f006f7308 */ /* 0x000f220000000800 */
[----:B--2---:R-:W-:Y:S01]  /*5050*/  FADD.FTZ R43, R107, R38 ;  /* 0x000000266b2b7221 */ /* 0x004fe20000010000 */
[----:B-1----:R-:W-:Y:S01]  /*5060*/  FADD.FTZ R7, R53, R36 ;  /* 0x0000002435077221 */ /* 0x002fe20000010000 */
[----:B------:R-:W-:Y:S01]  /*5070*/  F2FP.BF16.F32.PACK_AB R189, R28, R53 ;  /* 0x000000351cbd723e */ /* 0x000fe200000010ff */
[----:B0-----:R-:W-:-:S02]  /*5080*/  IMAD.MOV.U32 R109, RZ, RZ, R119 ;  /* 0x000000ffff6d7224 */ /* 0x001fc400078e0077 */
[----:B------:R-:W-:Y:S01]  /*5090*/  FADD.FTZ R36, R28, R7 ;  /* 0x000000071c247221 */ /* 0x000fe20000010000 */
[----:B------:R-:W-:Y:S01]  /*50a0*/  IMAD.MOV.U32 R53, RZ, RZ, R119 ;  /* 0x000000ffff357224 */ /* 0x000fe200078e0077 */
[----:B------:R-:W0:Y:S01]  /*50b0*/  MUFU.EX2 R41, R41 ;  /* 0x0000002900297308 */ /* 0x000e220000000800 */
[C---:B---3--:R-:W-:Y:S01]  /*50c0*/  FADD.FTZ R38, R184.reuse, R43 ;  /* 0x0000002bb8267221 */ /* 0x048fe20000010000 */
[----:B------:R-:W-:Y:S01]  /*50d0*/  F2FP.BF16.F32.PACK_AB R184, R184, R107 ;  /* 0x0000006bb8b8723e */ /* 0x000fe200000010ff */
[--C-:B------:R-:W-:Y:S02]  /*50e0*/  IMAD.MOV.U32 R107, RZ, RZ, R119.reuse ;  /* 0x000000ffff6b7224 */ /* 0x100fe400078e0077 */
[----:B------:R-:W-:-:S03]  /*50f0*/  IMAD.MOV.U32 R28, RZ, RZ, R119 ;  /* 0x000000ffff1c7224 */ /* 0x000fc600078e0077 */
[----:B------:R1:W2:Y:S01]  /*5100*/  MUFU.EX2 R186, R113 ;  /* 0x0000007100ba7308 */ /* 0x0002a20000000800 */
[----:B----4-:R-:W-:-:S07]  /*5110*/  FADD.FTZ R43, R111, R38 ;  /* 0x000000266f2b7221 */ /* 0x010fce0000010000 */
[----:B------:R3:W4:Y:S01]  /*5120*/  MUFU.EX2 R30, R55 ;  /* 0x00000037001e7308 */ /* 0x0007220000000800 */
[----:B0-----:R-:W-:Y:S01]  /*5130*/  FADD.FTZ R7, R41, R36 ;  /* 0x0000002429077221 */ /* 0x001fe20000010000 */
[----:B-1----:R-:W-:-:S06]  /*5140*/  IMAD.MOV.U32 R113, RZ, RZ, R119 ;  /* 0x000000ffff717224 */ /* 0x002fcc00078e0077 */
[----:B------:R-:W0:Y:S01]  /*5150*/  MUFU.EX2 R115, R115 ;  /* 0x0000007300737308 */ /* 0x000e220000000800 */
[C---:B--2---:R-:W-:Y:S01]  /*5160*/  FADD.FTZ R38, R186.reuse, R43 ;  /* 0x0000002bba267221 */ /* 0x044fe20000010000 */
[----:B------:R-:W-:Y:S01]  /*5170*/  F2FP.BF16.F32.PACK_AB R186, R186, R111 ;  /* 0x0000006fbaba723e */ /* 0x000fe200000010ff */
[--C-:B------:R-:W-:Y:S02]  /*5180*/  IMAD.MOV.U32 R111, RZ, RZ, R119.reuse ;  /* 0x000000ffff6f7224 */ /* 0x100fe400078e0077 */
[--C-:B---3--:R-:W-:Y:S02]  /*5190*/  IMAD.MOV.U32 R55, RZ, RZ, R119.reuse ;  /* 0x000000ffff377224 */ /* 0x108fe400078e0077 */
[----:B------:R-:W-:Y:S01]  /*51a0*/  IMAD.MOV.U32 R43, RZ, RZ, R119 ;  /* 0x000000ffff2b7224 */ /* 0x000fe200078e0077 */
[----:B------:R-:W1:Y:S01]  /*51b0*/  MUFU.EX2 R45, R45 ;  /* 0x0000002d002d7308 */ /* 0x000e620000000800 */
[C---:B----4-:R-:W-:Y:S01]  /*51c0*/  FADD.FTZ R36, R30.reuse, R7 ;  /* 0x000000071e247221 */ /* 0x050fe20000010000 */
[----:B------:R-:W-:Y:S01]  /*51d0*/  F2FP.BF16.F32.PACK_AB R191, R30, R41 ;  /* 0x000000291ebf723e */ /* 0x000fe200000010ff */
[----:B------:R-:W-:-:S02]  /*51e0*/  IMAD.MOV.U32 R41, RZ, RZ, R119 ;  /* 0x000000ffff297224 */ /* 0x000fc400078e0077 */
[----:B------:R-:W-:-:S03]  /*51f0*/  IMAD.MOV.U32 R30, RZ, RZ, R119 ;  /* 0x000000ffff1e7224 */ /* 0x000fc600078e0077 */
[----:B------:R2:W3:Y:S01]  /*5200*/  MUFU.EX2 R180, R117 ;  /* 0x0000007500b47308 */ /* 0x0004e20000000800 */
[----:B0-----:R-:W-:-:S07]  /*5210*/  FADD.FTZ R25, R115, R38 ;  /* 0x0000002673197221 */ /* 0x001fce0000010000 */
[----:B------:R-:W0:Y:S01]  /*5220*/  MUFU.EX2 R121, R121 ;  /* 0x0000007900797308 */ /* 0x000e220000000800 */
[----:B-1----:R-:W-:Y:S01]  /*5230*/  FADD.FTZ R7, R45, R36 ;  /* 0x000000242d077221 */ /* 0x002fe20000010000 */
[C---:B------:R-:W-:Y:S01]  /*5240*/  F2FP.BF16.F32.PACK_AB R185, R32.reuse, R45 ;  /* 0x0000002d20b9723e */ /* 0x040fe200000010ff */
[----:B--2---:R-:W-:Y:S02]  /*5250*/  IMAD.MOV.U32 R117, RZ, RZ, R119 ;  /* 0x000000ffff757224 */ /* 0x004fe400078e0077 */
[----:B------:R-:W-:Y:S01]  /*5260*/  FADD.FTZ R36, R32, R7 ;  /* 0x0000000720247221 */ /* 0x000fe20000010000 */
[----:B------:R-:W-:Y:S02]  /*5270*/  IMAD.MOV.U32 R45, RZ, RZ, R119 ;  /* 0x000000ffff2d7224 */ /* 0x000fe400078e0077 */
[----:B------:R-:W1:Y:S01]  /*5280*/  MUFU.EX2 R33, R33 ;  /* 0x0000002100217308 */ /* 0x000e620000000800 */
[C---:B---3--:R-:W-:Y:S01]  /*5290*/  FADD.FTZ R38, R180.reuse, R25 ;  /* 0x00000019b4267221 */ /* 0x048fe20000010000 */
[----:B------:R-:W-:Y:S01]  /*52a0*/  F2FP.BF16.F32.PACK_AB R180, R180, R115 ;  /* 0x00000073b4b4723e */ /* 0x000fe200000010ff */
[----:B------:R-:W-:-:S02]  /*52b0*/  IMAD.MOV.U32 R115, RZ, RZ, R119 ;  /* 0x000000ffff737224 */ /* 0x000fc400078e0077 */
[----:B------:R-:W-:-:S03]  /*52c0*/  IMAD.MOV.U32 R32, RZ, RZ, R119 ;  /* 0x000000ffff207224 */ /* 0x000fc600078e0077 */
[----:B------:R-:W2:Y:S01]  /*52d0*/  MUFU.EX2 R182, R123 ;  /* 0x0000007b00b67308 */ /* 0x000ea20000000800 */
[----:B0-----:R-:W-:-:S07]  /*52e0*/  FADD.FTZ R25, R121, R38 ;  /* 0x0000002679197221 */ /* 0x001fce0000010000 */
[----:B------:R0:W3:Y:S01]  /*52f0*/  MUFU.EX2 R34, R57 ;  /* 0x0000003900227308 */ /* 0x0000e20000000800 */
[----:B-1----:R-:W-:-:S07]  /*5300*/  FADD.FTZ R7, R33, R36 ;  /* 0x0000002421077221 */ /* 0x002fce0000010000 */
[----:B------:R-:W1:Y:S01]  /*5310*/  MUFU.EX2 R125, R125 ;  /* 0x0000007d007d7308 */ /* 0x000e620000000800 */
[C---:B--2---:R-:W-:Y:S01]  /*5320*/  FADD.FTZ R40, R182.reuse, R25 ;  /* 0x00000019b6287221 */ /* 0x044fe20000010000 */
[----:B------:R-:W-:Y:S01]  /*5330*/  F2FP.BF16.F32.PACK_AB R182, R182, R121 ;  /* 0x00000079b6b6723e */ /* 0x000fe200000010ff */
[----:B0-----:R-:W-:-:S05]  /*5340*/  IMAD.MOV.U32 R57, RZ, RZ, R119 ;  /* 0x000000ffff397224 */ /* 0x001fca00078e0077 */
[----:B------:R-:W0:Y:S01]  /*5350*/  MUFU.EX2 R37, R37 ;  /* 0x0000002500257308 */ /* 0x000e220000000800 */
[C---:B---3--:R-:W-:Y:S01]  /*5360*/  FADD.FTZ R38, R34.reuse, R7 ;  /* 0x0000000722267221 */ /* 0x048fe20000010000 */
[----:B------:R-:W-:Y:S01]  /*5370*/  F2FP.BF16.F32.PACK_AB R187, R34, R33 ;  /* 0x0000002122bb723e */ /* 0x000fe200000010ff */
[--C-:B------:R-:W-:Y:S02]  /*5380*/  IMAD.MOV.U32 R34, RZ, RZ, R119.reuse ;  /* 0x000000ffff227224 */ /* 0x100fe400078e0077 */
[----:B------:R-:W-:-:S03]  /*5390*/  IMAD.MOV.U32 R33, RZ, RZ, R119 ;  /* 0x000000ffff217224 */ /* 0x000fc600078e0077 */
[----:B------:R-:W2:Y:S01]  /*53a0*/  MUFU.EX2 R176, R127 ;  /* 0x0000007f00b07308 */ /* 0x000ea20000000800 */
[----:B-1----:R-:W-:-:S07]  /*53b0*/  FADD.FTZ R25, R125, R40 ;  /* 0x000000287d197221 */ /* 0x002fce0000010000 */
[----:B------:R1:W3:Y:S01]  /*53c0*/  MUFU.EX2 R2, R35 ;  /* 0x0000002300027308 */ /* 0x0002e20000000800 */
[----:B0-----:R-:W-:-:S07]  /*53d0*/  FADD.FTZ R7, R37, R38 ;  /* 0x0000002625077221 */ /* 0x001fce0000010000 */
[----:B------:R-:W0:Y:S01]  /*53e0*/  MUFU.EX2 R129, R129 ;  /* 0x0000008100817308 */ /* 0x000e220000000800 */
[C---:B--2---:R-:W-:Y:S01]  /*53f0*/  FADD.FTZ R40, R176.reuse, R25 ;  /* 0x00000019b0287221 */ /* 0x044fe20000010000 */
[----:B------:R-:W-:Y:S01]  /*5400*/  F2FP.BF16.F32.PACK_AB R176, R176, R125 ;  /* 0x0000007db0b0723e */ /* 0x000fe200000010ff */
[----:B-1----:R-:W-:-:S05]  /*5410*/  IMAD.MOV.U32 R35, RZ, RZ, R119 ;  /* 0x000000ffff237224 */ /* 0x002fca00078e0077 */
[----:B------:R-:W1:Y:S01]  /*5420*/  MUFU.EX2 R29, R29 ;  /* 0x0000001d001d7308 */ /* 0x000e620000000800 */
[C---:B---3--:R-:W-:Y:S01]  /*5430*/  FADD.FTZ R38, R2.reuse, R7 ;  /* 0x0000000702267221 */ /* 0x048fe20000010000 */
[----:B------:R-:W-:Y:S01]  /*5440*/  F2FP.BF16.F32.PACK_AB R181, R2, R37 ;  /* 0x0000002502b5723e */ /* 0x000fe200000010ff */
[----:B------:R-:W-:Y:S02]  /*5450*/  IMAD.MOV.U32 R2, RZ, RZ, 0x3f800000 ;  /* 0x3f800000ff027424 */ /* 0x000fe400078e00ff */
[----:B------:R-:W-:-:S03]  /*5460*/  IMAD.MOV.U32 R37, RZ, RZ, R119 ;  /* 0x000000ffff257224 */ /* 0x000fc600078e0077 */
[----:B------:R-:W2:Y:S01]  /*5470*/  MUFU.EX2 R10, R10 ;  /* 0x0000000a000a7308 */ /* 0x000ea20000000800 */
[----:B0-----:R-:W-:Y:S01]  /*5480*/  FADD.FTZ R7, R129, R40 ;  /* 0x0000002881077221 */ /* 0x001fe20000010000 */
[----:B------:R-:W-:-:S06]  /*5490*/  IMAD.MOV.U32 R40, RZ, RZ, R119 ;  /* 0x000000ffff287224 */ /* 0x000fcc00078e0077 */
[----:B------:R0:W3:Y:S01]  /*54a0*/  MUFU.EX2 R6, R39 ;  /* 0x0000002700067308 */ /* 0x0000e20000000800 */
[----:B-1----:R-:W-:Y:S01]  /*54b0*/  FADD.FTZ R25, R29, R38 ;  /* 0x000000261d197221 */ /* 0x002fe20000010000 */
[----:B------:R-:W-:-:S06]  /*54c0*/  IMAD.MOV.U32 R38, RZ, RZ, R119 ;  /* 0x000000ffff267224 */ /* 0x000fcc00078e0077 */
[----:B------:R-:W1:Y:S01]  /*54d0*/  MUFU.EX2 R73, R73 ;  /* 0x0000004900497308 */ /* 0x000e620000000800 */
[C---:B--2---:R-:W-:Y:S01]  /*54e0*/  FADD.FTZ R7, R10.reuse, R7 ;  /* 0x000000070a077221 */ /* 0x044fe20000010000 */
[----:B------:R-:W-:Y:S01]  /*54f0*/  F2FP.BF16.F32.PACK_AB R178, R10, R129 ;  /* 0x000000810ab2723e */ /* 0x000fe200000010ff */
[----:B0-----:R-:W-:-:S05]  /*5500*/  IMAD.MOV.U32 R39, RZ, RZ, R119 ;  /* 0x000000ffff277224 */ /* 0x001fca00078e0077 */
[----:B------:R0:W2:Y:S01]  /*5510*/  MUFU.EX2 R36, R27 ;  /* 0x0000001b00247308 */ /* 0x0000a20000000800 */
[C---:B---3--:R-:W-:Y:S01]  /*5520*/  FADD.FTZ R10, R6.reuse, R25 ;  /* 0x00000019060a7221 */ /* 0x048fe20000010000 */
[----:B------:R-:W-:Y:S01]  /*5530*/  F2FP.BF16.F32.PACK_AB R183, R6, R29 ;  /* 0x0000001d06b7723e */ /* 0x000fe200000010ff */
[--C-:B------:R-:W-:Y:S02]  /*5540*/  IMAD.MOV.U32 R29, RZ, RZ, R119.reuse ;  /* 0x000000ffff1d7224 */ /* 0x100fe400078e0077 */
[----:B------:R-:W-:-:S03]  /*5550*/  IMAD.MOV.U32 R25, RZ, RZ, R119 ;  /* 0x000000ffff197224 */ /* 0x000fc600078e0077 */
[----:B------:R-:W3:Y:S01]  /*5560*/  MUFU.EX2 R77, R77 ;  /* 0x0000004d004d7308 */ /* 0x000ee20000000800 */
[----:B-1----:R-:W-:Y:S01]  /*5570*/  FADD.FTZ R11, R73, R10 ;  /* 0x0000000a490b7221 */ /* 0x002fe20000010000 */
[----:B0-----:R-:W-:-:S06]  /*5580*/  IMAD.MOV.U32 R27, RZ, RZ, R119 ;  /* 0x000000ffff1b7224 */ /* 0x001fcc00078e0077 */
        /* <DEDUP_REMOVED lines=12> */
[----:B------:R-:W-:Y:S01]  /*5650*/  R2UR UR4, R16 ;  /* 0x00000000100472ca */ /* 0x000fe200000e0000 */
[----:B------:R-:W-:Y:S01]  /*5660*/  VIADD R11, R120, 0xfffffffe ;  /* 0xfffffffe780b7836 */ /* 0x000fe20000000000 */
[----:B------:R-:W-:Y:S01]  /*5670*/  CS2R R118, SRZ ;  /* 0x0000000000767805 */ /* 0x000fe2000001ff00 */
[----:B------:R-:W-:Y:S01]  /*5680*/  IMAD.MOV.U32 R10, RZ, RZ, R3 ;  /* 0x000000ffff0a7224 */ /* 0x000fe200078e0003 */
[----:B------:R-:W-:Y:S01]  /*5690*/  CS2R R114, SRZ ;  /* 0x0000000000727805 */ /* 0x000fe2000001ff00 */
[----:B------:R-:W-:Y:S01]  /*56a0*/  IMAD.MOV.U32 R15, RZ, RZ, R4 ;  /* 0x000000ffff0f7224 */ /* 0x000fe200078e0004 */
[----:B------:R-:W-:Y:S01]  /*56b0*/  CS2R R110, SRZ ;  /* 0x00000000006e7805 */ /* 0x000fe2000001ff00 */
[----:B------:R-:W-:Y:S01]  /*56c0*/  IMAD.MOV.U32 R13, RZ, RZ, R17 ;  /* 0x000000ffff0d7224 */ /* 0x000fe200078e0011 */
[----:B------:R-:W-:Y:S01]  /*56d0*/  CS2R R106, SRZ ;  /* 0x00000000006a7805 */ /* 0x000fe2000001ff00 */
[----:B------:R-:W-:Y:S01]  /*56e0*/  IMAD.MOV.U32 R2, RZ, RZ, 0x3f800000 ;  /* 0x3f800000ff027424 */ /* 0x000fe200078e00ff */
        /* <DEDUP_REMOVED lines=43> */
[----:B------:R-:W-:-:S07]  /*59a0*/  CS2R R24, SRZ ;  /* 0x0000000000187805 */ /* 0x000fce000001ff00 */
.L_x_393:
[----:B------:R-:W-:-:S04]  /*59b0*/  UIADD3 UR5, UR4, 0x1, URZ ;  /* 0x0000000104057890 */ /* 0x000fc8000fffe03f */
[----:B------:R-:W-:-:S04]  /*59c0*/  UISETP.NE.AND UP0, UPT, UR5, 0x2, UPT ;  /* 0x000000020500788c */ /* 0x000fc8000bf05270 */
[----:B------:R-:W-:Y:S02]  /*59d0*/  USEL UR6, URZ, 0x1, UP0 ;  /* 0x000000013f067887 */ /* 0x000fe40008000000 */
[----:B------:R-:W-:-:S04]  /*59e0*/  USEL UR5, UR5, URZ, UP0 ;  /* 0x0000003f05057287 */ /* 0x000fc80008000000 */
[----:B------:R-:W-:Y:S02]  /*59f0*/  LOP3.LUT R17, R13, UR6, RZ, 0x3c, !PT ;  /* 0x000000060d117c12 */ /* 0x000fe4000f8e3cff */
[----:B------:R-:W-:Y:S01]  /*5a00*/  IMAD.U32 R16, RZ, RZ, UR5 ;  /* 0x00000005ff107e24 */ /* 0x000fe2000f8e00ff */
[----:B------:R-:W-:Y:S06]  /*5a10*/  @!P0 BRA `(.L_x_385) ;  /* 0x0000000000048947 */ /* 0x000fec0003800000 */
[----:B------:R-:W-:Y:S01]  /*5a20*/  BPT.TRAP 0x1 ;  /* 0x000000040000795c */ /* 0x000fe20000300000 */
.L_x_385:
[----:B------:R-:W0:Y:S01]  /*5a30*/  S2UR UR7, SR_CgaCtaId ;  /* 0x00000000000779c3 */ /* 0x000e220000008800 */
[----:B------:R-:W-:Y:S01]  /*5a40*/  UMOV UR6, 0x400 ;  /* 0x0000040000067882 */ /* 0x000fe20000000000 */
[----:B------:R-:W-:Y:S01]  /*5a50*/  IMAD.U32 R12, RZ, RZ, UR5 ;  /* 0x00000005ff0c7e24 */ /* 0x000fe2000f8e00ff */
[----:B------:R-:W-:Y:S01]  /*5a60*/  SHF.L.U32 R3, R17, 0x1f, RZ ;  /* 0x0000001f11037819 */ /* 0x000fe200000006ff */
[----:B0-----:R-:W-:-:S06]  /*5a70*/  ULEA UR6, UR7, UR6, 0x18 ;  /* 0x0000000607067291 */ /* 0x001fcc000f8ec03f */
[----:B------:R-:W-:-:S04]  /*5a80*/  IMAD.U32 R5, RZ, RZ, UR6 ;  /* 0x00000006ff057e24 */ /* 0x000fc8000f8e00ff */
[----:B------:R-:W-:-:S04]  /*5a90*/  IMAD R12, R12, 0x8, R5 ;  /* 0x000000080c0c7824 */ /* 0x000fc800078e0205 */
[----:B------:R0:W1:Y:S01]  /*5aa0*/  SYNCS.PHASECHK.TRANS64.TRYWAIT P2, [R12+URZ+0x36830], R3 ;  /* 0x036830030c0075a7 */ /* 0x000062000804017f */
[----:B------:R-:W-:Y:S05]  /*5ab0*/  @!P0 BRA `(.L_x_386) ;  /* 0x0000000000048947 */ /* 0x000fea0003800000 */
[----:B------:R-:W-:Y:S01]  /*5ac0*/  BPT.TRAP 0x1 ;  /* 0x000000040000795c */ /* 0x000fe20000300000 */
.L_x_386:
[----:B------:R-:W-:Y:S01]  /*5ad0*/  IMAD R0, R16, 0xa80, R9 ;  /* 0x00000a8010007824 */ /* 0x000fe200078e0209 */
[----:B-1----:R-:W-:Y:S06]  /*5ae0*/  @P2 BRA `(.L_x_387) ;  /* 0x0000000000082947 */ /* 0x002fec0003800000 */
[----:B------:R-:W1:Y:S02]  /*5af0*/  SYNCS.PHASECHK.TRANS64.TRYWAIT P2, [R12+URZ+0x36830], R3 ;  /* 0x036830030c0075a7 */ /* 0x000e64000804017f */
[----:B-1----:R-:W-:Y:S05]  /*5b00*/  @!P2 BRA `(.L_x_388) ;  /* 0x000000d400fca947 */ /* 0x002fea0003800000 */
.L_x_387:
[----:B------:R-:W-:Y:S01]  /*5b10*/  R2UR UR6, R0 ;  /* 0x00000000000672ca */ /* 0x000fe200000e0000 */
[----:B------:R-:W-:Y:S01]  /*5b20*/  WARPGROUP.ARRIVE ;  /* 0x00000000000079c5 */ /* 0x000fe20000000000 */
        /* <DEDUP_REMOVED lines=11> */
[----:B------:R-:W-:Y:S01]  /*5be0*/  UMOV UR10, UR6 ;  /* 0x00000006000a7c82 */ /* 0x000fe20008000000 */
[----:B------:R-:W-:Y:S01]  /*5bf0*/  UIADD3 UR5, UR6, 0x80, URZ ;  /* 0x0000008006057890 */ /* 0x000fe2000fffe03f */
[----:B------:R-:W-:Y:S01]  /*5c00*/  HGMMA.64x16x16.F32.BF16 R168, gdesc[UR8], RZ, !UPT, gsb0 ;  /* 0x0020000008a879f0 */ /* 0x000fe2000c0018ff */
[----:B------:R-:W-:Y:S01]  /*5c10*/  UMOV UR11, 0x40000040 ;  /* 0x40000040000b7882 */ /* 0x000fe20000000000 */
[----:B------:R-:W-:Y:S01]  /*5c20*/  UIADD3 UR7, UR6, 0x100, URZ ;  /* 0x0000010006077890 */ /* 0x000fe2000fffe03f */
[-C--:B------:R-:W-:Y:S01]  /*5c30*/  FMUL.FTZ R24, R24, R8.reuse ;  /* 0x0000000818187220 */ /* 0x080fe20000410000 */
[----:B------:R-:W-:Y:S01]  /*5c40*/  UIADD3 UR14, UR6, 0x2, URZ ;  /* 0x00000002060e7890 */ /* 0x000fe2000fffe03f */
[-C--:B------:R-:W-:Y:S01]  /*5c50*/  FMUL.FTZ R25, R25, R8.reuse ;  /* 0x0000000819197220 */ /* 0x080fe20000410000 */
[----:B------:R-:W-:Y:S01]  /*5c60*/  UMOV UR10, UR5 ;  /* 0x00000005000a7c82 */ /* 0x000fe20008000000 */
        /* <DEDUP_REMOVED lines=54> */
[----:B------:R-:W-:Y:S01]  /*5fd0*/  UMOV UR11, 0x40000040 ;  /* 0x40000040000b7882 */ /* 0x000fe20000000000 */
[----:B------:R-:W-:Y:S01]  /*5fe0*/  UIADD3 UR7, UR6, 0x200, URZ ;  /* 0x0000020006077890 */ /* 0x000fe2000fffe03f */
        /* <DEDUP_REMOVED lines=61> */
[----:B------:R-:W-:Y:S01]  /*63c0*/  FMUL.FTZ R119, R119, R2 ;  /* 0x0000000277777220 */ /* 0x000fe20000410000 */
[----:B------:R-:W-:-:S02]  /*63d0*/  WARPGROUP.DEPBAR.LE gsb0, 0x0 ;  /* 0x00008000000079c5 */ /* 0x000fc40000010000 */
[----:B------:R-:W-:-:S06]  /*63e0*/  WARPGROUP.ARRIVE ;  /* 0x00000000000079c5 */ /* 0x000fcc0000000000 */
[----:B------:R-:W-:Y:S01]  /*63f0*/  HGMMA.64x16x16.F32.BF16 R144, gdesc[UR8], RZ, !UPT, gsb0 ;  /* 0x00200000089079f0 */ /* 0x000fe2000c0018ff */
[----:B------:R-:W-:Y:S01]  /*6400*/  UMOV UR10, UR7 ;  /* 0x00000007000a7c82 */ /* 0x000fe20008000000 */
[----:B------:R-:W-:Y:S01]  /*6410*/  UMOV UR11, 0x40000040 ;  /* 0x40000040000b7882 */ /* 0x000fe20000000000 */
[----:B------:R-:W-:Y:S01]  /*6420*/  UIADD3 UR7, UR6, 0x300, URZ ;  /* 0x0000030006077890 */ /* 0x000fe2000fffe03f */
[----:B------:R-:W-:Y:S02]  /*6430*/  WARPGROUP.DEPBAR.LE gsb0, 0x0 ;  /* 0x00008000000079c5 */ /* 0x000fe40000010000 */
        /* <DEDUP_REMOVED lines=444> */
.L_x_389:
[----:B------:R-:W-:Y:S01]  /*8000*/  IMAD.U32 R2, RZ, RZ, UR4 ;  /* 0x00000004ff027e24 */ /* 0x000fe2000f8e00ff */
[----:B------:R-:W-:-:S03]  /*8010*/  SHF.L.U32 R0, R13, 0x1f, RZ ;  /* 0x0000001f0d007819 */ /* 0x000fc600000006ff */
[----:B------:R-:W-:-:S04]  /*8020*/  IMAD R13, R2, 0x8, R5 ;  /* 0x00000008020d7824 */ /* 0x000fc800078e0205 */
[----:B------:R2:W3:Y:S01]  /*8030*/  SYNCS.PHASECHK.TRANS64.TRYWAIT P2, [R13+URZ+0x36850], R0 ;  /* 0x036850000d0075a7 */ /* 0x0004e2000804017f */
[----:B------:R-:W-:Y:S05]  /*8040*/  @!P0 BRA `(.L_x_390) ;  /* 0x0000000000048947 */ /* 0x000fea0003800000 */
[----:B------:R-:W-:Y:S01]  /*8050*/  BPT.TRAP 0x1 ;  /* 0x000000040000795c */ /* 0x000fe20000300000 */
.L_x_390:
[----:B---3--:R-:W-:Y:S05]  /*8060*/  @P2 BRA `(.L_x_391) ;  /* 0x0000000000082947 */ /* 0x008fea0003800000 */
[----:B------:R-:W3:Y:S02]  /*8070*/  SYNCS.PHASECHK.TRANS64.TRYWAIT P2, [R13+URZ+0x36850], R0 ;  /* 0x036850000d0075a7 */ /* 0x000ee4000804017f */
[----:B---3--:R-:W-:Y:S05]  /*8080*/  @!P2 BRA `(.L_x_392) ;  /* 0x000000b000b0a947 */ /* 0x008fea0003800000 */
.L_x_391:
[----:B------:R-:W-:Y:S01]  /*8090*/  R2UR UR5, R5 ;  /* 0x00000000050572ca */ /* 0x000fe200000e0000 */
[----:B------:R-:W-:Y:S01]  /*80a0*/  WARPGROUP.ARRIVE ;  /* 0x00000000000079c5 */ /* 0x000fe20000000000 */
[----:B------:R-:W-:Y:S01]  /*80b0*/  UMOV UR7, 0x40000040 ;  /* 0x4000004000077882 */ /* 0x000fe20000000000 */
[----:B--23--:R-:W-:Y:S01]  /*80c0*/  FMNMX.FTZ R0, R168, R15, !PT ;  /* 0x0000000fa8007209 */ /* 0x00cfe20007810000 */
[----:B01----:R-:W-:Y:S01]  /*80d0*/  @!P1 VIADD R12, R12, 0x36840 ;  /* 0x000368400c0c9836 */ /* 0x003fe20000000000 */
[C---:B------:R-:W-:Y:S01]  /*80e0*/  ISETP.GT.AND P2, PT, R11.reuse, RZ, PT ;  /* 0x000000ff0b00720c */ /* 0x040fe20003f44270 */
[----:B------:R-:W-:Y:S01]  /*80f0*/  VIADD R11, R11, 0xffffffff ;  /* 0xffffffff0b0b7836 */ /* 0x000fe20000000000 */
[----:B------:R-:W-:-:S04]  /*8100*/  FMNMX.FTZ R3, R169, R0, !PT ;  /* 0x00000000a9037209 */ /* 0x000fc80007810000 */
[----:B------:R-:W-:Y:S02]  /*8110*/  FMNMX.FTZ R0, R172, R3, !PT ;  /* 0x00000003ac007209 */ /* 0x000fe40007810000 */
[----:B------:R-:W-:Y:S02]  /*8120*/  UIADD3 UR5, UR5, 0x400, URZ ;  /* 0x0000040005057890 */ /* 0x000fe4000fffe03f */
[----:B------:R-:W-:Y:S02]  /*8130*/  FMNMX.FTZ R3, R173, R0, !PT ;  /* 0x00000000ad037209 */ /* 0x000fe40007810000 */
[----:B------:R-:W-:Y:S02]  /*8140*/  USHF.R.U32.HI UR5, URZ, 0x4, UR5 ;  /* 0x000000043f057899 */ /* 0x000fe40008011605 */
[----:B------:R-:W-:Y:S02]  /*8150*/  FMNMX.FTZ R0, R160, R3, !PT ;  /* 0x00000003a0007209 */ /* 0x000fe40007810000 */
[----:B------:R-:W-:-:S02]  /*8160*/  ULOP3.LUT UR5, UR5, 0x3fff, URZ, 0xc0, !UPT ;  /* 0x00003fff05057892 */ /* 0x000fc4000f8ec03f */
[----:B------:R-:W-:Y:S02]  /*8170*/  FMNMX.FTZ R3, R161, R0, !PT ;  /* 0x00000000a1037209 */ /* 0x000fe40007810000 */
[----:B------:R-:W-:Y:S02]  /*8180*/  ULOP3.LUT UR5, UR5, 0x3800000, URZ, 0xfc, !UPT ;  /* 0x0380000005057892 */ /* 0x000fe4000f8efc3f */
[----:B------:R-:W-:Y:S02]  /*8190*/  FMNMX.FTZ R0, R164, R3, !PT ;  /* 0x00000003a4007209 */ /* 0x000fe40007810000 */
[----:B------:R-:W-:Y:S02]  /*81a0*/  UIMAD UR4, UR4, 0xa80, UR5 ;  /* 0x00000a80040478a4 */ /* 0x000fe4000f8e0205 */
[----:B------:R-:W-:-:S04]  /*81b0*/  FMNMX.FTZ R3, R165, R0, !PT ;  /* 0x00000000a5037209 */ /* 0x000fc80007810000 */
[----:B------:R-:W-:Y:S01]  /*81c0*/  FMNMX.FTZ R0, R152, R3, !PT ;  /* 0x0000000398007209 */ /* 0x000fe20007810000 */
[----:B------:R-:W-:Y:S02]  /*81d0*/  UMOV UR6, UR4 ;  /* 0x0000000400067c82 */ /* 0x000fe40008000000 */
[----:B------:R-:W-:Y:S01]  /*81e0*/  HGMMA.64x192x16.F32.BF16 R24, R200, gdesc[UR4].tnspB, R24, gsb0 ;  /* 0x42e00004c8187df0 */ /* 0x000fe20008001818 */
[----:B------:R-:W-:Y:S01]  /*81f0*/  UIADD3 UR6, UR4, 0x80, URZ ;  /* 0x0000008004067890 */ /* 0x000fe2000fffe03f */
[----:B------:R-:W-:Y:S01]  /*8200*/  FMNMX.FTZ R3, R153, R0, !PT ;  /* 0x0000000099037209 */ /* 0x000fe20007810000 */
[----:B------:R-:W-:-:S03]  /*8210*/  UMOV UR7, 0x40000040 ;  /* 0x4000004000077882 */ /* 0x000fc60000000000 */
        /* <DEDUP_REMOVED lines=86> */
[----:B------:R-:W-:Y:S01]  /*8780*/  FADD.FTZ R133, -R3, R10 ;  /* 0x0000000a03857221 */ /* 0x000fe20000010100 */
[-CC-:B------:R-:W-:Y:S01]  /*8790*/  FFMA.FTZ R15, R168, R0.reuse, -R189.reuse ;  /* 0x00000000a80f7223 */ /* 0x180fe200000108bd */
[-CC-:B------:R-:W-:Y:S01]  /*87a0*/  FFMA.FTZ R200, R169, R0.reuse, -R189.reuse ;  /* 0x00000000a9c87223 */ /* 0x180fe200000108bd */
[-CC-:B------:R-:W-:Y:S01]  /*87b0*/  FFMA.FTZ R202, R172, R0.reuse, -R189.reuse ;  /* 0x00000000acca7223 */ /* 0x180fe200000108bd */
[-C--:B------:R-:W-:Y:S01]  /*87c0*/  FMUL.FTZ R2, R133, R0.reuse ;  /* 0x0000000085027220 */ /* 0x080fe20000410000 */
[-C--:B------:R-:W-:Y:S01]  /*87d0*/  FMUL.FTZ R133, R3, R0.reuse ;  /* 0x0000000003857220 */ /* 0x080fe20000410000 */
[-CC-:B------:R-:W-:Y:S01]  /*87e0*/  FFMA.FTZ R169, R173, R0.reuse, -R189.reuse ;  /* 0x00000000ada97223 */ /* 0x180fe200000108bd */
[----:B------:R-:W0:Y:S01]  /*87f0*/  MUFU.EX2 R15, R15 ;  /* 0x0000000f000f7308 */ /* 0x000e220000000800 */
[-C--:B------:R-:W-:Y:S01]  /*8800*/  FFMA.FTZ R14, R120, R0.reuse, -R189 ;  /* 0x00000000780e7223 */ /* 0x080fe200000108bd */
[-CC-:B------:R-:W-:Y:S01]  /*8810*/  FFMA.FTZ R201, R170, R0.reuse, -R133.reuse ;  /* 0x00000000aac97223 */ /* 0x180fe20000010885 */
[-CC-:B------:R-:W-:Y:S01]  /*8820*/  FFMA.FTZ R10, R171, R0.reuse, -R133.reuse ;  /* 0x00000000ab0a7223 */ /* 0x180fe20000010885 */
[-CC-:B------:R-:W-:Y:S01]  /*8830*/  FFMA.FTZ R203, R174, R0.reuse, -R133.reuse ;  /* 0x00000000aecb7223 */ /* 0x180fe20000010885 */
[-C--:B------:R-:W-:Y:S01]  /*8840*/  FFMA.FTZ R120, R175, R0.reuse, -R133 ;  /* 0x00000000af787223 */ /* 0x080fe20000010885 */
[-CC-:B------:R-:W-:Y:S01]  /*8850*/  FFMA.FTZ R196, R160, R0.reuse, -R189.reuse ;  /* 0x00000000a0c47223 */ /* 0x180fe200000108bd */
[-CC-:B------:R-:W-:Y:S01]  /*8860*/  FFMA.FTZ R188, R144, R0.reuse, -R189.reuse ;  /* 0x0000000090bc7223 */ /* 0x180fe200000108bd */
[----:B------:R-:W-:Y:S01]  /*8870*/  MUFU.EX2 R200, R200 ;  /* 0x000000c800c87308 */ /* 0x000fe20000000800 */
[-C--:B------:R-:W-:Y:S01]  /*8880*/  FFMA.FTZ R124, R124, R0.reuse, -R189 ;  /* 0x000000007c7c7223 */ /* 0x080fe200000108bd */
[-C--:B------:R-:W-:Y:S01]  /*8890*/  FFMA.FTZ R197, R162, R0.reuse, -R133 ;  /* 0x00000000a2c57223 */ /* 0x080fe20000010885 */
[----:B------:R-:W-:Y:S01]  /*88a0*/  @!P1 PRMT R144, RZ, 0x654, R12 ;  /* 0x00000654ff909816 */ /* 0x000fe2000000000c */
[-CC-:B------:R-:W-:Y:S01]  /*88b0*/  FFMA.FTZ R173, R161, R0.reuse, -R189.reuse ;  /* 0x00000000a1ad7223 */ /* 0x180fe200000108bd */
[-C--:B------:R-:W-:Y:S01]  /*88c0*/  FFMA.FTZ R198, R164, R0.reuse, -R189 ;  /* 0x00000000a4c67223 */ /* 0x080fe200000108bd */
[-C--:B------:R-:W-:Y:S01]  /*88d0*/  FFMA.FTZ R199, R166, R0.reuse, -R133 ;  /* 0x00000000a6c77223 */ /* 0x080fe20000010885 */
[-C--:B------:R-:W-:Y:S01]  /*88e0*/  FFMA.FTZ R161, R165, R0.reuse, -R189 ;  /* 0x00000000a5a17223 */ /* 0x080fe200000108bd */
[----:B------:R-:W-:Y:S01]  /*88f0*/  MUFU.EX2 R2, R2 ;  /* 0x0000000200027308 */ /* 0x000fe20000000800 */
[----:B0-----:R-:W-:Y:S01]  /*8900*/  FFMA.FTZ R7, R8, R7, R15 ;  /* 0x0000000708077223 */ /* 0x001fe2000001000f */
[-C--:B------:R-:W-:Y:S01]  /*8910*/  FFMA.FTZ R192, R152, R0.reuse, -R189 ;  /* 0x0000000098c07223 */ /* 0x080fe200000108bd */
[-C--:B------:R-:W-:Y:S01]  /*8920*/  FFMA.FTZ R193, R154, R0.reuse, -R133 ;  /* 0x000000009ac17223 */ /* 0x080fe20000010885 */
[-C--:B------:R-:W-:Y:S01]  /*8930*/  FFMA.FTZ R194, R156, R0.reuse, -R189 ;  /* 0x000000009cc27223 */ /* 0x080fe200000108bd */
[-C--:B------:R-:W-:Y:S01]  /*8940*/  FFMA.FTZ R195, R158, R0.reuse, -R133 ;  /* 0x000000009ec37223 */ /* 0x080fe20000010885 */
[-CC-:B------:R-:W-:Y:S01]  /*8950*/  FFMA.FTZ R190, R148, R0.reuse, -R189.reuse ;  /* 0x0000000094be7223 */ /* 0x180fe200000108bd */
[-CC-:B------:R-:W-:Y:S01]  /*8960*/  FFMA.FTZ R137, R137, R0.reuse, -R189.reuse ;  /* 0x0000000089897223 */ /* 0x180fe200000108bd */
[----:B------:R-:W-:Y:S01]  /*8970*/  MUFU.EX2 R201, R201 ;  /* 0x000000c900c97308 */ /* 0x000fe20000000800 */
[-CC-:B------:R-:W-:Y:S01]  /*8980*/  FFMA.FTZ R141, R141, R0.reuse, -R189.reuse ;  /* 0x000000008d8d7223 */ /* 0x180fe200000108bd */
[-CC-:B------:R-:W-:Y:S01]  /*8990*/  FFMA.FTZ R121, R121, R0.reuse, -R189.reuse ;  /* 0x0000000079797223 */ /* 0x180fe200000108bd */
[-C--:B------:R-:W-:Y:S01]  /*89a0*/  FFMA.FTZ R125, R125, R0.reuse, -R189 ;  /* 0x000000007d7d7223 */ /* 0x080fe200000108bd */
[-CC-:B------:R-:W-:Y:S01]  /*89b0*/  FFMA.FTZ R191, R150, R0.reuse, -R133.reuse ;  /* 0x0000000096bf7223 */ /* 0x180fe20000010885 */
[-CC-:B------:R-:W-:Y:S01]  /*89c0*/  FFMA.FTZ R151, R151, R0.reuse, -R133.reuse ;  /* 0x0000000097977223 */ /* 0x180fe20000010885 */
[-CC-:B------:R-:W-:Y:S01]  /*89d0*/  FFMA.FTZ R143, R143, R0.reuse, -R133.reuse ;  /* 0x000000008f8f7223 */ /* 0x180fe20000010885 */
[-CC-:B------:R-:W-:Y:S01]  /*89e0*/  FFMA.FTZ R131, R131, R0.reuse, -R133.reuse ;  /* 0x0000000083837223 */ /* 0x180fe20000010885 */
[----:B------:R-:W-:Y:S01]  /*89f0*/  MUFU.EX2 R10, R10 ;  /* 0x0000000a000a7308 */ /* 0x000fe20000000800 */
[-CC-:B------:R-:W-:Y:S01]  /*8a00*/  FFMA.FTZ R134, R134, R0.reuse, -R133.reuse ;  /* 0x0000000086867223 */ /* 0x180fe20000010885 */
[-CC-:B------:R-:W-:Y:S01]  /*8a10*/  FFMA.FTZ R135, R135, R0.reuse, -R133.reuse ;  /* 0x0000000087877223 */ /* 0x180fe20000010885 */
[-CC-:B------:R-:W-:Y:S01]  /*8a20*/  FFMA.FTZ R123, R123, R0.reuse, -R133.reuse ;  /* 0x000000007b7b7223 */ /* 0x180fe20000010885 */
[-CC-:B------:R-:W-:Y:S01]  /*8a30*/  FFMA.FTZ R126, R126, R0.reuse, -R133.reuse ;  /* 0x000000007e7e7223 */ /* 0x180fe20000010885 */
[----:B------:R-:W-:-:S03]  /*8a40*/  FFMA.FTZ R127, R127, R0, -R133 ;  /* 0x000000007f7f7223 */ /* 0x000fc60000010885 */
[----:B------:R-:W-:Y:S08]  /*8a50*/  MUFU.EX2 R202, R202 ;  /* 0x000000ca00ca7308 */ /* 0x000ff00000000800 */
[----:B------:R-:W-:Y:S08]  /*8a60*/  MUFU.EX2 R203, R203 ;  /* 0x000000cb00cb7308 */ /* 0x000ff00000000800 */
[----:B------:R-:W-:Y:S08]  /*8a70*/  MUFU.EX2 R169, R169 ;  /* 0x000000a900a97308 */ /* 0x000ff00000000800 */
[----:B------:R-:W-:Y:S08]  /*8a80*/  MUFU.EX2 R120, R120 ;  /* 0x0000007800787308 */ /* 0x000ff00000000800 */
[----:B------:R0:W-:Y:S08]  /*8a90*/  MUFU.EX2 R20, R124 ;  /* 0x0000007c00147308 */ /* 0x0001f00000000800 */
[----:B------:R-:W-:Y:S01]  /*8aa0*/  MUFU.EX2 R196, R196 ;  /* 0x000000c400c47308 */ /* 0x000fe20000000800 */
[----:B0-----:R-:W-:-:S07]  /*8ab0*/  FFMA.FTZ R124, R163, R0, -R133 ;  /* 0x00000000a37c7223 */ /* 0x001fce0000010885 */
        /* <DEDUP_REMOVED lines=16> */
[-C--:B------:R-:W-:Y:S01]  /*8bc0*/  FFMA.FTZ R187, R142, R0.reuse, -R133 ;  /* 0x000000008ebb7223 */ /* 0x080fe20000010885 */
[-C--:B------:R-:W-:Y:S01]  /*8bd0*/  FFMA.FTZ R184, R136, R0.reuse, -R189 ;  /* 0x0000000088b87223 */ /* 0x080fe200000108bd */
[-C--:B------:R-:W-:Y:S01]  /*8be0*/  FFMA.FTZ R136, R159, R0.reuse, -R133 ;  /* 0x000000009f887223 */ /* 0x080fe20000010885 */
[-C--:B------:R-:W-:Y:S01]  /*8bf0*/  FFMA.FTZ R186, R140, R0.reuse, -R189 ;  /* 0x000000008cba7223 */ /* 0x080fe200000108bd */
[----:B------:R-:W-:Y:S01]  /*8c00*/  HGMMA.64x192x16.F32.BF16 R24, R180, gdesc[UR4].tnspB, R24, gsb0 ;  /* 0x42e00004b4187df0 */ /* 0x000fe20008001818 */
[----:B------:R-:W-:Y:S01]  /*8c10*/  UMOV UR6, UR4 ;  /* 0x0000000400067c82 */ /* 0x000fe20008000000 */
[----:B------:R-:W-:Y:S01]  /*8c20*/  UMOV UR7, 0x40000040 ;  /* 0x4000004000077882 */ /* 0x000fe20000000000 */
[----:B------:R-:W-:Y:S01]  /*8c30*/  FFMA.FTZ R140, R147, R0, -R133 ;  /* 0x00000000938c7223 */ /* 0x000fe20000010885 */
[----:B------:R-:W-:Y:S01]  /*8c40*/  MUFU.EX2 R136, R136 ;  /* 0x0000008800887308 */ /* 0x000fe20000000800 */
[----:B------:R-:W-:-:S07]  /*8c50*/  R2UR UR4, R16 ;  /* 0x00000000100472ca */ /* 0x000fce00000e0000 */
        /* <DEDUP_REMOVED lines=17> */
[----:B------:R-:W0:Y:S08]  /*8d70*/  MUFU.EX2 R121, R121 ;  /* 0x0000007900797308 */ /* 0x000e300000000800 */
[----:B------:R-:W-:Y:S08]  /*8d80*/  MUFU.EX2 R123, R123 ;  /* 0x0000007b007b7308 */ /* 0x000ff00000000800 */
[----:B------:R-:W1:Y:S08]  /*8d90*/  MUFU.EX2 R125, R125 ;  /* 0x0000007d007d7308 */ /* 0x000e700000000800 */
[----:B------:R-:W-:Y:S01]  /*8da0*/  MUFU.EX2 R127, R127 ;  /* 0x0000007f007f7308 */ /* 0x000fe20000000800 */
[----:B------:R-:W-:-:S02]  /*8db0*/  WARPGROUP.DEPBAR.LE gsb0, 0x0 ;  /* 0x00008000000079c5 */ /* 0x000fc40000010000 */
[----:B------:R-:W-:Y:S01]  /*8dc0*/  WARPGROUP.ARRIVE ;  /* 0x00000000000079c5 */ /* 0x000fe20000000000 */
[-C--:B------:R-:W-:Y:S01]  /*8dd0*/  FFMA.FTZ R180, R128, R0.reuse, -R189 ;  /* 0x0000000080b47223 */ /* 0x080fe200000108bd */
[-C--:B------:R-:W-:Y:S01]  /*8de0*/  FFMA.FTZ R128, R167, R0.reuse, -R133 ;  /* 0x00000000a7807223 */ /* 0x080fe20000010885 */
[-C--:B------:R-:W-:Y:S01]  /*8df0*/  FFMA.FTZ R182, R132, R0.reuse, -R189 ;  /* 0x0000000084b67223 */ /* 0x080fe200000108bd */
[-CC-:B------:R-:W-:Y:S01]  /*8e00*/  FFMA.FTZ R132, R155, R0.reuse, -R133.reuse ;  /* 0x000000009b847223 */ /* 0x180fe20000010885 */
[-CC-:B------:R-:W-:Y:S01]  /*8e10*/  FFMA.FTZ R181, R130, R0.reuse, -R133.reuse ;  /* 0x0000000082b57223 */ /* 0x180fe20000010885 */
[----:B------:R-:W-:Y:S01]  /*8e20*/  HGMMA.64x192x16.F32.BF16 R24, R176, gdesc[UR4].tnspB, R24, gsb0 ;  /* 0x42e00004b0187df0 */ /* 0x000fe20008001818 */
[----:B------:R-:W-:Y:S01]  /*8e30*/  FFMA.FTZ R189, R146, R0, -R133 ;  /* 0x0000000092bd7223 */ /* 0x000fe20000010885 */
[----:B------:R-:W2:Y:S08]  /*8e40*/  MUFU.EX2 R128, R128 ;  /* 0x0000008000807308 */ /* 0x000eb00000000800 */
[----:B------:R-:W3:Y:S08]  /*8e50*/  MUFU.EX2 R132, R132 ;  /* 0x0000008400847308 */ /* 0x000ef00000000800 */
[----:B------:R-:W4:Y:S08]  /*8e60*/  MUFU.EX2 R189, R189 ;  /* 0x000000bd00bd7308 */ /* 0x000f300000000800 */
[----:B------:R-:W-:Y:S08]  /*8e70*/  MUFU.EX2 R180, R180 ;  /* 0x000000b400b47308 */ /* 0x000ff00000000800 */
[----:B------:R-:W-:Y:S08]  /*8e80*/  MUFU.EX2 R181, R181 ;  /* 0x000000b500b57308 */ /* 0x000ff00000000800 */
[----:B------:R-:W-:Y:S08]  /*8e90*/  MUFU.EX2 R182, R182 ;  /* 0x000000b600b67308 */ /* 0x000ff00000000800 */
[----:B------:R-:W-:Y:S01]  /*8ea0*/  MUFU.EX2 R183, R134 ;  /* 0x0000008600b77308 */ /* 0x000fe20000000800 */
[----:B------:R-:W-:-:S02]  /*8eb0*/  WARPGROUP.DEPBAR.LE gsb0, 0x0 ;  /* 0x00008000000079c5 */ /* 0x000fc40000010000 */
[----:B------:R5:W-:Y:S05]  /*8ec0*/  @!P1 SYNCS.ARRIVE.TRANS64.RED.A1T0 RZ, [R144+URZ], RZ ;  /* 0x000000ff90ff99a7 */ /* 0x000bea000810043f */
[----:B------:R-:W-:Y:S01]  /*8ed0*/  MUFU.EX2 R179, R126 ;  /* 0x0000007e00b37308 */ /* 0x000fe20000000800 */
[----:B0-----:R-:W-:Y:S02]  /*8ee0*/  F2FP.BF16.F32.PACK_AB R176, R121, R14 ;  /* 0x0000000e79b0723e */ /* 0x001fe400000010ff */
[----:B-1----:R-:W-:Y:S01]  /*8ef0*/  F2FP.BF16.F32.PACK_AB R178, R125, R20 ;  /* 0x000000147db2723e */ /* 0x002fe200000010ff */
[----:B-----5:R-:W-:Y:S02]  /*8f00*/  @!P1 VIADD R144, R13, 0x36860 ;  /* 0x000368600d909836 */ /* 0x020fe40000000000 */
[----:B------:R-:W-:Y:S01]  /*8f10*/  FADD.FTZ R13, R200, R7 ;  /* 0x00000007c80d7221 */ /* 0x000fe20000010000 */
[----:B------:R-:W-:Y:S01]  /*8f20*/  FFMA.FTZ R7, R2, R6, R201 ;  /* 0x0000000602077223 */ /* 0x000fe200000100c9 */
[----:B------:R-:W-:-:S02]  /*8f30*/  F2FP.BF16.F32.PACK_AB R200, R200, R15 ;  /* 0x0000000fc8c8723e */ /* 0x000fc400000010ff */
[----:B------:R-:W-:Y:S01]  /*8f40*/  FADD.FTZ R6, R202, R13 ;  /* 0x0000000dca067221 */ /* 0x000fe20000010000 */
[C---:B------:R-:W-:Y:S01]  /*8f50*/  FADD.FTZ R138, R10.reuse, R7 ;  /* 0x000000070a8a7221 */ /* 0x040fe20000010000 */
[----:B------:R-:W-:Y:S02]  /*8f60*/  F2FP.BF16.F32.PACK_AB R201, R10, R201 ;  /* 0x000000c90ac9723e */ /* 0x000fe400000010ff */
[----:B------:R-:W-:Y:S01]  /*8f70*/  FADD.FTZ R13, R169, R6 ;  /* 0x00000006a90d7221 */ /* 0x000fe20000010000 */
[----:B------:R-:W-:Y:S01]  /*8f80*/  FADD.FTZ R7, R203, R138 ;  /* 0x0000008acb077221 */ /* 0x000fe20000010000 */
[----:B------:R-:W-:Y:S01]  /*8f90*/  FFMA.FTZ R6, R139, R0, -R133 ;  /* 0x000000008b067223 */ /* 0x000fe20000010885 */
[----:B------:R-:W-:Y:S01]  /*8fa0*/  F2FP.BF16.F32.PACK_AB R203, R120, R203 ;  /* 0x000000cb78cb723e */ /* 0x000fe200000010ff */
[----:B------:R-:W-:Y:S01]  /*8fb0*/  FADD.FTZ R142, R196, R13 ;  /* 0x0000000dc48e7221 */ /* 0x000fe20000010000 */
[----:B------:R-:W-:Y:S01]  /*8fc0*/  FADD.FTZ R138, R120, R7 ;  /* 0x00000007788a7221 */ /* 0x000fe20000010000 */
[----:B------:R-:W-:-:S02]  /*8fd0*/  @!P1 PRMT R144, RZ, 0x654, R144 ;  /* 0x00000654ff909816 */ /* 0x000fc40000000090 */
[----:B------:R-:W-:Y:S01]  /*8fe0*/  FADD.FTZ R13, R173, R142 ;  /* 0x0000008ead0d7221 */ /* 0x000fe20000010000 */
[----:B------:R-:W-:Y:S01]  /*8ff0*/  FADD.FTZ R7, R197, R138 ;  /* 0x0000008ac5077221 */ /* 0x000fe20000010000 */
[----:B------:R-:W0:Y:S01]  /*9000*/  MUFU.EX2 R6, R6 ;  /* 0x0000000600067308 */ /* 0x000e220000000800 */
[----:B------:R1:W-:Y:S01]  /*9010*/  @!P1 SYNCS.ARRIVE.TRANS64.RED.A1T0 RZ, [R144+URZ], RZ ;  /* 0x000000ff90ff99a7 */ /* 0x0003e2000810043f */
[----:B------:R-:W-:Y:S01]  /*9020*/  FADD.FTZ R138, R198, R13 ;  /* 0x0000000dc68a7221 */ /* 0x000fe20000010000 */
[----:B------:R-:W-:Y:S01]  /*9030*/  FADD.FTZ R130, R124, R7 ;  /* 0x000000077c827221 */ /* 0x000fe20000010000 */
[----:B------:R-:W-:Y:S01]  /*9040*/  FFMA.FTZ R7, R122, R0, -R133 ;  /* 0x000000007a077223 */ /* 0x000fe20000010885 */
[----:B------:R-:W-:Y:S01]  /*9050*/  F2FP.BF16.F32.PACK_AB R202, R169, R202 ;  /* 0x000000caa9ca723e */ /* 0x000fe200000010ff */
[----:B------:R-:W-:Y:S01]  /*9060*/  FADD.FTZ R139, R161, R138 ;  /* 0x0000008aa18b7221 */ /* 0x000fe20000010000 */
[----:B------:R-:W-:Y:S01]  /*9070*/  FADD.FTZ R13, R199, R130 ;  /* 0x00000082c70d7221 */ /* 0x000fe20000010000 */
[----:B------:R-:W5:Y:S01]  /*9080*/  MUFU.EX2 R122, R143 ;  /* 0x0000008f007a7308 */ /* 0x000f620000000800 */
[----:B------:R-:W-:Y:S01]  /*9090*/  F2FP.BF16.F32.PACK_AB R196, R173, R196 ;  /* 0x000000c4adc4723e */ /* 0x000fe200000010ff */
[----:B------:R-:W-:Y:S01]  /*90a0*/  FADD.FTZ R138, R192, R139 ;  /* 0x0000008bc08a7221 */ /* 0x000fe20000010000 */
[----:B--2---:R-:W-:Y:S01]  /*90b0*/  FADD.FTZ R130, R128, R13 ;  /* 0x0000000d80827221 */ /* 0x004fe20000010000 */
[----:B------:R-:W-:-:S02]  /*90c0*/  F2FP.BF16.F32.PACK_AB R197, R124, R197 ;  /* 0x000000c57cc5723e */ /* 0x000fc400000010ff */
[----:B------:R-:W-:Y:S01]  /*90d0*/  FADD.FTZ R139, R21, R138 ;  /* 0x0000008a158b7221 */ /* 0x000fe20000010000 */
[----:B------:R-:W-:Y:S01]  /*90e0*/  FADD.FTZ R13, R193, R130 ;  /* 0x00000082c10d7221 */ /* 0x000fe20000010000 */
[----:B------:R2:W1:Y:S01]  /*90f0*/  MUFU.EX2 R177, R7 ;  /* 0x0000000700b17308 */ /* 0x0004620000000800 */
[----:B------:R-:W-:Y:S01]  /*9100*/  F2FP.BF16.F32.PACK_AB R198, R161, R198 ;  /* 0x000000c6a1c6723e */ /* 0x000fe200000010ff */
[----:B------:R-:W-:Y:S01]  /*9110*/  FADD.FTZ R138, R194, R139 ;  /* 0x0000008bc28a7221 */ /* 0x000fe20000010000 */
[----:B---3--:R-:W-:Y:S01]  /*9120*/  FADD.FTZ R130, R132, R13 ;  /* 0x0000000d84827221 */ /* 0x008fe20000010000 */
[----:B------:R-:W-:Y:S02]  /*9130*/  F2FP.BF16.F32.PACK_AB R199, R128, R199 ;  /* 0x000000c780c7723e */ /* 0x000fe400000010ff */
[----:B------:R-:W-:Y:S01]  /*9140*/  FADD.FTZ R15, R153, R138 ;  /* 0x0000008a990f7221 */ /* 0x000fe20000010000 */
[----:B------:R-:W-:Y:S01]  /*9150*/  FADD.FTZ R13, R195, R130 ;  /* 0x00000082c30d7221 */ /* 0x000fe20000010000 */
[----:B------:R-:W-:-:S02]  /*9160*/  F2FP.BF16.F32.PACK_AB R192, R21, R192 ;  /* 0x000000c015c0723e */ /* 0x000fc400000010ff */
[----:B------:R-:W-:Y:S01]  /*9170*/  FADD.FTZ R138, R188, R15 ;  /* 0x0000000fbc8a7221 */ /* 0x000fe20000010000 */
[----:B------:R-:W-:Y:S01]  /*9180*/  FADD.FTZ R130, R136, R13 ;  /* 0x0000000d88827221 */ /* 0x000fe20000010000 */
[----:B------:R-:W-:Y:S02]  /*9190*/  F2FP.BF16.F32.PACK_AB R193, R132, R193 ;  /* 0x000000c184c1723e */ /* 0x000fe400000010ff */
[----:B------:R-:W-:Y:S01]  /*91a0*/  FADD.FTZ R15, R157, R138 ;  /* 0x0000008a9d0f7221 */ /* 0x000fe20000010000 */
[----:B----4-:R-:W-:Y:S01]  /*91b0*/  FADD.FTZ R13, R189, R130 ;  /* 0x00000082bd0d7221 */ /* 0x010fe20000010000 */
        /* <DEDUP_REMOVED lines=8> */
[----:B------:R-:W-:Y:S01]  /*9240*/  FADD.FTZ R10, R12, R13 ;  /* 0x0000000d0c0a7221 */ /* 0x000fe20000010000 */
[----:B------:R-:W-:Y:S02]  /*9250*/  F2FP.BF16.F32.PACK_AB R189, R140, R189 ;  /* 0x000000bd8cbd723e */ /* 0x000fe400000010ff */
[----:B------:R-:W-:Y:S01]  /*9260*/  FADD.FTZ R15, R137, R120 ;  /* 0x00000078890f7221 */ /* 0x000fe20000010000 */
[----:B------:R-:W-:Y:S01]  /*9270*/  FADD.FTZ R13, R185, R10 ;  /* 0x0000000ab90d7221 */ /* 0x000fe20000010000 */
[----:B0-----:R-:W-:-:S02]  /*9280*/  F2FP.BF16.F32.PACK_AB R185, R6, R185 ;  /* 0x000000b906b9723e */ /* 0x001fc400000010ff */
[----:B------:R-:W-:Y:S01]  /*9290*/  FADD.FTZ R120, R186, R15 ;  /* 0x0000000fba787221 */ /* 0x000fe20000010000 */
[----:B------:R-:W-:Y:S01]  /*92a0*/  FADD.FTZ R10, R6, R13 ;  /* 0x0000000d060a7221 */ /* 0x000fe20000010000 */
[----:B------:R-:W-:Y:S02]  /*92b0*/  F2FP.BF16.F32.PACK_AB R190, R145, R190 ;  /* 0x000000be91be723e */ /* 0x000fe400000010ff */
[----:B------:R-:W-:Y:S01]  /*92c0*/  FADD.FTZ R15, R141, R120 ;  /* 0x000000788d0f7221 */ /* 0x000fe20000010000 */
[----:B------:R-:W-:Y:S01]  /*92d0*/  FADD.FTZ R13, R187, R10 ;  /* 0x0000000abb0d7221 */ /* 0x000fe20000010000 */
[----:B------:R-:W-:Y:S02]  /*92e0*/  F2FP.BF16.F32.PACK_AB R191, R12, R191 ;  /* 0x000000bf0cbf723e */ /* 0x000fe400000010ff */
[----:B------:R-:W-:Y:S01]  /*92f0*/  FADD.FTZ R120, R180, R15 ;  /* 0x0000000fb4787221 */ /* 0x000fe20000010000 */
[----:B-----5:R-:W-:Y:S01]  /*9300*/  FADD.FTZ R10, R122, R13 ;  /* 0x0000000d7a0a7221 */ /* 0x020fe20000010000 */
[----:B------:R-:W-:Y:S01]  /*9310*/  F2FP.BF16.F32.PACK_AB R184, R137, R184 ;  /* 0x000000b889b8723e */ /* 0x000fe200000010ff */
[----:B------:R-:W-:-:S02]  /*9320*/  IMAD.MOV.U32 R13, RZ, RZ, R17 ;  /* 0x000000ffff0d7224 */ /* 0x000fc400078e0011 */
[----:B--2---:R-:W-:Y:S01]  /*9330*/  FADD.FTZ R7, R149, R120 ;  /* 0x0000007895077221 */ /* 0x004fe20000010000 */
[----:B------:R-:W-:Y:S01]  /*9340*/  FADD.FTZ R10, R181, R10 ;  /* 0x0000000ab50a7221 */ /* 0x000fe20000010000 */
[----:B------:R-:W-:Y:S01]  /*9350*/  F2FP.BF16.F32.PACK_AB R186, R141, R186 ;  /* 0x000000ba8dba723e */ /* 0x000fe200000010ff */
[----:B------:R-:W-:Y:S02]  /*9360*/  IMAD.MOV.U32 R15, RZ, RZ, R4 ;  /* 0x000000ffff0f7224 */ /* 0x000fe400078e0004 */
[----:B------:R-:W-:Y:S01]  /*9370*/  FADD.FTZ R6, R182, R7 ;  /* 0x00000007b6067221 */ /* 0x000fe20000010000 */
[----:B------:R-:W-:Y:S01]  /*9380*/  FADD.FTZ R10, R131, R10 ;  /* 0x0000000a830a7221 */ /* 0x000fe20000010000 */
        /* <DEDUP_REMOVED lines=8> */
[----:B-1----:R-:W-:Y:S01]  /*9410*/  FADD.FTZ R10, R177, R10 ;  /* 0x0000000ab10a7221 */ /* 0x002fe20000010000 */
[----:B------:R-:W-:Y:S02]  /*9420*/  F2FP.BF16.F32.PACK_AB R182, R129, R182 ;  /* 0x000000b681b6723e */ /* 0x000fe400000010ff */
[----:B------:R-:W-:Y:S01]  /*9430*/  FADD.FTZ R6, R20, R7 ;  /* 0x0000000714067221 */ /* 0x000fe20000010000 */
[----:B------:R-:W-:Y:S01]  /*9440*/  FADD.FTZ R10, R123, R10 ;  /* 0x0000000a7b0a7221 */ /* 0x000fe20000010000 */
[----:B------:R-:W-:-:S02]  /*9450*/  F2FP.BF16.F32.PACK_AB R183, R135, R183 ;  /* 0x000000b787b7723e */ /* 0x000fc400000010ff */
[----:B------:R-:W-:Y:S01]  /*9460*/  FADD.FTZ R7, R125, R6 ;  /* 0x000000067d077221 */ /* 0x000fe20000010000 */
[----:B------:R-:W-:Y:S01]  /*9470*/  FADD.FTZ R10, R179, R10 ;  /* 0x0000000ab30a7221 */ /* 0x000fe20000010000 */
[----:B------:R-:W-:Y:S02]  /*9480*/  F2FP.BF16.F32.PACK_AB R177, R123, R177 ;  /* 0x000000b17bb1723e */ /* 0x000fe400000010ff */
[C---:B------:R-:W-:Y:S01]  /*9490*/  F2FP.BF16.F32.PACK_AB R179, R127.reuse, R179 ;  /* 0x000000b37fb3723e */ /* 0x040fe200000010ff */
[----:B------:R-:W-:Y:S01]  /*94a0*/  FADD.FTZ R6, R127, R10 ;  /* 0x0000000a7f067221 */ /* 0x000fe20000010000 */
[----:B------:R-:W-:Y:S01]  /*94b0*/  IMAD.MOV.U32 R10, RZ, RZ, R3 ;  /* 0x000000ffff0a7224 */ /* 0x000fe200078e0003 */
[----:B------:R-:W-:Y:S06]  /*94c0*/  @P2 BRA `(.L_x_393) ;  /* 0xffffffc400382947 */ /* 0x000fec000383ffff */
.L_x_384:
        /* <DEDUP_REMOVED lines=99> */
.L_x_394:
[----:B------:R-:W-:Y:S01]  /*9b00*/  IMAD R11, R16, 0x8, R5 ;  /* 0x00000008100b7824 */ /* 0x000fe200078e0205 */
[----:B------:R-:W-:-:S04]  /*9b10*/  SHF.L.U32 R2, R17, 0x1f, RZ ;  /* 0x0000001f11027819 */ /* 0x000fc800000006ff */
[----:B------:R0:W1:Y:S01]  /*9b20*/  SYNCS.PHASECHK.TRANS64.TRYWAIT P2, [R11+URZ+0x36850], R2 ;  /* 0x036850020b0075a7 */ /* 0x000062000804017f */
[----:B------:R-:W-:Y:S05]  /*9b30*/  @!P0 BRA `(.L_x_395) ;  /* 0x0000000000048947 */ /* 0x000fea0003800000 */
[----:B------:R-:W-:Y:S01]  /*9b40*/  BPT.TRAP 0x1 ;  /* 0x000000040000795c */ /* 0x000fe20000300000 */
.L_x_395:
[----:B-1----:R-:W-:Y:S05]  /*9b50*/  @P2 BRA `(.L_x_396) ;  /* 0x0000000000082947 */ /* 0x002fea0003800000 */
[----:B------:R-:W1:Y:S02]  /*9b60*/  SYNCS.PHASECHK.TRANS64.TRYWAIT P0, [R11+URZ+0x36850], R2 ;  /* 0x036850020b0075a7 */ /* 0x000e64000800017f */
[----:B-1----:R-:W-:Y:S05]  /*9b70*/  @!P0 BRA `(.L_x_397) ;  /* 0x0000009800088947 */ /* 0x002fea0003800000 */
.L_x_396:
[----:B------:R-:W-:Y:S05]  /*9b80*/  WARPSYNC.ALL ;  /* 0x0000000000007948 */ /* 0x000fea0003800000 */
[----:B------:R-:W-:Y:S01]  /*9b90*/  VIADD R5, R5, 0x400 ;  /* 0x0000040005057836 */ /* 0x000fe20000000000 */
[----:B------:R-:W-:Y:S01]  /*9ba0*/  WARPGROUP.ARRIVE ;  /* 0x00000000000079c5 */ /* 0x000fe20000000000 */
[----:B------:R-:W-:Y:S01]  /*9bb0*/  IMAD.MOV.U32 R9, RZ, RZ, 0x40000040 ;  /* 0x40000040ff097424 */ /* 0x000fe200078e00ff */
[----:B01----:R-:W0:Y:S01]  /*9bc0*/  SHFL.BFLY PT, R2, R7, 0x2, 0x1f ;  /* 0x0c401f0007027f89 */ /* 0x003e2200000e0000 */
[----:B------:R-:W-:Y:S01]  /*9bd0*/  IMAD.MOV.U32 R13, RZ, RZ, 0x40000040 ;  /* 0x40000040ff0d7424 */ /* 0x000fe200078e00ff */
[----:B------:R-:W-:Y:S01]  /*9be0*/  SHF.R.U32.HI R5, RZ, 0x4, R5 ;  /* 0x00000004ff057819 */ /* 0x000fe20000011605 */
[----:B------:R-:W-:Y:S01]  /*9bf0*/  @!P1 VIADD R10, R11, 0x36860 ;  /* 0x000368600b0a9836 */ /* 0x000fe20000000000 */
[----:B------:R-:W-:Y:S01]  /*9c00*/  R2UR UR7, R9 ;  /* 0x00000000090772ca */ /* 0x000fe200000e0000 */
[----:B------:R-:W-:Y:S01]  /*9c10*/  IMAD.MOV.U32 R9, RZ, RZ, 0x40000040 ;  /* 0x40000040ff097424 */ /* 0x000fe200078e00ff */
[----:B------:R-:W-:Y:S01]  /*9c20*/  LOP3.LUT R5, R5, 0x3fff, RZ, 0xc0, !PT ;  /* 0x00003fff05057812 */ /* 0x000fe200078ec0ff */
[----:B------:R-:W-:Y:S01]  /*9c30*/  IMAD.MOV.U32 R20, RZ, RZ, -0x800000 ;  /* 0xff800000ff147424 */ /* 0x000fe200078e00ff */
[----:B------:R-:W-:Y:S01]  /*9c40*/  @!P1 PRMT R10, RZ, 0x654, R10 ;  /* 0x00000654ff0a9816 */ /* 0x000fe2000000000a */
[----:B------:R-:W-:Y:S01]  /*9c50*/  VIADD R210, R210, 0x1 ;  /* 0x00000001d2d27836 */ /* 0x000fe20000000000 */
[----:B------:R-:W-:-:S05]  /*9c60*/  LOP3.LUT R5, R5, 0x3800000, RZ, 0xfc, !PT ;  /* 0x0380000005057812 */ /* 0x000fca00078efcff */
[C---:B------:R-:W-:Y:S02]  /*9c70*/  IMAD R8, R16.reuse, 0xa80, R5 ;  /* 0x00000a8010087824 */ /* 0x040fe400078e0205 */
[----:B------:R-:W1:Y:S01]  /*9c80*/  SHFL.BFLY PT, R5, R6, 0x2, 0x1f ;  /* 0x0c401f0006057f89 */ /* 0x000e6200000e0000 */
[----:B------:R-:W-:Y:S02]  /*9c90*/  VIADD R16, R16, 0x1 ;  /* 0x0000000110107836 */ /* 0x000fe40000000000 */
[C---:B------:R-:W-:Y:S01]  /*9ca0*/  R2UR UR6, R8.reuse ;  /* 0x00000000080672ca */ /* 0x040fe200000e0000 */
[----:B------:R-:W-:Y:S02]  /*9cb0*/  VIADD R12, R8, 0x80 ;  /* 0x00000080080c7836 */ /* 0x000fe40000000000 */
[----:B------:R-:W-:Y:S01]  /*9cc0*/  ISETP.NE.AND P2, PT, R16, 0x2, PT ;  /* 0x000000021000780c */ /* 0x000fe20003f45270 */
[----:B0-----:R-:W-:-:S03]  /*9cd0*/  FADD.FTZ R2, R2, R7 ;  /* 0x0000000702027221 */ /* 0x001fc60000010000 */
[----:B------:R-:W-:-:S06]  /*9ce0*/  SEL R16, R16, RZ, P2 ;  /* 0x000000ff10107207 */ /* 0x000fcc0001000000 */
[----:B------:R-:W-:Y:S01]  /*9cf0*/  HGMMA.64x192x16.F32.BF16 R24, R200, gdesc[UR4].tnspB, R24, gsb0 ;  /* 0x42e00004c8187df0 */ /* 0x000fe20008001818 */
[----:B------:R-:W-:Y:S01]  /*9d00*/  R2UR UR6, R12 ;  /* 0x000000000c0672ca */ /* 0x000fe200000e0000 */
[----:B------:R-:W-:Y:S01]  /*9d10*/  VIADD R12, R8, 0x100 ;  /* 0x00000100080c7836 */ /* 0x000fe20000000000 */
[----:B------:R-:W-:Y:S01]  /*9d20*/  R2UR UR7, R13 ;  /* 0x000000000d0772ca */ /* 0x000fe200000e0000 */
[----:B------:R-:W-:Y:S01]  /*9d30*/  IMAD.MOV.U32 R13, RZ, RZ, 0x40000040 ;  /* 0x40000040ff0d7424 */ /* 0x000fe200078e00ff */
[----:B------:R-:W-:Y:S02]  /*9d40*/  WARPGROUP.DEPBAR.LE gsb0, 0x0 ;  /* 0x00008000000079c5 */ /* 0x000fe40000010000 */
[----:B------:R-:W-:-:S13]  /*9d50*/  WARPGROUP.ARRIVE ;  /* 0x00000000000079c5 */ /* 0x000fda0000000000 */
        /* <DEDUP_REMOVED lines=16> */
[C---:B------:R-:W-:Y:S01]  /*9e60*/  VIADD R12, R8.reuse, 0x280 ;  /* 0x00000280080c7836 */ /* 0x040fe20000000000 */
[----:B------:R-:W-:Y:S01]  /*9e70*/  R2UR UR7, R13 ;  /* 0x000000000d0772ca */ /* 0x000fe200000e0000 */
[----:B------:R-:W-:Y:S02]  /*9e80*/  IMAD.MOV.U32 R13, RZ, RZ, 0x40000040 ;  /* 0x40000040ff0d7424 */ /* 0x000fe400078e00ff */
[----:B------:R-:W-:Y:S01]  /*9e90*/  VIADD R8, R8, 0x300 ;  /* 0x0000030008087836 */ /* 0x000fe20000000000 */
[----:B------:R-:W-:Y:S02]  /*9ea0*/  WARPGROUP.DEPBAR.LE gsb0, 0x0 ;  /* 0x00008000000079c5 */ /* 0x000fe40000010000 */
[----:B------:R-:W-:-:S11]  /*9eb0*/  WARPGROUP.ARRIVE ;  /* 0x00000000000079c5 */ /* 0x000fd60000000000 */
[----:B------:R-:W-:Y:S01]  /*9ec0*/  HGMMA.64x192x16.F32.BF16 R24, R184, gdesc[UR4].tnspB, R24, gsb0 ;  /* 0x42e00004b8187df0 */ /* 0x000fe20008001818 */
[----:B------:R-:W-:Y:S02]  /*9ed0*/  R2UR UR6, R12 ;  /* 0x000000000c0672ca */ /* 0x000fe400000e0000 */
[----:B------:R-:W-:Y:S01]  /*9ee0*/  R2UR UR7, R13 ;  /* 0x000000000d0772ca */ /* 0x000fe200000e0000 */
[----:B------:R-:W-:Y:S02]  /*9ef0*/  WARPGROUP.DEPBAR.LE gsb0, 0x0 ;  /* 0x00008000000079c5 */ /* 0x000fe40000010000 */
[----:B------:R-:W-:-:S14]  /*9f00*/  WARPGROUP.ARRIVE ;  /* 0x00000000000079c5 */ /* 0x000fdc0000000000 */
[----:B------:R-:W-:Y:S01]  /*9f10*/  HGMMA.64x192x16.F32.BF16 R24, R180, gdesc[UR4].tnspB, R24, gsb0 ;  /* 0x42e00004b4187df0 */ /* 0x000fe20008001818 */
[----:B------:R-:W-:Y:S01]  /*9f20*/  R2UR UR6, R8 ;  /* 0x00000000080672ca */ /* 0x000fe200000e0000 */
[----:B-1----:R-:W-:Y:S01]  /*9f30*/  FADD.FTZ R8, R5, R6 ;  /* 0x0000000605087221 */ /* 0x002fe20000010000 */
[----:B------:R-:W-:Y:S01]  /*9f40*/  R2UR UR7, R9 ;  /* 0x00000000090772ca */ /* 0x000fe200000e0000 */
[----:B------:R-:W0:Y:S04]  /*9f50*/  SHFL.BFLY PT, R5, R2, 0x1, 0x1f ;  /* 0x0c201f0002057f89 */ /* 0x000e2800000e0000 */
[----:B------:R-:W1:Y:S01]  /*9f60*/  SHFL.BFLY PT, R9, R8, 0x1, 0x1f ;  /* 0x0c201f0008097f89 */ /* 0x000e6200000e0000 */
[----:B0-----:R-:W-:Y:S01]  /*9f70*/  FADD.FTZ R12, R2, R5 ;  /* 0x00000005020c7221 */ /* 0x001fe20000010000 */
[----:B------:R-:W-:Y:S01]  /*9f80*/  IMAD.MOV.U32 R5, RZ, RZ, RZ ;  /* 0x000000ffff057224 */ /* 0x000fe200078e00ff */
[----:B------:R-:W-:Y:S01]  /*9f90*/  SEL R2, RZ, 0x1, P2 ;  /* 0x00000001ff027807 */ /* 0x000fe20001000000 */
[----:B-1----:R-:W-:-:S02]  /*9fa0*/  FADD.FTZ R13, R8, R9 ;  /* 0x00000009080d7221 */ /* 0x002fc40000010000 */
[----:B------:R-:W-:Y:S01]  /*9fb0*/  FSETP.NE.FTZ.AND P0, PT, R12, RZ, PT ;  /* 0x000000ff0c00720b */ /* 0x000fe20003f15000 */
[----:B------:R-:W-:Y:S01]  /*9fc0*/  IMAD.MOV.U32 R8, RZ, RZ, RZ ;  /* 0x000000ffff087224 */ /* 0x000fe200078e00ff */
[----:B------:R-:W-:Y:S01]  /*9fd0*/  LOP3.LUT R17, R17, R2, RZ, 0x3c, !PT ;  /* 0x0000000211117212 */ /* 0x000fe200078e3cff */
[----:B------:R-:W-:Y:S01]  /*9fe0*/  IMAD.MOV.U32 R2, RZ, RZ, -0x800000 ;  /* 0xff800000ff027424 */ /* 0x000fe200078e00ff */
[----:B------:R-:W-:-:S09]  /*9ff0*/  FSETP.NE.FTZ.AND P3, PT, R13, RZ, PT ;  /* 0x000000ff0d00720b */ /* 0x000fd20003f75000 */
[----:B------:R-:W0:Y:S01]  /*a000*/  @P0 MUFU.LG2 R9, R12 ;  /* 0x0000000c00090308 */ /* 0x000e220000000c00 */
[----:B------:R-:W-:-:S03]  /*a010*/  @P0 FMUL.FTZ R7, R0, 0.69314718246459960938 ;  /* 0x3f31721800070820 */ /* 0x000fc60000410000 */
[----:B------:R-:W-:-:S04]  /*a020*/  @P3 FMUL.FTZ R11, R0, 0.69314718246459960938 ;  /* 0x3f317218000b3820 */ /* 0x000fc80000410000 */
[----:B------:R-:W1:Y:S08]  /*a030*/  @P3 MUFU.LG2 R6, R13 ;  /* 0x0000000d00063308 */ /* 0x000e700000000c00 */
[----:B------:R-:W2:Y:S01]  /*a040*/  @P0 MUFU.RCP R5, R12 ;  /* 0x0000000c00050308 */ /* 0x000ea20000001000 */
[----:B0-----:R-:W-:-:S04]  /*a050*/  @P0 FMUL.FTZ R0, R9, 0.69314718246459960938 ;  /* 0x3f31721809000820 */ /* 0x001fc80000410000 */
[----:B------:R-:W-:Y:S01]  /*a060*/  @P0 FFMA.FTZ R2, R7, R4, R0 ;  /* 0x0000000407020223 */ /* 0x000fe20000010000 */
[----:B------:R-:W-:Y:S02]  /*a070*/  PLOP3.LUT P0, PT, PT, PT, PT, 0x8, 0x0 ;  /* 0x000000000000781c */ /* 0x000fe40003f0e170 */
[----:B------:R-:W0:Y:S01]  /*a080*/  @P3 MUFU.RCP R8, R13 ;  /* 0x0000000d00083308 */ /* 0x000e220000001000 */
[----:B-1----:R-:W-:-:S04]  /*a090*/  @P3 FMUL.FTZ R6, R6, 0.69314718246459960938 ;  /* 0x3f31721806063820 */ /* 0x002fc80000410000 */
[----:B------:R-:W-:Y:S01]  /*a0a0*/  @P3 FFMA.FTZ R20, R11, R3, R6 ;  /* 0x000000030b143223 */ /* 0x000fe20000010006 */
[----:B------:R-:W-:Y:S02]  /*a0b0*/  WARPGROUP.DEPBAR.LE gsb0, 0x0 ;  /* 0x00008000000079c5 */ /* 0x000fe40000010000 */
[----:B------:R-:W-:-:S06]  /*a0c0*/  WARPGROUP.ARRIVE ;  /* 0x00000000000079c5 */ /* 0x000fcc0000000000 */
[----:B------:R-:W-:Y:S03]  /*a0d0*/  HGMMA.64x192x16.F32.BF16 R24, R176, gdesc[UR4].tnspB, R24, gsb0 ;  /* 0x42e00004b0187df0 */ /* 0x000fe60008001818 */
[----:B------:R-:W-:Y:S02]  /*a0e0*/  WARPGROUP.DEPBAR.LE gsb0, 0x0 ;  /* 0x00008000000079c5 */ /* 0x000fe40000010000 */
[----:B------:R1:W-:Y:S01]  /*a0f0*/  @!P1 SYNCS.ARRIVE.TRANS64.RED.A1T0 RZ, [R10+URZ], RZ ;  /* 0x000000ff0aff99a7 */ /* 0x0003e2000810043f */
[-C--:B--2---:R-:W-:Y:S01]  /*a100*/  FMUL.FTZ R3, R36, R5.reuse ;  /* 0x0000000524037220 */ /* 0x084fe20000410000 */
[-C--:B0-----:R-:W-:Y:S01]  /*a110*/  FMUL.FTZ R130, R47, R8.reuse ;  /* 0x000000082f827220 */ /* 0x081fe20000410000 */
        /* <DEDUP_REMOVED lines=93> */
[----:B-1----:R-:W-:-:S07]  /*a6f0*/  FMUL.FTZ R119, R119, R8 ;  /* 0x0000000877777220 */ /* 0x002fce0000410000 */
.L_x_376:
[----:B------:R-:W0:Y:S01]  /*a700*/  S2R R5, SR_CgaCtaId ;  /* 0x0000000000057919 */ /* 0x000e220000008800 */
[----:B------:R-:W-:Y:S01]  /*a710*/  MOV R46, 0x400 ;  /* 0x00000400002e7802 */ /* 0x000fe20000000f00 */
[----:B------:R-:W-:Y:S01]  /*a720*/  BSSY B0, `(.L_x_398) ;  /* 0x0000258000007945 */ /* 0x000fe20003800000 */
[----:B------:R-:W-:Y:S02]  /*a730*/  BAR.SYNC.DEFER_BLOCKING 0x5, 0x180 ;  /* 0x0146000000007b1d */ /* 0x000fe40000010000 */
[----:B0-----:R-:W-:-:S05]  /*a740*/  LEA R46, R5, R46, 0x18 ;  /* 0x0000002e052e7211 */ /* 0x001fca00078ec0ff */
[----:B------:R0:W1:Y:S01]  /*a750*/  LDS.128 R40, [R46+0x368d0] ;  /* 0x0368d0002e287984 */ /* 0x0000620000000c00 */
[----:B------:R-:W-:Y:S06]  /*a760*/  BAR.ARV 0x4, 0x180 ;  /* 0x0106000000007b1d */ /* 0x000fec0000002000 */
[----:B------:R-:W-:Y:S05]  /*a770*/  @P0 BRA `(.L_x_399) ;  /* 0x0000001800580947 */ /* 0x000fea0003800000 */
[----:B------:R-:W2:Y:S01]  /*a780*/  S2R R5, SR_SWINHI ;  /* 0x0000000000057919 */ /* 0x000ea20000002f00 */
[----:B------:R-:W-:Y:S01]  /*a790*/  F2FP.BF16.F32.PACK_AB R6, R7, R6 ;  /* 0x000000060706723e */ /* 0x000fe200000010ff */
[----:B------:R-:W-:Y:S01]  /*a7a0*/  ULDC.64 UR4, c[0x0][0xc08] ;  /* 0x0003020000047ab9 */ /* 0x000fe20000000a00 */
        /* <DEDUP_REMOVED lines=13> */
[----:B------:R-:W-:Y:S02]  /*a880*/  MOV R32, R46 ;  /* 0x0000002e00207202 */ /* 0x000fe40000000f00 */
[----:B--2---:R-:W-:-:S03]  /*a890*/  MOV R33, R5 ;  /* 0x0000000500217202 */ /* 0x004fc60000000f00 */
[----:B------:R-:W-:-:S03]  /*a8a0*/  IMAD.WIDE R4, R216, 0x2, R32 ;  /* 0x00000002d8047825 */ /* 0x000fc600078e0220 */
[C---:B------:R-:W-:Y:S02]  /*a8b0*/  LOP3.LUT R25, R4.reuse, 0x380, RZ, 0xc0, !PT ;  /* 0x0000038004197812 */ /* 0x040fe400078ec0ff */
[C---:B------:R-:W-:Y:S02]  /*a8c0*/  IADD3 R83, P2, R4.reuse, 0x20, RZ ;  /* 0x0000002004537810 */ /* 0x040fe40007f5e0ff */
[C---:B------:R-:W-:Y:S02]  /*a8d0*/  IADD3 R137, P1, R4.reuse, 0x40, RZ ;  /* 0x0000004004897810 */ /* 0x040fe40007f3e0ff */
[C---:B------:R-:W-:Y:S01]  /*a8e0*/  IADD3 R139, P6, R4.reuse, 0x60, RZ ;  /* 0x00000060048b7810 */ /* 0x040fe20007fde0ff */
[--C-:B------:R-:W-:Y:S01]  /*a8f0*/  IMAD.X R9, RZ, RZ, R5.reuse, P2 ;  /* 0x000000ffff097224 */ /* 0x100fe200010e0605 */
[C---:B------:R-:W-:Y:S01]  /*a900*/  IADD3 R141, P5, R4.reuse, 0x4000, RZ ;  /* 0x00004000048d7810 */ /* 0x040fe20007fbe0ff */
[--C-:B------:R-:W-:Y:S01]  /*a910*/  IMAD.X R11, RZ, RZ, R5.reuse, P1 ;  /* 0x000000ffff0b7224 */ /* 0x100fe200008e0605 */
[----:B------:R-:W-:Y:S01]  /*a920*/  SHF.R.U64 R25, R25, 0x3, RZ ;  /* 0x0000000319197819 */ /* 0x000fe200000012ff */
[--C-:B------:R-:W-:Y:S01]  /*a930*/  IMAD.X R13, RZ, RZ, R5.reuse, P6 ;  /* 0x000000ffff0d7224 */ /* 0x100fe200030e0605 */
[C---:B------:R-:W-:Y:S01]  /*a940*/  IADD3 R143, P0, R4.reuse, 0x4020, RZ ;  /* 0x00004020048f7810 */ /* 0x040fe20007f1e0ff */
[----:B------:R-:W-:Y:S01]  /*a950*/  IMAD.X R15, RZ, RZ, R5, P5 ;  /* 0x000000ffff0f7224 */ /* 0x000fe200028e0605 */
[----:B------:R-:W-:-:S02]  /*a960*/  IADD3 R145, P4, R4, 0x4040, RZ ;  /* 0x0000404004917810 */ /* 0x000fc40007f9e0ff */
[C---:B------:R-:W-:Y:S01]  /*a970*/  IADD3 R147, P3, R4.reuse, 0x4060, RZ ;  /* 0x0000406004937810 */ /* 0x040fe20007f7e0ff */
[--C-:B------:R-:W-:Y:S01]  /*a980*/  IMAD.X R27, RZ, RZ, R5.reuse, P0 ;  /* 0x000000ffff1b7224 */ /* 0x100fe200000e0605 */
[C---:B------:R-:W-:Y:S01]  /*a990*/  IADD3 R149, P2, R4.reuse, 0x8000, RZ ;  /* 0x0000800004957810 */ /* 0x040fe20007f5e0ff */
[--C-:B------:R-:W-:Y:S01]  /*a9a0*/  IMAD.X R29, RZ, RZ, R5.reuse, P4 ;  /* 0x000000ffff1d7224 */ /* 0x100fe200020e0605 */
[C---:B------:R-:W-:Y:S01]  /*a9b0*/  IADD3 R151, P1, R4.reuse, 0x8020, RZ ;  /* 0x0000802004977810 */ /* 0x040fe20007f3e0ff */
[--C-:B------:R-:W-:Y:S01]  /*a9c0*/  IMAD.X R31, RZ, RZ, R5.reuse, P3 ;  /* 0x000000ffff1f7224 */ /* 0x100fe200018e0605 */
[C---:B------:R-:W-:Y:S01]  /*a9d0*/  IADD3 R153, P6, R4.reuse, 0x8040, RZ ;  /* 0x0000804004997810 */ /* 0x040fe20007fde0ff */
[--C-:B------:R-:W-:Y:S01]  /*a9e0*/  IMAD.X R35, RZ, RZ, R5.reuse, P2 ;  /* 0x000000ffff237224 */ /* 0x100fe200010e0605 */
[----:B------:R-:W-:Y:S01]  /*a9f0*/  IADD3 R155, P5, R4, 0x8060, RZ ;  /* 0x00008060049b7810 */ /* 0x000fe20007fbe0ff */
[--C-:B------:R-:W-:Y:S01]  /*aa00*/  IMAD.X R37, RZ, RZ, R5.reuse, P1 ;  /* 0x000000ffff257224 */ /* 0x100fe200008e0605 */
[----:B------:R-:W-:Y:S01]  /*aa10*/  LOP3.LUT R4, R25, R4, RZ, 0x3c, !PT ;  /* 0x0000000419047212 */ /* 0x000fe200078e3cff */
[--C-:B------:R-:W-:Y:S01]  /*aa20*/  IMAD.X R39, RZ, RZ, R5.reuse, P6 ;  /* 0x000000ffff277224 */ /* 0x100fe200030e0605 */
[----:B------:R-:W-:Y:S01]  /*aa30*/  LOP3.LUT R10, R137, 0x380, RZ, 0xc0, !PT ;  /* 0x00000380890a7812 */ /* 0x000fe200078ec0ff */
[----:B------:R-:W-:Y:S01]  /*aa40*/  IMAD.X R25, RZ, RZ, R5, P5 ;  /* 0x000000ffff197224 */ /* 0x000fe200028e0605 */
[----:B------:R-:W-:-:S02]  /*aa50*/  LOP3.LUT R8, R83, 0x380, RZ, 0xc0, !PT ;  /* 0x0000038053087812 */ /* 0x000fc400078ec0ff */
[----:B------:R-:W-:Y:S02]  /*aa60*/  MOV R136, R4 ;  /* 0x0000000400887202 */ /* 0x000fe40000000f00 */
[----:B------:R-:W-:Y:S02]  /*aa70*/  LOP3.LUT R12, R139, 0x380, RZ, 0xc0, !PT ;  /* 0x000003808b0c7812 */ /* 0x000fe400078ec0ff */
[----:B------:R-:W-:Y:S02]  /*aa80*/  LOP3.LUT R14, R141, 0x380, RZ, 0xc0, !PT ;  /* 0x000003808d0e7812 */ /* 0x000fe400078ec0ff */
[----:B------:R-:W-:Y:S02]  /*aa90*/  F2FP.BF16.F32.PACK_AB R4, R123, R24 ;  /* 0x000000187b04723e */ /* 0x000fe400000010ff */
[----:B------:R-:W-:Y:S02]  /*aaa0*/  SHF.R.U64 R10, R10, 0x3, RZ ;  /* 0x000000030a0a7819 */ /* 0x000fe400000012ff */
[----:B------:R-:W-:-:S02]  /*aab0*/  LOP3.LUT R24, R151, 0x380, RZ, 0xc0, !PT ;  /* 0x0000038097187812 */ /* 0x000fc400078ec0ff */
[----:B------:R-:W-:Y:S02]  /*aac0*/  LOP3.LUT R26, R143, 0x380, RZ, 0xc0, !PT ;  /* 0x000003808f1a7812 */ /* 0x000fe400078ec0ff */
[----:B-1----:R-:W-:Y:S02]  /*aad0*/  LOP3.LUT R40, R155, 0x380, RZ, 0xc0, !PT ;  /* 0x000003809b287812 */ /* 0x002fe400078ec0ff */
[----:B------:R-:W-:Y:S02]  /*aae0*/  SHF.R.U64 R8, R8, 0x3, RZ ;  /* 0x0000000308087819 */ /* 0x000fe400000012ff */
[----:B------:R-:W-:Y:S02]  /*aaf0*/  LOP3.LUT R28, R145, 0x380, RZ, 0xc0, !PT ;  /* 0x00000380911c7812 */ /* 0x000fe400078ec0ff */
[----:B------:R-:W-:Y:S02]  /*ab00*/  LOP3.LUT R30, R147, 0x380, RZ, 0xc0, !PT ;  /* 0x00000380931e7812 */ /* 0x000fe400078ec0ff */
[----:B------:R-:W-:-:S02]  /*ab10*/  SHF.R.U64 R12, R12, 0x3, RZ ;  /* 0x000000030c0c7819 */ /* 0x000fc400000012ff */
[----:B------:R-:W-:Y:S02]  /*ab20*/  SHF.R.U64 R14, R14, 0x3, RZ ;  /* 0x000000030e0e7819 */ /* 0x000fe400000012ff */
[----:B------:R-:W-:Y:S02]  /*ab30*/  LOP3.LUT R10, R10, R137, RZ, 0x3c, !PT ;  /* 0x000000890a0a7212 */ /* 0x000fe400078e3cff */
[----:B------:R-:W-:Y:S01]  /*ab40*/  F2FP.BF16.F32.PACK_AB R5, R135, R134 ;  /* 0x000000868705723e */ /* 0x000fe200000010ff */
[----:B------:R-:W-:Y:S01]  /*ab50*/  BAR.SYNC.DEFER_BLOCKING 0x1, 0x100 ;  /* 0x0044000000007b1d */ /* 0x000fe20000010000 */
[----:B------:R-:W-:Y:S02]  /*ab60*/  SHF.R.U64 R24, R24, 0x3, RZ ;  /* 0x0000000318187819 */ /* 0x000fe400000012ff */
[----:B------:R-:W-:Y:S02]  /*ab70*/  SHF.R.U64 R26, R26, 0x3, RZ ;  /* 0x000000031a1a7819 */ /* 0x000fe400000012ff */
[----:B------:R-:W-:-:S02]  /*ab80*/  SHF.R.U64 R40, R40, 0x3, RZ ;  /* 0x0000000328287819 */ /* 0x000fc400000012ff */
[----:B------:R-:W-:Y:S02]  /*ab90*/  LOP3.LUT R8, R8, R83, RZ, 0x3c, !PT ;  /* 0x0000005308087212 */ /* 0x000fe400078e3cff */
[----:B------:R-:W-:Y:S02]  /*aba0*/  LOP3.LUT R34, R149, 0x380, RZ, 0xc0, !PT ;  /* 0x0000038095227812 */ /* 0x000fe400078ec0ff */
[----:B------:R-:W-:Y:S02]  /*abb0*/  SHF.R.U64 R28, R28, 0x3, RZ ;  /* 0x000000031c1c7819 */ /* 0x000fe400000012ff */
[----:B------:R-:W-:Y:S02]  /*abc0*/  SHF.R.U64 R30, R30, 0x3, RZ ;  /* 0x000000031e1e7819 */ /* 0x000fe400000012ff */
[----:B------:R-:W-:Y:S02]  /*abd0*/  LOP3.LUT R12, R12, R139, RZ, 0x3c, !PT ;  /* 0x0000008b0c0c7212 */ /* 0x000fe400078e3cff */
[----:B------:R-:W-:-:S02]  /*abe0*/  LOP3.LUT R14, R14, R141, RZ, 0x3c, !PT ;  /* 0x0000008d0e0e7212 */ /* 0x000fc400078e3cff */
[----:B------:R-:W-:Y:S02]  /*abf0*/  LOP3.LUT R38, R153, 0x380, RZ, 0xc0, !PT ;  /* 0x0000038099267812 */ /* 0x000fe400078ec0ff */
[----:B------:R-:W-:Y:S02]  /*ac00*/  LOP3.LUT R36, R24, R151, RZ, 0x3c, !PT ;  /* 0x0000009718247212 */ /* 0x000fe400078e3cff */
[----:B------:R-:W-:Y:S01]  /*ac10*/  MOV R134, R10 ;  /* 0x0000000a00867202 */ /* 0x000fe20000000f00 */
[----:B------:R1:W-:Y:S01]  /*ac20*/  STSM.16.M88.4 [R136], R4 ;  /* 0x0000000488007844 */ /* 0x0003e20000000200 */
[----:B------:R-:W-:Y:S02]  /*ac30*/  LOP3.LUT R26, R26, R143, RZ, 0x3c, !PT ;  /* 0x0000008f1a1a7212 */ /* 0x000fe400078e3cff */
[----:B------:R-:W-:Y:S02]  /*ac40*/  LOP3.LUT R24, R40, R155, RZ, 0x3c, !PT ;  /* 0x0000009b28187212 */ /* 0x000fe400078e3cff */
[----:B------:R-:W-:-:S02]  /*ac50*/  F2FP.BF16.F32.PACK_AB R10, R45, R44 ;  /* 0x0000002c2d0a723e */ /* 0x000fc400000010ff */
[----:B------:R-:W-:Y:S01]  /*ac60*/  SHF.R.U64 R34, R34, 0x3, RZ ;  /* 0x0000000322227819 */ /* 0x000fe200000012ff */
[----:B------:R-:W2:Y:S01]  /*ac70*/  LDC.64 R44, c[0x0][0xc00] ;  /* 0x00030000ff2c7b82 */ /* 0x000ea20000000a00 */
[----:B------:R-:W-:Y:S02]  /*ac80*/  LOP3.LUT R28, R28, R145, RZ, 0x3c, !PT ;  /* 0x000000911c1c7212 */ /* 0x000fe400078e3cff */
[----:B------:R-:W-:Y:S02]  /*ac90*/  LOP3.LUT R30, R30, R147, RZ, 0x3c, !PT ;  /* 0x000000931e1e7212 */ /* 0x000fe400078e3cff */
[----:B------:R-:W-:Y:S02]  /*aca0*/  MOV R135, R8 ;  /* 0x0000000800877202 */ /* 0x000fe40000000f00 */
[----:B------:R-:W-:Y:S02]  /*acb0*/  MOV R133, R12 ;  /* 0x0000000c00857202 */ /* 0x000fe40000000f00 */
[----:B-1----:R-:W-:-:S02]  /*acc0*/  F2FP.BF16.F32.PACK_AB R4, R124, R21 ;  /* 0x000000157c04723e */ /* 0x002fc400000010ff */
[----:B------:R-:W-:Y:S02]  /*acd0*/  F2FP.BF16.F32.PACK_AB R5, R131, R128 ;  /* 0x000000808305723e */ /* 0x000fe400000010ff */
[----:B------:R-:W-:Y:S02]  /*ace0*/  F2FP.BF16.F32.PACK_AB R6, R122, R3 ;  /* 0x000000037a06723e */ /* 0x000fe400000010ff */
[----:B------:R-:W-:Y:S02]  /*acf0*/  F2FP.BF16.F32.PACK_AB R7, R132, R127 ;  /* 0x0000007f8407723e */ /* 0x000fe400000010ff */
[----:B------:R-:W-:Y:S02]  /*ad00*/  MOV R123, R14 ;  /* 0x0000000e007b7202 */ /* 0x000fe40000000f00 */
[----:B------:R-:W-:Y:S01]  /*ad10*/  F2FP.BF16.F32.PACK_AB R8, R121, R0 ;  /* 0x000000007908723e */ /* 0x000fe200000010ff */
[----:B------:R1:W-:Y:S01]  /*ad20*/  STSM.16.M88.4 [R135], R4 ;  /* 0x0000000487007844 */ /* 0x0003e20000000200 */
[----:B------:R-:W-:-:S02]  /*ad30*/  F2FP.BF16.F32.PACK_AB R9, R129, R126 ;  /* 0x0000007e8109723e */ /* 0x000fc400000010ff */
[----:B------:R-:W-:Y:S02]  /*ad40*/  F2FP.BF16.F32.PACK_AB R11, R130, R125 ;  /* 0x0000007d820b723e */ /* 0x000fe400000010ff */
[----:B------:R-:W-:Y:S02]  /*ad50*/  SHF.R.U64 R38, R38, 0x3, RZ ;  /* 0x0000000326267819 */ /* 0x000fe400000012ff */
[----:B------:R-:W-:Y:S01]  /*ad60*/  F2FP.BF16.F32.PACK_AB R12, R49, R48 ;  /* 0x00000030310c723e */ /* 0x000fe200000010ff */
[----:B------:R3:W-:Y:S01]  /*ad70*/  STSM.16.M88.4 [R134], R8 ;  /* 0x0000000886007844 */ /* 0x0007e20000000200 */
[----:B------:R-:W-:Y:S02]  /*ad80*/  F2FP.BF16.F32.PACK_AB R13, R51, R50 ;  /* 0x00000032330d723e */ /* 0x000fe400000010ff */
[----:B------:R-:W-:Y:S02]  /*ad90*/  F2FP.BF16.F32.PACK_AB R14, R53, R52 ;  /* 0x00000034350e723e */ /* 0x000fe400000010ff */
[----:B------:R-:W-:-:S02]  /*ada0*/  F2FP.BF16.F32.PACK_AB R15, R55, R54 ;  /* 0x00000036370f723e */ /* 0x000fc400000010ff */
[----:B------:R-:W-:Y:S02]  /*adb0*/  MOV R120, R26 ;  /* 0x0000001a00787202 */ /* 0x000fe40000000f00 */
[----:B------:R-:W-:Y:S01]  /*adc0*/  MOV R0, R24 ;  /* 0x0000001800007202 */ /* 0x000fe20000000f00 */
[----:B------:R4:W-:Y:S01]  /*add0*/  STSM.16.M88.4 [R133], R12 ;  /* 0x0000000c85007844 */ /* 0x0009e20000000200 */
[----:B------:R-:W-:Y:S02]  /*ade0*/  LOP3.LUT R34, R34, R149, RZ, 0x3c, !PT ;  /* 0x0000009522227212 */ /* 0x000fe400078e3cff */
[----:B------:R-:W-:Y:S02]  /*adf0*/  MOV R83, R28 ;  /* 0x0000001c00537202 */ /* 0x000fe40000000f00 */
[----:B------:R-:W-:Y:S02]  /*ae00*/  MOV R40, R30 ;  /* 0x0000001e00287202 */ /* 0x000fe40000000f00 */
[----:B------:R-:W-:-:S02]  /*ae10*/  F2FP.BF16.F32.PACK_AB R24, R57, R56 ;  /* 0x000000383918723e */ /* 0x000fc400000010ff */
[----:B------:R-:W-:Y:S02]  /*ae20*/  F2FP.BF16.F32.PACK_AB R25, R59, R58 ;  /* 0x0000003a3b19723e */ /* 0x000fe400000010ff */
[----:B------:R-:W-:Y:S02]  /*ae30*/  F2FP.BF16.F32.PACK_AB R26, R61, R60 ;  /* 0x0000003c3d1a723e */ /* 0x000fe400000010ff */
[----:B------:R-:W-:Y:S02]  /*ae40*/  F2FP.BF16.F32.PACK_AB R27, R63, R62 ;  /* 0x0000003e3f1b723e */ /* 0x000fe400000010ff */
[----:B------:R-:W-:Y:S02]  /*ae50*/  F2FP.BF16.F32.PACK_AB R28, R65, R64 ;  /* 0x00000040411c723e */ /* 0x000fe400000010ff */
[----:B------:R-:W-:Y:S01]  /*ae60*/  F2FP.BF16.F32.PACK_AB R29, R67, R66 ;  /* 0x00000042431d723e */ /* 0x000fe200000010ff */
[----:B------:R-:W-:Y:S01]  /*ae70*/  STSM.16.M88.4 [R123], R24 ;  /* 0x000000187b007844 */ /* 0x000fe20000000200 */
[----:B------:R-:W-:-:S02]  /*ae80*/  F2FP.BF16.F32.PACK_AB R30, R69, R68 ;  /* 0x00000044451e723e */ /* 0x000fc400000010ff */
[----:B------:R-:W-:Y:S02]  /*ae90*/  F2FP.BF16.F32.PACK_AB R31, R71, R70 ;  /* 0x00000046471f723e */ /* 0x000fe400000010ff */
[----:B------:R-:W-:Y:S02]  /*aea0*/  LOP3.LUT R38, R38, R153, RZ, 0x3c, !PT ;  /* 0x0000009926267212 */ /* 0x000fe400078e3cff */
[----:B-1----:R-:W-:Y:S01]  /*aeb0*/  F2FP.BF16.F32.PACK_AB R4, R73, R72 ;  /* 0x000000484904723e */ /* 0x002fe200000010ff */
[----:B------:R-:W-:Y:S01]  /*aec0*/  STSM.16.M88.4 [R120], R28 ;  /* 0x0000001c78007844 */ /* 0x000fe20000000200 */
[----:B------:R-:W-:Y:S02]  /*aed0*/  F2FP.BF16.F32.PACK_AB R5, R75, R74 ;  /* 0x0000004a4b05723e */ /* 0x000fe400000010ff */
[----:B------:R-:W-:Y:S02]  /*aee0*/  F2FP.BF16.F32.PACK_AB R6, R77, R76 ;  /* 0x0000004c4d06723e */ /* 0x000fe400000010ff */
[----:B------:R-:W-:-:S02]  /*aef0*/  F2FP.BF16.F32.PACK_AB R7, R79, R78 ;  /* 0x0000004e4f07723e */ /* 0x000fc400000010ff */
[----:B---3--:R-:W-:Y:S02]  /*af00*/  F2FP.BF16.F32.PACK_AB R8, R81, R80 ;  /* 0x000000505108723e */ /* 0x008fe400000010ff */
[----:B------:R-:W-:Y:S01]  /*af10*/  F2FP.BF16.F32.PACK_AB R9, R47, R82 ;  /* 0x000000522f09723e */ /* 0x000fe200000010ff */
[----:B------:R1:W-:Y:S01]  /*af20*/  STSM.16.M88.4 [R83], R4 ;  /* 0x0000000453007844 */ /* 0x0003e20000000200 */
[----:B------:R-:W-:Y:S01]  /*af30*/  F2FP.BF16.F32.PACK_AB R10, R85, R84 ;  /* 0x00000054550a723e */ /* 0x000fe200000010ff */
[----:B------:R-:W3:Y:S01]  /*af40*/  LDC R47, c[0x0][0xbe8] ;  /* 0x0002fa00ff2f7b82 */ /* 0x000ee20000000800 */
[----:B------:R-:W-:Y:S02]  /*af50*/  F2FP.BF16.F32.PACK_AB R11, R87, R86 ;  /* 0x00000056570b723e */ /* 0x000fe400000010ff */
[----:B------:R-:W-:Y:S02]  /*af60*/  MOV R34, R34 ;  /* 0x0000002200227202 */ /* 0x000fe40000000f00 */
[----:B----4-:R-:W-:Y:S01]  /*af70*/  F2FP.BF16.F32.PACK_AB R12, R89, R88 ;  /* 0x00000058590c723e */ /* 0x010fe200000010ff */
[----:B------:R4:W-:Y:S01]  /*af80*/  STSM.16.M88.4 [R40], R8 ;  /* 0x0000000828007844 */ /* 0x0009e20000000200 */
[----:B------:R-:W-:-:S02]  /*af90*/  F2FP.BF16.F32.PACK_AB R13, R91, R90 ;  /* 0x0000005a5b0d723e */ /* 0x000fc400000010ff */
[----:B------:R-:W-:Y:S02]  /*afa0*/  F2FP.BF16.F32.PACK_AB R14, R93, R92 ;  /* 0x0000005c5d0e723e */ /* 0x000fe400000010ff */
[----:B------:R-:W-:Y:S02]  /*afb0*/  F2FP.BF16.F32.PACK_AB R15, R95, R94 ;  /* 0x0000005e5f0f723e */ /* 0x000fe400000010ff */
[----:B------:R-:W-:Y:S01]  /*afc0*/  MOV R36, R36 ;  /* 0x0000002400247202 */ /* 0x000fe20000000f00 */
[----:B-1----:R-:W-:Y:S01]  /*afd0*/  IMAD.SHL.U32 R5, R204, 0x4, RZ ;  /* 0x00000004cc057824 */ /* 0x002fe200078e00ff */
[----:B------:R-:W-:Y:S01]  /*afe0*/  MOV R38, R38 ;  /* 0x0000002600267202 */ /* 0x000fe20000000f00 */
[----:B------:R-:W-:Y:S01]  /*aff0*/  STSM.16.M88.4 [R34], R12 ;  /* 0x0000000c22007844 */ /* 0x000fe20000000200 */
[----:B------:R-:W-:Y:S02]  /*b000*/  ISETP.NE.U32.AND P2, PT, RZ, UR4, PT ;  /* 0x00000004ff007c0c */ /* 0x000fe4000bf45070 */
[----:B--2---:R-:W-:Y:S01]  /*b010*/  ISETP.NE.U32.AND P0, PT, R44, RZ, PT ;  /* 0x000000ff2c00720c */ /* 0x004fe20003f05070 */
[----:B------:R-:W-:Y:S01]  /*b020*/  STSM.16.M88.4 [R36], R96 ;  /* 0x0000006024007844 */ /* 0x000fe20000000200 */
[----:B------:R-:W-:-:S02]  /*b030*/  ISETP.NE.AND.EX P2, PT, RZ, UR5, PT, P2 ;  /* 0x00000005ff007c0c */ /* 0x000fc4000bf45320 */
[----:B------:R-:W-:Y:S01]  /*b040*/  ISETP.NE.AND.EX P0, PT, R45, RZ, PT, P0 ;  /* 0x000000ff2d00720c */ /* 0x000fe20003f05300 */
[----:B------:R-:W-:Y:S01]  /*b050*/  STSM.16.M88.4 [R38], R104 ;  /* 0x0000006826007844 */ /* 0x000fe20000000200 */
[----:B----4-:R-:W-:Y:S02]  /*b060*/  SHF.L.U64.HI R10, R204, 0x2, R208 ;  /* 0x00000002cc0a7819 */ /* 0x010fe400000102d0 */
[----:B------:R-:W-:Y:S01]  /*b070*/  IADD3 R6, P1, R5, R44, RZ ;  /* 0x0000002c05067210 */ /* 0x000fe20007f3e0ff */
[----:B------:R1:W-:Y:S01]  /*b080*/  STSM.16.M88.4 [R0], R112 ;  /* 0x0000007000007844 */ /* 0x0003e20000000200 */
[----:B------:R-:W-:-:S03]  /*b090*/  IMAD.MOV.U32 R44, RZ, RZ, RZ ;  /* 0x000000ffff2c7224 */ /* 0x000fc600078e00ff */
[----:B------:R-:W-:Y:S01]  /*b0a0*/  IMAD.X R7, R10, 0x1, R45, P1 ;  /* 0x000000010a077824 */ /* 0x000fe200008e062d */
[----:B------:R-:W-:Y:S01]  /*b0b0*/  BAR.SYNC.DEFER_BLOCKING 0x1, 0x100 ;  /* 0x0044000000007b1d */ /* 0x000fe20000010000 */
[----:B------:R-:W-:-:S05]  /*b0c0*/  @P2 IADD3 R4, P3, R5, UR4, RZ ;  /* 0x0000000405042c10 */ /* 0x000fca000ff7e0ff */
[----:B------:R-:W-:Y:S01]  /*b0d0*/  ULDC UR4, c[0x0][0xa88] ;  /* 0x0002a20000047ab9 */ /* 0x000fe20000000800 */
[----:B------:R-:W-:Y:S01]  /*b0e0*/  @P2 IADD3.X R5, R10, UR5, RZ, P3, !PT ;  /* 0x000000050a052c10 */ /* 0x000fe20009ffe4ff */
[----:B-1----:R-:W-:Y:S01]  /*b0f0*/  IMAD.U32 R0, RZ, RZ, UR4 ;  /* 0x00000004ff007e24 */ /* 0x002fe2000f8e00ff */
[----:B------:R1:W5:Y:S01]  /*b100*/  @P0 LDG.E R44, desc[UR60][R6.64] ;  /* 0x0000003c062c0981 */ /* 0x000362000c1e1900 */
[----:B---3--:R-:W-:-:S04]  /*b110*/  ISETP.NE.AND P1, PT, R47, 0x1, PT ;  /* 0x000000012f00780c */ /* 0x008fc80003f25270 */
[----:B------:R1:W5:Y:S09]  /*b120*/  @P2 LDG.E R0, desc[UR60][R4.64] ;  /* 0x0000003c04002981 */ /* 0x000372000c1e1900 */
[----:B------:R-:W2:Y:S08]  /*b130*/  @P1 LDC R8, c[0x0][0xbec] ;  /* 0x0002fb00ff081b82 */ /* 0x000eb00000000800 */
[----:B------:R-:W3:Y:S01]  /*b140*/  @P1 LDC R11, c[0x0][0xbf0] ;  /* 0x0002fc00ff0b1b82 */ /* 0x000ee20000000800 */
[----:B-1----:R-:W-:Y:S05]  /*b150*/  @P2 BRA `(.L_x_400) ;  /* 0x0000000000102947 */ /* 0x002fea0003800000 */
[----:B------:R-:W-:Y:S05]  /*b160*/  @!P0 BRA `(.L_x_400) ;  /* 0x00000000000c8947 */ /* 0x000fea0003800000 */
[----:B------:R-:W4:Y:S04]  /*b170*/  LDG.E R3, desc[UR60][R6.64] ;  /* 0x0000003c06037981 */ /* 0x000f28000c1e1900 */
[----:B-----5:R-:W4:Y:S02]  /*b180*/  LDG.E R0, desc[UR60][R6.64+0x4] ;  /* 0x0000043c06007981 */ /* 0x020f24000c1e1900 */
[----:B----4-:R-:W-:-:S07]  /*b190*/  IMAD.IADD R0, R0, 0x1, -R3 ;  /* 0x0000000100007824 */ /* 0x010fce00078e0a03 */
.L_x_400:
[----:B------:R-:W-:Y:S01]  /*b1a0*/  SHF.R.S32.HI R40, RZ, 0x1f, R206 ;  /* 0x0000001fff287819 */ /* 0x000fe200000114ce */
[----:B------:R-:W-:Y:S01]  /*b1b0*/  IMAD R13, R207, 0x80, R215 ;  /* 0x00000080cf0d7824 */ /* 0x000fe200078e02d7 */
[----:B------:R-:W-:Y:S01]  /*b1c0*/  ULDC.64 UR4, c[0x0][0xb90] ;  /* 0x0002e40000047ab9 */ /* 0x000fe20000000a00 */
[----:B-----5:R-:W-:Y:S01]  /*b1d0*/  SHF.R.S32.HI R45, RZ, 0x1f, R44 ;  /* 0x0000001fff2d7819 */ /* 0x020fe2000001142c */
[----:B------:R-:W-:Y:S01]  /*b1e0*/  IMAD R7, R209, 0x40, R18 ;  /* 0x00000040d1077824 */ /* 0x000fe200078e0212 */
[----:B------:R-:W-:Y:S01]  /*b1f0*/  SEL R69, R204, RZ, !P0 ;  /* 0x000000ffcc457207 */ /* 0x000fe20004000000 */
[----:B------:R-:W-:Y:S01]  /*b200*/  IMAD R5, R40, UR4, RZ ;  /* 0x0000000428057c24 */ /* 0x000fe2000f8e02ff */
[----:B------:R-:W-:Y:S01]  /*b210*/  SEL R208, R208, RZ, !P0 ;  /* 0x000000ffd0d07207 */ /* 0x000fe20004000000 */
[----:B--2---:R-:W-:Y:S01]  /*b220*/  @P1 IMAD.HI.U32 R6, R13, R8, RZ ;  /* 0x000000080d061227 */ /* 0x004fe200078e00ff */
[----:B------:R-:W1:Y:S03]  /*b230*/  @P1 LDC R73, c[0x0][0xbec] ;  /* 0x0002fb00ff491b82 */ /* 0x000e660000000800 */
[----:B------:R-:W-:Y:S01]  /*b240*/  IMAD.MOV.U32 R3, RZ, RZ, R13 ;  /* 0x000000ffff037224 */ /* 0x000fe200078e000d */
[----:B---3--:R-:W-:Y:S01]  /*b250*/  @P1 SHF.R.U32.HI R3, RZ, R11, R6 ;  /* 0x0000000bff031219 */ /* 0x008fe20000011606 */
[----:B------:R-:W-:-:S02]  /*b260*/  IMAD R9, R206, UR5, R5 ;  /* 0x00000005ce097c24 */ /* 0x000fc4000f8e0205 */
[----:B------:R-:W-:Y:S01]  /*b270*/  IMAD.WIDE.U32 R4, R206, UR4, R44 ;  /* 0x00000004ce047c25 */ /* 0x000fe2000f8e002c */
[----:B------:R-:W-:-:S03]  /*b280*/  ULDC.64 UR4, c[0x0][0xb98] ;  /* 0x0002e60000047ab9 */ /* 0x000fc60000000a00 */
[----:B------:R-:W-:Y:S01]  /*b290*/  IMAD.IADD R5, R5, 0x1, R9 ;  /* 0x0000000105057824 */ /* 0x000fe200078e0209 */
[--C-:B------:R-:W-:Y:S01]  /*b2a0*/  SHF.R.S32.HI R9, RZ, 0x1f, R3.reuse ;  /* 0x0000001fff097819 */ /* 0x100fe20000011403 */
[----:B------:R-:W-:Y:S02]  /*b2b0*/  IMAD.MOV R8, RZ, RZ, -R3 ;  /* 0x000000ffff087224 */ /* 0x000fe400078e0a03 */
[----:B------:R-:W-:-:S04]  /*b2c0*/  IMAD.WIDE.U32 R4, R69, UR4, R4 ;  /* 0x0000000445047c25 */ /* 0x000fc8000f8e0004 */
[----:B------:R-:W-:Y:S01]  /*b2d0*/  IMAD.WIDE R32, R7, 0x2, R32 ;  /* 0x0000000207207825 */ /* 0x000fe200078e0220 */
[----:B------:R-:W-:-:S03]  /*b2e0*/  IADD3 R4, P0, R3, R4, RZ ;  /* 0x0000000403047210 */ /* 0x000fc60007f1e0ff */
[----:B------:R-:W-:Y:S01]  /*b2f0*/  IMAD R6, R208, UR4, RZ ;  /* 0x00000004d0067c24 */ /* 0x000fe2000f8e02ff */
[C---:B------:R-:W-:Y:S01]  /*b300*/  IADD3 R11, P2, R32.reuse, 0x1000, RZ ;  /* 0x00001000200b7810 */ /* 0x040fe20007f5e0ff */
[----:B------:R-:W-:Y:S01]  /*b310*/  IMAD R7, R47, R8, R13 ;  /* 0x000000082f077224 */ /* 0x000fe200078e020d */
[----:B------:R-:W-:Y:S01]  /*b320*/  IADD3 R29, P3, R32, 0x6000, RZ ;  /* 0x00006000201d7810 */ /* 0x000fe20007f7e0ff */
[----:B------:R-:W-:Y:S01]  /*b330*/  IMAD R6, R69, UR5, R6 ;  /* 0x0000000545067c24 */ /* 0x000fe2000f8e0206 */
[----:B------:R-:W-:Y:S01]  /*b340*/  ULDC.64 UR4, c[0x0][0xb88] ;  /* 0x0002e20000047ab9 */ /* 0x000fe20000000a00 */
[----:B------:R-:W-:Y:S01]  /*b350*/  IMAD R10, R207, 0x80, R213 ;  /* 0x00000080cf0a7824 */ /* 0x000fe200078e02d5 */
[----:B------:R-:W-:Y:S01]  /*b360*/  SHF.R.S32.HI R3, RZ, 0x1f, R7 ;  /* 0x0000001fff037819 */ /* 0x000fe20000011407 */
[----:B------:R-:W-:Y:S01]  /*b370*/  IMAD R71, R0, R47, RZ ;  /* 0x0000002f00477224 */ /* 0x000fe200078e02ff */
[----:B------:R-:W-:Y:S01]  /*b380*/  IADD3.X R5, R9, R5, R6, P0, !PT ;  /* 0x0000000509057210 */ /* 0x000fe200007fe406 */
[----:B------:R-:W-:Y:S01]  /*b390*/  IMAD.X R9, RZ, RZ, R33, P2 ;  /* 0x000000ffff097224 */ /* 0x000fe200010e0621 */
[----:B------:R-:W-:Y:S01]  /*b3a0*/  IADD3 R35, P2, R32, 0x7000, RZ ;  /* 0x0000700020237810 */ /* 0x000fe20007f5e0ff */
[----:B------:R-:W-:Y:S01]  /*b3b0*/  IMAD R6, R3, UR4, RZ ;  /* 0x0000000403067c24 */ /* 0x000fe2000f8e02ff */
[----:B------:R-:W-:Y:S01]  /*b3c0*/  LOP3.LUT R28, R29, 0x380, RZ, 0xc0, !PT ;  /* 0x000003801d1c7812 */ /* 0x000fe200078ec0ff */
[----:B------:R-:W-:Y:S01]  /*b3d0*/  IMAD.WIDE.U32 R4, R7, UR4, R4 ;  /* 0x0000000407047c25 */ /* 0x000fe2000f8e0004 */
[----:B------:R-:W-:-:S02]  /*b3e0*/  LOP3.LUT R34, R35, 0x380, RZ, 0xc0, !PT ;  /* 0x0000038023227812 */ /* 0x000fc400078ec0ff */
[----:B------:R-:W-:Y:S01]  /*b3f0*/  SHF.R.U64 R28, R28, 0x3, RZ ;  /* 0x000000031c1c7819 */ /* 0x000fe200000012ff */
[----:B------:R-:W-:Y:S01]  /*b400*/  IMAD R3, R7, UR5, R6 ;  /* 0x0000000507037c24 */ /* 0x000fe2000f8e0206 */
[----:B------:R-:W-:Y:S01]  /*b410*/  ULDC.64 UR4, c[0x0][0xb50] ;  /* 0x0002d40000047ab9 */ /* 0x000fe20000000a00 */
[----:B------:R-:W-:Y:S02]  /*b420*/  SHF.R.U64 R34, R34, 0x3, RZ ;  /* 0x0000000322227819 */ /* 0x000fe400000012ff */
[----:B------:R-:W-:Y:S01]  /*b430*/  IMAD.IADD R3, R5, 0x1, R3 ;  /* 0x0000000105037824 */ /* 0x000fe200078e0203 */
[----:B------:R-:W-:Y:S02]  /*b440*/  LEA R6, P0, R4, UR4, 0x2 ;  /* 0x0000000404067c11 */ /* 0x000fe4000f8010ff */
[----:B------:R-:W-:Y:S01]  /*b450*/  LOP3.LUT R34, R34, R35, RZ, 0x3c, !PT ;  /* 0x0000002322227212 */ /* 0x000fe200078e3cff */
[----:B------:R-:W-:Y:S01]  /*b460*/  IMAD.X R35, RZ, RZ, R33, P2 ;  /* 0x000000ffff237224 */ /* 0x000fe200010e0621 */
[----:B------:R-:W-:Y:S01]  /*b470*/  LEA.HI.X R4, R4, UR5, R3, 0x2, P0 ;  /* 0x0000000504047c11 */ /* 0x000fe200080f1403 */
[----:B------:R-:W-:Y:S01]  /*b480*/  SHFL.IDX PT, R50, R6, RZ, 0x1c1f ;  /* 0x001c1fff06327589 */ /* 0x000fe200000e0000 */
[----:B------:R-:W-:Y:S01]  /*b490*/  IADD3 R37, P0, R32, 0x5000, RZ ;  /* 0x0000500020257810 */ /* 0x000fe20007f1e0ff */
[----:B------:R-:W-:Y:S01]  /*b4a0*/  VIADD R3, R10, 0x8 ;  /* 0x000000080a037836 */ /* 0x000fe20000000000 */
[----:B------:R-:W-:Y:S01]  /*b4b0*/  LOP3.LUT R28, R28, R29, RZ, 0x3c, !PT ;  /* 0x0000001d1c1c7212 */ /* 0x000fe200078e3cff */
[----:B------:R-:W2:Y:S01]  /*b4c0*/  SHFL.IDX PT, R51, R4, RZ, 0x1c1f ;  /* 0x001c1fff04337589 */ /* 0x000ea200000e0000 */
[----:B------:R-:W-:Y:S01]  /*b4d0*/  LOP3.LUT R36, R37, 0x380, RZ, 0xc0, !PT ;  /* 0x0000038025247812 */ /* 0x000fe200078ec0ff */
[----:B------:R-:W-:Y:S01]  /*b4e0*/  IMAD.X R29, RZ, RZ, R33, P3 ;  /* 0x000000ffff1d7224 */ /* 0x000fe200018e0621 */
[----:B------:R-:W-:Y:S01]  /*b4f0*/  ULDC.64 UR4, c[0x0][0xaa0] ;  /* 0x0002a80000047ab9 */ /* 0x000fe20000000a00 */
[----:B------:R-:W-:Y:S01]  /*b500*/  IADD3 R7, P3, R32, 0xb000, RZ ;  /* 0x0000b00020077810 */ /* 0x000fe20007f7e0ff */
[----:B------:R-:W-:Y:S01]  /*b510*/  SHFL.IDX PT, R58, R6, 0x1, 0x1c1f ;  /* 0x003c1f00063a7f89 */ /* 0x000fe200000e0000 */
[----:B------:R-:W-:-:S02]  /*b520*/  SHF.R.U64 R36, R36, 0x3, RZ ;  /* 0x0000000324247819 */ /* 0x000fc400000012ff */
[----:B------:R-:W-:Y:S01]  /*b530*/  LOP3.LUT R0, R7, 0x380, RZ, 0xc0, !PT ;  /* 0x0000038007007812 */ /* 0x000fe200078ec0ff */
[----:B------:R-:W3:Y:S01]  /*b540*/  SHFL.IDX PT, R59, R4, 0x1, 0x1c1f ;  /* 0x003c1f00043b7f89 */ /* 0x000ee200000e0000 */
[----:B------:R-:W-:Y:S01]  /*b550*/  LOP3.LUT R36, R36, R37, RZ, 0x3c, !PT ;  /* 0x0000002524247212 */ /* 0x000fe200078e3cff */
[--C-:B------:R-:W-:Y:S01]  /*b560*/  IMAD.X R37, RZ, RZ, R33.reuse, P0 ;  /* 0x000000ffff257224 */ /* 0x100fe200000e0621 */
[----:B------:R-:W-:Y:S01]  /*b570*/  LOP3.LUT P0, RZ, R211, 0x3, RZ, 0xc0, !PT ;  /* 0x00000003d3ff7812 */ /* 0x000fe2000780c0ff */
[----:B------:R-:W-:Y:S01]  /*b580*/  IMAD.X R49, RZ, RZ, R33, P3 ;  /* 0x000000ffff317224 */ /* 0x000fe200018e0621 */
[----:B------:R-:W-:Y:S02]  /*b590*/  IADD3 R13, P6, R32, 0x2000, RZ ;  /* 0x00002000200d7810 */ /* 0x000fe40007fde0ff */
[-C--:B------:R-:W-:Y:S02]  /*b5a0*/  ISETP.GE.OR P2, PT, R10, R71.reuse, P0 ;  /* 0x000000470a00720c */ /* 0x080fe40000746670 */
[----:B------:R-:W-:Y:S01]  /*b5b0*/  ISETP.GE.OR P0, PT, R3, R71, P0 ;  /* 0x000000470300720c */ /* 0x000fe20000706670 */
[----:B------:R-:W-:Y:S01]  /*b5c0*/  IMAD R3, R45, UR4, RZ ;  /* 0x000000042d037c24 */ /* 0x000fe2000f8e02ff */
[C---:B------:R-:W-:Y:S01]  /*b5d0*/  IADD3 R25, P5, R32.reuse, 0x3000, RZ ;  /* 0x0000300020197810 */ /* 0x040fe20007fbe0ff */
[----:B------:R-:W4:Y:S01]  /*b5e0*/  @P1 LDC R45, c[0x0][0xbf0] ;  /* 0x0002fc00ff2d1b82 */ /* 0x000f220000000800 */
[----:B------:R-:W-:-:S02]  /*b5f0*/  IADD3 R53, P4, R32, 0x4000, RZ ;  /* 0x0000400020357810 */ /* 0x000fc40007f9e0ff */
[----:B------:R-:W-:Y:S01]  /*b600*/  SHF.R.U64 R0, R0, 0x3, RZ ;  /* 0x0000000300007819 */ /* 0x000fe200000012ff */
[----:B------:R-:W-:Y:S01]  /*b610*/  IMAD R21, R44, UR5, R3 ;  /* 0x000000052c157c24 */ /* 0x000fe2000f8e0203 */
[----:B------:R-:W-:Y:S02]  /*b620*/  LOP3.LUT R12, R13, 0x380, RZ, 0xc0, !PT ;  /* 0x000003800d0c7812 */ /* 0x000fe400078ec0ff */
[----:B------:R-:W-:Y:S01]  /*b630*/  LOP3.LUT R24, R25, 0x380, RZ, 0xc0, !PT ;  /* 0x0000038019187812 */ /* 0x000fe200078ec0ff */
[----:B--2---:R2:W-:Y:S01]  /*b640*/  @!P2 ST.E desc[UR60][R50.64], R2 ;  /* 0x000000023200a985 */ /* 0x0045e2000c10193c */
[----:B------:R-:W-:Y:S02]  /*b650*/  LOP3.LUT R52, R53, 0x380, RZ, 0xc0, !PT ;  /* 0x0000038035347812 */ /* 0x000fe400078ec0ff */
[----:B------:R-:W-:Y:S01]  /*b660*/  LOP3.LUT R48, R0, R7, RZ, 0x3c, !PT ;  /* 0x0000000700307212 */ /* 0x000fe200078e3cff */
[----:B------:R-:W-:Y:S01]  /*b670*/  IMAD R0, R205, 0x20, R209 ;  /* 0x00000020cd007824 */ /* 0x000fe200078e02d1 */
[----:B------:R-:W-:Y:S01]  /*b680*/  SHF.R.U64 R12, R12, 0x3, RZ ;  /* 0x000000030c0c7819 */ /* 0x000fe200000012ff */
[----:B---3--:R3:W-:Y:S01]  /*b690*/  @!P0 ST.E desc[UR60][R58.64], R20 ;  /* 0x000000143a008985 */ /* 0x0087e2000c10193c */
[----:B------:R-:W-:-:S02]  /*b6a0*/  SHF.R.U64 R24, R24, 0x3, RZ ;  /* 0x0000000318187819 */ /* 0x000fc400000012ff */
[----:B------:R-:W-:Y:S01]  /*b6b0*/  SHF.R.U64 R52, R52, 0x3, RZ ;  /* 0x0000000334347819 */ /* 0x000fe200000012ff */
[----:B------:R-:W5:Y:S01]  /*b6c0*/  LD.E.128 R36, desc[UR60][R36.64] ;  /* 0x0000003c24247980 */ /* 0x000f62000c101d00 */
[----:B------:R-:W-:Y:S01]  /*b6d0*/  LOP3.LUT R12, R12, R13, RZ, 0x3c, !PT ;  /* 0x0000000d0c0c7212 */ /* 0x000fe200078e3cff */
[----:B--2---:R-:W-:Y:S01]  /*b6e0*/  IMAD.WIDE.U32 R2, R44, UR4, RZ ;  /* 0x000000042c027c25 */ /* 0x004fe2000f8e00ff */
[----:B------:R-:W-:Y:S01]  /*b6f0*/  ULDC.64 UR4, c[0x0][0xae8] ;  /* 0x0002ba0000047ab9 */ /* 0x000fe20000000a00 */
[----:B------:R-:W-:Y:S01]  /*b700*/  LOP3.LUT R24, R24, R25, RZ, 0x3c, !PT ;  /* 0x0000001918187212 */ /* 0x000fe200078e3cff */
[----:B------:R-:W5:Y:S01]  /*b710*/  LD.E.128 R28, desc[UR60][R28.64] ;  /* 0x0000003c1c1c7980 */ /* 0x000f62000c101d00 */
[----:B------:R-:W-:Y:S01]  /*b720*/  IMAD.IADD R3, R3, 0x1, R21 ;  /* 0x0000000103037824 */ /* 0x000fe200078e0215 */
[----:B------:R-:W-:Y:S01]  /*b730*/  LOP3.LUT R52, R52, R53, RZ, 0x3c, !PT ;  /* 0x0000003534347212 */ /* 0x000fe200078e3cff */
[----:B------:R-:W-:Y:S01]  /*b740*/  IMAD R21, R40, UR4, RZ ;  /* 0x0000000428157c24 */ /* 0x000fe2000f8e02ff */
[----:B------:R-:W-:Y:S01]  /*b750*/  IADD3.X R13, RZ, R33, RZ, P6, !PT ;  /* 0x00000021ff0d7210 */ /* 0x000fe200037fe4ff */
[----:B------:R-:W-:Y:S01]  /*b760*/  IMAD R40, R207, 0x80, R0 ;  /* 0x00000080cf287824 */ /* 0x000fe200078e0200 */
[C---:B------:R-:W-:Y:S01]  /*b770*/  IADD3 R65, P6, R32.reuse, 0x8000, RZ ;  /* 0x0000800020417810 */ /* 0x040fe20007fde0ff */
[--C-:B------:R-:W-:Y:S01]  /*b780*/  IMAD.X R25, RZ, RZ, R33.reuse, P5 ;  /* 0x000000ffff197224 */ /* 0x100fe200028e0621 */
[C---:B------:R-:W-:Y:S01]  /*b790*/  IADD3 R61, P5, R32.reuse, 0x9000, RZ ;  /* 0x00009000203d7810 */ /* 0x040fe20007fbe0ff */
[----:B------:R-:W-:Y:S01]  /*b7a0*/  IMAD.X R53, RZ, RZ, R33, P4 ;  /* 0x000000ffff357224 */ /* 0x000fe200020e0621 */
[----:B------:R-:W-:Y:S01]  /*b7b0*/  IADD3 R57, P4, R32, 0xa000, RZ ;  /* 0x0000a00020397810 */ /* 0x000fe20007f9e0ff */
[C---:B------:R-:W-:Y:S01]  /*b7c0*/  IMAD R21, R206.reuse, UR5, R21 ;  /* 0x00000005ce157c24 */ /* 0x040fe2000f8e0215 */
[----:B------:R-:W-:Y:S01]  /*b7d0*/  LOP3.LUT R64, R65, 0x380, RZ, 0xc0, !PT ;  /* 0x0000038041407812 */ /* 0x000fe200078ec0ff */
[----:B------:R-:W-:Y:S01]  /*b7e0*/  IMAD.WIDE.U32 R2, R206, UR4, R2 ;  /* 0x00000004ce027c25 */ /* 0x000fe2000f8e0002 */
[----:B------:R-:W-:Y:S01]  /*b7f0*/  LOP3.LUT R60, R61, 0x380, RZ, 0xc0, !PT ;  /* 0x000003803d3c7812 */ /* 0x000fe200078ec0ff */
[----:B------:R-:W-:Y:S01]  /*b800*/  ULDC.64 UR4, c[0x0][0xaf0] ;  /* 0x0002bc0000047ab9 */ /* 0x000fe20000000a00 */
[----:B------:R-:W-:Y:S01]  /*b810*/  LOP3.LUT R56, R57, 0x380, RZ, 0xc0, !PT ;  /* 0x0000038039387812 */ /* 0x000fe200078ec0ff */
[----:B-1----:R-:W-:Y:S01]  /*b820*/  @P1 IMAD.HI.U32 R0, R40, R73, RZ ;  /* 0x0000004928001227 */ /* 0x002fe200078e00ff */
[----:B------:R-:W-:Y:S01]  /*b830*/  LOP3.LUT R5, R32, 0x380, RZ, 0xc0, !PT ;  /* 0x0000038020057812 */ /* 0x000fe200078ec0ff */
[----:B------:R-:W5:Y:S01]  /*b840*/  LD.E.128 R12, desc[UR60][R12.64] ;  /* 0x0000003c0c0c7980 */ /* 0x000f62000c101d00 */
[----:B------:R-:W-:Y:S01]  /*b850*/  LOP3.LUT R8, R11, 0x380, RZ, 0xc0, !PT ;  /* 0x000003800b087812 */ /* 0x000fe200078ec0ff */
[----:B------:R-:W-:Y:S01]  /*b860*/  IMAD.IADD R3, R3, 0x1, R21 ;  /* 0x0000000103037824 */ /* 0x000fe200078e0215 */
[----:B------:R-:W-:Y:S01]  /*b870*/  SHF.R.U64 R64, R64, 0x3, RZ ;  /* 0x0000000340407819 */ /* 0x000fe200000012ff */
[----:B------:R-:W-:Y:S01]  /*b880*/  IMAD.MOV.U32 R21, RZ, RZ, R40 ;  /* 0x000000ffff157224 */ /* 0x000fe200078e0028 */
[----:B----4-:R-:W-:Y:S01]  /*b890*/  @P1 SHF.R.U32.HI R21, RZ, R45, R0 ;  /* 0x0000002dff151219 */ /* 0x010fe20000011600 */
[----:B---3--:R-:W-:Y:S01]  /*b8a0*/  IMAD R20, R208, UR4, RZ ;  /* 0x00000004d0147c24 */ /* 0x008fe2000f8e02ff */
[----:B------:R-:W-:Y:S01]  /*b8b0*/  SHF.R.U64 R60, R60, 0x3, RZ ;  /* 0x000000033c3c7819 */ /* 0x000fe200000012ff */
[----:B------:R-:W5:Y:S01]  /*b8c0*/  LD.E.128 R24, desc[UR60][R24.64] ;  /* 0x0000003c18187980 */ /* 0x000f62000c101d00 */
[----:B------:R-:W-:-:S02]  /*b8d0*/  SHF.R.U64 R56, R56, 0x3, RZ ;  /* 0x0000000338387819 */ /* 0x000fc400000012ff */
[----:B------:R-:W-:Y:S01]  /*b8e0*/  SHF.R.U64 R5, R5, 0x3, RZ ;  /* 0x0000000305057819 */ /* 0x000fe200000012ff */
[----:B------:R-:W5:Y:S01]  /*b8f0*/  LD.E.128 R52, desc[UR60][R52.64] ;  /* 0x0000003c34347980 */ /* 0x000f62000c101d00 */
[----:B------:R-:W-:Y:S01]  /*b900*/  SHF.R.U64 R8, R8, 0x3, RZ ;  /* 0x0000000308087819 */ /* 0x000fe200000012ff */
[C---:B------:R-:W-:Y:S01]  /*b910*/  IMAD R45, R69.reuse, UR5, R20 ;  /* 0x00000005452d7c24 */ /* 0x040fe2000f8e0214 */
[----:B------:R-:W-:Y:S01]  /*b920*/  SHF.R.S32.HI R0, RZ, 0x1f, R21 ;  /* 0x0000001fff007819 */ /* 0x000fe20000011415 */
[----:B------:R-:W-:Y:S01]  /*b930*/  IMAD.WIDE.U32 R2, R69, UR4, R2 ;  /* 0x0000000445027c25 */ /* 0x000fe2000f8e0002 */
[----:B------:R-:W-:Y:S01]  /*b940*/  LOP3.LUT R64, R64, R65, RZ, 0x3c, !PT ;  /* 0x0000004140407212 */ /* 0x000fe200078e3cff */
[----:B------:R-:W-:Y:S01]  /*b950*/  ULDC.64 UR4, c[0x0][0xae0] ;  /* 0x0002b80000047ab9 */ /* 0x000fe20000000a00 */
[----:B------:R-:W-:Y:S01]  /*b960*/  LOP3.LUT R60, R60, R61, RZ, 0x3c, !PT ;  /* 0x0000003d3c3c7212 */ /* 0x000fe200078e3cff */
[----:B------:R-:W-:Y:S01]  /*b970*/  IMAD.MOV R20, RZ, RZ, -R21 ;  /* 0x000000ffff147224 */ /* 0x000fe200078e0a15 */
[----:B------:R-:W-:Y:S01]  /*b980*/  LOP3.LUT R56, R56, R57, RZ, 0x3c, !PT ;  /* 0x0000003938387212 */ /* 0x000fe200078e3cff */
[--C-:B------:R-:W-:Y:S01]  /*b990*/  IMAD.X R65, RZ, RZ, R33.reuse, P6 ;  /* 0x000000ffff417224 */ /* 0x100fe200030e0621 */
[----:B------:R-:W-:Y:S01]  /*b9a0*/  LOP3.LUT R4, R5, R32, RZ, 0x3c, !PT ;  /* 0x0000002005047212 */ /* 0x000fe200078e3cff */
[--C-:B------:R-:W-:Y:S01]  /*b9b0*/  IMAD.X R61, RZ, RZ, R33.reuse, P5 ;  /* 0x000000ffff3d7224 */ /* 0x100fe200028e0621 */
[----:B------:R-:W-:Y:S01]  /*b9c0*/  LOP3.LUT R8, R8, R11, RZ, 0x3c, !PT ;  /* 0x0000000b08087212 */ /* 0x000fe200078e3cff */
[--C-:B------:R-:W-:Y:S01]  /*b9d0*/  IMAD.X R57, RZ, RZ, R33.reuse, P4 ;  /* 0x000000ffff397224 */ /* 0x100fe200020e0621 */
[----:B------:R-:W5:Y:S01]  /*b9e0*/  LD.E.128 R48, desc[UR60][R48.64] ;  /* 0x0000003c30307980 */ /* 0x000f62000c101d00 */
[----:B------:R-:W-:-:S02]  /*b9f0*/  IMAD.MOV.U32 R5, RZ, RZ, R33 ;  /* 0x000000ffff057224 */ /* 0x000fc400078e0021 */
[----:B------:R-:W-:Y:S01]  /*ba00*/  IMAD.IADD R3, R3, 0x1, R45 ;  /* 0x0000000103037824 */ /* 0x000fe200078e022d */
[----:B------:R-:W5:Y:S01]  /*ba10*/  LD.E.128 R8, desc[UR60][R8.64] ;  /* 0x0000003c08087980 */ /* 0x000f62000c101d00 */
[----:B------:R-:W-:Y:S02]  /*ba20*/  IMAD R0, R0, UR4, RZ ;  /* 0x0000000400007c24 */ /* 0x000fe4000f8e02ff */
[----:B------:R-:W-:Y:S01]  /*ba30*/  IMAD R45, R47, R20, R40 ;  /* 0x000000142f2d7224 */ /* 0x000fe200078e0228 */
[----:B------:R-:W5:Y:S01]  /*ba40*/  LD.E.128 R4, desc[UR60][R4.64] ;  /* 0x0000003c04047980 */ /* 0x000f62000c101d00 */
[----:B------:R-:W-:-:S03]  /*ba50*/  IMAD R47, R21, UR5, R0 ;  /* 0x00000005152f7c24 */ /* 0x000fc6000f8e0200 */
[----:B------:R-:W5:Y:S01]  /*ba60*/  LD.E.128 R32, desc[UR60][R34.64] ;  /* 0x0000003c22207980 */ /* 0x000f62000c101d00 */
[----:B------:R-:W-:-:S03]  /*ba70*/  SHF.R.S32.HI R0, RZ, 0x1f, R45 ;  /* 0x0000001fff007819 */ /* 0x000fc6000001142d */
[----:B------:R-:W5:Y:S01]  /*ba80*/  LD.E.128 R64, desc[UR60][R64.64] ;  /* 0x0000003c40407980 */ /* 0x000f62000c101d00 */
[----:B------:R-:W-:Y:S01]  /*ba90*/  IMAD.WIDE.U32 R2, R21, UR4, R2 ;  /* 0x0000000415027c25 */ /* 0x000fe2000f8e0002 */
[----:B------:R-:W-:Y:S02]  /*baa0*/  ULDC.64 UR4, c[0x0][0xad8] ;  /* 0x0002b60000047ab9 */ /* 0x000fe40000000a00 */
[----:B------:R-:W5:Y:S04]  /*bab0*/  LD.E.128 R60, desc[UR60][R60.64] ;  /* 0x0000003c3c3c7980 */ /* 0x000f68000c101d00 */
[----:B------:R-:W5:Y:S01]  /*bac0*/  LD.E.128 R56, desc[UR60][R56.64] ;  /* 0x0000003c38387980 */ /* 0x000f62000c101d00 */
[----:B------:R-:W-:Y:S01]  /*bad0*/  @!PT LDS RZ, [RZ] ;  /* 0x00000000fffff984 */ /* 0x000fe20000000800 */
[----:B------:R-:W-:Y:S01]  /*bae0*/  @!PT LDS RZ, [RZ] ;  /* 0x00000000fffff984 */ /* 0x000fe20000000800 */
[----:B------:R-:W-:Y:S01]  /*baf0*/  @!PT LDS RZ, [RZ] ;  /* 0x00000000fffff984 */ /* 0x000fe20000000800 */
[----:B------:R-:W-:Y:S01]  /*bb00*/  @!PT LDS RZ, [RZ] ;  /* 0x00000000fffff984 */ /* 0x000fe20000000800 */
[----:B------:R1:W-:Y:S06]  /*bb10*/  MEMBAR.ALL.CTA ;  /* 0x0000000000007992 */ /* 0x0003ec0000008000 */
[----:B-1----:R-:W1:Y:S01]  /*bb20*/  FENCE.VIEW.ASYNC.S ;  /* 0x00000000000073c6 */ /* 0x002e620000000000 */
[----:B------:R-:W-:-:S02]  /*bb30*/  IMAD.IADD R3, R3, 0x1, R47 ;  /* 0x0000000103037824 */ /* 0x000fc400078e022f */
[----:B------:R-:W-:Y:S02]  /*bb40*/  IMAD R20, R0, UR4, RZ ;  /* 0x0000000400147c24 */ /* 0x000fe4000f8e02ff */
[----:B------:R-:W-:Y:S02]  /*bb50*/  IMAD R68, R207, 0x80, R209 ;  /* 0x00000080cf447824 */ /* 0x000fe400078e02d1 */
[C---:B------:R-:W-:Y:S02]  /*bb60*/  IMAD R21, R45.reuse, UR5, R20 ;  /* 0x000000052d157c24 */ /* 0x040fe4000f8e0214 */
[----:B------:R-:W-:Y:S01]  /*bb70*/  IMAD.WIDE.U32 R2, R45, UR4, R2 ;  /* 0x000000042d027c25 */ /* 0x000fe2000f8e0002 */
[C---:B------:R-:W-:Y:S01]  /*bb80*/  ISETP.GE.AND P2, PT, R68.reuse, R71, PT ;  /* 0x000000474400720c */ /* 0x040fe20003f46270 */
[----:B------:R-:W-:Y:S02]  /*bb90*/  ULDC.64 UR4, c[0x0][0xa80] ;  /* 0x0002a00000047ab9 */ /* 0x000fe40000000a00 */
[----:B------:R-:W-:Y:S01]  /*bba0*/  VIADD R0, R68, 0x20 ;  /* 0x0000002044007836 */ /* 0x000fe20000000000 */
[----:B------:R-:W-:Y:S01]  /*bbb0*/  LEA R40, P3, R2, UR4, 0x1 ;  /* 0x0000000402287c11 */ /* 0x000fe2000f8608ff */
[----:B------:R-:W-:-:S02]  /*bbc0*/  IMAD.IADD R3, R3, 0x1, R21 ;  /* 0x0000000103037824 */ /* 0x000fc400078e0215 */
[----:B0-----:R-:W-:Y:S01]  /*bbd0*/  VIADD R46, R46, 0x36820 ;  /* 0x000368202e2e7836 */ /* 0x001fe20000000000 */
[-C--:B------:R-:W-:Y:S01]  /*bbe0*/  ISETP.GE.AND P1, PT, R0, R71.reuse, PT ;  /* 0x000000470000720c */ /* 0x080fe20003f26270 */
[----:B------:R-:W-:Y:S01]  /*bbf0*/  VIADD R0, R68, 0x40 ;  /* 0x0000004044007836 */ /* 0x000fe20000000000 */
[----:B------:R-:W-:Y:S02]  /*bc00*/  LEA.HI.X R47, R2, UR5, R3, 0x1, P3 ;  /* 0x00000005022f7c11 */ /* 0x000fe400098f0c03 */
[----:B------:R-:W-:Y:S01]  /*bc10*/  PRMT R46, RZ, 0x654, R46 ;  /* 0x00000654ff2e7816 */ /* 0x000fe2000000002e */
[----:B-1----:R0:W1:Y:S01]  /*bc20*/  SHFL.IDX PT, R44, R40, RZ, 0x181f ;  /* 0x00181fff282c7589 */ /* 0x00206200000e0000 */
[----:B------:R-:W-:Y:S01]  /*bc30*/  ISETP.GE.AND P0, PT, R0, R71, PT ;  /* 0x000000470000720c */ /* 0x000fe20003f06270 */
[----:B------:R-:W-:Y:S01]  /*bc40*/  BSSY B1, `(.L_x_401) ;  /* 0x0000011000017945 */ /* 0x000fe20003800000 */
[----:B------:R0:W-:Y:S01]  /*bc50*/  SYNCS.ARRIVE.TRANS64.RED.A1T0 RZ, [R46+URZ], RZ ;  /* 0x000000ff2eff79a7 */ /* 0x0001e2000810043f */
[----:B------:R0:W2:Y:S02]  /*bc60*/  SHFL.IDX PT, R0, R47, RZ, 0x181f ;  /* 0x00181fff2f007589 */ /* 0x0000a400000e0000 */
[----:B------:R-:W-:Y:S08]  /*bc70*/  @P2 BRA `(.L_x_402) ;  /* 0x0000000000342947 */ /* 0x000ff00003800000 */
[----:B------:R-:W-:Y:S02]  /*bc80*/  ULDC UR4, c[0x0][0xac8] ;  /* 0x0002b20000047ab9 */ /* 0x000fe40000000800 */
[----:B------:R-:W-:Y:S02]  /*bc90*/  ISETP.GE.AND P4, PT, R18, UR4, PT ;  /* 0x0000000412007c0c */ /* 0x000fe4000bf86270 */
[----:B------:R-:W-:Y:S02]  /*bca0*/  ISETP.GE.AND P3, PT, R19, UR4, PT ;  /* 0x0000000413007c0c */ /* 0x000fe4000bf66270 */
[----:B------:R-:W-:-:S09]  /*bcb0*/  ISETP.GE.AND P2, PT, R23, UR4, PT ;  /* 0x0000000417007c0c */ /* 0x000fd2000bf46270 */
[CC--:B-1----:R-:W-:Y:S02]  /*bcc0*/  @!P4 LEA R2, P6, R18.reuse, R44.reuse, 0x1 ;  /* 0x0000002c1202c211 */ /* 0x0c2fe400078c08ff */
[----:B------:R-:W-:Y:S02]  /*bcd0*/  @!P3 LEA R20, P5, R19, R44, 0x1 ;  /* 0x0000002c1314b211 */ /* 0x000fe400078a08ff */
[----:B--2---:R-:W-:Y:S02]  /*bce0*/  @!P4 LEA.HI.X R3, R18, R0, R219, 0x1, P6 ;  /* 0x000000001203c211 */ /* 0x004fe400030f0cdb */
[----:B------:R-:W-:Y:S02]  /*bcf0*/  @!P2 LEA R44, P6, R23, R44, 0x1 ;  /* 0x0000002c172ca211 */ /* 0x000fe400078c08ff */
[-C--:B------:R-:W-:Y:S01]  /*bd00*/  @!P3 LEA.HI.X R21, R19, R0.reuse, R218, 0x1, P5 ;  /* 0x000000001315b211 */ /* 0x080fe200028f0cda */
[----:B-----5:R3:W-:Y:S01]  /*bd10*/  @!P4 ST.E.128 desc[UR60][R2.64], R4 ;  /* 0x000000040200c985 */ /* 0x0207e2000c101d3c */
[----:B------:R-:W-:-:S03]  /*bd20*/  @!P2 LEA.HI.X R45, R23, R0, R217, 0x1, P6 ;  /* 0x00000000172da211 */ /* 0x000fc600030f0cd9 */
[----:B------:R3:W-:Y:S04]  /*bd30*/  @!P3 ST.E.128 desc[UR60][R20.64], R52 ;  /* 0x000000341400b985 */ /* 0x0007e8000c101d3c */
[----:B------:R3:W-:Y:S02]  /*bd40*/  @!P2 ST.E.128 desc[UR60][R44.64], R64 ;  /* 0x000000402c00a985 */ /* 0x0007e4000c101d3c */
.L_x_402:
[----:B------:R-:W-:Y:S05]  /*bd50*/  BSYNC B1 ;  /* 0x0000000000017941 */ /* 0x000fea0003800000 */
.L_x_401:
[----:B--2---:R2:W4:Y:S01]  /*bd60*/  SHFL.IDX PT, R0, R47, 0x1, 0x181f ;  /* 0x00381f002f007f89 */ /* 0x00452200000e0000 */
[----:B------:R-:W-:Y:S03]  /*bd70*/  BSSY B1, `(.L_x_403) ;  /* 0x0000010000017945 */ /* 0x000fe60003800000 */
[----:B---3-5:R2:W3:Y:S01]  /*bd80*/  SHFL.IDX PT, R6, R40, 0x1, 0x181f ;  /* 0x00381f0028067f89 */ /* 0x0284e200000e0000 */
[----:B------:R-:W-:Y:S05]  /*bd90*/  @P1 BRA `(.L_x_404) ;  /* 0x0000000000341947 */ /* 0x000fea0003800000 */
[----:B------:R-:W-:Y:S02]  /*bda0*/  ULDC UR4, c[0x0][0xac8] ;  /* 0x0002b20000047ab9 */ /* 0x000fe40000000800 */
[----:B------:R-:W-:Y:S02]  /*bdb0*/  ISETP.GE.AND P4, PT, R18, UR4, PT ;  /* 0x0000000412007c0c */ /* 0x000fe4000bf86270 */
[----:B------:R-:W-:Y:S02]  /*bdc0*/  ISETP.GE.AND P5, PT, R19, UR4, PT ;  /* 0x0000000413007c0c */ /* 0x000fe4000bfa6270 */
[----:B------:R-:W-:-:S09]  /*bdd0*/  ISETP.GE.AND P6, PT, R23, UR4, PT ;  /* 0x0000000417007c0c */ /* 0x000fd2000bfc6270 */
[CC--:B---3--:R-:W-:Y:S02]  /*bde0*/  @!P4 LEA R2, P1, R18.reuse, R6.reuse, 0x1 ;  /* 0x000000061202c211 */ /* 0x0c8fe400078208ff */
[-C--:B------:R-:W-:Y:S02]  /*bdf0*/  @!P5 LEA R4, P2, R19, R6.reuse, 0x1 ;  /* 0x000000061304d211 */ /* 0x080fe400078408ff */
[----:B------:R-:W-:Y:S02]  /*be00*/  @!P6 LEA R6, P3, R23, R6, 0x1 ;  /* 0x000000061706e211 */ /* 0x000fe400078608ff */
[-C--:B----4-:R-:W-:Y:S02]  /*be10*/  @!P4 LEA.HI.X R3, R18, R0.reuse, R219, 0x1, P1 ;  /* 0x000000001203c211 */ /* 0x090fe400008f0cdb */
[-C--:B------:R-:W-:Y:S02]  /*be20*/  @!P5 LEA.HI.X R5, R19, R0.reuse, R218, 0x1, P2 ;  /* 0x000000001305d211 */ /* 0x080fe400010f0cda */
[----:B------:R-:W-:Y:S01]  /*be30*/  @!P6 LEA.HI.X R7, R23, R0, R217, 0x1, P3 ;  /* 0x000000001707e211 */ /* 0x000fe200018f0cd9 */
[----:B------:R3:W-:Y:S04]  /*be40*/  @!P4 ST.E.128 desc[UR60][R2.64], R8 ;  /* 0x000000080200c985 */ /* 0x0007e8000c101d3c */
[----:B------:R3:W-:Y:S04]  /*be50*/  @!P5 ST.E.128 desc[UR60][R4.64], R36 ;  /* 0x000000240400d985 */ /* 0x0007e8000c101d3c */
[----:B------:R3:W-:Y:S02]  /*be60*/  @!P6 ST.E.128 desc[UR60][R6.64], R60 ;  /* 0x0000003c0600e985 */ /* 0x0007e4000c101d3c */
.L_x_404:
[----:B------:R-:W-:Y:S05]  /*be70*/  BSYNC B1 ;  /* 0x0000000000017941 */ /* 0x000fea0003800000 */
.L_x_403:
[----:B----4-:R4:W0:Y:S01]  /*be80*/  SHFL.IDX PT, R0, R47, 0x2, 0x181f ;  /* 0x00581f002f007f89 */ /* 0x01082200000e0000 */
[----:B------:R-:W-:Y:S03]  /*be90*/  BSSY B1, `(.L_x_405) ;  /* 0x0000010000017945 */ /* 0x000fe60003800000 */
[----:B---3--:R4:W3:Y:S01]  /*bea0*/  SHFL.IDX PT, R6, R40, 0x2, 0x181f ;  /* 0x00581f0028067f89 */ /* 0x0088e200000e0000 */
        /* <DEDUP_REMOVED lines=8> */
[-C--:B0-----:R-:W-:Y:S02]  /*bf30*/  @!P3 LEA.HI.X R3, R18, R0.reuse, R219, 0x1, P0 ;  /* 0x000000001203b211 */ /* 0x081fe400000f0cdb */
[-C--:B------:R-:W-:Y:S02]  /*bf40*/  @!P4 LEA.HI.X R5, R19, R0.reuse, R218, 0x1, P1 ;  /* 0x000000001305c211 */ /* 0x080fe400008f0cda */
[----:B------:R-:W-:Y:S01]  /*bf50*/  @!P5 LEA.HI.X R7, R23, R0, R217, 0x1, P2 ;  /* 0x000000001707d211 */ /* 0x000fe200010f0cd9 */
[----:B------:R0:W-:Y:S04]  /*bf60*/  @!P3 ST.E.128 desc[UR60][R2.64], R12 ;  /* 0x0000000c0200b985 */ /* 0x0001e8000c101d3c */
[----:B------:R0:W-:Y:S04]  /*bf70*/  @!P4 ST.E.128 desc[UR60][R4.64], R28 ;  /* 0x0000001c0400c985 */ /* 0x0001e8000c101d3c */
[----:B------:R0:W-:Y:S02]  /*bf80*/  @!P5 ST.E.128 desc[UR60][R6.64], R56 ;  /* 0x000000380600d985 */ /* 0x0001e4000c101d3c */
.L_x_406:
[----:B------:R-:W-:Y:S05]  /*bf90*/  BSYNC B1 ;  /* 0x0000000000017941 */ /* 0x000fea0003800000 */
.L_x_405:
[----:B0-----:R-:W-:Y:S01]  /*bfa0*/  VIADD R0, R68, 0x60 ;  /* 0x0000006044007836 */ /* 0x001fe20000000000 */
[----:B---3--:R0:W3:Y:S04]  /*bfb0*/  SHFL.IDX PT, R6, R47, 0x3, 0x181f ;  /* 0x00781f002f067f89 */ /* 0x0080e800000e0000 */
[----:B------:R-:W-:Y:S01]  /*bfc0*/  ISETP.GE.AND P0, PT, R0, R71, PT ;  /* 0x000000470000720c */ /* 0x000fe20003f06270 */
[----:B--2-4-:R-:W2:-:S12]  /*bfd0*/  SHFL.IDX PT, R40, R40, 0x3, 0x181f ;  /* 0x00781f0028287f89 */ /* 0x014e9800000e0000 */
[----:B0-----:R-:W-:Y:S05]  /*bfe0*/  @P0 BRA `(.L_x_407) ;  /* 0x0000000c002c0947 */ /* 0x001fea0003800000 */
[----:B------:R-:W-:Y:S02]  /*bff0*/  ULDC UR4, c[0x0][0xac8] ;  /* 0x0002b20000047ab9 */ /* 0x000fe40000000800 */
[----:B------:R-:W-:Y:S02]  /*c000*/  ISETP.GE.AND P2, PT, R18, UR4, PT ;  /* 0x0000000412007c0c */ /* 0x000fe4000bf46270 */
[----:B------:R-:W-:-:S11]  /*c010*/  ISETP.GE.AND P3, PT, R19, UR4, PT ;  /* 0x0000000413007c0c */ /* 0x000fd6000bf66270 */
[CC--:B--2---:R-:W-:Y:S02]  /*c020*/  @!P2 LEA R2, P0, R18.reuse, R40.reuse, 0x1 ;  /* 0x000000281202a211 */ /* 0x0c4fe400078008ff */
[C---:B------:R-:W-:Y:S02]  /*c030*/  @!P3 LEA R4, P1, R19.reuse, R40, 0x1 ;  /* 0x000000281304b211 */ /* 0x040fe400078208ff */
[-C--:B---3--:R-:W-:Y:S02]  /*c040*/  @!P2 LEA.HI.X R3, R18, R6.reuse, R219, 0x1, P0 ;  /* 0x000000061203a211 */ /* 0x088fe400000f0cdb */
[----:B------:R-:W-:Y:S02]  /*c050*/  @!P3 LEA.HI.X R5, R19, R6, R218, 0x1, P1 ;  /* 0x000000061305b211 */ /* 0x000fe400008f0cda */
[----:B------:R-:W-:Y:S01]  /*c060*/  ISETP.GE.AND P0, PT, R23, UR4, PT ;  /* 0x0000000417007c0c */ /* 0x000fe2000bf06270 */
[----:B------:R0:W-:Y:S04]  /*c070*/  @!P2 ST.E.128 desc[UR60][R2.64], R24 ;  /* 0x000000180200a985 */ /* 0x0001e8000c101d3c */
[----:B------:R0:W-:Y:S08]  /*c080*/  @!P3 ST.E.128 desc[UR60][R4.64], R32 ;  /* 0x000000200400b985 */ /* 0x0001f0000c101d3c */
[----:B------:R-:W-:Y:S05]  /*c090*/  @P0 BRA `(.L_x_407) ;  /* 0x0000000c00000947 */ /* 0x000fea0003800000 */
[----:B0-----:R-:W-:-:S04]  /*c0a0*/  LEA R2, P0, R23, R40, 0x1 ;  /* 0x0000002817027211 */ /* 0x001fc800078008ff */
[----:B------:R-:W-:-:S05]  /*c0b0*/  LEA.HI.X R3, R23, R6, R217, 0x1, P0 ;  /* 0x0000000617037211 */ /* 0x000fca00000f0cd9 */
[----:B------:R4:W-:Y:S01]  /*c0c0*/  ST.E.128 desc[UR60][R2.64], R48 ;  /* 0x0000003002007985 */ /* 0x0009e2000c101d3c */
[----:B------:R-:W-:Y:S05]  /*c0d0*/  BRA `(.L_x_407) ;  /* 0x0000000800f07947 */ /* 0x000fea0003800000 */
.L_x_399:
[----:B------:R-:W2:Y:S01]  /*c0e0*/  LDC.64 R4, c[0x0][0xc00] ;  /* 0x00030000ff047b82 */ /* 0x000ea20000000a00 */
[----:B------:R-:W-:Y:S01]  /*c0f0*/  ULDC.64 UR4, c[0x0][0xc08] ;  /* 0x0003020000047ab9 */ /* 0x000fe20000000a00 */
[----:B------:R-:W-:-:S06]  /*c100*/  IMAD.MOV.U32 R6, RZ, RZ, RZ ;  /* 0x000000ffff067224 */ /* 0x000fcc00078e00ff */
[----:B------:R-:W3:Y:S01]  /*c110*/  LDC.64 R2, c[0x0][0xc00] ;  /* 0x00030000ff027b82 */ /* 0x000ee20000000a00 */
[----:B------:R-:W-:-:S04]  /*c120*/  ISETP.NE.U32.AND P1, PT, RZ, UR4, PT ;  /* 0x00000004ff007c0c */ /* 0x000fc8000bf25070 */
[----:B------:R-:W-:-:S03]  /*c130*/  ISETP.NE.AND.EX P1, PT, RZ, UR5, PT, P1 ;  /* 0x00000005ff007c0c */ /* 0x000fc6000bf25310 */
[----:B------:R-:W4:Y:S01]  /*c140*/  LDC R25, c[0x0][0xbe8] ;  /* 0x0002fa00ff197b82 */ /* 0x000f220000000800 */
[----:B--2---:R-:W-:-:S04]  /*c150*/  ISETP.NE.U32.AND P0, PT, R4, RZ, PT ;  /* 0x000000ff0400720c */ /* 0x004fc80003f05070 */
[----:B------:R-:W-:Y:S01]  /*c160*/  ISETP.NE.AND.EX P0, PT, R5, RZ, PT, P0 ;  /* 0x000000ff0500720c */ /* 0x000fe20003f05300 */
[----:B---3--:R-:W-:-:S04]  /*c170*/  IMAD.WIDE R4, R204, 0x4, R2 ;  /* 0x00000004cc047825 */ /* 0x008fc800078e0202 */
[----:B------:R-:W2:Y:S01]  /*c180*/  @P1 LDC.64 R2, c[0x0][0xc08] ;  /* 0x00030200ff021b82 */ /* 0x000ea20000000a00 */
[----:B------:R-:W-:Y:S02]  /*c190*/  ULDC UR4, c[0x0][0xa88] ;  /* 0x0002a20000047ab9 */ /* 0x000fe40000000800 */
[----:B------:R-:W-:-:S05]  /*c1a0*/  IMAD.U32 R0, RZ, RZ, UR4 ;  /* 0x00000004ff007e24 */ /* 0x000fca000f8e00ff */
[----:B------:R3:W5:Y:S01]  /*c1b0*/  @P0 LDG.E R6, desc[UR60][R4.64] ;  /* 0x0000003c04060981 */ /* 0x000762000c1e1900 */
[----:B--2---:R-:W-:-:S05]  /*c1c0*/  @P1 IMAD.WIDE R2, R204, 0x4, R2 ;  /* 0x00000004cc021825 */ /* 0x004fca00078e0202 */
[----:B------:R3:W5:Y:S01]  /*c1d0*/  @P1 LDG.E R0, desc[UR60][R2.64] ;  /* 0x0000003c02001981 */ /* 0x000762000c1e1900 */
[----:B----4-:R-:W-:Y:S02]  /*c1e0*/  ISETP.NE.AND P2, PT, R25, 0x1, PT ;  /* 0x000000011900780c */ /* 0x010fe40003f45270 */
[----:B------:R-:W-:-:S11]  /*c1f0*/  ISETP.GE.AND P3, PT, R220, 0x80, PT ;  /* 0x00000080dc00780c */ /* 0x000fd60003f66270 */
[----:B------:R-:W2:Y:S08]  /*c200*/  @P2 LDC R12, c[0x0][0xbec] ;  /* 0x0002fb00ff0c2b82 */ /* 0x000eb00000000800 */
[----:B------:R-:W4:Y:S01]  /*c210*/  @P2 LDC R27, c[0x0][0xbf0] ;  /* 0x0002fc00ff1b2b82 */ /* 0x000f220000000800 */
[----:B---3--:R-:W-:Y:S05]  /*c220*/  @P1 BRA `(.L_x_408) ;  /* 0x0000000000101947 */ /* 0x008fea0003800000 */
[----:B------:R-:W-:Y:S05]  /*c230*/  @!P0 BRA `(.L_x_408) ;  /* 0x00000000000c8947 */ /* 0x000fea0003800000 */
[----:B------:R-:W3:Y:S04]  /*c240*/  LDG.E R3, desc[UR60][R4.64] ;  /* 0x0000003c04037981 */ /* 0x000ee8000c1e1900 */
[----:B-----5:R-:W3:Y:S02]  /*c250*/  LDG.E R0, desc[UR60][R4.64+0x4] ;  /* 0x0000043c04007981 */ /* 0x020ee4000c1e1900 */
[----:B---3--:R-:W-:-:S07]  /*c260*/  IMAD.IADD R0, R0, 0x1, -R3 ;  /* 0x0000000100007824 */ /* 0x008fce00078e0a03 */
.L_x_408:
[----:B------:R-:W-:Y:S01]  /*c270*/  BSSY B1, `(.L_x_409) ;  /* 0x000002e000017945 */ /* 0x000fe20003800000 */
[----:B------:R-:W-:Y:S02]  /*c280*/  SHF.R.S32.HI R10, RZ, 0x1f, R206 ;  /* 0x0000001fff0a7819 */ /* 0x000fe400000114ce */
[----:B------:R-:W-:Y:S02]  /*c290*/  SEL R13, R204, RZ, !P0 ;  /* 0x000000ffcc0d7207 */ /* 0x000fe40004000000 */
[----:B------:R-:W-:Y:S02]  /*c2a0*/  SEL R208, R208, RZ, !P0 ;  /* 0x000000ffd0d07207 */ /* 0x000fe40004000000 */
[----:B-----5:R-:W-:Y:S01]  /*c2b0*/  SHF.R.S32.HI R11, RZ, 0x1f, R6 ;  /* 0x0000001fff0b7819 */ /* 0x020fe20000011406 */
[----:B------:R-:W-:Y:S06]  /*c2c0*/  @P3 BRA `(.L_x_410) ;  /* 0x0000000000a03947 */ /* 0x000fec0003800000 */
[----:B------:R-:W3:Y:S01]  /*c2d0*/  S2R R2, SR_TID.X ;  /* 0x0000000000027919 */ /* 0x000ee20000002100 */
[----:B------:R-:W5:Y:S02]  /*c2e0*/  LDC R9, c[0x0][0xbe8] ;  /* 0x0002fa00ff097b82 */ /* 0x000f640000000800 */
[----:B-----5:R-:W-:Y:S02]  /*c2f0*/  IMAD R3, R0, R9, RZ ;  /* 0x0000000900037224 */ /* 0x020fe400078e02ff */
[----:B---3--:R-:W-:-:S04]  /*c300*/  IMAD R2, R207, 0x80, R2 ;  /* 0x00000080cf027824 */ /* 0x008fc800078e0202 */
[----:B------:R-:W-:-:S05]  /*c310*/  VIADD R8, R2, 0xffffff80 ;  /* 0xffffff8002087836 */ /* 0x000fca0000000000 */
[----:B------:R-:W-:-:S13]  /*c320*/  ISETP.GE.AND P0, PT, R8, R3, PT ;  /* 0x000000030800720c */ /* 0x000fda0003f06270 */
[----:B------:R-:W-:Y:S05]  /*c330*/  @P0 BRA `(.L_x_410) ;  /* 0x0000000000840947 */ /* 0x000fea0003800000 */
[----:B------:R-:W-:Y:S01]  /*c340*/  ISETP.NE.AND P0, PT, R9, 0x1, PT ;  /* 0x000000010900780c */ /* 0x000fe20003f05270 */
[----:B------:R-:W-:Y:S01]  /*c350*/  ULDC.64 UR4, c[0x0][0xb90] ;  /* 0x0002e40000047ab9 */ /* 0x000fe20000000a00 */
[----:B------:R-:W-:Y:S02]  /*c360*/  IMAD.MOV.U32 R2, RZ, RZ, R6 ;  /* 0x000000ffff027224 */ /* 0x000fe400078e0006 */
[----:B------:R-:W-:Y:S02]  /*c370*/  IMAD R7, R10, UR4, RZ ;  /* 0x000000040a077c24 */ /* 0x000fe4000f8e02ff */
[----:B------:R-:W-:Y:S02]  /*c380*/  IMAD.MOV.U32 R3, RZ, RZ, R11 ;  /* 0x000000ffff037224 */ /* 0x000fe400078e000b */
[----:B------:R-:W-:Y:S02]  /*c390*/  IMAD.MOV.U32 R5, RZ, RZ, R8 ;  /* 0x000000ffff057224 */ /* 0x000fe400078e0008 */
[----:B------:R-:W-:-:S03]  /*c3a0*/  IMAD.WIDE.U32 R2, R206, UR4, R2 ;  /* 0x00000004ce027c25 */ /* 0x000fc6000f8e0002 */
[----:B------:R-:W3:Y:S01]  /*c3b0*/  @P0 LDC R15, c[0x0][0xbec] ;  /* 0x0002fb00ff0f0b82 */ /* 0x000ee20000000800 */
[----:B------:R-:W-:Y:S01]  /*c3c0*/  IMAD R7, R206, UR5, R7 ;  /* 0x00000005ce077c24 */ /* 0x000fe2000f8e0207 */
[----:B------:R-:W-:-:S03]  /*c3d0*/  ULDC.64 UR4, c[0x0][0xb98] ;  /* 0x0002e60000047ab9 */ /* 0x000fc60000000a00 */
[----:B------:R-:W-:-:S03]  /*c3e0*/  IMAD.IADD R3, R3, 0x1, R7 ;  /* 0x0000000103037824 */ /* 0x000fc600078e0207 */
[----:B------:R-:W5:Y:S01]  /*c3f0*/  @P0 LDC R21, c[0x0][0xbf0] ;  /* 0x0002fc00ff150b82 */ /* 0x000f620000000800 */
[----:B------:R-:W-:-:S04]  /*c400*/  IMAD.WIDE.U32 R2, R13, UR4, R2 ;  /* 0x000000040d027c25 */ /* 0x000fc8000f8e0002 */
[----:B---3--:R-:W-:-:S05]  /*c410*/  @P0 IMAD.HI.U32 R4, R8, R15, RZ ;  /* 0x0000000f08040227 */ /* 0x008fca00078e00ff */
[----:B-----5:R-:W-:Y:S01]  /*c420*/  @P0 SHF.R.U32.HI R5, RZ, R21, R4 ;  /* 0x00000015ff050219 */ /* 0x020fe20000011604 */
[----:B------:R-:W-:-:S03]  /*c430*/  IMAD R4, R208, UR4, RZ ;  /* 0x00000004d0047c24 */ /* 0x000fc6000f8e02ff */
[----:B------:R-:W-:Y:S01]  /*c440*/  IADD3 R2, P0, R5, R2, RZ ;  /* 0x0000000205027210 */ /* 0x000fe20007f1e0ff */
[----:B------:R-:W-:-:S04]  /*c450*/  IMAD.MOV R7, RZ, RZ, -R5 ;  /* 0x000000ffff077224 */ /* 0x000fc800078e0a05 */
[----:B------:R-:W-:Y:S01]  /*c460*/  IMAD R7, R9, R7, R8 ;  /* 0x0000000709077224 */ /* 0x000fe200078e0208 */
[----:B------:R-:W-:Y:S01]  /*c470*/  SHF.R.S32.HI R9, RZ, 0x1f, R5 ;  /* 0x0000001fff097819 */ /* 0x000fe20000011405 */
[----:B------:R-:W-:Y:S01]  /*c480*/  IMAD R8, R13, UR5, R4 ;  /* 0x000000050d087c24 */ /* 0x000fe2000f8e0204 */
[----:B------:R-:W-:Y:S02]  /*c490*/  ULDC.64 UR4, c[0x0][0xb88] ;  /* 0x0002e20000047ab9 */ /* 0x000fe40000000a00 */
[----:B------:R-:W-:Y:S02]  /*c4a0*/  SHF.R.S32.HI R4, RZ, 0x1f, R7 ;  /* 0x0000001fff047819 */ /* 0x000fe40000011407 */
[----:B------:R-:W-:-:S03]  /*c4b0*/  IADD3.X R3, R9, R3, R8, P0, !PT ;  /* 0x0000000309037210 */ /* 0x000fc600007fe408 */
[----:B------:R-:W-:Y:S02]  /*c4c0*/  IMAD R4, R4, UR4, RZ ;  /* 0x0000000404047c24 */ /* 0x000fe4000f8e02ff */
[----:B------:R-:W-:-:S04]  /*c4d0*/  IMAD.WIDE.U32 R2, R7, UR4, R2 ;  /* 0x0000000407027c25 */ /* 0x000fc8000f8e0002 */
[----:B------:R-:W-:Y:S01]  /*c4e0*/  IMAD R5, R7, UR5, R4 ;  /* 0x0000000507057c24 */ /* 0x000fe2000f8e0204 */
[----:B------:R-:W-:Y:S02]  /*c4f0*/  ULDC.64 UR4, c[0x0][0xb50] ;  /* 0x0002d40000047ab9 */ /* 0x000fe40000000a00 */
[----:B------:R-:W-:Y:S01]  /*c500*/  LEA R4, P0, R2, UR4, 0x2 ;  /* 0x0000000402047c11 */ /* 0x000fe2000f8010ff */
[----:B------:R-:W-:-:S05]  /*c510*/  IMAD.IADD R3, R3, 0x1, R5 ;  /* 0x0000000103037824 */ /* 0x000fca00078e0205 */
[----:B------:R-:W-:Y:S01]  /*c520*/  LEA.HI.X R5, R2, UR5, R3, 0x2, P0 ;  /* 0x0000000502057c11 */ /* 0x000fe200080f1403 */
[----:B------:R-:W-:-:S05]  /*c530*/  IMAD.MOV.U32 R3, RZ, RZ, -0x800000 ;  /* 0xff800000ff037424 */ /* 0x000fca00078e00ff */
[----:B------:R3:W-:Y:S02]  /*c540*/  STG.E desc[UR60][R4.64], R3 ;  /* 0x0000000304007986 */ /* 0x0007e4000c10193c */
.L_x_410:
[----:B------:R-:W-:Y:S05]  /*c550*/  BSYNC B1 ;  /* 0x0000000000017941 */ /* 0x000fea0003800000 */
.L_x_409:
[----:B------:R-:W-:Y:S01]  /*c560*/  ULDC.64 UR4, c[0x0][0xaa0] ;  /* 0x0002a80000047ab9 */ /* 0x000fe20000000a00 */
[----:B---3--:R-:W-:Y:S01]  /*c570*/  IMAD R4, R205, 0x20, R209 ;  /* 0x00000020cd047824 */ /* 0x008fe200078e02d1 */
[----:B------:R-:W-:Y:S01]  /*c580*/  BSSY B1, `(.L_x_411) ;  /* 0x000003b000017945 */ /* 0x000fe20003800000 */
[----:B------:R-:W-:Y:S02]  /*c590*/  IMAD R3, R11, UR4, RZ ;  /* 0x000000040b037c24 */ /* 0x000fe4000f8e02ff */
[----:B------:R-:W-:Y:S02]  /*c5a0*/  IMAD R9, R207, 0x80, R4 ;  /* 0x00000080cf097824 */ /* 0x000fe400078e0204 */
[C---:B------:R-:W-:Y:S02]  /*c5b0*/  IMAD R5, R6.reuse, UR5, R3 ;  /* 0x0000000506057c24 */ /* 0x040fe4000f8e0203 */
[----:B------:R-:W-:Y:S01]  /*c5c0*/  IMAD.WIDE.U32 R2, R6, UR4, RZ ;  /* 0x0000000406027c25 */ /* 0x000fe2000f8e00ff */
[----:B------:R-:W-:-:S03]  /*c5d0*/  ULDC.64 UR4, c[0x0][0xae8] ;  /* 0x0002ba0000047ab9 */ /* 0x000fc60000000a00 */
[----:B------:R-:W-:Y:S02]  /*c5e0*/  IMAD.IADD R3, R3, 0x1, R5 ;  /* 0x0000000103037824 */ /* 0x000fe400078e0205 */
[----:B------:R-:W-:Y:S02]  /*c5f0*/  IMAD R7, R10, UR4, RZ ;  /* 0x000000040a077c24 */ /* 0x000fe4000f8e02ff */
[----:B--2---:R-:W-:-:S04]  /*c600*/  @P2 IMAD.HI.U32 R4, R9, R12, RZ ;  /* 0x0000000c09042227 */ /* 0x004fc800078e00ff */
[C---:B------:R-:W-:Y:S02]  /*c610*/  IMAD R7, R206.reuse, UR5, R7 ;  /* 0x00000005ce077c24 */ /* 0x040fe4000f8e0207 */
[----:B------:R-:W-:Y:S01]  /*c620*/  IMAD.WIDE.U32 R2, R206, UR4, R2 ;  /* 0x00000004ce027c25 */ /* 0x000fe2000f8e0002 */
[----:B------:R-:W-:-:S03]  /*c630*/  ULDC.64 UR4, c[0x0][0xaf0] ;  /* 0x0002bc0000047ab9 */ /* 0x000fc60000000a00 */
[----:B------:R-:W-:Y:S01]  /*c640*/  IMAD.MOV.U32 R5, RZ, RZ, R9 ;  /* 0x000000ffff057224 */ /* 0x000fe200078e0009 */
[----:B----4-:R-:W-:Y:S01]  /*c650*/  @P2 SHF.R.U32.HI R5, RZ, R27, R4 ;  /* 0x0000001bff052219 */ /* 0x010fe20000011604 */
[----:B------:R-:W-:Y:S02]  /*c660*/  IMAD R6, R208, UR4, RZ ;  /* 0x00000004d0067c24 */ /* 0x000fe4000f8e02ff */
[----:B------:R-:W-:Y:S01]  /*c670*/  IMAD.IADD R3, R3, 0x1, R7 ;  /* 0x0000000103037824 */ /* 0x000fe200078e0207 */
[----:B------:R-:W-:Y:S01]  /*c680*/  SHF.R.S32.HI R4, RZ, 0x1f, R5 ;  /* 0x0000001fff047819 */ /* 0x000fe20000011405 */
[C---:B------:R-:W-:Y:S02]  /*c690*/  IMAD R7, R13.reuse, UR5, R6 ;  /* 0x000000050d077c24 */ /* 0x040fe4000f8e0206 */
[----:B------:R-:W-:Y:S01]  /*c6a0*/  IMAD.WIDE.U32 R2, R13, UR4, R2 ;  /* 0x000000040d027c25 */ /* 0x000fe2000f8e0002 */
[----:B------:R-:W-:-:S03]  /*c6b0*/  ULDC.64 UR4, c[0x0][0xae0] ;  /* 0x0002b80000047ab9 */ /* 0x000fc60000000a00 */
[----:B------:R-:W-:Y:S02]  /*c6c0*/  IMAD.MOV R6, RZ, RZ, -R5 ;  /* 0x000000ffff067224 */ /* 0x000fe400078e0a05 */
[----:B------:R-:W-:Y:S02]  /*c6d0*/  IMAD.IADD R3, R3, 0x1, R7 ;  /* 0x0000000103037824 */ /* 0x000fe400078e0207 */
[----:B------:R-:W-:Y:S02]  /*c6e0*/  IMAD R4, R4, UR4, RZ ;  /* 0x0000000404047c24 */ /* 0x000fe4000f8e02ff */
[----:B------:R-:W-:Y:S02]  /*c6f0*/  IMAD R7, R25, R6, R9 ;  /* 0x0000000619077224 */ /* 0x000fe400078e0209 */
[C---:B------:R-:W-:Y:S02]  /*c700*/  IMAD R9, R5.reuse, UR5, R4 ;  /* 0x0000000505097c24 */ /* 0x040fe4000f8e0204 */
[----:B------:R-:W-:Y:S01]  /*c710*/  IMAD.WIDE.U32 R2, R5, UR4, R2 ;  /* 0x0000000405027c25 */ /* 0x000fe2000f8e0002 */
[----:B------:R-:W-:Y:S01]  /*c720*/  SHF.R.S32.HI R4, RZ, 0x1f, R7 ;  /* 0x0000001fff047819 */ /* 0x000fe20000011407 */
[----:B------:R-:W-:-:S02]  /*c730*/  ULDC.64 UR4, c[0x0][0xad8] ;  /* 0x0002b60000047ab9 */ /* 0x000fc40000000a00 */
[----:B------:R-:W-:Y:S02]  /*c740*/  IMAD.IADD R3, R3, 0x1, R9 ;  /* 0x0000000103037824 */ /* 0x000fe400078e0209 */
[----:B------:R-:W-:Y:S02]  /*c750*/  IMAD R4, R4, UR4, RZ ;  /* 0x0000000404047c24 */ /* 0x000fe4000f8e02ff */
[----:B------:R-:W-:Y:S02]  /*c760*/  IMAD R8, R207, 0x80, R209 ;  /* 0x00000080cf087824 */ /* 0x000fe400078e02d1 */
[----:B------:R-:W-:Y:S02]  /*c770*/  IMAD R25, R0, R25, RZ ;  /* 0x0000001900197224 */ /* 0x000fe400078e02ff */
[C---:B------:R-:W-:Y:S02]  /*c780*/  IMAD R5, R7.reuse, UR5, R4 ;  /* 0x0000000507057c24 */ /* 0x040fe4000f8e0204 */
[----:B------:R-:W-:Y:S01]  /*c790*/  IMAD.WIDE.U32 R2, R7, UR4, R2 ;  /* 0x0000000407027c25 */ /* 0x000fe2000f8e0002 */
[----:B------:R-:W-:Y:S01]  /*c7a0*/  ISETP.GE.AND P2, PT, R8, R25, PT ;  /* 0x000000190800720c */ /* 0x000fe20003f46270 */
[----:B------:R-:W-:-:S02]  /*c7b0*/  ULDC.64 UR4, c[0x0][0xa80] ;  /* 0x0002a00000047ab9 */ /* 0x000fc40000000a00 */
[----:B------:R-:W-:Y:S01]  /*c7c0*/  VIADD R0, R8, 0x20 ;  /* 0x0000002008007836 */ /* 0x000fe20000000000 */
[----:B------:R-:W-:Y:S01]  /*c7d0*/  LEA R4, P3, R2, UR4, 0x1 ;  /* 0x0000000402047c11 */ /* 0x000fe2000f8608ff */
[----:B------:R-:W-:-:S03]  /*c7e0*/  IMAD.IADD R3, R3, 0x1, R5 ;  /* 0x0000000103037824 */ /* 0x000fc600078e0205 */
[-C--:B------:R-:W-:Y:S01]  /*c7f0*/  ISETP.GE.AND P1, PT, R0, R25.reuse, PT ;  /* 0x000000190000720c */ /* 0x080fe20003f26270 */
[----:B------:R-:W-:Y:S01]  /*c800*/  VIADD R0, R8, 0x40 ;  /* 0x0000004008007836 */ /* 0x000fe20000000000 */
[----:B------:R-:W-:Y:S02]  /*c810*/  LEA.HI.X R5, R2, UR5, R3, 0x1, P3 ;  /* 0x0000000502057c11 */ /* 0x000fe400098f0c03 */
[----:B------:R2:W3:Y:S02]  /*c820*/  SHFL.IDX PT, R2, R4, RZ, 0x181f ;  /* 0x00181fff04027589 */ /* 0x0004e400000e0000 */
[----:B------:R-:W-:Y:S02]  /*c830*/  ISETP.GE.AND P0, PT, R0, R25, PT ;  /* 0x000000190000720c */ /* 0x000fe40003f06270 */
[----:B------:R2:W4:Y:S01]  /*c840*/  SHFL.IDX PT, R0, R5, RZ, 0x181f ;  /* 0x00181fff05007589 */ /* 0x00052200000e0000 */
[----:B------:R-:W-:Y:S10]  /*c850*/  @P2 BRA `(.L_x_412) ;  /* 0x0000000000342947 */ /* 0x000ff40003800000 */
[----:B------:R-:W-:Y:S02]  /*c860*/  ULDC UR4, c[0x0][0xac8] ;  /* 0x0002b20000047ab9 */ /* 0x000fe40000000800 */
[----:B------:R-:W-:Y:S02]  /*c870*/  ISETP.GE.AND P4, PT, R18, UR4, PT ;  /* 0x0000000412007c0c */ /* 0x000fe4000bf86270 */
[----:B------:R-:W-:Y:S02]  /*c880*/  ISETP.GE.AND P3, PT, R19, UR4, PT ;  /* 0x0000000413007c0c */ /* 0x000fe4000bf66270 */
[----:B------:R-:W-:-:S09]  /*c890*/  ISETP.GE.AND P2, PT, R23, UR4, PT ;  /* 0x0000000417007c0c */ /* 0x000fd2000bf46270 */
[CC--:B---3--:R-:W-:Y:S02]  /*c8a0*/  @!P4 LEA R6, P6, R18.reuse, R2.reuse, 0x1 ;  /* 0x000000021206c211 */ /* 0x0c8fe400078c08ff */
[----:B------:R-:W-:Y:S02]  /*c8b0*/  @!P3 LEA R10, P5, R19, R2, 0x1 ;  /* 0x00000002130ab211 */ /* 0x000fe400078a08ff */
[----:B----4-:R-:W-:Y:S02]  /*c8c0*/  @!P4 LEA.HI.X R7, R18, R0, R219, 0x1, P6 ;  /* 0x000000001207c211 */ /* 0x010fe400030f0cdb */
[----:B------:R-:W-:Y:S02]  /*c8d0*/  @!P2 LEA R2, P6, R23, R2, 0x1 ;  /* 0x000000021702a211 */ /* 0x000fe400078c08ff */
[-C--:B------:R-:W-:Y:S01]  /*c8e0*/  @!P3 LEA.HI.X R11, R19, R0.reuse, R218, 0x1, P5 ;  /* 0x00000000130bb211 */ /* 0x080fe200028f0cda */
[----:B------:R3:W-:Y:S01]  /*c8f0*/  @!P4 ST.E.128 desc[UR60][R6.64], RZ ;  /* 0x000000ff0600c985 */ /* 0x0007e2000c101d3c */
[----:B------:R-:W-:-:S03]  /*c900*/  @!P2 LEA.HI.X R3, R23, R0, R217, 0x1, P6 ;  /* 0x000000001703a211 */ /* 0x000fc600030f0cd9 */
[----:B------:R3:W-:Y:S04]  /*c910*/  @!P3 ST.E.128 desc[UR60][R10.64], RZ ;  /* 0x000000ff0a00b985 */ /* 0x0007e8000c101d3c */
[----:B------:R3:W-:Y:S02]  /*c920*/  @!P2 ST.E.128 desc[UR60][R2.64], RZ ;  /* 0x000000ff0200a985 */ /* 0x0007e4000c101d3c */
.L_x_412:
[----:B------:R-:W-:Y:S05]  /*c930*/  BSYNC B1 ;  /* 0x0000000000017941 */ /* 0x000fea0003800000 */
.L_x_411:
        /* <DEDUP_REMOVED lines=14> */
[----:B------:R0:W-:Y:S04]  /*ca20*/  @!P4 ST.E.128 desc[UR60][R6.64], RZ ;  /* 0x000000ff0600c985 */ /* 0x0001e8000c101d3c */
[----:B------:R0:W-:Y:S04]  /*ca30*/  @!P5 ST.E.128 desc[UR60][R10.64], RZ ;  /* 0x000000ff0a00d985 */ /* 0x0001e8000c101d3c */
[----:B------:R0:W-:Y:S02]  /*ca40*/  @!P6 ST.E.128 desc[UR60][R2.64], RZ ;  /* 0x000000ff0200e985 */ /* 0x0001e4000c101d3c */
.L_x_414:
[----:B------:R-:W-:Y:S05]  /*ca50*/  BSYNC B1 ;  /* 0x0000000000017941 */ /* 0x000fea0003800000 */
.L_x_413:
[----:B0-----:R0:W0:Y:S01]  /*ca60*/  SHFL.IDX PT, R0, R5, 0x2, 0x181f ;  /* 0x00581f0005007f89 */ /* 0x00102200000e0000 */
[----:B------:R-:W-:Y:S03]  /*ca70*/  BSSY B1, `(.L_x_415) ;  /* 0x0000010000017945 */ /* 0x000fe60003800000 */
[----:B---3--:R3:W0:Y:S01]  /*ca80*/  SHFL.IDX PT, R2, R4, 0x2, 0x181f ;  /* 0x00581f0004027f89 */ /* 0x00862200000e0000 */
[----:B------:R-:W-:Y:S05]  /*ca90*/  @P0 BRA `(.L_x_416) ;  /* 0x0000000000340947 */ /* 0x000fea0003800000 */
[----:B------:R-:W-:Y:S02]  /*caa0*/  ULDC UR4, c[0x0][0xac8] ;  /* 0x0002b20000047ab9 */ /* 0x000fe40000000800 */
[----:B------:R-:W-:Y:S02]  /*cab0*/  ISETP.GE.AND P3, PT, R18, UR4, PT ;  /* 0x0000000412007c0c */ /* 0x000fe4000bf66270 */
[----:B------:R-:W-:Y:S02]  /*cac0*/  ISETP.GE.AND P4, PT, R19, UR4, PT ;  /* 0x0000000413007c0c */ /* 0x000fe4000bf86270 */
[----:B------:R-:W-:-:S09]  /*cad0*/  ISETP.GE.AND P5, PT, R23, UR4, PT ;  /* 0x0000000417007c0c */ /* 0x000fd2000bfa6270 */
[CC--:B0-----:R-:W-:Y:S02]  /*cae0*/  @!P3 LEA R6, P0, R18.reuse, R2.reuse, 0x1 ;  /* 0x000000021206b211 */ /* 0x0c1fe400078008ff */
[-C--:B------:R-:W-:Y:S02]  /*caf0*/  @!P4 LEA R10, P1, R19, R2.reuse, 0x1 ;  /* 0x00000002130ac211 */ /* 0x080fe400078208ff */
[----:B------:R-:W-:Y:S02]  /*cb00*/  @!P5 LEA R2, P2, R23, R2, 0x1 ;  /* 0x000000021702d211 */ /* 0x000fe400078408ff */
[-C--:B------:R-:W-:Y:S02]  /*cb10*/  @!P3 LEA.HI.X R7, R18, R0.reuse, R219, 0x1, P0 ;  /* 0x000000001207b211 */ /* 0x080fe400000f0cdb */
[-C--:B------:R-:W-:Y:S02]  /*cb20*/  @!P4 LEA.HI.X R11, R19, R0.reuse, R218, 0x1, P1 ;  /* 0x00000000130bc211 */ /* 0x080fe400008f0cda */
[----:B------:R-:W-:Y:S01]  /*cb30*/  @!P5 LEA.HI.X R3, R23, R0, R217, 0x1, P2 ;  /* 0x000000001703d211 */ /* 0x000fe200010f0cd9 */
[----:B------:R0:W-:Y:S04]  /*cb40*/  @!P3 ST.E.128 desc[UR60][R6.64], RZ ;  /* 0x000000ff0600b985 */ /* 0x0001e8000c101d3c */
[----:B------:R0:W-:Y:S04]  /*cb50*/  @!P4 ST.E.128 desc[UR60][R10.64], RZ ;  /* 0x000000ff0a00c985 */ /* 0x0001e8000c101d3c */
[----:B------:R0:W-:Y:S02]  /*cb60*/  @!P5 ST.E.128 desc[UR60][R2.64], RZ ;  /* 0x000000ff0200d985 */ /* 0x0001e4000c101d3c */
.L_x_416:
[----:B------:R-:W-:Y:S05]  /*cb70*/  BSYNC B1 ;  /* 0x0000000000017941 */ /* 0x000fea0003800000 */
.L_x_415:
[----:B0-----:R-:W-:Y:S01]  /*cb80*/  VIADD R0, R8, 0x60 ;  /* 0x0000006008007836 */ /* 0x001fe20000000000 */
[----:B------:R0:W0:Y:S04]  /*cb90*/  SHFL.IDX PT, R6, R5, 0x3, 0x181f ;  /* 0x00781f0005067f89 */ /* 0x00002800000e0000 */
[----:B------:R-:W-:Y:S01]  /*cba0*/  ISETP.GE.AND P0, PT, R0, R25, PT ;  /* 0x000000190000720c */ /* 0x000fe20003f06270 */
[----:B------:R0:W0:-:S12]  /*cbb0*/  SHFL.IDX PT, R2, R4, 0x3, 0x181f ;  /* 0x00781f0004027f89 */ /* 0x00001800000e0000 */
[----:B------:R-:W-:Y:S05]  /*cbc0*/  @P0 BRA `(.L_x_407) ;  /* 0x0000000000340947 */ /* 0x000fea0003800000 */
[----:B------:R-:W-:Y:S02]  /*cbd0*/  ULDC UR4, c[0x0][0xac8] ;  /* 0x0002b20000047ab9 */ /* 0x000fe40000000800 */
[----:B------:R-:W-:Y:S02]  /*cbe0*/  ISETP.GE.AND P3, PT, R18, UR4, PT ;  /* 0x0000000412007c0c */ /* 0x000fe4000bf66270 */
[----:B------:R-:W-:Y:S02]  /*cbf0*/  ISETP.GE.AND P4, PT, R19, UR4, PT ;  /* 0x0000000413007c0c */ /* 0x000fe4000bf86270 */
[----:B------:R-:W-:-:S09]  /*cc00*/  ISETP.GE.AND P5, PT, R23, UR4, PT ;  /* 0x0000000417007c0c */ /* 0x000fd2000bfa6270 */
[CC--:B0-234-:R-:W-:Y:S02]  /*cc10*/  @!P3 LEA R4, P0, R18.reuse, R2.reuse, 0x1 ;  /* 0x000000021204b211 */ /* 0x0ddfe400078008ff */
        /* <DEDUP_REMOVED lines=8> */
.L_x_407:
[----:B------:R-:W-:Y:S05]  /*cca0*/  BSYNC B0 ;  /* 0x0000000000007941 */ /* 0x000fea0003800000 */
.L_x_398:
[----:B------:R-:W-:Y:S02]  /*ccb0*/  ULDC UR4, c[0x0][0xc3c] ;  /* 0x00030f0000047ab9 */ /* 0x000fe40000000800 */
[----:B-1----:R-:W-:-:S13]  /*ccc0*/  ISETP.GE.AND P0, PT, R43, UR4, PT ;  /* 0x000000042b007c0c */ /* 0x002fda000bf06270 */
[----:B------:R-:W-:Y:S05]  /*ccd0*/  @!P0 BRA `(.L_x_417) ;  /* 0xffffff4000408947 */ /* 0x000fea000383ffff */
[----:B------:R-:W-:Y:S05]  /*cce0*/  EXIT ;  /* 0x000000000000794d */ /* 0x000fea0003800000 */
.L_x_373:
[----:B------:R-:W-:-:S08]  /*ccf0*/  NOP ;  /* 0x0000000000007918 */ /* 0x000fd00000000000 */
[----:B0-----:R-:W0:-:S00]  /*cd00*/  USETMAXREG.DEALLOC.CTAPOOL 0x18 ;  /* 0x00000018000079c8 */ /* 0x001e0000080e0500 */
[----:B0-----:R-:W2:Y:S01]  /*cd10*/  LDL.LU R2, [R1+0x1c] ;  /* 0x00001c0001027983 */ /* 0x001ea20000300800 */
[----:B------:R-:W-:-:S06]  /*cd20*/  LOP3.LUT R0, R0, 0x3, RZ, 0xc0, !PT ;  /* 0x0000000300007812 */ /* 0x000fcc00078ec0ff */
[----:B------:R-:W0:Y:S02]  /*cd30*/  SHFL.IDX PT, R0, R0, RZ, 0x1f ;  /* 0x00001fff00007589 */ /* 0x000e2400000e0000 */
[----:B0-----:R-:W-:Y:S01]  /*cd40*/  ISETP.NE.AND P0, PT, R0, RZ, PT ;  /* 0x000000ff0000720c */ /* 0x001fe20003f05270 */
[----:B------:R-:W-:Y:S01]  /*cd50*/  IMAD.MOV.U32 R0, RZ, RZ, RZ ;  /* 0x000000ffff007224 */ /* 0x000fe200078e00ff */
[----:B--2---:R-:W-:-:S11]  /*cd60*/  LOP3.LUT R2, R2, 0xfffffffd, RZ, 0xc0, !PT ;  /* 0xfffffffd02027812 */ /* 0x004fd600078ec0ff */
[----:B------:R-:W-:-:S05]  /*cd70*/  @P0 LOP3.LUT R2, R2, 0x2, RZ, 0xfc, !PT ;  /* 0x0000000202020812 */ /* 0x000fca00078efcff */
[----:B------:R0:W-:Y:S01]  /*cd80*/  STL [R1+0x1c], R2 ;  /* 0x00001c0201007387 */ /* 0x0001e20000100800 */
[----:B------:R-:W-:Y:S05]  /*cd90*/  @!P0 BRA `(.L_x_418) ;  /* 0x00000000001c8947 */ /* 0x000fea0003800000 */
[----:B------:R-:W1:Y:S08]  /*cda0*/  S2UR UR5, SR_CgaCtaId ;  /* 0x00000000000579c3 */ /* 0x000e700000008800 */
[----:B------:R-:W-:Y:S06]  /*cdb0*/  BAR.SYNC.DEFER_BLOCKING 0x5, 0x180 ;  /* 0x0146000000007b1d */ /* 0x000fec0000010000 */
[----:B------:R-:W-:-:S02]  /*cdc0*/  UMOV UR4, 0x400 ;  /* 0x0000040000047882 */ /* 0x000fc40000000000 */
[----:B-1----:R-:W-:-:S09]  /*cdd0*/  ULEA UR4, UR5, UR4, 0x18 ;  /* 0x0000000405047291 */ /* 0x002fd2000f8ec03f */
[----:B------:R-:W1:Y:S01]  /*cde0*/  LDS.128 R16, [UR4+0x368d0] ;  /* 0x0368d004ff107984 */ /* 0x000e620008000c00 */
[----:B------:R-:W-:Y:S06]  /*cdf0*/  BAR.ARV 0x4, 0x180 ;  /* 0x0106000000007b1d */ /* 0x000fec0000002000 */
[----:B------:R-:W-:Y:S05]  /*ce00*/  BRA `(.L_x_419) ;  /* 0x0000000400fc7947 */ /* 0x000fea0003800000 */
.L_x_418:
[----:B0-----:R-:W0:Y:S01]  /*ce10*/  S2R R2, SR_TID.X ;  /* 0x0000000000027919 */ /* 0x001e220000002100 */
[----:B------:R-:W-:Y:S01]  /*ce20*/  ULDC UR4, c[0x0][0xc3c] ;  /* 0x00030f0000047ab9 */ /* 0x000fe20000000800 */
[----:B------:R-:W1:Y:S01]  /*ce30*/  S2UR UR6, SR_CTAID.X ;  /* 0x00000000000679c3 */ /* 0x000e620000002500 */
[----:B------:R-:W-:Y:S01]  /*ce40*/  ULDC UR5, c[0x0][0xc38] ;  /* 0x00030e0000057ab9 */ /* 0x000fe20000000800 */
[----:B0-----:R-:W-:-:S04]  /*ce50*/  LOP3.LUT R5, R2, 0x1f, RZ, 0xc0, !PT ;  /* 0x0000001f02057812 */ /* 0x001fc800078ec0ff */
[----:B------:R-:W-:-:S04]  /*ce60*/  ISETP.NE.AND P0, PT, R5, 0x1f, PT ;  /* 0x0000001f0500780c */ /* 0x000fc80003f05270 */
[----:B------:R-:W-:-:S13]  /*ce70*/  ISETP.GE.OR P1, PT, R5, UR4, !P0 ;  /* 0x0000000405007c0c */ /* 0x000fda000c726670 */
[----:B------:R-:W0:Y:S02]  /*ce80*/  @!P1 LDC.64 R2, c[0x0][0xc80] ;  /* 0x00032000ff029b82 */ /* 0x000e240000000a00 */
[----:B0-----:R-:W-:-:S05]  /*ce90*/  @!P1 IMAD.WIDE.U32 R2, R5, 0x4, R2 ;  /* 0x0000000405029825 */ /* 0x001fca00078e0002 */
[----:B------:R-:W2:Y:S01]  /*cea0*/  @!P1 LDG.E R0, desc[UR60][R2.64] ;  /* 0x0000003c02009981 */ /* 0x000ea2000c1e1900 */
[C---:B------:R-:W-:Y:S01]  /*ceb0*/  ISETP.NE.AND P1, PT, R5.reuse, RZ, PT ;  /* 0x000000ff0500720c */ /* 0x040fe20003f25270 */
[----:B------:R-:W-:Y:S01]  /*cec0*/  UMOV UR4, URZ ;  /* 0x0000003f00047c82 */ /* 0x000fe20008000000 */
[C---:B------:R-:W-:Y:S01]  /*ced0*/  ISETP.GE.U32.AND P2, PT, R5.reuse, 0x2, PT ;  /* 0x000000020500780c */ /* 0x040fe20003f46070 */
[----:B------:R-:W-:Y:S01]  /*cee0*/  IMAD.MOV.U32 R16, RZ, RZ, RZ ;  /* 0x000000ffff107224 */ /* 0x000fe200078e00ff */
[C---:B------:R-:W-:Y:S02]  /*cef0*/  ISETP.GE.U32.AND P3, PT, R5.reuse, 0x4, PT ;  /* 0x000000040500780c */ /* 0x040fe40003f66070 */
[C---:B------:R-:W-:Y:S02]  /*cf00*/  ISETP.GE.U32.AND P4, PT, R5.reuse, 0x8, PT ;  /* 0x000000080500780c */ /* 0x040fe40003f86070 */
[----:B------:R-:W-:Y:S01]  /*cf10*/  ISETP.GE.U32.AND P5, PT, R5, 0x10, PT ;  /* 0x000000100500780c */ /* 0x000fe20003fa6070 */
[----:B--2---:R-:W0:Y:S02]  /*cf20*/  SHFL.UP PT, R4, R0, 0x1, RZ ;  /* 0x0420000000047989 */ /* 0x004e2400000e00ff */
[----:B0-----:R-:W-:-:S05]  /*cf30*/  SEL R7, R4, RZ, P1 ;  /* 0x000000ff04077207 */ /* 0x001fca0000800000 */
[----:B------:R-:W-:-:S05]  /*cf40*/  IMAD.IADD R7, R0, 0x1, R7 ;  /* 0x0000000100077824 */ /* 0x000fca00078e0207 */
[----:B------:R-:W0:Y:S02]  /*cf50*/  SHFL.UP PT, R4, R7, 0x2, RZ ;  /* 0x0440000007047989 */ /* 0x000e2400000e00ff */
        /* <DEDUP_REMOVED lines=11> */
[----:B------:R-:W0:Y:S02]  /*d010*/  SHFL.IDX PT, R4, R2, 0x1f, 0x1f ;  /* 0x03e01f0002047f89 */ /* 0x000e2400000e0000 */
[----:B0-----:R-:W-:-:S04]  /*d020*/  IMAD R4, R4, UR5, RZ ;  /* 0x0000000504047c24 */ /* 0x001fc8000f8e02ff */
[----:B------:R-:W-:Y:S01]  /*d030*/  IMAD.MOV.U32 R7, RZ, RZ, R4 ;  /* 0x000000ffff077224 */ /* 0x000fe200078e0004 */
[----:B-1----:R-:W-:-:S13]  /*d040*/  ISETP.GT.AND P6, PT, R4, UR6, PT ;  /* 0x0000000604007c0c */ /* 0x002fda000bfc4270 */
[----:B------:R-:W-:Y:S05]  /*d050*/  @P6 BRA `(.L_x_420) ;  /* 0x0000000000a06947 */ /* 0x000fea0003800000 */
[----:B------:R-:W0:Y:S01]  /*d060*/  LDC R6, c[0x0][0xc3c] ;  /* 0x00030f00ff067b82 */ /* 0x000e220000000800 */
[----:B------:R-:W-:Y:S01]  /*d070*/  IMAD.MOV.U32 R4, RZ, RZ, R7 ;  /* 0x000000ffff047224 */ /* 0x000fe200078e0007 */
[----:B------:R-:W-:Y:S01]  /*d080*/  UMOV UR4, URZ ;  /* 0x0000003f00047c82 */ /* 0x000fe20008000000 */
[----:B------:R-:W-:Y:S01]  /*d090*/  ULDC UR7, c[0x0][0xc3c] ;  /* 0x00030f0000077ab9 */ /* 0x000fe20000000800 */
[----:B------:R-:W-:-:S05]  /*d0a0*/  ULDC UR5, c[0x0][0xc38] ;  /* 0x00030e0000057ab9 */ /* 0x000fca0000000800 */
.L_x_424:
[----:B------:R-:W-:Y:S01]  /*d0b0*/  UIADD3 UR4, UR4, 0x1f, URZ ;  /* 0x0000001f04047890 */ /* 0x000fe2000fffe03f */
[----:B------:R-:W-:-:S05]  /*d0c0*/  IMAD.U32 R19, RZ, RZ, UR7 ;  /* 0x00000007ff137e24 */ /* 0x000fca000f8e00ff */
[----:B0-----:R-:W-:-:S13]  /*d0d0*/  ISETP.LE.AND P6, PT, R6, UR4, PT ;  /* 0x0000000406007c0c */ /* 0x001fda000bfc3270 */
[----:B------:R-:W-:Y:S05]  /*d0e0*/  @P6 BRA `(.L_x_421) ;  /* 0x0000000400206947 */ /* 0x000fea0003800000 */
[----:B------:R-:W-:Y:S01]  /*d0f0*/  VIADD R7, R5, UR4 ;  /* 0x0000000405077c36 */ /* 0x000fe20008000000 */
[----:B------:R-:W-:Y:S01]  /*d100*/  BSSY B0, `(.L_x_422) ;  /* 0x0000007000007945 */ /* 0x000fe20003800000 */
[----:B------:R-:W-:-:S03]  /*d110*/  IMAD.MOV.U32 R0, RZ, RZ, RZ ;  /* 0x000000ffff007224 */ /* 0x000fc600078e00ff */
[----:B------:R-:W-:-:S13]  /*d120*/  ISETP.GE.OR P6, PT, R7, R6, !P0 ;  /* 0x000000060700720c */ /* 0x000fda00047c6670 */
[----:B------:R-:W-:Y:S05]  /*d130*/  @P6 BRA `(.L_x_423) ;  /* 0x00000000000c6947 */ /* 0x000fea0003800000 */
[----:B------:R-:W0:Y:S02]  /*d140*/  LDC.64 R2, c[0x0][0xc80] ;  /* 0x00032000ff027b82 */ /* 0x000e240000000a00 */
[----:B0-----:R-:W-:-:S05]  /*d150*/  IMAD.WIDE R2, R7, 0x4, R2 ;  /* 0x0000000407027825 */ /* 0x001fca00078e0202 */
[----:B------:R0:W5:Y:S02]  /*d160*/  LDG.E R0, desc[UR60][R2.64] ;  /* 0x0000003c02007981 */ /* 0x000164000c1e1900 */
.L_x_423:
[----:B------:R-:W-:Y:S05]  /*d170*/  BSYNC B0 ;  /* 0x0000000000007941 */ /* 0x000fea0003800000 */
.L_x_422:
[----:B0----5:R-:W0:Y:S02]  /*d180*/  SHFL.UP PT, R2, R0, 0x1, RZ ;  /* 0x0420000000027989 */ /* 0x021e2400000e00ff */
        /* <DEDUP_REMOVED lines=16> */
[----:B------:R-:W-:-:S05]  /*d290*/  IMAD.IADD R4, R3, 0x1, R4 ;  /* 0x0000000103047824 */ /* 0x000fca00078e0204 */
[----:B------:R-:W-:-:S13]  /*d2a0*/  ISETP.GT.AND P6, PT, R4, UR6, PT ;  /* 0x0000000604007c0c */ /* 0x000fda000bfc4270 */
[----:B------:R-:W-:Y:S05]  /*d2b0*/  @!P6 BRA `(.L_x_424) ;  /* 0xfffffffc007ce947 */ /* 0x000fea000383ffff */
[----:B------:R-:W-:Y:S02]  /*d2c0*/  IMAD.MOV.U32 R2, RZ, RZ, R9 ;  /* 0x000000ffff027224 */ /* 0x000fe400078e0009 */
[----:B------:R-:W-:-:S07]  /*d2d0*/  IMAD.MOV.U32 R7, RZ, RZ, R3 ;  /* 0x000000ffff077224 */ /* 0x000fce00078e0003 */
.L_x_420:
[----:B------:R-:W-:-:S04]  /*d2e0*/  IMAD.IADD R7, R4, 0x1, -R7 ;  /* 0x0000000104077824 */ /* 0x000fc800078e0a07 */
[----:B------:R-:W-:-:S05]  /*d2f0*/  IMAD R3, R2, UR5, R7 ;  /* 0x0000000502037c24 */ /* 0x000fca000f8e0207 */
[----:B------:R-:W-:-:S13]  /*d300*/  ISETP.GT.AND P0, PT, R3, UR6, PT ;  /* 0x0000000603007c0c */ /* 0x000fda000bf04270 */
[----:B------:R-:W-:-:S04]  /*d310*/  VOTE.ANY R6, PT, !P0 ;  /* 0x0000000000067806 */ /* 0x000fc800040e0100 */
[----:B------:R-:W0:Y:S01]  /*d320*/  POPC R19, R6 ;  /* 0x0000000600137309 */ /* 0x000e220000000000 */
[----:B------:R-:W-:Y:S01]  /*d330*/  ISETP.NE.AND P0, PT, R6, RZ, PT ;  /* 0x000000ff0600720c */ /* 0x000fe20003f05270 */
[----:B0-----:R-:W0:Y:S02]  /*d340*/  SHFL.IDX PT, R0, R0, R19, 0x1f ;  /* 0x00001f1300007589 */ /* 0x001e2400000e0000 */
[----:B0-----:R-:W-:-:S04]  /*d350*/  IABS R4, R0 ;  /* 0x0000000000047213 */ /* 0x001fc80000000000 */
[----:B------:R-:W0:Y:S08]  /*d360*/  I2F.RP R8, R4 ;  /* 0x0000000400087306 */ /* 0x000e300000209400 */
[----:B0-----:R-:W0:Y:S02]  /*d370*/  MUFU.RCP R8, R8 ;  /* 0x0000000800087308 */ /* 0x001e240000001000 */
[----:B0-----:R-:W-:-:S06]  /*d380*/  VIADD R3, R8, 0xffffffe ;  /* 0x0ffffffe08037836 */ /* 0x001fcc0000000000 */
[----:B------:R-:W0:Y:S02]  /*d390*/  F2I.FTZ.U32.TRUNC.NTZ R3, R3 ;  /* 0x0000000300037305 */ /* 0x000e24000021f000 */
[----:B0-----:R-:W-:Y:S01]  /*d3a0*/  IMAD.MOV R11, RZ, RZ, -R3 ;  /* 0x000000ffff0b7224 */ /* 0x001fe200078e0a03 */
[----:B------:R-:W-:Y:S06]  /*d3b0*/  @!P0 BRA `(.L_x_425) ;  /* 0x0000000000088947 */ /* 0x000fec0003800000 */
[----:B------:R-:W-:-:S05]  /*d3c0*/  VIADD R9, R19, 0xffffffff ;  /* 0xffffffff13097836 */ /* 0x000fca0000000000 */
[----:B------:R0:W1:Y:S02]  /*d3d0*/  SHFL.IDX PT, R16, R2, R9, 0x1f ;  /* 0x00001f0902107589 */ /* 0x00006400000e0000 */
.L_x_425:
[----:B-1----:R-:W-:Y:S01]  /*d3e0*/  IMAD R16, R16, UR5, R7 ;  /* 0x0000000510107c24 */ /* 0x002fe2000f8e0207 */
[----:B------:R-:W-:Y:S01]  /*d3f0*/  IABS R6, R0 ;  /* 0x0000000000067213 */ /* 0x000fe20000000000 */
[----:B------:R-:W-:Y:S02]  /*d400*/  IMAD R7, R11, R4, RZ ;  /* 0x000000040b077224 */ /* 0x000fe400078e02ff */
[----:B0-----:R-:W-:Y:S01]  /*d410*/  IMAD.MOV.U32 R2, RZ, RZ, RZ ;  /* 0x000000ffff027224 */ /* 0x001fe200078e00ff */
[----:B------:R-:W-:Y:S01]  /*d420*/  IADD3 R17, -R16, UR6, RZ ;  /* 0x0000000610117c10 */ /* 0x000fe2000fffe1ff */
[----:B------:R-:W-:Y:S02]  /*d430*/  IMAD.MOV R6, RZ, RZ, -R6 ;  /* 0x000000ffff067224 */ /* 0x000fe400078e0a06 */
[----:B------:R-:W-:Y:S01]  /*d440*/  IMAD.HI.U32 R2, R3, R7, R2 ;  /* 0x0000000703027227 */ /* 0x000fe200078e0002 */
[----:B------:R-:W-:-:S03]  /*d450*/  IABS R3, R17 ;  /* 0x0000001100037213 */ /* 0x000fc60000000000 */
[----:B------:R-:W-:Y:S02]  /*d460*/  VIADD R19, R19, UR4 ;  /* 0x0000000413137c36 */ /* 0x000fe40008000000 */
[----:B------:R-:W-:-:S04]  /*d470*/  IMAD.HI.U32 R2, R2, R3, RZ ;  /* 0x0000000302027227 */ /* 0x000fc800078e00ff */
[----:B------:R-:W-:-:S05]  /*d480*/  IMAD R3, R2, R6, R3 ;  /* 0x0000000602037224 */ /* 0x000fca00078e0203 */
[----:B------:R-:W-:-:S13]  /*d490*/  ISETP.GT.U32.AND P1, PT, R4, R3, PT ;  /* 0x000000030400720c */ /* 0x000fda0003f24070 */
[----:B------:R-:W-:Y:S02]  /*d4a0*/  @!P1 IMAD.IADD R3, R3, 0x1, -R4 ;  /* 0x0000000103039824 */ /* 0x000fe400078e0a04 */
[----:B------:R-:W-:Y:S01]  /*d4b0*/  @!P1 VIADD R2, R2, 0x1 ;  /* 0x0000000102029836 */ /* 0x000fe20000000000 */
[----:B------:R-:W-:Y:S02]  /*d4c0*/  ISETP.NE.AND P1, PT, R0, RZ, PT ;  /* 0x000000ff0000720c */ /* 0x000fe40003f25270 */
[----:B------:R-:W-:Y:S02]  /*d4d0*/  ISETP.GE.U32.AND P0, PT, R3, R4, PT ;  /* 0x000000040300720c */ /* 0x000fe40003f06070 */
[----:B------:R-:W-:-:S04]  /*d4e0*/  LOP3.LUT R3, R17, R0, RZ, 0x3c, !PT ;  /* 0x0000000011037212 */ /* 0x000fc800078e3cff */
[----:B------:R-:W-:-:S07]  /*d4f0*/  ISETP.GE.AND P2, PT, R3, RZ, PT ;  /* 0x000000ff0300720c */ /* 0x000fce0003f46270 */
[----:B------:R-:W-:-:S06]  /*d500*/  @P0 VIADD R2, R2, 0x1 ;  /* 0x0000000102020836 */ /* 0x000fcc0000000000 */
[----:B------:R-:W-:Y:S01]  /*d510*/  @!P2 IMAD.MOV R2, RZ, RZ, -R2 ;  /* 0x000000ffff02a224 */ /* 0x000fe200078e0a02 */
[----:B------:R-:W-:-:S05]  /*d520*/  @!P1 LOP3.LUT R2, RZ, R0, RZ, 0x33, !PT ;  /* 0x00000000ff029212 */ /* 0x000fca00078e33ff */
[--C-:B------:R-:W-:Y:S02]  /*d530*/  IMAD.MOV R3, RZ, RZ, -R2.reuse ;  /* 0x000000ffff037224 */ /* 0x100fe400078e0a02 */
[----:B------:R-:W-:Y:S02]  /*d540*/  IMAD.MOV.U32 R18, RZ, RZ, R2 ;  /* 0x000000ffff127224 */ /* 0x000fe400078e0002 */
[----:B------:R-:W-:Y:S01]  /*d550*/  IMAD R17, R0, R3, R17 ;  /* 0x0000000300117224 */ /* 0x000fe200078e0211 */
[----:B------:R-:W-:Y:S06]  /*d560*/  BRA `(.L_x_426) ;  /* 0x00000000000c7947 */ /* 0x000fec0003800000 */
.L_x_421:
[----:B------:R-:W-:Y:S02]  /*d570*/  IMAD.MOV.U32 R17, RZ, RZ, RZ ;  /* 0x000000ffff117224 */ /* 0x000fe400078e00ff */
[----:B------:R-:W-:Y:S02]  /*d580*/  IMAD.U32 R16, RZ, RZ, UR6 ;  /* 0x00000006ff107e24 */ /* 0x000fe4000f8e00ff */
[----:B------:R-:W-:-:S07]  /*d590*/  IMAD.MOV.U32 R18, RZ, RZ, RZ ;  /* 0x000000ffff127224 */ /* 0x000fce00078e00ff */
.L_x_426:
[----:B------:R-:W-:-:S13]  /*d5a0*/  ISETP.NE.AND P0, PT, R5, RZ, PT ;  /* 0x000000ff0500720c */ /* 0x000fda0003f05270 */
[----:B------:R-:W0:Y:S01]  /*d5b0*/  @!P0 S2R R3, SR_CgaCtaId ;  /* 0x0000000000038919 */ /* 0x000e220000008800 */
[----:B------:R-:W-:-:S04]  /*d5c0*/  @!P0 MOV R0, 0x400 ;  /* 0x0000040000008802 */ /* 0x000fc80000000f00 */
[----:B0-----:R-:W-:-:S05]  /*d5d0*/  @!P0 LEA R0, R3, R0, 0x18 ;  /* 0x0000000003008211 */ /* 0x001fca00078ec0ff */
[----:B------:R0:W-:Y:S01]  /*d5e0*/  @!P0 STS.128 [R0+0x368d0], R16 ;  /* 0x0368d01000008388 */ /* 0x0001e20000000c00 */
[----:B------:R-:W-:Y:S06]  /*d5f0*/  BAR.ARV 0x5, 0x180 ;  /* 0x0146000000007b1d */ /* 0x000fec0000002000 */
.L_x_419:
[----:B0-----:R-:W-:Y:S01]  /*d600*/  IMAD.MOV.U32 R0, RZ, RZ, 0x1 ;  /* 0x00000001ff007424 */ /* 0x001fe200078e00ff */
[----:B------:R0:W-:Y:S01]  /*d610*/  STL [R1+0x50], RZ ;  /* 0x000050ff01007387 */ /* 0x0001e20000100800 */
[----:B------:R-:W-:Y:S02]  /*d620*/  ULDC UR4, c[0x0][0xc3c] ;  /* 0x00030f0000047ab9 */ /* 0x000fe40000000800 */
[----:B-1----:R-:W-:Y:S01]  /*d630*/  ISETP.GE.AND P0, PT, R19, UR4, PT ;  /* 0x0000000413007c0c */ /* 0x002fe2000bf06270 */
[----:B------:R0:W-:Y:S04]  /*d640*/  STL [R1+0x10], R0 ;  /* 0x0000100001007387 */ /* 0x0001e80000100800 */
[----:B------:R0:W-:Y:S08]  /*d650*/  STL [R1+0x8], RZ ;  /* 0x000008ff01007387 */ /* 0x0001f00000100800 */
[----:B0-----:R-:W-:Y:S05]  /*d660*/  @P0 BRA `(.L_x_427) ;  /* 0x0000005800080947 */ /* 0x001fea0003800000 */
[----:B------:R-:W0:Y:S01]  /*d670*/  S2R R5, SR_TID.X ;  /* 0x0000000000057919 */ /* 0x000e220000002100 */
[----:B------:R-:W1:Y:S01]  /*d680*/  S2UR UR5, SR_CgaCtaId ;  /* 0x00000000000579c3 */ /* 0x000e620000008800 */
[----:B------:R-:W-:Y:S01]  /*d690*/  UMOV UR4, 0x400 ;  /* 0x0000040000047882 */ /* 0x000fe20000000000 */
[----:B------:R-:W-:Y:S01]  /*d6a0*/  BSSY B8, `(.L_x_427) ;  /* 0x000057e000087945 */ /* 0x000fe20003800000 */
[----:B------:R-:W-:Y:S01]  /*d6b0*/  ULDC UR36, c[0x0][0xc] ;  /* 0x0000030000247ab9 */ /* 0x000fe20000000800 */
[----:B------:R-:W-:Y:S01]  /*d6c0*/  ULDC.64 UR38, c[0x0][0x198] ;  /* 0x0000660000267ab9 */ /* 0x000fe20000000a00 */
[----:B-1----:R-:W-:Y:S01]  /*d6d0*/  ULEA UR4, UR5, UR4, 0x18 ;  /* 0x0000000405047291 */ /* 0x002fe2000f8ec03f */
[C---:B0-----:R-:W-:Y:S01]  /*d6e0*/  IMAD.SHL.U32 R0, R5.reuse, 0x8, RZ ;  /* 0x0000000805007824 */ /* 0x041fe200078e00ff */
[----:B------:R-:W-:-:S04]  /*d6f0*/  LOP3.LUT R4, R5, 0x7f, RZ, 0xc0, !PT ;  /* 0x0000007f05047812 */ /* 0x000fc800078ec0ff */
[C---:B------:R-:W-:Y:S02]  /*d700*/  LOP3.LUT R2, R0.reuse, 0x1f8, RZ, 0xc0, !PT ;  /* 0x000001f800027812 */ /* 0x040fe400078ec0ff */
[----:B------:R-:W-:Y:S02]  /*d710*/  LOP3.LUT R0, R0, 0x38, RZ, 0xc0, !PT ;  /* 0x0000003800007812 */ /* 0x000fe400078ec0ff */
[----:B------:R-:W-:Y:S01]  /*d720*/  LOP3.LUT R3, R2, 0x38, R5, 0x78, !PT ;  /* 0x0000003802037812 */ /* 0x000fe200078e7805 */
[----:B------:R-:W-:-:S05]  /*d730*/  IMAD.SHL.U32 R2, R4, 0x8, RZ ;  /* 0x0000000804027824 */ /* 0x000fca00078e00ff */
[----:B------:R-:W-:Y:S01]  /*d740*/  LOP3.LUT R3, R3, 0x200, R2, 0xf8, !PT ;  /* 0x0000020003037812 */ /* 0x000fe200078ef802 */
[----:B------:R-:W-:Y:S01]  /*d750*/  IMAD.SHL.U32 R2, R5, 0x10, RZ ;  /* 0x0000001005027824 */ /* 0x000fe200078e00ff */
[----:B------:R-:W-:Y:S01]  /*d760*/  SHF.R.U32.HI R5, RZ, 0x3, R4 ;  /* 0x00000003ff057819 */ /* 0x000fe20000011604 */
[----:B------:R-:W-:-:S03]  /*d770*/  IMAD.U32 R4, RZ, RZ, UR4 ;  /* 0x00000004ff047e24 */ /* 0x000fc6000f8e00ff */
[----:B------:R-:W-:Y:S01]  /*d780*/  LOP3.LUT R2, R5, 0x70, R2, 0xf8, !PT ;  /* 0x0000007005027812 */ /* 0x000fe200078ef802 */
[----:B------:R-:W-:Y:S01]  /*d790*/  IMAD R3, R3, 0x2, R4 ;  /* 0x0000000203037824 */ /* 0x000fe200078e0204 */
[----:B------:R-:W-:Y:S01]  /*d7a0*/  STL [R1+0x4], R4 ;  /* 0x0000040401007387 */ /* 0x000fe20000100800 */
[----:B------:R-:W-:-:S03]  /*d7b0*/  IMAD.MOV.U32 R2, RZ, RZ, 0x1 ;  /* 0x00000001ff027424 */ /* 0x000fc600078e00ff */
[----:B------:R-:W-:Y:S04]  /*d7c0*/  STL [R1+0x24], R3 ;  /* 0x0000240301007387 */ /* 0x000fe80000100800 */
[----:B------:R-:W-:Y:S04]  /*d7d0*/  STL [R1+0x8], RZ ;  /* 0x000008ff01007387 */ /* 0x000fe80000100800 */
[----:B------:R0:W-:Y:S04]  /*d7e0*/  STL [R1+0x10], R2 ;  /* 0x0000100201007387 */ /* 0x0001e80000100800 */
[----:B------:R1:W-:Y:S01]  /*d7f0*/  STL [R1+0x50], RZ ;  /* 0x000050ff01007387 */ /* 0x0003e20000100800 */
[----:B0-----:R-:W-:-:S02]  /*d800*/  LOP3.LUT R2, R0, 0x40, RZ, 0xfc, !PT ;  /* 0x0000004000027812 */ /* 0x001fc400078efcff */
[----:B-1----:R-:W-:-:S07]  /*d810*/  LOP3.LUT R0, R0, 0x80, RZ, 0xfc, !PT ;  /* 0x0000008000007812 */ /* 0x002fce00078efcff */
.L_x_533:
[----:B0--3--:R-:W0:Y:S02]  /*d820*/  LDC.64 R2, c[0x0][0xc88] ;  /* 0x00032200ff027b82 */ /* 0x009e240000000a00 */
[----:B0-----:R-:W-:-:S05]  /*d830*/  IMAD.WIDE R2, R19, 0x4, R2 ;  /* 0x0000000413027825 */ /* 0x001fca00078e0202 */
[----:B------:R-:W2:Y:S01]  /*d840*/  LDG.E R11, desc[UR60][R2.64] ;  /* 0x0000003c020b7981 */ /* 0x000ea2000c1e1900 */
[----:B------:R-:W-:Y:S05]  /*d850*/  YIELD ;  /* 0x0000000000007946 */ /* 0x000fea0003800000 */
[----:B------:R-:W-:Y:S01]  /*d860*/  ULDC.64 UR4, c[0x0][0xa28] ;  /* 0x00028a0000047ab9 */ /* 0x000fe20000000a00 */
[----:B------:R-:W-:Y:S01]  /*d870*/  IMAD.MOV.U32 R0, RZ, RZ, RZ ;  /* 0x000000ffff007224 */ /* 0x000fe200078e00ff */
[----:B------:R-:W-:Y:S01]  /*d880*/  ISETP.NE.U32.AND P0, PT, RZ, UR4, PT ;  /* 0x00000004ff007c0c */ /* 0x000fe2000bf05070 */
[----:B------:R-:W-:Y:S01]  /*d890*/  ULDC.64 UR6, c[0x0][0xa18] ;  /* 0x0002860000067ab9 */ /* 0x000fe20000000a00 */
[----:B------:R-:W-:Y:S01]  /*d8a0*/  MOV R6, RZ ;  /* 0x000000ff00067202 */ /* 0x000fe20000000f00 */
[----:B------:R-:W-:Y:S01]  /*d8b0*/  ULDC.64 UR8, c[0x0][0xa08] ;  /* 0x0002820000087ab9 */ /* 0x000fe20000000a00 */
[----:B------:R-:W-:-:S02]  /*d8c0*/  ISETP.NE.AND.EX P0, PT, RZ, UR5, PT, P0 ;  /* 0x00000005ff007c0c */ /* 0x000fc4000bf05300 */
[----:B--2---:R-:W-:Y:S01]  /*d8d0*/  SHF.R.S32.HI R4, RZ, 0x1f, R11 ;  /* 0x0000001fff047819 */ /* 0x004fe2000001140b */
[----:B------:R-:W-:-:S10]  /*d8e0*/  IMAD.SHL.U32 R10, R11, 0x4, RZ ;  /* 0x000000040b0a7824 */ /* 0x000fd400078e00ff */
[C---:B------:R-:W-:Y:S01]  /*d8f0*/  @P0 LEA R2, P1, R11.reuse, UR4, 0x2 ;  /* 0x000000040b020c11 */ /* 0x040fe2000f8210ff */
[----:B------:R-:W-:Y:S03]  /*d900*/  STL [R1+0x28], R11 ;  /* 0x0000280b01007387 */ /* 0x000fe60000100800 */
[C-C-:B------:R-:W-:Y:S01]  /*d910*/  @P0 LEA.HI.X R3, R11.reuse, UR5, R4.reuse, 0x2, P1 ;  /* 0x000000050b030c11 */ /* 0x140fe200088f1404 */
[----:B------:R-:W-:Y:S01]  /*d920*/  ULDC.64 UR4, c[0x0][0xa00] ;  /* 0x0002800000047ab9 */ /* 0x000fe20000000a00 */
[----:B------:R-:W-:Y:S01]  /*d930*/  SHF.L.U64.HI R9, R11, 0x2, R4 ;  /* 0x000000020b097819 */ /* 0x000fe20000010204 */
[----:B------:R0:W-:Y:S01]  /*d940*/  STL [R1+0x38], R4 ;  /* 0x0000380401007387 */ /* 0x0001e20000100800 */
[----:B------:R-:W-:-:S03]  /*d950*/  ISETP.NE.U32.AND P1, PT, RZ, UR4, PT ;  /* 0x00000004ff007c0c */ /* 0x000fc6000bf25070 */
[----:B-1---5:R1:W5:Y:S01]  /*d960*/  @P0 LDG.E R0, desc[UR60][R2.64] ;  /* 0x0000003c02000981 */ /* 0x022362000c1e1900 */
[----:B------:R-:W-:Y:S01]  /*d970*/  ISETP.NE.AND.EX P1, PT, RZ, UR5, PT, P1 ;  /* 0x00000005ff007c0c */ /* 0x000fe2000bf25310 */
[----:B----4-:R-:W-:Y:S01]  /*d980*/  IMAD.MOV.U32 R8, RZ, RZ, RZ ;  /* 0x000000ffff087224 */ /* 0x010fe200078e00ff */
[----:B------:R-:W-:Y:S01]  /*d990*/  ISETP.NE.U32.AND P2, PT, RZ, UR6, PT ;  /* 0x00000006ff007c0c */ /* 0x000fe2000bf45070 */
[----:B------:R-:W-:Y:S01]  /*d9a0*/  STL [R1], R10 ;  /* 0x0000000a01007387 */ /* 0x000fe20000100800 */
[----:B------:R-:W-:Y:S02]  /*d9b0*/  ISETP.NE.U32.AND P0, PT, RZ, UR8, PT ;  /* 0x00000008ff007c0c */ /* 0x000fe4000bf05070 */
[----:B------:R-:W-:Y:S01]  /*d9c0*/  ISETP.NE.AND.EX P2, PT, RZ, UR7, PT, P2 ;  /* 0x00000007ff007c0c */ /* 0x000fe2000bf45320 */
[----:B------:R-:W-:Y:S01]  /*d9d0*/  STL [R1+0x20], R9 ;  /* 0x0000200901007387 */ /* 0x000fe20000100800 */
[----:B------:R-:W-:Y:S02]  /*d9e0*/  ISETP.NE.AND.EX P0, PT, RZ, UR9, PT, P0 ;  /* 0x00000009ff007c0c */ /* 0x000fe4000bf05300 */
[----:B-1----:R-:W-:-:S02]  /*d9f0*/  IADD3 R2, P3, R10, UR4, RZ ;  /* 0x000000040a027c10 */ /* 0x002fc4000ff7e0ff */
[----:B0-----:R-:W-:Y:S02]  /*da00*/  IADD3 R4, P4, R10, UR8, RZ ;  /* 0x000000080a047c10 */ /* 0x001fe4000ff9e0ff */
[C---:B------:R-:W-:Y:S01]  /*da10*/  IADD3.X R3, R9.reuse, UR5, RZ, P3, !PT ;  /* 0x0000000509037c10 */ /* 0x040fe20009ffe4ff */
[----:B------:R-:W-:Y:S01]  /*da20*/  ULDC UR4, c[0x0][0x288] ;  /* 0x0000a20000047ab9 */ /* 0x000fe20000000800 */
[----:B------:R-:W-:-:S03]  /*da30*/  IADD3.X R5, R9, UR9, RZ, P4, !PT ;  /* 0x0000000909057c10 */ /* 0x000fc6000a7fe4ff */
[----:B------:R-:W2:Y:S01]  /*da40*/  @P1 LDG.E R6, desc[UR60][R2.64] ;  /* 0x0000003c02061981 */ /* 0x000ea2000c1e1900 */
[----:B------:R-:W-:Y:S01]  /*da50*/  IMAD.U32 R12, RZ, RZ, UR4 ;  /* 0x00000004ff0c7e24 */ /* 0x000fe2000f8e00ff */
[----:B------:R-:W-:Y:S02]  /*da60*/  ULDC.64 UR4, c[0x0][0x418] ;  /* 0x0001060000047ab9 */ /* 0x000fe40000000a00 */
[----:B------:R-:W5:Y:S04]  /*da70*/  @P0 LDG.E R8, desc[UR60][R4.64] ;  /* 0x0000003c04080981 */ /* 0x000f68000c1e1900 */
[----:B--2---:R0:W-:Y:S02]  /*da80*/  STL [R1+0x34], R6 ;  /* 0x0000340601007387 */ /* 0x0041e40000100800 */
[----:B0-----:R-:W-:-:S04]  /*da90*/  @P2 IADD3 R6, P3, R10, UR6, RZ ;  /* 0x000000060a062c10 */ /* 0x001fc8000ff7e0ff */
[----:B------:R-:W-:-:S05]  /*daa0*/  @P2 IADD3.X R7, R9, UR7, RZ, P3, !PT ;  /* 0x0000000709072c10 */ /* 0x000fca0009ffe4ff */
[----:B------:R0:W2:Y:S01]  /*dab0*/  @P2 LDG.E R12, desc[UR60][R6.64] ;  /* 0x0000003c060c2981 */ /* 0x0000a2000c1e1900 */
[----:B------:R-:W-:-:S03]  /*dac0*/  UISETP.NE.U32.AND UP0, UPT, UR4, URZ, UPT ;  /* 0x0000003f0400728c */ /* 0x000fc6000bf05070 */
[----:B------:R-:W-:Y:S01]  /*dad0*/  ULDC UR4, c[0x0][0x424] ;  /* 0x0001090000047ab9 */ /* 0x000fe20000000800 */
[----:B------:R-:W-:-:S03]  /*dae0*/  UISETP.NE.AND.EX UP0, UPT, UR5, URZ, UPT, UP0 ;  /* 0x0000003f0500728c */ /* 0x000fc6000bf05300 */
[----:B------:R-:W-:Y:S01]  /*daf0*/  ULDC UR5, c[0x0][0x2f0] ;  /* 0x0000bc0000057ab9 */ /* 0x000fe20000000800 */
[----:B------:R-:W-:-:S04]  /*db00*/  USEL UR4, UR4, 0x1, UP0 ;  /* 0x0000000104047887 */ /* 0x000fc80008000000 */
[----:B------:R-:W-:-:S06]  /*db10*/  UIMAD UR4, UR4, UR5, URZ ;  /* 0x00000005040472a4 */ /* 0x000fcc000f8e023f */
[----:B0-----:R-:W-:Y:S01]  /*db20*/  IMAD.U32 R6, RZ, RZ, UR4 ;  /* 0x00000004ff067e24 */ /* 0x001fe2000f8e00ff */
[----:B--2---:R0:W-:Y:S01]  /*db30*/  STL [R1+0x3c], R12 ;  /* 0x00003c0c01007387 */ /* 0x0041e20000100800 */
[----:B------:R-:W-:Y:S05]  /*db40*/  @P2 BRA `(.L_x_428) ;  /* 0x0000000000142947 */ /* 0x000fea0003800000 */
[----:B------:R-:W-:Y:S05]  /*db50*/  @!P1 BRA `(.L_x_428) ;  /* 0x0000000000109947 */ /* 0x000fea0003800000 */
[----:B------:R-:W2:Y:S04]  /*db60*/  LDG.E R7, desc[UR60][R2.64] ;  /* 0x0000003c02077981 */ /* 0x000ea8000c1e1900 */
[----:B------:R-:W2:Y:S02]  /*db70*/  LDG.E R2, desc[UR60][R2.64+0x4] ;  /* 0x0000043c02027981 */ /* 0x000ea4000c1e1900 */
[----:B--2---:R-:W-:-:S05]  /*db80*/  IMAD.IADD R2, R2, 0x1, -R7 ;  /* 0x0000000102027824 */ /* 0x004fca00078e0a07 */
[----:B------:R1:W-:Y:S02]  /*db90*/  STL [R1+0x3c], R2 ;  /* 0x00003c0201007387 */ /* 0x0003e40000100800 */
.L_x_428:
[----:B-1----:R-:W-:Y:S01]  /*dba0*/  IMAD.MOV.U32 R2, RZ, RZ, R11 ;  /* 0x000000ffff027224 */ /* 0x002fe200078e000b */
[----:B------:R-:W-:Y:S01]  /*dbb0*/  ULDC.64 UR4, c[0x0][0xa20] ;  /* 0x0002880000047ab9 */ /* 0x000fe20000000a00 */
[----:B-----5:R-:W-:Y:S01]  /*dbc0*/  IMAD.IADD R3, R8, 0x1, R0 ;  /* 0x0000000108037824 */ /* 0x020fe200078e0200 */
[----:B------:R-:W-:Y:S02]  /*dbd0*/  ISETP.NE.U32.AND P1, PT, RZ, UR4, PT ;  /* 0x00000004ff007c0c */ /* 0x000fe4000bf25070 */
[----:B------:R1:W-:Y:S02]  /*dbe0*/  STL [R1+0xc], R2 ;  /* 0x00000c0201007387 */ /* 0x0003e40000100800 */
[----:B------:R-:W-:Y:S02]  /*dbf0*/  ISETP.NE.AND.EX P1, PT, RZ, UR5, PT, P1 ;  /* 0x00000005ff007c0c */ /* 0x000fe4000bf25310 */
[----:B------:R1:W-:Y:S11]  /*dc00*/  STL [R1+0x18], R3 ;  /* 0x0000180301007387 */ /* 0x0003f60000100800 */
[----:B-1----:R-:W-:Y:S05]  /*dc10*/  @!P1 BRA `(.L_x_429) ;  /* 0x0000000000109947 */ /* 0x002fea0003800000 */
[----:B------:R-:W-:-:S04]  /*dc20*/  IADD3 R6, P0, R10, UR4, RZ ;  /* 0x000000040a067c10 */ /* 0x000fc8000ff1e0ff */
[----:B------:R-:W-:-:S05]  /*dc30*/  IADD3.X R7, R9, UR5, RZ, P0, !PT ;  /* 0x0000000509077c10 */ /* 0x000fca00087fe4ff */
[----:B------:R1:W5:Y:S01]  /*dc40*/  LDG.E R6, desc[UR60][R6.64] ;  /* 0x0000003c06067981 */ /* 0x000362000c1e1900 */
[----:B------:R-:W-:Y:S05]  /*dc50*/  BRA `(.L_x_430) ;  /* 0x0000000000107947 */ /* 0x000fea0003800000 */
.L_x_429:
[----:B------:R-:W-:Y:S05]  /*dc60*/  @!P0 BRA `(.L_x_430) ;  /* 0x00000000000c8947 */ /* 0x000fea0003800000 */
[----:B------:R-:W2:Y:S04]  /*dc70*/  LDG.E R6, desc[UR60][R4.64] ;  /* 0x0000003c04067981 */ /* 0x000ea8000c1e1900 */
[----:B------:R-:W2:Y:S02]  /*dc80*/  LDG.E R4, desc[UR60][R4.64+0x4] ;  /* 0x0000043c04047981 */ /* 0x000ea4000c1e1900 */
[----:B--2---:R-:W-:-:S07]  /*dc90*/  IMAD.IADD R6, R4, 0x1, -R6 ;  /* 0x0000000104067824 */ /* 0x004fce00078e0a06 */
.L_x_430:
[----:B-----5:R-:W-:Y:S01]  /*dca0*/  IMAD.IADD R0, R6, 0x1, -R0 ;  /* 0x0000000106007824 */ /* 0x020fe200078e0a00 */
[----:B------:R-:W-:Y:S01]  /*dcb0*/  BSSY B7, `(.L_x_431) ;  /* 0x000047a000077945 */ /* 0x000fe20003800000 */
[----:B------:R-:W-:Y:S02]  /*dcc0*/  IMAD.MOV.U32 R2, RZ, RZ, RZ ;  /* 0x000000ffff027224 */ /* 0x000fe400078e00ff */
[C---:B------:R-:W-:Y:S01]  /*dcd0*/  VIADD R3, R0.reuse, 0x6f ;  /* 0x0000006f00037836 */ /* 0x040fe20000000000 */
[----:B------:R2:W-:Y:S01]  /*dce0*/  STL [R1+0x40], R0 ;  /* 0x0000400001007387 */ /* 0x0005e20000100800 */
[----:B------:R-:W-:Y:S02]  /*dcf0*/  ISETP.GT.AND P0, PT, R0, RZ, PT ;  /* 0x000000ff0000720c */ /* 0x000fe40003f04270 */
[----:B------:R-:W-:-:S05]  /*dd00*/  IMAD.HI R2, R3, -0x6db6db6d, R2 ;  /* 0x9249249303027827 */ /* 0x000fca00078e0202 */
[----:B--2---:R-:W-:-:S04]  /*dd10*/  SHF.R.U32.HI R0, RZ, 0x1f, R2 ;  /* 0x0000001fff007819 */ /* 0x004fc80000011602 */
[----:B------:R-:W-:-:S05]  /*dd20*/  LEA.HI.SX32 R0, R2, R0, 0x1a ;  /* 0x0000000002007211 */ /* 0x000fca00078fd2ff */
[----:B------:R2:W-:Y:S01]  /*dd30*/  STL [R1+0x30], R0 ;  /* 0x0000300001007387 */ /* 0x0005e20000100800 */
[----:B------:R-:W-:Y:S05]  /*dd40*/  @P0 BRA `(.L_x_432) ;  /* 0x0000000000440947 */ /* 0x000fea0003800000 */
[----:B------:R-:W3:Y:S02]  /*dd50*/  S2R R4, SR_TID.X ;  /* 0x0000000000047919 */ /* 0x000ee40000002100 */
[----:B---3--:R-:W-:-:S04]  /*dd60*/  LOP3.LUT R4, R4, 0x7f, RZ, 0xc0, !PT ;  /* 0x0000007f04047812 */ /* 0x008fc800078ec0ff */
[----:B------:R-:W-:-:S13]  /*dd70*/  ISETP.NE.AND P0, PT, R4, RZ, PT ;  /* 0x000000ff0400720c */ /* 0x000fda0003f05270 */
[----:B------:R-:W-:Y:S05]  /*dd80*/  @P0 BRA `(.L_x_433) ;  /* 0x0000004400b00947 */ /* 0x000fea0003800000 */
[----:B------:R-:W3:Y:S01]  /*dd90*/  S2R R3, SR_LANEID ;  /* 0x0000000000037919 */ /* 0x000ee20000000000 */
[----:B------:R-:W-:Y:S02]  /*dda0*/  VOTEU.ANY UR4, UPT, PT ;  /* 0x0000000000047886 */ /* 0x000fe400038e0100 */
[----:B--2---:R-:W3:Y:S08]  /*ddb0*/  FLO.U32 R0, UR4 ;  /* 0x0000000400007d00 */ /* 0x004ef000080e0000 */
[----:B------:R-:W2:Y:S01]  /*ddc0*/  POPC R5, UR4 ;  /* 0x0000000400057d09 */ /* 0x000ea20008000000 */
[----:B---3--:R-:W-:-:S02]  /*ddd0*/  ISETP.EQ.U32.AND P0, PT, R0, R3, PT ;  /* 0x000000030000720c */ /* 0x008fc40003f02070 */
[----:B------:R-:W2:Y:S11]  /*dde0*/  LDC.64 R2, c[0x0][0xc60] ;  /* 0x00031800ff027b82 */ /* 0x000eb60000000a00 */
[----:B--2---:R-:W2:Y:S01]  /*ddf0*/  @P0 ATOMG.E.ADD.STRONG.GPU PT, R3, desc[UR60][R2.64], R5 ;  /* 0x00000005020309a8 */ /* 0x004ea200081ee1fc */
[----:B------:R-:W3:Y:S02]  /*de00*/  S2R R4, SR_LTMASK ;  /* 0x0000000000047919 */ /* 0x000ee40000003900 */
[----:B---3--:R-:W-:-:S04]  /*de10*/  LOP3.LUT R4, R4, UR4, RZ, 0xc0, !PT ;  /* 0x0000000404047c12 */ /* 0x008fc8000f8ec0ff */
[----:B-1----:R-:W1:Y:S01]  /*de20*/  POPC R7, R4 ;  /* 0x0000000400077309 */ /* 0x002e620000000000 */
[----:B--2---:R-:W1:Y:S02]  /*de30*/  SHFL.IDX PT, R0, R3, R0, 0x1f ;  /* 0x00001f0003007589 */ /* 0x004e6400000e0000 */
[----:B-1----:R-:W-:Y:S01]  /*de40*/  IADD3 R16, R0, UR36, R7 ;  /* 0x0000002400107c10 */ /* 0x002fe2000fffe007 */
[----:B------:R-:W-:Y:S06]  /*de50*/  BRA `(.L_x_433) ;  /* 0x00000044007c7947 */ /* 0x000fec0003800000 */
.L_x_432:
[----:B--2---:R-:W2:Y:S01]  /*de60*/  LDL R0, [R1+0x4] ;  /* 0x0000040001007983 */ /* 0x004ea20000100800 */
[----:B------:R-:W-:Y:S01]  /*de70*/  BSSY B6, `(.L_x_434) ;  /* 0x0000014000067945 */ /* 0x000fe20003800000 */
[----:B--2---:R-:W-:-:S05]  /*de80*/  VIADD R0, R0, 0x21400 ;  /* 0x0002140000007836 */ /* 0x004fca0000000000 */
[----:B------:R-:W-:-:S13]  /*de90*/  LOP3.LUT P0, RZ, R0, 0x3ff, RZ, 0xc0, !PT ;  /* 0x000003ff00ff7812 */ /* 0x000fda000780c0ff */
[----:B------:R-:W-:Y:S05]  /*dea0*/  @!P0 BRA `(.L_x_435) ;  /* 0x0000000000408947 */ /* 0x000fea0003800000 */
[----:B------:R-:W-:Y:S01]  /*deb0*/  MOV R2, 0x0 ;  /* 0x0000000000027802 */ /* 0x000fe20000000f00 */
[----:B------:R-:W-:Y:S01]  /*dec0*/  ULDC.64 UR6, c[0x4][0xa8] ;  /* 0x01002a0000067ab9 */ /* 0x000fe20000000a00 */
[----:B------:R-:W-:Y:S01]  /*ded0*/  ULDC.64 UR8, c[0x4][0xb0] ;  /* 0x01002c0000087ab9 */ /* 0x000fe20000000a00 */
[----:B------:R-:W-:Y:S01]  /*dee0*/  ULDC.64 UR4, c[0x4][0x8] ;  /* 0x0100020000047ab9 */ /* 0x000fe20000000a00 */
[----:B------:R-:W-:Y:S02]  /*def0*/  IMAD.U32 R4, RZ, RZ, UR6 ;  /* 0x00000006ff047e24 */ /* 0x000fe4000f8e00ff */
[----:B------:R-:W2:Y:S01]  /*df00*/  LDC.64 R2, c[0x4][R2] ;  /* 0x0100000002027b82 */ /* 0x000ea20000000a00 */
[----:B------:R-:W-:Y:S02]  /*df10*/  IMAD.U32 R5, RZ, RZ, UR7 ;  /* 0x00000007ff057e24 */ /* 0x000fe4000f8e00ff */
[----:B------:R-:W-:Y:S02]  /*df20*/  IMAD.U32 R6, RZ, RZ, UR8 ;  /* 0x00000008ff067e24 */ /* 0x000fe4000f8e00ff */
[----:B-1----:R-:W-:-:S02]  /*df30*/  IMAD.U32 R7, RZ, RZ, UR9 ;  /* 0x00000009ff077e24 */ /* 0x002fc4000f8e00ff */
[----:B------:R-:W-:Y:S02]  /*df40*/  IMAD.U32 R10, RZ, RZ, UR4 ;  /* 0x00000004ff0a7e24 */ /* 0x000fe4000f8e00ff */
[----:B------:R-:W-:Y:S02]  /*df50*/  IMAD.U32 R11, RZ, RZ, UR5 ;  /* 0x00000005ff0b7e24 */ /* 0x000fe4000f8e00ff */
[----:B------:R-:W-:Y:S02]  /*df60*/  IMAD.MOV.U32 R8, RZ, RZ, 0x70 ;  /* 0x00000070ff087424 */ /* 0x000fe400078e00ff */
[----:B0-----:R-:W-:Y:S02]  /*df70*/  IMAD.MOV.U32 R12, RZ, RZ, 0x1 ;  /* 0x00000001ff0c7424 */ /* 0x001fe400078e00ff */
[----:B------:R-:W-:-:S07]  /*df80*/  IMAD.MOV.U32 R13, RZ, RZ, RZ ;  /* 0x000000ffff0d7224 */ /* 0x000fce00078e00ff */
[----:B------:R-:W-:-:S07]  /*df90*/  LEPC R20, `(.L_x_435) ;  /* 0x000000001014794e */ /* 0x000fce0000000000 */
[----:B--2---:R-:W-:Y:S05]  /*dfa0*/  CALL.ABS.NOINC R2 ;  /* 0x0000000002007343 */ /* 0x004fea0003c00000 */
.L_x_435:
[----:B------:R-:W-:Y:S05]  /*dfb0*/  BSYNC B6 ;  /* 0x0000000000067941 */ /* 0x000fea0003800000 */
.L_x_434:
[----:B------:R-:W2:Y:S01]  /*dfc0*/  LDL R2, [R1+0x4] ;  /* 0x0000040001027983 */ /* 0x000ea20000100800 */
        /* <DEDUP_REMOVED lines=8> */
[----:B------:R2:W3:Y:S01]  /*e050*/  LDC.64 R2, c[0x4][R0] ;  /* 0x0100000000027b82 */ /* 0x0004e20000000a00 */
[----:B------:R-:W-:Y:S02]  /*e060*/  IMAD.U32 R4, RZ, RZ, UR6 ;  /* 0x00000006ff047e24 */ /* 0x000fe4000f8e00ff */
[----:B------:R-:W-:Y:S02]  /*e070*/  IMAD.U32 R5, RZ, RZ, UR7 ;  /* 0x00000007ff057e24 */ /* 0x000fe4000f8e00ff */
[----:B------:R-:W-:Y:S02]  /*e080*/  IMAD.U32 R6, RZ, RZ, UR8 ;  /* 0x00000008ff067e24 */ /* 0x000fe4000f8e00ff */
[----:B-1----:R-:W-:-:S02]  /*e090*/  IMAD.U32 R7, RZ, RZ, UR9 ;  /* 0x00000009ff077e24 */ /* 0x002fc4000f8e00ff */
[----:B------:R-:W-:Y:S02]  /*e0a0*/  IMAD.U32 R10, RZ, RZ, UR4 ;  /* 0x00000004ff0a7e24 */ /* 0x000fe4000f8e00ff */
[----:B------:R-:W-:Y:S02]  /*e0b0*/  IMAD.U32 R11, RZ, RZ, UR5 ;  /* 0x00000005ff0b7e24 */ /* 0x000fe4000f8e00ff */
[----:B------:R-:W-:Y:S02]  /*e0c0*/  IMAD.MOV.U32 R8, RZ, RZ, 0x70 ;  /* 0x00000070ff087424 */ /* 0x000fe400078e00ff */
[----:B0-----:R-:W-:Y:S02]  /*e0d0*/  IMAD.MOV.U32 R12, RZ, RZ, 0x1 ;  /* 0x00000001ff0c7424 */ /* 0x001fe400078e00ff */
[----:B--2---:R-:W-:-:S07]  /*e0e0*/  IMAD.MOV.U32 R13, RZ, RZ, RZ ;  /* 0x000000ffff0d7224 */ /* 0x004fce00078e00ff */
[----:B------:R-:W-:-:S07]  /*e0f0*/  LEPC R20, `(.L_x_438) ;  /* 0x000000001014794e */ /* 0x000fce0000000000 */
[----:B---3--:R-:W-:Y:S05]  /*e100*/  CALL.ABS.NOINC R2 ;  /* 0x0000000002007343 */ /* 0x008fea0003c00000 */
.L_x_438:
[----:B------:R-:W-:Y:S01]  /*e110*/  MOV R2, 0x0 ;  /* 0x0000000000027802 */ /* 0x000fe20000000f00 */
[----:B------:R-:W-:Y:S01]  /*e120*/  ULDC.64 UR6, c[0x4][0xa8] ;  /* 0x01002a0000067ab9 */ /* 0x000fe20000000a00 */
[----:B------:R-:W-:Y:S01]  /*e130*/  ULDC.64 UR8, c[0x4][0xb0] ;  /* 0x01002c0000087ab9 */ /* 0x000fe20000000a00 */
[----:B------:R-:W-:Y:S01]  /*e140*/  ULDC.64 UR4, c[0x4][0x18] ;  /* 0x0100060000047ab9 */ /* 0x000fe20000000a00 */
[----:B------:R-:W-:Y:S02]  /*e150*/  IMAD.U32 R4, RZ, RZ, UR6 ;  /* 0x00000006ff047e24 */ /* 0x000fe4000f8e00ff */
        /* <DEDUP_REMOVED lines=11> */
.L_x_437:
[----:B------:R-:W-:Y:S05]  /*e210*/  BSYNC B6 ;  /* 0x0000000000067941 */ /* 0x000fea0003800000 */
.L_x_436:
[----:B------:R-:W2:Y:S01]  /*e220*/  LDL.LU R2, [R1] ;  /* 0x0000000001027983 */ /* 0x000ea20000300800 */
[----:B------:R-:W-:-:S03]  /*e230*/  ULDC.64 UR4, c[0x0][0x9f8] ;  /* 0x00027e0000047ab9 */ /* 0x000fc60000000a00 */
[----:B------:R-:W3:Y:S04]  /*e240*/  LDL.LU R4, [R1+0x20] ;  /* 0x0000200001047983 */ /* 0x000ee80000300800 */
[----:B-1----:R-:W4:Y:S01]  /*e250*/  LDL R7, [R1+0xc] ;  /* 0x00000c0001077983 */ /* 0x002f220000100800 */
[----:B------:R-:W-:-:S03]  /*e260*/  ISETP.NE.U32.AND P0, PT, RZ, UR4, PT ;  /* 0x00000004ff007c0c */ /* 0x000fc6000bf05070 */
[----:B------:R-:W5:Y:S01]  /*e270*/  LDL R0, [R1+0x30] ;  /* 0x0000300001007983 */ /* 0x000f620000100800 */
[----:B------:R-:W-:-:S13]  /*e280*/  ISETP.NE.AND.EX P0, PT, RZ, UR5, PT, P0 ;  /* 0x00000005ff007c0c */ /* 0x000fda000bf05300 */
[----:B--2---:R-:W-:-:S04]  /*e290*/  @P0 IADD3 R2, P1, R2, UR4, RZ ;  /* 0x0000000402020c10 */ /* 0x004fc8000ff3e0ff */
[----:B---3--:R-:W-:Y:S01]  /*e2a0*/  @P0 IADD3.X R3, R4, UR5, RZ, P1, !PT ;  /* 0x0000000504030c10 */ /* 0x008fe20008ffe4ff */
[----:B------:R-:W-:-:S04]  /*e2b0*/  ULDC.64 UR4, c[0x0][0xa08] ;  /* 0x0002820000047ab9 */ /* 0x000fc80000000a00 */
[----:B----4-:R1:W2:Y:S01]  /*e2c0*/  @P0 LDG.E R7, desc[UR60][R2.64] ;  /* 0x0000003c02070981 */ /* 0x0102a2000c1e1900 */
[----:B-----5:R-:W-:Y:S01]  /*e2d0*/  VIADD R9, R0, 0xffffffff ;  /* 0xffffffff00097836 */ /* 0x020fe20000000000 */
[----:B-1----:R-:W1:Y:S01]  /*e2e0*/  LDC.64 R2, c[0x0][0x418] ;  /* 0x00010600ff027b82 */ /* 0x002e620000000a00 */
[----:B--2---:R-:W-:Y:S01]  /*e2f0*/  SHF.R.S32.HI R8, RZ, 0x1f, R7 ;  /* 0x0000001fff087819 */ /* 0x004fe20000011407 */
[----:B------:R2:W-:Y:S04]  /*e300*/  @P0 STL [R1+0xc], R7 ;  /* 0x00000c0701000387 */ /* 0x0005e80000100800 */
[----:B------:R2:W-:Y:S04]  /*e310*/  STL [R1+0x2c], R9 ;  /* 0x00002c0901007387 */ /* 0x0005e80000100800 */
[----:B------:R2:W-:Y:S01]  /*e320*/  STL [R1+0x20], R8 ;  /* 0x0000200801007387 */ /* 0x0005e20000100800 */
[----:B-1----:R-:W-:Y:S01]  /*e330*/  LOP3.LUT P0, RZ, R2, UR4, RZ, 0xfc, !PT ;  /* 0x0000000402ff7c12 */ /* 0x002fe2000f80fcff */
[----:B------:R-:W-:-:S03]  /*e340*/  UMOV UR4, 0xffffffff ;  /* 0xffffffff00047882 */ /* 0x000fc60000000000 */
[----:B------:R-:W-:-:S04]  /*e350*/  LOP3.LUT P0, RZ, R3, UR5, RZ, 0xfc, P0 ;  /* 0x0000000503ff7c12 */ /* 0x000fc8000800fcff */
[----:B------:R-:W-:Y:S01]  /*e360*/  SEL R0, R7, RZ, !P0 ;  /* 0x000000ff07007207 */ /* 0x000fe20004000000 */
[----:B--2---:R-:W-:Y:S08]  /*e370*/  BRA.DIV UR4, `(.L_x_439) ;  /* 0x00000052041c7947 */ /* 0x004ff0000b800000 */
[----:B------:R-:W1:Y:S02]  /*e380*/  S2R R4, SR_TID.X ;  /* 0x0000000000047919 */ /* 0x000e640000002100 */
[----:B-1----:R-:W-:-:S04]  /*e390*/  SHF.R.U32.HI R4, RZ, 0x5, R4 ;  /* 0x00000005ff047819 */ /* 0x002fc80000011604 */
[----:B------:R-:W-:-:S05]  /*e3a0*/  LOP3.LUT R4, R4, 0x3, RZ, 0xc0, !PT ;  /* 0x0000000304047812 */ /* 0x000fca00078ec0ff */
[----:B------:R1:W2:Y:S02]  /*e3b0*/  SHFL.IDX PT, R14, R4, RZ, 0x1f ;  /* 0x00001fff040e7589 */ /* 0x0002a400000e0000 */
.L_x_549:
[----:B-1----:R-:W3:Y:S01]  /*e3c0*/  LDL.LU R4, [R1+0x1c] ;  /* 0x00001c0001047983 */ /* 0x002ee20000300800 */
[----:B------:R-:W-:Y:S02]  /*e3d0*/  PLOP3.LUT P1, PT, PT, PT, PT, 0x8, 0x0 ;  /* 0x000000000000781c */ /* 0x000fe40003f2e170 */
[----:B--2---:R-:W-:Y:S01]  /*e3e0*/  ISETP.NE.AND P0, PT, R14, RZ, PT ;  /* 0x000000ff0e00720c */ /* 0x004fe20003f05270 */
[----:B------:R1:W-:Y:S01]  /*e3f0*/  STL [R1], R0 ;  /* 0x0000000001007387 */ /* 0x0003e20000100800 */
[----:B---3--:R-:W-:-:S09]  /*e400*/  LOP3.LUT R4, R4, 0xfffffffe, RZ, 0xc0, !PT ;  /* 0xfffffffe04047812 */ /* 0x008fd200078ec0ff */
[----:B------:R-:W-:-:S05]  /*e410*/  @P1 LOP3.LUT R4, R4, 0x1, RZ, 0xfc, !PT ;  /* 0x0000000104041812 */ /* 0x000fca00078efcff */
[----:B------:R1:W-:Y:S01]  /*e420*/  STL [R1+0x1c], R4 ;  /* 0x00001c0401007387 */ /* 0x0003e20000100800 */
[----:B------:R-:W-:Y:S05]  /*e430*/  @P0 BRA `(.L_x_440) ;  /* 0x0000000400500947 */ /* 0x000fea0003800000 */
[----:B------:R-:W-:-:S03]  /*e440*/  UMOV UR4, 0xffffffff ;  /* 0xffffffff00047882 */ /* 0x000fc60000000000 */
[----:B------:R-:W-:Y:S05]  /*e450*/  BRA.DIV UR4, `(.L_x_441) ;  /* 0x0000005204187947 */ /* 0x000fea000b800000 */
[----:B------:R-:W-:-:S13]  /*e460*/  ELECT P6, URZ, PT ;  /* 0x00000000003f782f */ /* 0x000fda00038c0000 */
.L_x_552:
[----:B------:R-:W-:Y:S05]  /*e470*/  @!P6 BRA `(.L_x_440) ;  /* 0x000000040040e947 */ /* 0x000fea0003800000 */
[----:B------:R2:W-:Y:S01]  /*e480*/  STL [R1+0x14], R9 ;  /* 0x0000140901007387 */ /* 0x0005e20000100800 */
[----:B------:R-:W-:-:S04]  /*e490*/  ISETP.NE.U32.AND P0, PT, R2, RZ, PT ;  /* 0x000000ff0200720c */ /* 0x000fc80003f05070 */
[----:B------:R-:W-:-:S13]  /*e4a0*/  ISETP.NE.AND.EX P0, PT, R3, RZ, PT, P0 ;  /* 0x000000ff0300720c */ /* 0x000fda0003f05300 */
[----:B--2---:R-:W-:Y:S05]  /*e4b0*/  @!P0 BRA `(.L_x_442) ;  /* 0x0000000000508947 */ /* 0x004fea0003800000 */
[----:B------:R-:W2:Y:S01]  /*e4c0*/  LDC R6, c[0x0][0x43c] ;  /* 0x00010f00ff067b82 */ /* 0x000ea20000000800 */
[----:B-1----:R-:W-:Y:S01]  /*e4d0*/  IMAD.MOV.U32 R0, RZ, RZ, R9 ;  /* 0x000000ffff007224 */ /* 0x002fe200078e0009 */
[----:B------:R-:W-:Y:S01]  /*e4e0*/  ULDC.64 UR4, c[0x0][0x428] ;  /* 0x00010a0000047ab9 */ /* 0x000fe20000000a00 */
[----:B--2---:R-:W-:-:S13]  /*e4f0*/  ISETP.NE.AND P0, PT, R6, 0x1, PT ;  /* 0x000000010600780c */ /* 0x004fda0003f05270 */
        /* <DEDUP_REMOVED lines=14> */
[----:B------:R-:W2:Y:S04]  /*e5e0*/  LDG.E R0, desc[UR60][R2.64] ;  /* 0x0000003c02007981 */ /* 0x000ea8000c1e1900 */
[----:B--2---:R2:W-:Y:S02]  /*e5f0*/  STL [R1], R0 ;  /* 0x0000000001007387 */ /* 0x0045e40000100800 */
.L_x_442:
[----:B------:R-:W3:Y:S04]  /*e600*/  LDL R7, [R1+0x4] ;  /* 0x0000040001077983 */ /* 0x000ee80000100800 */
[----:B-12---:R-:W3:Y:S04]  /*e610*/  LDL R0, [R1+0x8] ;  /* 0x0000080001007983 */ /* 0x006ee80000100800 */
[----:B------:R-:W2:Y:S01]  /*e620*/  LDL R2, [R1+0x10] ;  /* 0x0000100001027983 */ /* 0x000ea20000100800 */
[----:B---3--:R-:W-:Y:S01]  /*e630*/  IMAD R0, R0, 0x8, R7 ;  /* 0x0000000800007824 */ /* 0x008fe200078e0207 */
[----:B--2---:R-:W-:-:S04]  /*e640*/  SHF.L.U32 R2, R2, 0x1f, RZ ;  /* 0x0000001f02027819 */ /* 0x004fc800000006ff */
[----:B------:R-:W1:Y:S02]  /*e650*/  SYNCS.PHASECHK.TRANS64.TRYWAIT P0, [R0+URZ+0x36840], R2 ;  /* 0x03684002000075a7 */ /* 0x000e64000800017f */
[----:B-1----:R-:W-:Y:S05]  /*e660*/  @!P0 BRA `(.L_x_443) ;  /* 0x0000004c00b48947 */ /* 0x002fea0003800000 */
.L_x_553:
[----:B------:R-:W2:Y:S02]  /*e670*/  S2R R3, SR_TID.X ;  /* 0x0000000000037919 */ /* 0x000ea40000002100 */
        /* <DEDUP_REMOVED lines=10> */
.L_x_444:
[----:B------:R-:W2:Y:S04]  /*e720*/  LDL R7, [R1+0x4] ;  /* 0x0000040001077983 */ /* 0x000ea80000100800 */
[----:B------:R-:W2:Y:S04]  /*e730*/  LDL R6, [R1+0x8] ;  /* 0x0000080001067983 */ /* 0x000ea80000100800 */
[----:B------:R-:W3:Y:S04]  /*e740*/  LDL R5, [R1+0x14] ;  /* 0x0000140001057983 */ /* 0x000ee80000100800 */
[----:B------:R-:W4:Y:S04]  /*e750*/  LDL R4, [R1+0x18] ;  /* 0x0000180001047983 */ /* 0x000f280000100800 */
[----:B------:R-:W5:Y:S04]  /*e760*/  LDL R3, [R1] ;  /* 0x0000000001037983 */ /* 0x000f680000100800 */
[----:B-1----:R-:W5:Y:S01]  /*e770*/  LDL.LU R2, [R1+0x1c] ;  /* 0x00001c0001027983 */ /* 0x002f620000300800 */
[----:B------:R-:W-:Y:S01]  /*e780*/  R2UR UR9, R0 ;  /* 0x00000000000972ca */ /* 0x000fe200000e0000 */
[----:B------:R-:W-:Y:S01]  /*e790*/  UIADD3 UR4, UP0, UR38, 0x370, URZ ;  /* 0x0000037026047890 */ /* 0x000fe2000ff1e03f */
[----:B------:R-:W-:Y:S01]  /*e7a0*/  R2UR UR12, R18 ;  /* 0x00000000120c72ca */ /* 0x000fe200000e0000 */
[----:B------:R-:W-:Y:S01]  /*e7b0*/  UMOV UR10, URZ ;  /* 0x0000003f000a7c82 */ /* 0x000fe20008000000 */
[----:B------:R-:W-:Y:S01]  /*e7c0*/  PLOP3.LUT P0, PT, PT, PT, PT, 0x80, 0x0 ;  /* 0x000000000000781c */ /* 0x000fe20003f0f070 */
[----:B------:R-:W-:Y:S01]  /*e7d0*/  UMOV UR6, 0x0 ;  /* 0x0000000000067882 */ /* 0x000fe20000000000 */
[----:B------:R-:W-:Y:S01]  /*e7e0*/  UMOV UR7, 0x14f00000 ;  /* 0x14f0000000077882 */ /* 0x000fe20000000000 */
[----:B------:R-:W-:-:S06]  /*e7f0*/  UMOV UR16, 0x40 ;  /* 0x0000004000107882 */ /* 0x000fcc0000000000 */
[----:B------:R-:W-:Y:S01]  /*e800*/  UIADD3 UR9, UR9, 0x36830, URZ ;  /* 0x0003683009097890 */ /* 0x000fe2000fffe03f */
[----:B--2---:R-:W-:Y:S01]  /*e810*/  IMAD R0, R6, 0xa800, R7 ;  /* 0x0000a80006007824 */ /* 0x004fe200078e0207 */
[----:B---3--:R-:W-:-:S04]  /*e820*/  R2UR UR11, R5 ;  /* 0x00000000050b72ca */ /* 0x008fc800000e0000 */
[----:B------:R-:W-:Y:S02]  /*e830*/  R2UR UR8, R0 ;  /* 0x00000000000872ca */ /* 0x000fe400000e0000 */
[----:B----4-:R-:W-:Y:S02]  /*e840*/  R2UR UR5, R4 ;  /* 0x00000000040572ca */ /* 0x010fe400000e0000 */
[----:B-----5:R-:W-:Y:S02]  /*e850*/  R2UR UR13, R3 ;  /* 0x00000000030d72ca */ /* 0x020fe400000e0000 */
[----:B------:R-:W-:-:S07]  /*e860*/  LOP3.LUT R2, R2, 0xfffffffe, RZ, 0xc0, !PT ;  /* 0xfffffffe02027812 */ /* 0x000fce00078ec0ff */
[----:B------:R-:W-:Y:S01]  /*e870*/  UIADD3 UR14, UR8, 0x21400, URZ ;  /* 0x00021400080e7890 */ /* 0x000fe2000fffe03f */
[----:B------:R-:W-:Y:S01]  /*e880*/  @P0 LOP3.LUT R2, R2, 0x1, RZ, 0xfc, !PT ;  /* 0x0000000102020812 */ /* 0x000fe200078efcff */
[----:B------:R-:W-:Y:S02]  /*e890*/  UIMAD UR11, UR11, 0x70, UR5 ;  /* 0x000000700b0b78a4 */ /* 0x000fe4000f8e0205 */
[----:B------:R-:W-:Y:S02]  /*e8a0*/  UIADD3.X UR5, URZ, UR39, URZ, UP0, !UPT ;  /* 0x000000273f057290 */ /* 0x000fe400087fe43f */
[----:B------:R-:W-:Y:S01]  /*e8b0*/  UIADD3 UR15, UR8, 0x24c00, URZ ;  /* 0x00024c00080f7890 */ /* 0x000fe2000fffe03f */
[----:B------:R2:W-:Y:S01]  /*e8c0*/  STL [R1+0x1c], R2 ;  /* 0x00001c0201007387 */ /* 0x0005e20000100800 */
[----:B------:R-:W-:-:S03]  /*e8d0*/  UIADD3 UR17, UR8, 0x28400, URZ ;  /* 0x0002840008117890 */ /* 0x000fc6000fffe03f */
[----:B------:R-:W-:Y:S01]  /*e8e0*/  UMOV UR8, UR14 ;  /* 0x0000000e00087c82 */ /* 0x000fe20008000000 */
[----:B------:R-:W-:Y:S01]  /*e8f0*/  UMOV UR14, 0x80 ;  /* 0x00000080000e7882 */ /* 0x000fe20000000000 */
[----:B------:R1:W-:Y:S02]  /*e900*/  UTMALDG.4D [UR8], [UR4], desc[UR6] ;  /* 0x00000608040075b4 */ /* 0x0003e40008019000 */
[----:B-1----:R-:W-:Y:S01]  /*e910*/  UMOV UR8, UR15 ;  /* 0x0000000f00087c82 */ /* 0x002fe20008000000 */
[----:B------:R-:W-:Y:S02]  /*e920*/  UMOV UR10, UR16 ;  /* 0x00000010000a7c82 */ /* 0x000fe40008000000 */
[----:B------:R1:W-:Y:S02]  /*e930*/  UTMALDG.4D [UR8], [UR4], desc[UR6] ;  /* 0x00000608040075b4 */ /* 0x0003e40008019000 */
[----:B-1----:R-:W-:Y:S01]  /*e940*/  UMOV UR8, UR17 ;  /* 0x0000001100087c82 */ /* 0x002fe20008000000 */
[----:B------:R-:W-:-:S02]  /*e950*/  UMOV UR10, UR14 ;  /* 0x0000000e000a7c82 */ /* 0x000fc40008000000 */
[----:B------:R2:W-:Y:S02]  /*e960*/  UTMALDG.4D [UR8], [UR4], desc[UR6] ;  /* 0x00000608040075b4 */ /* 0x0005e40008019000 */
[----:B--2---:R-:W-:Y:S01]  /*e970*/  NOP ;  /* 0x0000000000007918 */ /* 0x004fe20000000000 */
.L_x_440:
[----:B------:R-:W2:Y:S04]  /*e980*/  LDL R2, [R1+0x4] ;  /* 0x0000040001027983 */ /* 0x000ea80000100800 */
[----:B------:R-:W3:Y:S04]  /*e990*/  LDL.LU R3, [R1+0x34] ;  /* 0x0000340001037983 */ /* 0x000ee80000300800 */
[----:B------:R-:W4:Y:S04]  /*e9a0*/  LDL.LU R5, [R1+0x28] ;  /* 0x0000280001057983 */ /* 0x000f280000300800 */
[----:B-1----:R-:W5:Y:S01]  /*e9b0*/  LDL.LU R4, [R1+0x38] ;  /* 0x0000380001047983 */ /* 0x002f620000300800 */
[----:B------:R-:W-:Y:S05]  /*e9c0*/  WARPSYNC.ALL ;  /* 0x0000000000007948 */ /* 0x000fea0003800000 */
[----:B------:R-:W-:Y:S01]  /*e9d0*/  ULDC.64 UR4, c[0x0][0x298] ;  /* 0x0000a60000047ab9 */ /* 0x000fe20000000a00 */
[----:B------:R-:W-:Y:S01]  /*e9e0*/  ULDC.64 UR6, c[0x0][0xa00] ;  /* 0x0002800000067ab9 */ /* 0x000fe20000000a00 */
[----:B------:R-:W-:Y:S01]  /*e9f0*/  BSSY B6, `(.L_x_445) ;  /* 0x0000024000067945 */ /* 0x000fe20003800000 */
[----:B------:R-:W-:Y:S01]  /*ea00*/  BAR.SYNC.DEFER_BLOCKING 0x8, 0x180 ;  /* 0x0206000000007b1d */ /* 0x000fe20000010000 */
[----:B------:R-:W-:-:S04]  /*ea10*/  ISETP.NE.U32.AND P0, PT, RZ, UR6, PT ;  /* 0x00000006ff007c0c */ /* 0x000fc8000bf05070 */
[----:B------:R-:W-:Y:S01]  /*ea20*/  ISETP.NE.AND.EX P0, PT, RZ, UR7, PT, P0 ;  /* 0x00000007ff007c0c */ /* 0x000fe2000bf05300 */
[----:B--2---:R-:W-:Y:S01]  /*ea30*/  VIADD R2, R2, 0x15400 ;  /* 0x0001540002027836 */ /* 0x004fe20000000000 */
[----:B---3--:R-:W-:-:S04]  /*ea40*/  SHF.R.S32.HI R0, RZ, 0x1f, R3 ;  /* 0x0000001fff007819 */ /* 0x008fc80000011403 */
[----:B------:R-:W-:Y:S02]  /*ea50*/  LOP3.LUT P1, RZ, R2, 0x3ff, RZ, 0xc0, !PT ;  /* 0x000003ff02ff7812 */ /* 0x000fe4000782c0ff */
[----:B----4-:R-:W-:Y:S01]  /*ea60*/  SEL R5, R5, RZ, !P0 ;  /* 0x000000ff05057207 */ /* 0x010fe20004000000 */
[----:B------:R-:W-:Y:S01]  /*ea70*/  IMAD R0, R0, UR4, RZ ;  /* 0x0000000400007c24 */ /* 0x000fe2000f8e02ff */
[----:B-----5:R-:W-:-:S03]  /*ea80*/  SEL R4, R4, RZ, !P0 ;  /* 0x000000ff04047207 */ /* 0x020fc60004000000 */
[C---:B------:R-:W-:Y:S02]  /*ea90*/  IMAD R0, R3.reuse, UR5, R0 ;  /* 0x0000000503007c24 */ /* 0x040fe4000f8e0200 */
[----:B------:R-:W-:-:S05]  /*eaa0*/  IMAD.WIDE.U32 R2, R3, UR4, RZ ;  /* 0x0000000403027c25 */ /* 0x000fca000f8e00ff */
[----:B------:R1:W-:Y:S04]  /*eab0*/  STL.64 [R1+0x48], R2 ;  /* 0x0000480201007387 */ /* 0x0003e80000100a00 */
[----:B------:R2:W-:Y:S04]  /*eac0*/  STL [R1+0x28], R5 ;  /* 0x0000280501007387 */ /* 0x0005e80000100800 */
[----:B------:R2:W-:Y:S01]  /*ead0*/  STL [R1+0x54], R4 ;  /* 0x0000540401007387 */ /* 0x0005e20000100800 */
[----:B-1----:R-:W-:Y:S01]  /*eae0*/  IMAD.IADD R2, R3, 0x1, R0 ;  /* 0x0000000103027824 */ /* 0x002fe200078e0200 */
[----:B------:R-:W-:-:S05]  /*eaf0*/  SHF.R.S32.HI R0, RZ, 0x1f, R18 ;  /* 0x0000001fff007819 */ /* 0x000fca0000011412 */
[----:B------:R2:W-:Y:S04]  /*eb00*/  STL [R1+0x38], R0 ;  /* 0x0000380001007387 */ /* 0x0005e80000100800 */
[----:B------:R2:W-:Y:S01]  /*eb10*/  STL [R1+0x34], R2 ;  /* 0x0000340201007387 */ /* 0x0005e20000100800 */
[----:B------:R-:W-:Y:S05]  /*eb20*/  @!P1 BRA `(.L_x_446) ;  /* 0x0000000000409947 */ /* 0x000fea0003800000 */
[----:B--2---:R-:W-:Y:S01]  /*eb30*/  MOV R2, 0x0 ;  /* 0x0000000000027802 */ /* 0x004fe20000000f00 */
[----:B------:R-:W-:Y:S01]  /*eb40*/  ULDC.64 UR6, c[0x4][0xa8] ;  /* 0x01002a0000067ab9 */ /* 0x000fe20000000a00 */
[----:B------:R-:W-:Y:S01]  /*eb50*/  ULDC.64 UR8, c[0x4][0xb0] ;  /* 0x01002c0000087ab9 */ /* 0x000fe20000000a00 */
[----:B------:R-:W-:Y:S01]  /*eb60*/  ULDC.64 UR4, c[0x4][0x20] ;  /* 0x0100080000047ab9 */ /* 0x000fe20000000a00 */
[----:B------:R-:W-:Y:S02]  /*eb70*/  IMAD.U32 R4, RZ, RZ, UR6 ;  /* 0x00000006ff047e24 */ /* 0x000fe4000f8e00ff */
[----:B------:R-:W1:Y:S01]  /*eb80*/  LDC.64 R2, c[0x4][R2] ;  /* 0x0100000002027b82 */ /* 0x000e620000000a00 */
[----:B------:R-:W-:Y:S02]  /*eb90*/  IMAD.U32 R5, RZ, RZ, UR7 ;  /* 0x00000007ff057e24 */ /* 0x000fe4000f8e00ff */
[----:B------:R-:W-:Y:S02]  /*eba0*/  IMAD.U32 R6, RZ, RZ, UR8 ;  /* 0x00000008ff067e24 */ /* 0x000fe4000f8e00ff */
[----:B------:R-:W-:-:S02]  /*ebb0*/  IMAD.U32 R7, RZ, RZ, UR9 ;  /* 0x00000009ff077e24 */ /* 0x000fc4000f8e00ff */
[----:B------:R-:W-:Y:S02]  /*ebc0*/  IMAD.U32 R10, RZ, RZ, UR4 ;  /* 0x00000004ff0a7e24 */ /* 0x000fe4000f8e00ff */
[----:B------:R-:W-:Y:S02]  /*ebd0*/  IMAD.U32 R11, RZ, RZ, UR5 ;  /* 0x00000005ff0b7e24 */ /* 0x000fe4000f8e00ff */
[----:B------:R-:W-:Y:S02]  /*ebe0*/  IMAD.MOV.U32 R8, RZ, RZ, 0x70 ;  /* 0x00000070ff087424 */ /* 0x000fe400078e00ff */
[----:B0-----:R-:W-:Y:S02]  /*ebf0*/  IMAD.MOV.U32 R12, RZ, RZ, 0x1 ;  /* 0x00000001ff0c7424 */ /* 0x001fe400078e00ff */
[----:B------:R-:W-:-:S07]  /*ec00*/  IMAD.MOV.U32 R13, RZ, RZ, RZ ;  /* 0x000000ffff0d7224 */ /* 0x000fce00078e00ff */
[----:B------:R-:W-:-:S07]  /*ec10*/  LEPC R20, `(.L_x_446) ;  /* 0x000000001014794e */ /* 0x000fce0000000000 */
[----:B-1----:R-:W-:Y:S05]  /*ec20*/  CALL.ABS.NOINC R2 ;  /* 0x0000000002007343 */ /* 0x002fea0003c00000 */
.L_x_446:
[----:B------:R-:W-:Y:S05]  /*ec30*/  BSYNC B6 ;  /* 0x0000000000067941 */ /* 0x000fea0003800000 */
.L_x_445:
[----:B--2---:R-:W2:Y:S01]  /*ec40*/  LDL.LU R4, [R1+0x34] ;  /* 0x0000340001047983 */ /* 0x004ea20000300800 */
[----:B------:R-:W1:Y:S01]  /*ec50*/  LDC R7, c[0x0][0x448] ;  /* 0x00011200ff077b82 */ /* 0x000e620000000800 */
[----:B------:R-:W-:Y:S01]  /*ec60*/  ULDC.64 UR4, c[0x0][0x2d8] ;  /* 0x0000b60000047ab9 */ /* 0x000fe20000000a00 */
[----:B------:R-:W-:Y:S01]  /*ec70*/  IMAD.SHL.U32 R17, R17, 0x80, RZ ;  /* 0x0000008011117824 */ /* 0x000fe200078e00ff */
[----:B------:R-:W2:Y:S01]  /*ec80*/  LDL.LU.64 R2, [R1+0x48] ;  /* 0x0000480001027983 */ /* 0x000ea20000300a00 */
[----:B------:R-:W-:-:S03]  /*ec90*/  ULDC.64 UR6, c[0x0][0x280] ;  /* 0x0000a00000067ab9 */ /* 0x000fc60000000a00 */
[----:B------:R-:W3:Y:S04]  /*eca0*/  LDL.LU R0, [R1+0x38] ;  /* 0x0000380001007983 */ /* 0x000ee80000300800 */
[----:B------:R-:W4:Y:S04]  /*ecb0*/  LDL.LU R6, [R1+0x54] ;  /* 0x0000540001067983 */ /* 0x000f280000300800 */
[----:B------:R-:W4:Y:S01]  /*ecc0*/  LDL.LU R5, [R1+0x28] ;  /* 0x0000280001057983 */ /* 0x000f220000300800 */
[----:B------:R-:W0:Y:S01]  /*ecd0*/  S2R R8, SR_TID.X ;  /* 0x0000000000087919 */ /* 0x000e220000002100 */
[----:B-1----:R-:W-:Y:S01]  /*ece0*/  ISETP.NE.AND P0, PT, R7, 0x1, PT ;  /* 0x000000010700780c */ /* 0x002fe20003f05270 */
[----:B0-----:R-:W-:-:S05]  /*ecf0*/  IMAD.SHL.U32 R10, R8, 0x8, RZ ;  /* 0x00000008080a7824 */ /* 0x001fca00078e00ff */
[----:B------:R-:W-:-:S04]  /*ed00*/  LOP3.LUT R10, R10, 0x38, RZ, 0xc0, !PT ;  /* 0x000000380a0a7812 */ /* 0x000fc800078ec0ff */
[C---:B------:R-:W-:Y:S02]  /*ed10*/  LOP3.LUT R9, R10.reuse, 0x40, RZ, 0xfc, !PT ;  /* 0x000000400a097812 */ /* 0x040fe400078efcff */
[----:B------:R-:W-:Y:S01]  /*ed20*/  LOP3.LUT R8, R10, 0x80, RZ, 0xfc, !PT ;  /* 0x000000800a087812 */ /* 0x000fe200078efcff */
[----:B--2---:R-:W-:Y:S02]  /*ed30*/  IMAD.MOV.U32 R3, RZ, RZ, R4 ;  /* 0x000000ffff037224 */ /* 0x004fe400078e0004 */
[----:B------:R-:W0:Y:S01]  /*ed40*/  S2R R4, SR_TID.X ;  /* 0x0000000000047919 */ /* 0x000e220000002100 */
[----:B---3--:R-:W-:Y:S02]  /*ed50*/  IMAD R0, R0, UR4, RZ ;  /* 0x0000000400007c24 */ /* 0x008fe4000f8e02ff */
[----:B------:R-:W-:-:S04]  /*ed60*/  IMAD.WIDE.U32 R2, R18, UR4, R2 ;  /* 0x0000000412027c25 */ /* 0x000fc8000f8e0002 */
[----:B------:R-:W-:Y:S01]  /*ed70*/  IMAD R0, R18, UR5, R0 ;  /* 0x0000000512007c24 */ /* 0x000fe2000f8e0200 */
[----:B------:R-:W-:-:S03]  /*ed80*/  ULDC.64 UR4, c[0x0][0x2e0] ;  /* 0x0000b80000047ab9 */ /* 0x000fc60000000a00 */
[----:B------:R-:W-:Y:S02]  /*ed90*/  IMAD.IADD R3, R3, 0x1, R0 ;  /* 0x0000000103037824 */ /* 0x000fe400078e0200 */
[----:B----4-:R-:W-:Y:S02]  /*eda0*/  IMAD R0, R6, UR4, RZ ;  /* 0x0000000406007c24 */ /* 0x010fe4000f8e02ff */
[C---:B------:R-:W-:Y:S01]  /*edb0*/  IMAD.WIDE.U32 R2, R5.reuse, UR4, R2 ;  /* 0x0000000405027c25 */ /* 0x040fe2000f8e0002 */
[----:B------:R-:W1:Y:S03]  /*edc0*/  @P0 LDC R6, c[0x0][0x450] ;  /* 0x00011400ff060b82 */ /* 0x000e660000000800 */
[----:B------:R-:W-:Y:S01]  /*edd0*/  IMAD R0, R5, UR5, R0 ;  /* 0x0000000505007c24 */ /* 0x000fe2000f8e0200 */
[----:B------:R-:W-:-:S03]  /*ede0*/  ULDC.64 UR4, c[0x0][0x2d0] ;  /* 0x0000b40000047ab9 */ /* 0x000fc60000000a00 */
[----:B------:R-:W-:Y:S01]  /*edf0*/  IMAD.IADD R3, R3, 0x1, R0 ;  /* 0x0000000103037824 */ /* 0x000fe200078e0200 */
[C---:B0-----:R-:W-:Y:S01]  /*ee00*/  LOP3.LUT R5, R4.reuse, 0x7f, RZ, 0xc0, !PT ;  /* 0x0000007f04057812 */ /* 0x041fe200078ec0ff */
[----:B------:R-:W-:-:S03]  /*ee10*/  IMAD.SHL.U32 R4, R4, 0x10, RZ ;  /* 0x0000001004047824 */ /* 0x000fc600078e00ff */
[----:B------:R-:W-:-:S04]  /*ee20*/  SHF.R.U32.HI R5, RZ, 0x3, R5 ;  /* 0x00000003ff057819 */ /* 0x000fc80000011605 */
[----:B------:R-:W-:Y:S02]  /*ee30*/  LOP3.LUT R4, R5, 0x70, R4, 0xf8, !PT ;  /* 0x0000007005047812 */ /* 0x000fe400078ef804 */
[----:B------:R-:W0:Y:S02]  /*ee40*/  @P0 LDC R5, c[0x0][0x44c] ;  /* 0x00011300ff050b82 */ /* 0x000e240000000800 */
[----:B------:R-:W-:-:S05]  /*ee50*/  LOP3.LUT R0, R4, R17, RZ, 0xfc, !PT ;  /* 0x0000001104007212 */ /* 0x000fca00078efcff */
[----:B------:R-:W-:Y:S02]  /*ee60*/  IMAD.MOV.U32 R4, RZ, RZ, R0 ;  /* 0x000000ffff047224 */ /* 0x000fe400078e0000 */
[----:B0-----:R-:W-:-:S05]  /*ee70*/  @P0 IMAD.HI.U32 R5, R0, R5, RZ ;  /* 0x0000000500050227 */ /* 0x001fca00078e00ff */
[----:B-1----:R-:W-:-:S05]  /*ee80*/  @P0 SHF.R.U32.HI R4, RZ, R6, R5 ;  /* 0x00000006ff040219 */ /* 0x002fca0000011605 */
[----:B------:R-:W-:Y:S02]  /*ee90*/  IMAD.MOV R5, RZ, RZ, -R4 ;  /* 0x000000ffff057224 */ /* 0x000fe400078e0a04 */
[----:B------:R-:W-:-:S04]  /*eea0*/  IMAD.WIDE.U32 R2, R4, UR4, R2 ;  /* 0x0000000404027c25 */ /* 0x000fc8000f8e0002 */
[----:B------:R-:W-:Y:S01]  /*eeb0*/  IMAD R0, R7, R5, R0 ;  /* 0x0000000507007224 */ /* 0x000fe200078e0200 */
[----:B------:R-:W-:-:S05]  /*eec0*/  SHF.R.S32.HI R5, RZ, 0x1f, R4 ;  /* 0x0000001fff057819 */ /* 0x000fca0000011404 */
[----:B------:R-:W-:-:S04]  /*eed0*/  IMAD R5, R5, UR4, RZ ;  /* 0x0000000405057c24 */ /* 0x000fc8000f8e02ff */
[----:B------:R-:W-:Y:S01]  /*eee0*/  IMAD R4, R4, UR5, R5 ;  /* 0x0000000504047c24 */ /* 0x000fe2000f8e0205 */
[----:B------:R-:W-:-:S03]  /*eef0*/  ULDC.64 UR4, c[0x0][0x2c8] ;  /* 0x0000b20000047ab9 */ /* 0x000fc60000000a00 */
[----:B------:R-:W-:Y:S01]  /*ef00*/  IMAD.IADD R3, R3, 0x1, R4 ;  /* 0x0000000103037824 */ /* 0x000fe200078e0204 */
[----:B------:R-:W-:Y:S01]  /*ef10*/  SHF.R.S32.HI R4, RZ, 0x1f, R0 ;  /* 0x0000001fff047819 */ /* 0x000fe20000011400 */
[----:B------:R-:W-:-:S04]  /*ef20*/  IMAD.WIDE.U32 R2, R0, UR4, R2 ;  /* 0x0000000400027c25 */ /* 0x000fc8000f8e0002 */
[----:B------:R-:W-:Y:S01]  /*ef30*/  IMAD R4, R4, UR4, RZ ;  /* 0x0000000404047c24 */ /* 0x000fe2000f8e02ff */
[----:B------:R-:W-:Y:S02]  /*ef40*/  ULDC UR4, c[0x0][0x2b8] ;  /* 0x0000ae0000047ab9 */ /* 0x000fe40000000800 */
[----:B------:R-:W-:Y:S01]  /*ef50*/  ISETP.GE.AND P2, PT, R10, UR4, PT ;  /* 0x000000040a007c0c */ /* 0x000fe2000bf46270 */
[----:B------:R-:W-:Y:S01]  /*ef60*/  IMAD R0, R0, UR5, R4 ;  /* 0x0000000500007c24 */ /* 0x000fe2000f8e0204 */
[----:B------:R0:W5:Y:S01]  /*ef70*/  LDL R10, [R1+0x24] ;  /* 0x00002400010a7983 */ /* 0x0001620000100800 */
[----:B------:R-:W-:Y:S02]  /*ef80*/  LEA R4, P3, R2, UR6, 0x1 ;  /* 0x0000000602047c11 */ /* 0x000fe4000f8608ff */
[----:B------:R-:W-:Y:S01]  /*ef90*/  IMAD.IADD R0, R3, 0x1, R0 ;  /* 0x0000000103007824 */ /* 0x000fe200078e0200 */
[----:B------:R-:W-:Y:S02]  /*efa0*/  ISETP.GE.AND P1, PT, R9, UR4, PT ;  /* 0x0000000409007c0c */ /* 0x000fe4000bf26270 */
[----:B------:R-:W-:Y:S01]  /*efb0*/  ISETP.GE.AND P0, PT, R8, UR4, PT ;  /* 0x0000000408007c0c */ /* 0x000fe2000bf06270 */
[----:B------:R-:W-:Y:S01]  /*efc0*/  UMOV UR4, 0xffffffff ;  /* 0xffffffff00047882 */ /* 0x000fe20000000000 */
[----:B------:R-:W-:-:S02]  /*efd0*/  LEA.HI.X R0, R2, UR7, R0, 0x1, P3 ;  /* 0x0000000702007c11 */ /* 0x000fc400098f0c00 */
[----:B0-----:R-:W-:Y:S09]  /*efe0*/  BRA.DIV UR4, `(.L_x_447) ;  /* 0x0000004604687947 */ /* 0x001ff2000b800000 */
[----:B------:R-:W0:Y:S02]  /*eff0*/  S2R R5, SR_TID.X ;  /* 0x0000000000057919 */ /* 0x000e240000002100 */
[----:B0-----:R-:W-:-:S04]  /*f000*/  LOP3.LUT R5, R5, 0x7f, RZ, 0xc0, !PT ;  /* 0x0000007f05057812 */ /* 0x001fc800078ec0ff */
[----:B------:R-:W-:Y:S02]  /*f010*/  SHF.R.U32.HI R6, RZ, 0x3, R5 ;  /* 0x00000003ff067819 */ /* 0x000fe40000011605 */
[----:B------:R-:W2:Y:S03]  /*f020*/  LDL.LU R5, [R1+0x3c] ;  /* 0x00003c0001057983 */ /* 0x000ea60000300800 */
[----:B------:R-:W-:Y:S01]  /*f030*/  IMAD.IADD R2, R6, 0x1, R17 ;  /* 0x0000000106027824 */ /* 0x000fe200078e0211 */
[----:B------:R-:W-:Y:S01]  /*f040*/  SHFL.IDX PT, R9, R0, 0x1, 0x181f ;  /* 0x00381f0000097f89 */ /* 0x000fe200000e0000 */
[----:B------:R-:W0:Y:S02]  /*f050*/  S2R R6, SR_TID.X ;  /* 0x0000000000067919 */ /* 0x000e240000002100 */
[----:B0-----:R-:W-:Y:S02]  /*f060*/  IMAD.SHL.U32 R11, R6, 0x8, RZ ;  /* 0x00000008060b7824 */ /* 0x001fe400078e00ff */
[----:B------:R-:W-:Y:S03]  /*f070*/  SHFL.IDX PT, R6, R0, RZ, 0x181f ;  /* 0x00181fff00067589 */ /* 0x000fe600000e0000 */
[----:B------:R-:W-:Y:S01]  /*f080*/  LOP3.LUT R11, R11, 0x38, RZ, 0xc0, !PT ;  /* 0x000000380b0b7812 */ /* 0x000fe200078ec0ff */
[----:B--2---:R-:W-:-:S02]  /*f090*/  IMAD R3, R5, R7, RZ ;  /* 0x0000000705037224 */ /* 0x004fc400078e02ff */
[----:B------:R-:W0:Y:S01]  /*f0a0*/  SHFL.IDX PT, R7, R4, RZ, 0x181f ;  /* 0x00181fff04077589 */ /* 0x000e2200000e0000 */
[C---:B------:R-:W-:Y:S02]  /*f0b0*/  VIADD R5, R2.reuse, 0x10 ;  /* 0x0000001002057836 */ /* 0x040fe40000000000 */
[----:B------:R-:W-:-:S03]  /*f0c0*/  ISETP.GE.AND P4, PT, R2, R3, PT ;  /* 0x000000030200720c */ /* 0x000fc60003f86270 */
[----:B------:R-:W-:Y:S02]  /*f0d0*/  ISETP.GE.AND P3, PT, R5, R3, PT ;  /* 0x000000030500720c */ /* 0x000fe40003f66270 */
[----:B------:R-:W1:Y:S08]  /*f0e0*/  SHFL.IDX PT, R5, R4, 0x1, 0x181f ;  /* 0x00381f0004057f89 */ /* 0x000e7000000e0000 */
[----:B0-----:R-:W-:-:S05]  /*f0f0*/  @!P4 LEA R7, P5, R11, R7, 0x1 ;  /* 0x000000070b07c211 */ /* 0x001fca00078a08ff */
[----:B------:R-:W-:Y:S01]  /*f100*/  @!P4 IMAD.X R6, RZ, RZ, R6, P5 ;  /* 0x000000ffff06c224 */ /* 0x000fe200028e0606 */
[----:B-1----:R-:W-:-:S04]  /*f110*/  @!P3 LEA R8, P5, R11, R5, 0x1 ;  /* 0x000000050b08b211 */ /* 0x002fc800078a08ff */
[----:B------:R-:W-:Y:S01]  /*f120*/  @!P4 LOP3.LUT R7, R7, R6, RZ, 0x3c, !PT ;  /* 0x000000060707c212 */ /* 0x000fe200078e3cff */
[----:B------:R-:W-:-:S03]  /*f130*/  @!P3 IMAD.X R5, RZ, RZ, R9, P5 ;  /* 0x000000ffff05b224 */ /* 0x000fc600028e0609 */
[----:B------:R-:W-:-:S04]  /*f140*/  @!P4 LOP3.LUT R6, R7, R6, RZ, 0x3c, !PT ;  /* 0x000000060706c212 */ /* 0x000fc800078e3cff */
[----:B------:R-:W-:-:S05]  /*f150*/  @!P4 LOP3.LUT R7, R7, R6, RZ, 0x3c, !PT ;  /* 0x000000060707c212 */ /* 0x000fca00078e3cff */
[----:B-----5:R-:W-:Y:S04]  /*f160*/  @!P4 LDGSTS.E.BYPASS.LTC128B.128 [R10+0x15400], desc[UR60][R6.64], !P2 ;  /* 0x15400000060acfae */ /* 0x020fe8000d101d7c */
[----:B------:R-:W-:Y:S04]  /*f170*/  @!P4 LDGSTS.E.BYPASS.LTC128B.128 [R10+0x19400], desc[UR60][R6.64+0x80], !P1 ;  /* 0x19400080060acfae */ /* 0x000fe8000c901d7c */
[----:B------:R0:W-:Y:S02]  /*f180*/  @!P4 LDGSTS.E.BYPASS.LTC128B.128 [R10+0x1d400], desc[UR60][R6.64+0x100], !P0 ;  /* 0x1d400100060acfae */ /* 0x0001e4000c101d7c */
[----:B0-----:R-:W-:-:S02]  /*f190*/  @!P3 IMAD.MOV.U32 R6, RZ, RZ, R8 ;  /* 0x000000ffff06b224 */ /* 0x001fc400078e0008 */
[----:B------:R-:W-:Y:S01]  /*f1a0*/  @!P3 IMAD.MOV.U32 R7, RZ, RZ, R5 ;  /* 0x000000ffff07b224 */ /* 0x000fe200078e0005 */
[----:B------:R-:W-:Y:S01]  /*f1b0*/  SHFL.IDX PT, R8, R0, 0x2, 0x181f ;  /* 0x00581f0000087f89 */ /* 0x000fe200000e0000 */
[----:B------:R-:W-:-:S03]  /*f1c0*/  VIADD R5, R2, 0x20 ;  /* 0x0000002002057836 */ /* 0x000fc60000000000 */
[----:B------:R-:W-:Y:S04]  /*f1d0*/  @!P3 LDGSTS.E.BYPASS.LTC128B.128 [R10+0x15c00], desc[UR60][R6.64], !P2 ;  /* 0x15c00000060abfae */ /* 0x000fe8000d101d7c */
[----:B------:R-:W-:Y:S04]  /*f1e0*/  @!P3 LDGSTS.E.BYPASS.LTC128B.128 [R10+0x19c00], desc[UR60][R6.64+0x80], !P1 ;  /* 0x19c00080060abfae */ /* 0x000fe8000c901d7c */
[----:B------:R0:W-:Y:S01]  /*f1f0*/  @!P3 LDGSTS.E.BYPASS.LTC128B.128 [R10+0x1dc00], desc[UR60][R6.64+0x100], !P0 ;  /* 0x1dc00100060abfae */ /* 0x0001e2000c101d7c */
[----:B------:R-:W-:-:S03]  /*f200*/  ISETP.GE.AND P3, PT, R5, R3, PT ;  /* 0x000000030500720c */ /* 0x000fc60003f66270 */
[----:B------:R-:W1:Y:S10]  /*f210*/  SHFL.IDX PT, R5, R4, 0x2, 0x181f ;  /* 0x00581f0004057f89 */ /* 0x000e7400000e0000 */
        /* <DEDUP_REMOVED lines=38> */
[----:B------:R-:W-:Y:S02]  /*f480*/  @!P3 LDGSTS.E.BYPASS.LTC128B.128 [R10+0x17c00], desc[UR60][R6.64], !P2 ;  /* 0x17c00000060abfae */ /* 0x000fe4000d101d7c */
[----:B------:R-:W-:Y:S02]  /*f490*/  ISETP.GE.AND P4, PT, R5, R3, PT ;  /* 0x000000030500720c */ /* 0x000fe40003f86270 */
[----:B------:R-:W0:Y:S04]  /*f4a0*/  SHFL.IDX PT, R5, R4, 0x6, 0x181f ;  /* 0x00d81f0004057f89 */ /* 0x000e2800000e0000 */
[----:B------:R-:W-:Y:S04]  /*f4b0*/  @!P3 LDGSTS.E.BYPASS.LTC128B.128 [R10+0x1bc00], desc[UR60][R6.64+0x80], !P1 ;  /* 0x1bc00080060abfae */ /* 0x000fe8000c901d7c */
[----:B------:R1:W-:Y:S04]  /*f4c0*/  @!P3 LDGSTS.E.BYPASS.LTC128B.128 [R10+0x1fc00], desc[UR60][R6.64+0x100], !P0 ;  /* 0x1fc00100060abfae */ /* 0x0003e8000c101d7c */
[----:B------:R-:W-:Y:S04]  /*f4d0*/  SHFL.IDX PT, R4, R4, 0x7, 0x181f ;  /* 0x00f81f0004047f89 */ /* 0x000fe800000e0000 */
[----:B-1----:R-:W1:Y:S01]  /*f4e0*/  SHFL.IDX PT, R6, R0, 0x6, 0x181f ;  /* 0x00d81f0000067f89 */ /* 0x002e6200000e0000 */
[----:B0-----:R-:W-:-:S03]  /*f4f0*/  @!P4 LEA R5, P3, R11, R5, 0x1 ;  /* 0x000000050b05c211 */ /* 0x001fc600078608ff */
[----:B------:R-:W2:Y:S02]  /*f500*/  SHFL.IDX PT, R0, R0, 0x7, 0x181f ;  /* 0x00f81f0000007f89 */ /* 0x000ea400000e0000 */
[----:B-1----:R-:W-:-:S04]  /*f510*/  @!P4 IMAD.X R6, RZ, RZ, R6, P3 ;  /* 0x000000ffff06c224 */ /* 0x002fc800018e0606 */
[----:B------:R-:W-:Y:S02]  /*f520*/  @!P4 IMAD.MOV.U32 R7, RZ, RZ, R6 ;  /* 0x000000ffff07c224 */ /* 0x000fe400078e0006 */
[----:B------:R-:W-:-:S05]  /*f530*/  @!P4 IMAD.MOV.U32 R6, RZ, RZ, R5 ;  /* 0x000000ffff06c224 */ /* 0x000fca00078e0005 */
[----:B------:R1:W-:Y:S04]  /*f540*/  @!P4 LDGSTS.E.BYPASS.LTC128B.128 [R10+0x18400], desc[UR60][R6.64], !P2 ;  /* 0x18400000060acfae */ /* 0x0003e8000d101d7c */
[----:B------:R1:W-:Y:S04]  /*f550*/  @!P4 LDGSTS.E.BYPASS.LTC128B.128 [R10+0x1c400], desc[UR60][R6.64+0x80], !P1 ;  /* 0x1c400080060acfae */ /* 0x0003e8000c901d7c */
[----:B--2---:R1:W-:Y:S02]  /*f560*/  @!P4 LDGSTS.E.BYPASS.LTC128B.128 [R10+0x20400], desc[UR60][R6.64+0x100], !P0 ;  /* 0x20400100060acfae */ /* 0x0043e4000c101d7c */
.L_x_570:
[----:B------:R-:W-:Y:S01]  /*f570*/  VIADD R2, R2, 0x70 ;  /* 0x0000007002027836 */ /* 0x000fe20000000000 */
[----:B------:R-:W-:Y:S04]  /*f580*/  BSSY B0, `(.L_x_448) ;  /* 0x000000e000007945 */ /* 0x000fe80003800000 */
[----:B------:R-:W-:-:S13]  /*f590*/  ISETP.GE.AND P3, PT, R2, R3, PT ;  /* 0x000000030200720c */ /* 0x000fda0003f66270 */
[----:B------:R-:W-:Y:S05]  /*f5a0*/  @P3 BRA `(.L_x_449) ;  /* 0x00000000002c3947 */ /* 0x000fea0003800000 */
[----:B------:R-:W2:Y:S02]  /*f5b0*/  S2R R5, SR_TID.X ;  /* 0x0000000000057919 */ /* 0x000ea40000002100 */
[----:B--2---:R-:W-:-:S05]  /*f5c0*/  IMAD.SHL.U32 R5, R5, 0x8, RZ ;  /* 0x0000000805057824 */ /* 0x004fca00078e00ff */
[----:B------:R-:W-:-:S04]  /*f5d0*/  LOP3.LUT R5, R5, 0x38, RZ, 0xc0, !PT ;  /* 0x0000003805057812 */ /* 0x000fc800078ec0ff */
[----:B------:R-:W-:-:S04]  /*f5e0*/  LEA R2, P3, R5, R4, 0x1 ;  /* 0x0000000405027211 */ /* 0x000fc800078608ff */
[----:B------:R-:W-:-:S05]  /*f5f0*/  IADD3.X R3, RZ, R0, RZ, P3, !PT ;  /* 0x00000000ff037210 */ /* 0x000fca0001ffe4ff */
[----:B------:R-:W-:Y:S01]  /*f600*/  @!PT LDS RZ, [RZ] ;  /* 0x00000000fffff984 */ /* 0x000fe20000000800 */
[----:B------:R-:W-:Y:S01]  /*f610*/  @!PT LDS RZ, [RZ] ;  /* 0x00000000fffff984 */ /* 0x000fe20000000800 */
[----:B------:R-:W-:Y:S01]  /*f620*/  @!PT LDS RZ, [RZ] ;  /* 0x00000000fffff984 */ /* 0x000fe20000000800 */
[----:B------:R2:W-:Y:S04]  /*f630*/  LDGSTS.E.BYPASS.LTC128B.128 [R10+0x18c00], desc[UR60][R2.64], !P2 ;  /* 0x18c00000020a7fae */ /* 0x0005e8000d101d7c */
[----:B------:R2:W-:Y:S04]  /*f640*/  LDGSTS.E.BYPASS.LTC128B.128 [R10+0x1cc00], desc[UR60][R2.64+0x80], !P1 ;  /* 0x1cc00080020a7fae */ /* 0x0005e8000c901d7c */
[----:B------:R2:W-:Y:S02]  /*f650*/  LDGSTS.E.BYPASS.LTC128B.128 [R10+0x20c00], desc[UR60][R2.64+0x100], !P0 ;  /* 0x20c00100020a7fae */ /* 0x0005e4000c101d7c */
.L_x_449:
[----:B------:R-:W-:Y:S05]  /*f660*/  BSYNC B0 ;  /* 0x0000000000007941 */ /* 0x000fea0003800000 */
.L_x_448:
[----:B012---:R-:W2:Y:S01]  /*f670*/  LDL R10, [R1+0x4] ;  /* 0x00000400010a7983 */ /* 0x007ea20000100800 */
[----:B------:R-:W-:Y:S01]  /*f680*/  PLOP3.LUT P0, PT, PT, PT, PT, 0x80, 0x0 ;  /* 0x000000000000781c */ /* 0x000fe20003f0f070 */
[----:B------:R-:W-:Y:S01]  /*f690*/  NOP ;  /* 0x0000000000007918 */ /* 0x000fe20000000000 */
[----:B--2---:R-:W-:-:S11]  /*f6a0*/  VIADD R6, R10, 0x36800 ;  /* 0x000368000a067836 */ /* 0x004fd60000000000 */
.L_x_450:
[----:B------:R-:W2:Y:S01]  /*f6b0*/  LDL R2, [R1+0x4] ;  /* 0x0000040001027983 */ /* 0x000ea20000100800 */
[----:B------:R-:W-:Y:S02]  /*f6c0*/  PLOP3.LUT P1, PT, P1, P0, PT, 0xa2, 0x0 ;  /* 0x000000000000781c */ /* 0x000fe40000f21472 */
[----:B--2---:R-:W-:-:S08]  /*f6d0*/  @P0 R2UR P1, UR4, R2 ;  /* 0x00000000020402ca */ /* 0x004fd00000020000 */
[----:B------:R-:W-:-:S05]  /*f6e0*/  @P0 PLOP3.LUT P0, PT, P1, PT, PT, 0x80, 0x0 ;  /* 0x000000000000081c */ /* 0x000fca0000f0f070 */
[----:B------:R-:W-:Y:S01]  /*f6f0*/  @!P1 SYNCS.ARRIVE.TRANS64.RED.A0T1 RZ, [UR4+0x36800], RZ ;  /* 0x036800ffffff99a7 */ /* 0x000fe20008200404 */
[----:B------:R-:W-:Y:S07]  /*f700*/  @!P1 ARRIVES.LDGSTSBAR.64.TRANSCNT [UR4+0x36800] ;  /* 0x03680000ff0099b0 */ /* 0x000fee0008000a84 */
[----:B------:R-:W-:Y:S05]  /*f710*/  @P0 BRA.U.ANY `(.L_x_450) ;  /* 0xfffffffd00e40947 */ /* 0x000fea000393ffff */
[----:B------:R-:W2:Y:S02]  /*f720*/  LDL.LU R3, [R1+0x50] ;  /* 0x0000500001037983 */ /* 0x000ea40000300800 */
[----:B--2---:R-:W-:-:S05]  /*f730*/  VIADD R3, R3, 0x1 ;  /* 0x0000000103037836 */ /* 0x004fca0000000000 */
[----:B------:R0:W-:Y:S01]  /*f740*/  STL [R1+0x50], R3 ;  /* 0x0000500301007387 */ /* 0x0001e20000100800 */
[----:B------:R-:W-:-:S04]  /*f750*/  LEA.HI R0, R3, R3, RZ, 0x1 ;  /* 0x0000000303007211 */ /* 0x000fc800078f08ff */
[----:B------:R-:W-:-:S05]  /*f760*/  LOP3.LUT R0, R0, 0xfffffffe, RZ, 0xc0, !PT ;  /* 0xfffffffe00007812 */ /* 0x000fca00078ec0ff */
[----:B------:R-:W-:-:S05]  /*f770*/  IMAD.IADD R0, R3, 0x1, -R0 ;  /* 0x0000000103007824 */ /* 0x000fca00078e0a00 */
[----:B------:R-:W-:Y:S01]  /*f780*/  SHF.L.U32 R0, R0, 0x1f, RZ ;  /* 0x0000001f00007819 */ /* 0x000fe200000006ff */
[----:B------:R-:W-:Y:S01]  /*f790*/  NOP ;  /* 0x0000000000007918 */ /* 0x000fe20000000000 */
[----:B------:R0:W-:Y:S01]  /*f7a0*/  SYNCS.ARRIVE.TRANS64.A1T0 RZ, [R2+URZ+0x36800], RZ ;  /* 0x036800ff02ff79a7 */ /* 0x0001e2000810003f */
[----:B------:R-:W-:Y:S01]  /*f7b0*/  BSSY B0, `(.L_x_451) ;  /* 0x0000003000007945 */ /* 0x000fe20003800000 */
[----:B------:R-:W1:Y:S03]  /*f7c0*/  SYNCS.PHASECHK.TRANS64.TRYWAIT P0, [R2+URZ+0x36820], R0 ;  /* 0x03682000020075a7 */ /* 0x000e66000800017f */
[----:B01----:R-:W-:Y:S05]  /*f7d0*/  @!P0 BRA `(.L_x_452) ;  /* 0x0000004800588947 */ /* 0x003fea0003800000 */
.L_x_571:
[----:B------:R-:W-:Y:S05]  /*f7e0*/  BSYNC B0 ;  /* 0x0000000000007941 */ /* 0x000fea0003800000 */
.L_x_451:
[----:B0-----:R-:W2:Y:S01]  /*f7f0*/  LDL.LU R2, [R1+0x40] ;  /* 0x0000400001027983 */ /* 0x001ea20000300800 */
[----:B------:R-:W-:Y:S01]  /*f800*/  BSSY B0, `(.L_x_453) ;  /* 0x0000257000007945 */ /* 0x000fe20003800000 */
[----:B--2---:R-:W-:-:S13]  /*f810*/  ISETP.GE.AND P0, PT, R2, 0x71, PT ;  /* 0x000000710200780c */ /* 0x004fda0003f06270 */
[----:B------:R-:W-:Y:S05]  /*f820*/  @!P0 BRA `(.L_x_454) ;  /* 0x0000002400508947 */ /* 0x000fea0003800000 */
[----:B------:R-:W2:Y:S01]  /*f830*/  LDL R2, [R1+0x30] ;  /* 0x0000300001027983 */ /* 0x000ea20000100800 */
[----:B------:R-:W-:Y:S01]  /*f840*/  IMAD.MOV.U32 R0, RZ, RZ, 0x1 ;  /* 0x00000001ff007424 */ /* 0x000fe200078e00ff */
[----:B------:R-:W-:Y:S01]  /*f850*/  BSSY B2, `(.L_x_455) ;  /* 0x00000cd000027945 */ /* 0x000fe20003800000 */
[----:B--2---:R-:W-:-:S05]  /*f860*/  IMAD.MOV R9, RZ, RZ, -R2 ;  /* 0x000000ffff097224 */ /* 0x004fca00078e0a02 */
[----:B------:R-:W-:-:S05]  /*f870*/  VIADDMNMX R9, R9, R0, 0xffffffff, !PT ;  /* 0xffffffff09097446 */ /* 0x000fca0007800100 */
[----:B------:R-:W-:-:S05]  /*f880*/  IMAD.IADD R0, R2, 0x1, R9 ;  /* 0x0000000102007824 */ /* 0x000fca00078e0209 */
[----:B------:R-:W-:-:S04]  /*f890*/  LOP3.LUT R0, R0, 0x1, RZ, 0xc0, !PT ;  /* 0x0000000100007812 */ /* 0x000fc800078ec0ff */
[----:B------:R-:W-:Y:S01]  /*f8a0*/  ISETP.NE.U32.AND P0, PT, R0, 0x1, PT ;  /* 0x000000010000780c */ /* 0x000fe20003f05070 */
[----:B------:R-:W-:-:S12]  /*f8b0*/  VIADD R0, R2, 0xfffffffe ;  /* 0xfffffffe02007836 */ /* 0x000fd80000000000 */
[----:B------:R-:W-:Y:S05]  /*f8c0*/  @P0 BRA `(.L_x_456) ;  /* 0x0000000c00140947 */ /* 0x000fea0003800000 */
[----:B------:R-:W2:Y:S04]  /*f8d0*/  LDL R4, [R1+0x1c] ;  /* 0x00001c0001047983 */ /* 0x000ea80000100800 */
[----:B------:R-:W3:Y:S04]  /*f8e0*/  LDL R3, [R1+0x8] ;  /* 0x0000080001037983 */ /* 0x000ee80000100800 */
[----:B------:R-:W4:Y:S01]  /*f8f0*/  LDL R2, [R1+0x10] ;  /* 0x0000100001027983 */ /* 0x000f220000100800 */
[----:B------:R-:W-:Y:S01]  /*f900*/  BSSY B1, `(.L_x_457) ;  /* 0x00000bd000017945 */ /* 0x000fe20003800000 */
[----:B--2---:R-:W-:Y:S01]  /*f910*/  LOP3.LUT P1, RZ, R4, 0x1, RZ, 0xc0, !PT ;  /* 0x0000000104ff7812 */ /* 0x004fe2000782c0ff */
[----:B---3--:R-:W-:-:S05]  /*f920*/  VIADD R8, R3, 0x1 ;  /* 0x0000000103087836 */ /* 0x008fca0000000000 */
[----:B------:R-:W-:-:S04]  /*f930*/  ISETP.NE.AND P0, PT, R8, 0x2, PT ;  /* 0x000000020800780c */ /* 0x000fc80003f05270 */
[----:B------:R-:W-:Y:S02]  /*f940*/  SEL R10, RZ, 0x1, P0 ;  /* 0x00000001ff0a7807 */ /* 0x000fe40000000000 */
[----:B------:R-:W-:Y:S02]  /*f950*/  SEL R8, R8, RZ, P0 ;  /* 0x000000ff08087207 */ /* 0x000fe40000000000 */
[----:B----4-:R-:W-:Y:S01]  /*f960*/  LOP3.LUT R10, R2, R10, RZ, 0x3c, !PT ;  /* 0x0000000a020a7212 */ /* 0x010fe200078e3cff */
[----:B------:R-:W-:Y:S06]  /*f970*/  @!P1 BRA `(.L_x_458) ;  /* 0x0000000800d49947 */ /* 0x000fec0003800000 */
[----:B------:R0:W5:Y:S01]  /*f980*/  LDL R4, [R1] ;  /* 0x0000000001047983 */ /* 0x0001620000100800 */
[----:B------:R-:W-:Y:S02]  /*f990*/  ULDC.64 UR4, c[0x0][0x418] ;  /* 0x0001060000047ab9 */ /* 0x000fe40000000a00 */
[----:B------:R-:W-:-:S04]  /*f9a0*/  ISETP.NE.U32.AND P0, PT, RZ, UR4, PT ;  /* 0x00000004ff007c0c */ /* 0x000fc8000bf05070 */
[----:B------:R-:W-:-:S13]  /*f9b0*/  ISETP.NE.AND.EX P0, PT, RZ, UR5, PT, P0 ;  /* 0x00000005ff007c0c */ /* 0x000fda000bf05300 */
[----:B0-----:R-:W-:Y:S05]  /*f9c0*/  @!P0 BRA `(.L_x_459) ;  /* 0x00000000004c8947 */ /* 0x001fea0003800000 */
[----:B------:R-:W2:Y:S01]  /*f9d0*/  LDL R11, [R1+0x20] ;  /* 0x00002000010b7983 */ /* 0x000ea20000100800 */
[----:B------:R-:W0:Y:S01]  /*f9e0*/  LDC R5, c[0x0][0x43c] ;  /* 0x00010f00ff057b82 */ /* 0x000e220000000800 */
[----:B------:R-:W-:Y:S02]  /*f9f0*/  ULDC.64 UR6, c[0x0][0x428] ;  /* 0x00010a0000067ab9 */ /* 0x000fe40000000a00 */
[----:B------:R-:W3:Y:S01]  /*fa00*/  LDL R7, [R1+0xc] ;  /* 0x00000c0001077983 */ /* 0x000ee20000100800 */
[----:B0-----:R-:W-:-:S13]  /*fa10*/  ISETP.NE.AND P0, PT, R5, 0x1, PT ;  /* 0x000000010500780c */ /* 0x001fda0003f05270 */
[----:B------:R-:W0:Y:S02]  /*fa20*/  @P0 LDC.64 R2, c[0x0][0x440] ;  /* 0x00011000ff020b82 */ /* 0x000e240000000a00 */
[----:B0----5:R-:W-:-:S04]  /*fa30*/  @P0 IMAD.HI.U32 R4, R0, R2, RZ ;  /* 0x0000000200040227 */ /* 0x021fc800078e00ff */
[----:B------:R-:W-:Y:S01]  /*fa40*/  IMAD.MOV.U32 R2, RZ, RZ, R0 ;  /* 0x000000ffff027224 */ /* 0x000fe200078e0000 */
[----:B------:R-:W-:-:S05]  /*fa50*/  @P0 SHF.R.U32.HI R2, RZ, R3, R4 ;  /* 0x00000003ff020219 */ /* 0x000fca0000011604 */
[----:B------:R-:W-:-:S04]  /*fa60*/  IMAD.MOV R3, RZ, RZ, -R2 ;  /* 0x000000ffff037224 */ /* 0x000fc800078e0a02 */
[----:B------:R-:W-:Y:S01]  /*fa70*/  IMAD R0, R5, R3, R0 ;  /* 0x0000000305007224 */ /* 0x000fe200078e0200 */
[----:B------:R-:W-:Y:S01]  /*fa80*/  SHF.R.S32.HI R3, RZ, 0x1f, R2 ;  /* 0x0000001fff037819 */ /* 0x000fe20000011402 */
[----:B--2---:R-:W-:-:S04]  /*fa90*/  IMAD R4, R11, UR6, RZ ;  /* 0x000000060b047c24 */ /* 0x004fc8000f8e02ff */
[C---:B---3--:R-:W-:Y:S02]  /*faa0*/  IMAD R4, R7.reuse, UR7, R4 ;  /* 0x0000000707047c24 */ /* 0x048fe4000f8e0204 */
[----:B------:R-:W-:-:S04]  /*fab0*/  IMAD.WIDE.U32 R2, R7, UR6, R2 ;  /* 0x0000000607027c25 */ /* 0x000fc8000f8e0002 */
[----:B------:R-:W-:Y:S01]  /*fac0*/  IMAD.IADD R3, R4, 0x1, R3 ;  /* 0x0000000104037824 */ /* 0x000fe200078e0203 */
[----:B------:R-:W-:-:S04]  /*fad0*/  LEA R4, P0, R2, UR4, 0x2 ;  /* 0x0000000402047c11 */ /* 0x000fc8000f8010ff */
[----:B------:R-:W-:-:S05]  /*fae0*/  LEA.HI.X R5, R2, UR5, R3, 0x2, P0 ;  /* 0x0000000502057c11 */ /* 0x000fca00080f1403 */
[----:B------:R0:W5:Y:S04]  /*faf0*/  LDG.E R4, desc[UR60][R4.64] ;  /* 0x0000003c04047981 */ /* 0x000168000c1e1900 */
.L_x_459:
[----:B------:R-:W2:Y:S01]  /*fb00*/  LDL R2, [R1+0x4] ;  /* 0x0000040001027983 */ /* 0x000ea20000100800 */
[----:B------:R-:W-:Y:S01]  /*fb10*/  BSSY B3, `(.L_x_460) ;  /* 0x0000005000037945 */ /* 0x000fe20003800000 */
[----:B--2---:R-:W-:Y:S01]  /*fb20*/  IMAD R3, R8, 0x8, R2 ;  /* 0x0000000808037824 */ /* 0x004fe200078e0202 */
[----:B------:R-:W-:-:S04]  /*fb30*/  SHF.L.U32 R2, R10, 0x1f, RZ ;  /* 0x0000001f0a027819 */ /* 0x000fc800000006ff */
[----:B------:R-:W1:Y:S02]  /*fb40*/  SYNCS.PHASECHK.TRANS64.TRYWAIT P0, [R3+URZ+0x36840], R2 ;  /* 0x03684002030075a7 */ /* 0x000e64000800017f */
[----:B-1----:R-:W-:Y:S05]  /*fb50*/  @!P0 BRA `(.L_x_461) ;  /* 0x0000004400908947 */ /* 0x002fea0003800000 */
.L_x_572:
[----:B------:R-:W-:Y:S05]  /*fb60*/  BSYNC B3 ;  /* 0x0000000000037941 */ /* 0x000fea0003800000 */
.L_x_460:
        /* <DEDUP_REMOVED lines=12> */
.L_x_463:
[----:B------:R-:W-:Y:S05]  /*fc30*/  BSYNC B3 ;  /* 0x0000000000037941 */ /* 0x000fea0003800000 */
.L_x_462:
[----:B------:R-:W2:Y:S04]  /*fc40*/  LDL R5, [R1+0x4] ;  /* 0x0000040001057983 */ /* 0x000ea80000100800 */
[----:B-1----:R-:W3:Y:S01]  /*fc50*/  LDL R2, [R1+0x18] ;  /* 0x0000180001027983 */ /* 0x002ee20000100800 */
        /* <DEDUP_REMOVED lines=8> */
[----:B--2---:R-:W-:-:S02]  /*fce0*/  IMAD R7, R8, 0xa800, R5 ;  /* 0x0000a80008077824 */ /* 0x004fc400078e0205 */
[----:B---3--:R-:W-:Y:S02]  /*fcf0*/  IMAD R2, R0, 0x70, R2 ;  /* 0x0000007000027824 */ /* 0x008fe400078e0202 */
[----:B------:R-:W-:-:S08]  /*fd00*/  VIADD R5, R7, 0x21400 ;  /* 0x0002140007057836 */ /* 0x000fd00000000000 */
.L_x_464:
        /* <DEDUP_REMOVED lines=16> */
.L_x_465:
        /* <DEDUP_REMOVED lines=16> */
.L_x_466:
        /* <DEDUP_REMOVED lines=10> */
[----:B------:R-:W2:Y:S04]  /*ffb0*/  LDL.LU R12, [R1+0x10] ;  /* 0x00001000010c7983 */ /* 0x000ea80000300800 */
[----:B------:R-:W3:Y:S01]  /*ffc0*/  LDL R7, [R1+0x8] ;  /* 0x0000080001077983 */ /* 0x000ee20000100800 */
[----:B------:R-:W-:Y:S01]  /*ffd0*/  BSSY B3, `(.L_x_467) ;  /* 0x0000005000037945 */ /* 0x000fe20003800000 */
[----:B--2---:R-:W-:Y:S01]  /*ffe0*/  SHF.L.U32 R2, R12, 0x1f, RZ ;  /* 0x0000001f0c027819 */ /* 0x004fe200000006ff */
[----:B---3--:R-:W-:-:S04]  /*fff0*/  IMAD R3, R7, 0x8, R6 ;  /* 0x0000000807037824 */ /* 0x008fc800078e0206 */
[----:B------:R-:W0:Y:S02]  /*10000*/  SYNCS.PHASECHK.TRANS64.TRYWAIT P0, [R3+URZ+0x60], R2 ;  /* 0x00006002030075a7 */ /* 0x000e24000800017f */
[----:B0-----:R-:W-:Y:S05]  /*10010*/  @!P0 BRA `(.L_x_468) ;  /* 0x0000004000748947 */ /* 0x001fea0003800000 */
.L_x_573:
[----:B------:R-:W-:Y:S05]  /*10020*/  BSYNC B3 ;  /* 0x0000000000037941 */ /* 0x000fea0003800000 */
.L_x_467:
[----:B------:R1:W5:Y:S01]  /*10030*/  LDL R17, [R1+0x8] ;  /* 0x0000080001117983 */ /* 0x0003620000100800 */
[----:B------:R-:W-:Y:S01]  /*10040*/  BSSY B3, `(.L_x_469) ;  /* 0x000000d000037945 */ /* 0x000fe20003800000 */
[----:B------:R-:W-:Y:S02]  /*10050*/  IMAD.MOV.U32 R12, RZ, RZ, 0x0 ;  /* 0x00000000ff0c7424 */ /* 0x000fe400078e00ff */
[----:B------:R-:W-:Y:S01]  /*10060*/  IMAD.MOV.U32 R13, RZ, RZ, 0x14f00000 ;  /* 0x14f00000ff0d7424 */ /* 0x000fe200078e00ff */
[----:B------:R-:W-:Y:S06]  /*10070*/  @P1 BRA `(.L_x_470) ;  /* 0x0000000000241947 */ /* 0x000fec0003800000 */
[----:B------:R-:W2:Y:S01]  /*10080*/  LDL R7, [R1+0x4] ;  /* 0x0000040001077983 */ /* 0x000ea20000100800 */
[----:B------:R-:W3:Y:S01]  /*10090*/  S2R R5, SR_TID.X ;  /* 0x0000000000057919 */ /* 0x000ee20000002100 */
[----:B0-----:R-:W-:Y:S01]  /*100a0*/  IMAD.MOV.U32 R3, RZ, RZ, 0xa800 ;  /* 0x0000a800ff037424 */ /* 0x001fe200078e00ff */
[----:B---3--:R-:W-:-:S04]  /*100b0*/  LOP3.LUT R5, R5, 0x1f, RZ, 0xc0, !PT ;  /* 0x0000001f05057812 */ /* 0x008fc800078ec0ff */
[----:B------:R-:W-:Y:S01]  /*100c0*/  ISETP.NE.AND P0, PT, R5, RZ, PT ;  /* 0x000000ff0500720c */ /* 0x000fe20003f05270 */
[----:B--2--5:R-:W-:-:S04]  /*100d0*/  IMAD R2, R17, 0x8, R7 ;  /* 0x0000000811027824 */ /* 0x024fc800078e0207 */
[----:B------:R2:W-:Y:S08]  /*100e0*/  SYNCS.ARRIVE.TRANS64 RZ, [R2+URZ+0x36850], R3 ;  /* 0x0368500302ff79a7 */ /* 0x0005f0000800003f */
[----:B------:R-:W-:Y:S05]  /*100f0*/  @!P0 BRA `(.L_x_470) ;  /* 0x0000000000048947 */ /* 0x000fea0003800000 */
[----:B------:R-:W-:Y:S01]  /*10100*/  BPT.TRAP 0x1 ;  /* 0x000000040000795c */ /* 0x000fe20000300000 */
.L_x_470:
[----:B------:R-:W-:Y:S05]  /*10110*/  BSYNC B3 ;  /* 0x0000000000037941 */ /* 0x000fea0003800000 */
.L_x_469:
[----:B0-2---:R-:W2:Y:S04]  /*10120*/  LDL R2, [R1+0x4] ;  /* 0x0000040001027983 */ /* 0x005ea80000100800 */
[----:B------:R-:W3:Y:S04]  /*10130*/  LDL R7, [R1+0x18] ;  /* 0x0000180001077983 */ /* 0x000ee80000100800 */
[----:B------:R-:W3:Y:S01]  /*10140*/  LDL.LU R5, [R1+0x14] ;  /* 0x0000140001057983 */ /* 0x000ee20000300800 */
[----:B------:R-:W-:Y:S01]  /*10150*/  R2UR UR10, R11 ;  /* 0x000000000b0a72ca */ /* 0x000fe200000e0000 */
[----:B------:R-:W-:Y:S01]  /*10160*/  UIADD3 UR4, UP0, UR38, 0x470, URZ ;  /* 0x0000047026047890 */ /* 0x000fe2000ff1e03f */
[----:B------:R-:W-:-:S02]  /*10170*/  R2UR UR6, R12 ;  /* 0x000000000c0672ca */ /* 0x000fc400000e0000 */
[----:B------:R-:W-:Y:S01]  /*10180*/  R2UR UR7, R13 ;  /* 0x000000000d0772ca */ /* 0x000fe200000e0000 */
[----:B------:R-:W-:Y:S01]  /*10190*/  UIADD3.X UR5, URZ, UR39, URZ, UP0, !UPT ;  /* 0x000000273f057290 */ /* 0x000fe200087fe43f */
[----:B------:R-:W-:Y:S01]  /*101a0*/  PLOP3.LUT P0, PT, PT, PT, PT, 0x80, 0x0 ;  /* 0x000000000000781c */ /* 0x000fe20003f0f070 */
[C-C-:B--2--5:R-:W-:Y:S02]  /*101b0*/  IMAD R3, R17.reuse, 0x8, R2.reuse ;  /* 0x0000000811037824 */ /* 0x164fe400078e0202 */
[----:B------:R-:W-:Y:S02]  /*101c0*/  IMAD R2, R17, 0xa800, R2 ;  /* 0x0000a80011027824 */ /* 0x000fe400078e0202 */
[----:B------:R-:W-:Y:S02]  /*101d0*/  VIADD R3, R3, 0x36850 ;  /* 0x0003685003037836 */ /* 0x000fe40000000000 */
[----:B---3--:R-:W-:Y:S02]  /*101e0*/  IMAD R5, R5, 0x70, R7 ;  /* 0x0000007005057824 */ /* 0x008fe400078e0207 */
[----:B------:R-:W-:-:S07]  /*101f0*/  VIADD R7, R2, 0x400 ;  /* 0x0000040002077836 */ /* 0x000fce0000000000 */
.L_x_471:
[----:B------:R-:W2:Y:S01]  /*10200*/  LDL R11, [R1] ;  /* 0x00000000010b7983 */ /* 0x000ea20000100800 */
[----:B------:R-:W-:-:S13]  /*10210*/  @P0 ELECT P1, URZ, PT ;  /* 0x00000000003f082f */ /* 0x000fda0003820000 */
[----:B------:R-:W-:Y:S02]  /*10220*/  @P1 R2UR UR12, R18 ;  /* 0x00000000120c12ca */ /* 0x000fe400000e0000 */
[----:B------:R-:W-:Y:S02]  /*10230*/  @P1 R2UR UR11, R5 ;  /* 0x00000000050b12ca */ /* 0x000fe400000e0000 */
[----:B------:R-:W-:Y:S02]  /*10240*/  @P1 R2UR UR9, R3 ;  /* 0x00000000030912ca */ /* 0x000fe400000e0000 */
[----:B------:R-:W-:Y:S02]  /*10250*/  @P1 R2UR UR8, R7 ;  /* 0x00000000070812ca */ /* 0x000fe400000e0000 */
[----:B------:R-:W-:Y:S02]  /*10260*/  @P1 PLOP3.LUT P0, PT, P1, PT, PT, 0x8, 0x0 ;  /* 0x000000000000181c */ /* 0x000fe40000f0e170 */
[----:B--2---:R-:W-:-:S02]  /*10270*/  @P1 R2UR UR13, R11 ;  /* 0x000000000b0d12ca */ /* 0x004fc400000e0000 */
[----:B------:R-:W-:-:S11]  /*10280*/  PLOP3.LUT P1, PT, PT, PT, PT, 0x8, 0x0 ;  /* 0x000000000000781c */ /* 0x000fd60003f2e170 */
[----:B------:R0:W-:Y:S02]  /*10290*/  UTMALDG.4D [UR8], [UR4], desc[UR6] ;  /* 0x00000608040075b4 */ /* 0x0001e40008019000 */
[----:B0-----:R-:W-:Y:S05]  /*102a0*/  @P0 BRA.U.ANY `(.L_x_471) ;  /* 0xfffffffd00d40947 */ /* 0x001fea000393ffff */
[----:B------:R-:W-:Y:S01]  /*102b0*/  R2UR UR10, R15 ;  /* 0x000000000f0a72ca */ /* 0x000fe200000e0000 */
[----:B------:R-:W-:Y:S01]  /*102c0*/  VIADD R7, R2, 0x3c00 ;  /* 0x00003c0002077836 */ /* 0x000fe20000000000 */
[----:B------:R-:W-:Y:S02]  /*102d0*/  R2UR UR6, R12 ;  /* 0x000000000c0672ca */ /* 0x000fe400000e0000 */
[----:B------:R-:W-:Y:S02]  /*102e0*/  R2UR UR7, R13 ;  /* 0x000000000d0772ca */ /* 0x000fe400000e0000 */
[----:B------:R-:W-:-:S13]  /*102f0*/  PLOP3.LUT P0, PT, PT, PT, PT, 0x80, 0x0 ;  /* 0x000000000000781c */ /* 0x000fda0003f0f070 */
.L_x_472:
        /* <DEDUP_REMOVED lines=16> */
.L_x_473:
        /* <DEDUP_REMOVED lines=11> */
[----:B------:R0:W-:Y:S04]  /*104b0*/  STL [R1], R4 ;  /* 0x0000000401007387 */ /* 0x0001e80000100800 */
[----:B------:R0:W-:Y:S02]  /*104c0*/  STL [R1+0x14], R0 ;  /* 0x0000140001007387 */ /* 0x0001e40000100800 */
.L_x_458:
[----:B------:R-:W-:Y:S05]  /*104d0*/  BSYNC B1 ;  /* 0x0000000000017941 */ /* 0x000fea0003800000 */
.L_x_457:
[----:B0-----:R-:W2:Y:S04]  /*104e0*/  LDL.LU R0, [R1+0x30] ;  /* 0x0000300001007983 */ /* 0x001ea80000300800 */
[----:B------:R0:W-:Y:S04]  /*104f0*/  STL [R1+0x8], R8 ;  /* 0x0000080801007387 */ /* 0x0001e80000100800 */
[----:B------:R0:W-:Y:S02]  /*10500*/  STL [R1+0x10], R10 ;  /* 0x0000100a01007387 */ /* 0x0001e40000100800 */
[----:B0-2---:R-:W-:-:S07]  /*10510*/  VIADD R0, R0, 0xfffffffd ;  /* 0xfffffffd00007836 */ /* 0x005fce0000000000 */
.L_x_456:
[----:B------:R-:W-:Y:S05]  /*10520*/  BSYNC B2 ;  /* 0x0000000000027941 */ /* 0x000fea0003800000 */
.L_x_455:
[----:B------:R-:W2:Y:S01]  /*10530*/  LDL.LU R2, [R1+0x2c] ;  /* 0x00002c0001027983 */ /* 0x000ea20000300800 */
[----:B------:R-:W-:-:S05]  /*10540*/  IMAD.MOV R9, RZ, RZ, -R9 ;  /* 0x000000ffff097224 */ /* 0x000fca00078e0a09 */
[----:B--2---:R-:W-:-:S13]  /*10550*/  ISETP.NE.AND P0, PT, R2, R9, PT ;  /* 0x000000090200720c */ /* 0x004fda0003f05270 */
[----:B------:R-:W-:Y:S05]  /*10560*/  @!P0 BRA `(.L_x_454) ;  /* 0x0000001800008947 */ /* 0x000fea0003800000 */
[----:B------:R0:W5:Y:S02]  /*10570*/  LDL R8, [R1] ;  /* 0x0000000001087983 */ /* 0x0001640000100800 */
.L_x_508:
[----:B--2---:R-:W2:Y:S04]  /*10580*/  LDL R4, [R1+0x1c] ;  /* 0x00001c0001047983 */ /* 0x004ea80000100800 */
[----:B---3--:R-:W3:Y:S04]  /*10590*/  LDL R3, [R1+0x8] ;  /* 0x0000080001037983 */ /* 0x008ee80000100800 */
[----:B----4-:R-:W4:Y:S01]  /*105a0*/  LDL R2, [R1+0x10] ;  /* 0x0000100001027983 */ /* 0x010f220000100800 */
[----:B------:R-:W-:Y:S05]  /*105b0*/  YIELD ;  /* 0x0000000000007946 */ /* 0x000fea0003800000 */
        /* <DEDUP_REMOVED lines=8> */
[----:B------:R-:W-:Y:S01]  /*10640*/  ULDC.64 UR4, c[0x0][0x418] ;  /* 0x0001060000047ab9 */ /* 0x000fe20000000a00 */
[----:B------:R-:W-:Y:S01]  /*10650*/  IMAD.MOV.U32 R7, RZ, RZ, R0 ;  /* 0x000000ffff077224 */ /* 0x000fe200078e0000 */
[----:B------:R-:W-:-:S04]  /*10660*/  ISETP.NE.U32.AND P0, PT, RZ, UR4, PT ;  /* 0x00000004ff007c0c */ /* 0x000fc8000bf05070 */
[----:B------:R-:W-:-:S13]  /*10670*/  ISETP.NE.AND.EX P0, PT, RZ, UR5, PT, P0 ;  /* 0x00000005ff007c0c */ /* 0x000fda000bf05300 */
[----:B------:R-:W-:Y:S05]  /*10680*/  @!P0 BRA `(.L_x_476) ;  /* 0x00000000004c8947 */ /* 0x000fea0003800000 */
[----:B------:R-:W2:Y:S01]  /*10690*/  LDL R10, [R1+0x20] ;  /* 0x00002000010a7983 */ /* 0x000ea20000100800 */
[----:B-----5:R-:W3:Y:S01]  /*106a0*/  LDC R8, c[0x0][0x43c] ;  /* 0x00010f00ff087b82 */ /* 0x020ee20000000800 */
[----:B------:R-:W-:Y:S02]  /*106b0*/  ULDC.64 UR6, c[0x0][0x428] ;  /* 0x00010a0000067ab9 */ /* 0x000fe40000000a00 */
[----:B------:R-:W4:Y:S01]  /*106c0*/  LDL R9, [R1+0xc] ;  /* 0x00000c0001097983 */ /* 0x000f220000100800 */
[----:B---3--:R-:W-:-:S13]  /*106d0*/  ISETP.NE.AND P0, PT, R8, 0x1, PT ;  /* 0x000000010800780c */ /* 0x008fda0003f05270 */
[----:B------:R-:W3:Y:S02]  /*106e0*/  @P0 LDC.64 R2, c[0x0][0x440] ;  /* 0x00011000ff020b82 */ /* 0x000ee40000000a00 */
[----:B---3--:R-:W-:-:S04]  /*106f0*/  @P0 IMAD.HI.U32 R7, R0, R2, RZ ;  /* 0x0000000200070227 */ /* 0x008fc800078e00ff */
[----:B------:R-:W-:Y:S01]  /*10700*/  IMAD.MOV.U32 R2, RZ, RZ, R0 ;  /* 0x000000ffff027224 */ /* 0x000fe200078e0000 */
[----:B------:R-:W-:-:S04]  /*10710*/  @P0 SHF.R.U32.HI R2, RZ, R3, R7 ;  /* 0x00000003ff020219 */ /* 0x000fc80000011607 */
[--C-:B------:R-:W-:Y:S01]  /*10720*/  SHF.R.S32.HI R3, RZ, 0x1f, R2.reuse ;  /* 0x0000001fff037819 */ /* 0x100fe20000011402 */
[----:B------:R-:W-:-:S04]  /*10730*/  IMAD.MOV R7, RZ, RZ, -R2 ;  /* 0x000000ffff077224 */ /* 0x000fc800078e0a02 */
[----:B------:R-:W-:Y:S02]  /*10740*/  IMAD R7, R8, R7, R0 ;  /* 0x0000000708077224 */ /* 0x000fe400078e0200 */
[----:B--2---:R-:W-:-:S04]  /*10750*/  IMAD R8, R10, UR6, RZ ;  /* 0x000000060a087c24 */ /* 0x004fc8000f8e02ff */
[C---:B----4-:R-:W-:Y:S02]  /*10760*/  IMAD R8, R9.reuse, UR7, R8 ;  /* 0x0000000709087c24 */ /* 0x050fe4000f8e0208 */
[----:B------:R-:W-:-:S04]  /*10770*/  IMAD.WIDE.U32 R2, R9, UR6, R2 ;  /* 0x0000000609027c25 */ /* 0x000fc8000f8e0002 */
[----:B------:R-:W-:Y:S01]  /*10780*/  IMAD.IADD R3, R8, 0x1, R3 ;  /* 0x0000000108037824 */ /* 0x000fe200078e0203 */
[----:B------:R-:W-:-:S04]  /*10790*/  LEA R8, P0, R2, UR4, 0x2 ;  /* 0x0000000402087c11 */ /* 0x000fc8000f8010ff */
[----:B------:R-:W-:-:S05]  /*107a0*/  LEA.HI.X R9, R2, UR5, R3, 0x2, P0 ;  /* 0x0000000502097c11 */ /* 0x000fca00080f1403 */
[----:B------:R2:W5:Y:S04]  /*107b0*/  LDG.E R8, desc[UR60][R8.64] ;  /* 0x0000003c08087981 */ /* 0x000568000c1e1900 */
.L_x_476:
[----:B------:R-:W3:Y:S01]  /*107c0*/  LDL R2, [R1+0x4] ;  /* 0x0000040001027983 */ /* 0x000ee20000100800 */
[----:B------:R-:W-:Y:S01]  /*107d0*/  BSSY B2, `(.L_x_477) ;  /* 0x0000005000027945 */ /* 0x000fe20003800000 */
[----:B---3--:R-:W-:Y:S01]  /*107e0*/  IMAD R3, R4, 0x8, R2 ;  /* 0x0000000804037824 */ /* 0x008fe200078e0202 */
[----:B------:R-:W-:-:S04]  /*107f0*/  SHF.L.U32 R2, R5, 0x1f, RZ ;  /* 0x0000001f05027819 */ /* 0x000fc800000006ff */
[----:B------:R-:W3:Y:S02]  /*10800*/  SYNCS.PHASECHK.TRANS64.TRYWAIT P0, [R3+URZ+0x36840], R2 ;  /* 0x03684002030075a7 */ /* 0x000ee4000800017f */
[----:B---3--:R-:W-:Y:S05]  /*10810*/  @!P0 BRA `(.L_x_478) ;  /* 0x0000003800888947 */ /* 0x008fea0003800000 */
.L_x_574:
[----:B------:R-:W-:Y:S05]  /*10820*/  BSYNC B2 ;  /* 0x0000000000027941 */ /* 0x000fea0003800000 */
.L_x_477:
[----:B--2---:R-:W2:Y:S01]  /*10830*/  S2R R9, SR_TID.X ;  /* 0x0000000000097919 */ /* 0x004ea20000002100 */
[----:B------:R-:W-:Y:S01]  /*10840*/  BSSY B2, `(.L_x_479) ;  /* 0x000000b000027945 */ /* 0x000fe20003800000 */
[----:B--2---:R-:W-:-:S04]  /*10850*/  LOP3.LUT R9, R9, 0x7f, RZ, 0xc0, !PT ;  /* 0x0000007f09097812 */ /* 0x004fc800078ec0ff */
[----:B------:R-:W-:-:S13]  /*10860*/  ISETP.NE.AND P1, PT, R9, RZ, PT ;  /* 0x000000ff0900720c */ /* 0x000fda0003f25270 */
[----:B------:R-:W-:Y:S05]  /*10870*/  @P1 BRA `(.L_x_480) ;  /* 0x00000000001c1947 */ /* 0x000fea0003800000 */
[----:B------:R-:W2:Y:S01]  /*10880*/  S2R R9, SR_TID.X ;  /* 0x0000000000097919 */ /* 0x000ea20000002100 */
[----:B---3--:R-:W-:-:S04]  /*10890*/  IMAD.MOV.U32 R2, RZ, RZ, 0xa800 ;  /* 0x0000a800ff027424 */ /* 0x008fc800078e00ff */
[----:B------:R4:W-:Y:S01]  /*108a0*/  SYNCS.ARRIVE.TRANS64 RZ, [R3+URZ+0x36830], R2 ;  /* 0x0368300203ff79a7 */ /* 0x0009e2000800003f */
[----:B--2---:R-:W-:-:S04]  /*108b0*/  LOP3.LUT R9, R9, 0x1f, RZ, 0xc0, !PT ;  /* 0x0000001f09097812 */ /* 0x004fc800078ec0ff */
[----:B------:R-:W-:-:S13]  /*108c0*/  ISETP.NE.AND P0, PT, R9, RZ, PT ;  /* 0x000000ff0900720c */ /* 0x000fda0003f05270 */
[----:B----4-:R-:W-:Y:S05]  /*108d0*/  @!P0 BRA `(.L_x_480) ;  /* 0x0000000000048947 */ /* 0x010fea0003800000 */
[----:B------:R-:W-:Y:S01]  /*108e0*/  BPT.TRAP 0x1 ;  /* 0x000000040000795c */ /* 0x000fe20000300000 */
.L_x_480:
[----:B------:R-:W-:Y:S05]  /*108f0*/  BSYNC B2 ;  /* 0x0000000000027941 */ /* 0x000fea0003800000 */
.L_x_479:
[----:B------:R-:W2:Y:S04]  /*10900*/  LDL R9, [R1+0x4] ;  /* 0x0000040001097983 */ /* 0x000ea80000100800 */
[----:B---3--:R-:W3:Y:S01]  /*10910*/  LDL R2, [R1+0x18] ;  /* 0x0000180001027983 */ /* 0x008ee20000100800 */
        /* <DEDUP_REMOVED lines=11> */
.L_x_481:
        /* <DEDUP_REMOVED lines=9> */
[----:B--2---:R-:W-:Y:S05]  /*10a60*/  @P0 BRA.U.ANY `(.L_x_481) ;  /* 0xfffffffd00d80947 */ /* 0x004fea000393ffff */
[----:B------:R-:W-:Y:S01]  /*10a70*/  IMAD.MOV.U32 R15, RZ, RZ, 0x40 ;  /* 0x00000040ff0f7424 */ /* 0x000fe200078e00ff */
[----:B------:R-:W-:Y:S01]  /*10a80*/  PLOP3.LUT P0, PT, PT, PT, PT, 0x80, 0x0 ;  /* 0x000000000000781c */ /* 0x000fe20003f0f070 */
[----:B------:R-:W-:Y:S01]  /*10a90*/  VIADD R10, R9, 0x24c00 ;  /* 0x00024c00090a7836 */ /* 0x000fe20000000000 */
[----:B------:R-:W-:Y:S01]  /*10aa0*/  UMOV UR6, 0x0 ;  /* 0x0000000000067882 */ /* 0x000fe20000000000 */
[----:B------:R-:W-:Y:S01]  /*10ab0*/  UMOV UR7, 0x14f00000 ;  /* 0x14f0000000077882 */ /* 0x000fe20000000000 */
[----:B------:R-:W-:-:S15]  /*10ac0*/  R2UR UR10, R15 ;  /* 0x000000000f0a72ca */ /* 0x000fde00000e0000 */
.L_x_482:
        /* <DEDUP_REMOVED lines=16> */
.L_x_483:
        /* <DEDUP_REMOVED lines=10> */
[----:B------:R-:W2:Y:S04]  /*10c70*/  LDL.LU R12, [R1+0x10] ;  /* 0x00001000010c7983 */ /* 0x000ea80000300800 */
[----:B------:R-:W3:Y:S01]  /*10c80*/  LDL R10, [R1+0x8] ;  /* 0x00000800010a7983 */ /* 0x000ee20000100800 */
[----:B------:R-:W-:Y:S01]  /*10c90*/  BSSY B2, `(.L_x_484) ;  /* 0x0000005000027945 */ /* 0x000fe20003800000 */
[----:B--2---:R-:W-:Y:S01]  /*10ca0*/  SHF.L.U32 R3, R12, 0x1f, RZ ;  /* 0x0000001f0c037819 */ /* 0x004fe200000006ff */
[----:B---3--:R-:W-:-:S04]  /*10cb0*/  IMAD R2, R10, 0x8, R6 ;  /* 0x000000080a027824 */ /* 0x008fc800078e0206 */
[----:B------:R-:W2:Y:S02]  /*10cc0*/  SYNCS.PHASECHK.TRANS64.TRYWAIT P0, [R2+URZ+0x60], R3 ;  /* 0x00006003020075a7 */ /* 0x000ea4000800017f */
[----:B--2---:R-:W-:Y:S05]  /*10cd0*/  @!P0 BRA `(.L_x_485) ;  /* 0x00000034006c8947 */ /* 0x004fea0003800000 */
.L_x_575:
[----:B------:R-:W-:Y:S05]  /*10ce0*/  BSYNC B2 ;  /* 0x0000000000027941 */ /* 0x000fea0003800000 */
.L_x_484:
[----:B------:R-:W-:Y:S01]  /*10cf0*/  BSSY B2, `(.L_x_486) ;  /* 0x000000b000027945 */ /* 0x000fe20003800000 */
[----:B------:R-:W-:Y:S02]  /*10d00*/  IMAD.MOV.U32 R12, RZ, RZ, 0x0 ;  /* 0x00000000ff0c7424 */ /* 0x000fe400078e00ff */
[----:B------:R-:W-:Y:S01]  /*10d10*/  IMAD.MOV.U32 R13, RZ, RZ, 0x14f00000 ;  /* 0x14f00000ff0d7424 */ /* 0x000fe200078e00ff */
[----:B------:R-:W-:Y:S06]  /*10d20*/  @P1 BRA `(.L_x_487) ;  /* 0x00000000001c1947 */ /* 0x000fec0003800000 */
[----:B------:R-:W3:Y:S01]  /*10d30*/  S2R R9, SR_TID.X ;  /* 0x0000000000097919 */ /* 0x000ee20000002100 */
[----:B--2---:R-:W-:-:S04]  /*10d40*/  IMAD.MOV.U32 R3, RZ, RZ, 0xa800 ;  /* 0x0000a800ff037424 */ /* 0x004fc800078e00ff */
[----:B------:R4:W-:Y:S01]  /*10d50*/  SYNCS.ARRIVE.TRANS64 RZ, [R2+URZ+0x50], R3 ;  /* 0x0000500302ff79a7 */ /* 0x0009e2000800003f */
[----:B---3--:R-:W-:-:S04]  /*10d60*/  LOP3.LUT R9, R9, 0x1f, RZ, 0xc0, !PT ;  /* 0x0000001f09097812 */ /* 0x008fc800078ec0ff */
[----:B------:R-:W-:-:S13]  /*10d70*/  ISETP.NE.AND P0, PT, R9, RZ, PT ;  /* 0x000000ff0900720c */ /* 0x000fda0003f05270 */
[----:B----4-:R-:W-:Y:S05]  /*10d80*/  @!P0 BRA `(.L_x_487) ;  /* 0x0000000000048947 */ /* 0x010fea0003800000 */
[----:B------:R-:W-:Y:S01]  /*10d90*/  BPT.TRAP 0x1 ;  /* 0x000000040000795c */ /* 0x000fe20000300000 */
.L_x_487:
[----:B------:R-:W-:Y:S05]  /*10da0*/  BSYNC B2 ;  /* 0x0000000000027941 */ /* 0x000fea0003800000 */
.L_x_486:
[----:B------:R-:W3:Y:S04]  /*10db0*/  LDL R17, [R1+0x4] ;  /* 0x0000040001117983 */ /* 0x000ee80000100800 */
[----:B--2---:R-:W3:Y:S04]  /*10dc0*/  LDL.LU R3, [R1+0x8] ;  /* 0x0000080001037983 */ /* 0x004ee80000300800 */
[----:B------:R-:W2:Y:S04]  /*10dd0*/  LDL R10, [R1+0x18] ;  /* 0x00001800010a7983 */ /* 0x000ea80000100800 */
[----:B------:R-:W2:Y:S01]  /*10de0*/  LDL.LU R9, [R1+0x14] ;  /* 0x0000140001097983 */ /* 0x000ea20000300800 */
[----:B------:R-:W-:Y:S01]  /*10df0*/  R2UR UR10, R11 ;  /* 0x000000000b0a72ca */ /* 0x000fe200000e0000 */
[----:B------:R-:W-:Y:S01]  /*10e00*/  UIADD3 UR4, UP0, UR38, 0x470, URZ ;  /* 0x0000047026047890 */ /* 0x000fe2000ff1e03f */
[----:B------:R-:W-:Y:S01]  /*10e10*/  R2UR UR6, R12 ;  /* 0x000000000c0672ca */ /* 0x000fe200000e0000 */
[----:B------:R-:W-:Y:S01]  /*10e20*/  VIADD R2, R2, 0x50 ;  /* 0x0000005002027836 */ /* 0x000fe20000000000 */
[----:B------:R-:W-:Y:S01]  /*10e30*/  R2UR UR7, R13 ;  /* 0x000000000d0772ca */ /* 0x000fe200000e0000 */
[----:B------:R-:W-:Y:S01]  /*10e40*/  UIADD3.X UR5, URZ, UR39, URZ, UP0, !UPT ;  /* 0x000000273f057290 */ /* 0x000fe200087fe43f */
[----:B------:R-:W-:Y:S01]  /*10e50*/  PLOP3.LUT P0, PT, PT, PT, PT, 0x80, 0x0 ;  /* 0x000000000000781c */ /* 0x000fe20003f0f070 */
[----:B---3--:R-:W-:-:S02]  /*10e60*/  IMAD R3, R3, 0xa800, R17 ;  /* 0x0000a80003037824 */ /* 0x008fc400078e0211 */
[----:B--2---:R-:W-:Y:S02]  /*10e70*/  IMAD R9, R9, 0x70, R10 ;  /* 0x0000007009097824 */ /* 0x004fe400078e020a */
[----:B------:R-:W-:-:S08]  /*10e80*/  VIADD R10, R3, 0x400 ;  /* 0x00000400030a7836 */ /* 0x000fd00000000000 */
.L_x_488:
        /* <DEDUP_REMOVED lines=10> */
[----:B--2---:R-:W-:Y:S05]  /*10f30*/  @P0 BRA.U.ANY `(.L_x_488) ;  /* 0xfffffffd00d40947 */ /* 0x004fea000393ffff */
[----:B------:R-:W-:Y:S01]  /*10f40*/  R2UR UR10, R15 ;  /* 0x000000000f0a72ca */ /* 0x000fe200000e0000 */
[----:B------:R-:W-:Y:S01]  /*10f50*/  VIADD R10, R3, 0x3c00 ;  /* 0x00003c00030a7836 */ /* 0x000fe20000000000 */
[----:B------:R-:W-:Y:S02]  /*10f60*/  R2UR UR6, R12 ;  /* 0x000000000c0672ca */ /* 0x000fe400000e0000 */
[----:B------:R-:W-:Y:S02]  /*10f70*/  R2UR UR7, R13 ;  /* 0x000000000d0772ca */ /* 0x000fe400000e0000 */
[----:B------:R-:W-:-:S13]  /*10f80*/  PLOP3.LUT P0, PT, PT, PT, PT, 0x80, 0x0 ;  /* 0x000000000000781c */ /* 0x000fda0003f0f070 */
.L_x_489:
        /* <DEDUP_REMOVED lines=16> */
.L_x_490:
        /* <DEDUP_REMOVED lines=11> */
[----:B------:R2:W-:Y:S04]  /*11140*/  STL [R1+0x14], R7 ;  /* 0x0000140701007387 */ /* 0x0005e80000100800 */
[----:B------:R2:W-:Y:S02]  /*11150*/  STL [R1], R8 ;  /* 0x0000000801007387 */ /* 0x0005e40000100800 */
.L_x_475:
[----:B------:R-:W-:Y:S05]  /*11160*/  BSYNC B1 ;  /* 0x0000000000017941 */ /* 0x000fea0003800000 */
.L_x_474:
[----:B------:R-:W3:Y:S01]  /*11170*/  LDL R2, [R1+0x1c] ;  /* 0x00001c0001027983 */ /* 0x000ee20000100800 */
[----:B------:R-:W-:Y:S01]  /*11180*/  VIADD R3, R4, 0x1 ;  /* 0x0000000104037836 */ /* 0x000fe20000000000 */
[----:B------:R-:W-:Y:S04]  /*11190*/  BSSY B1, `(.L_x_491) ;  /* 0x00000ba000017945 */ /* 0x000fe80003800000 */
[----:B------:R-:W-:-:S04]  /*111a0*/  ISETP.NE.AND P0, PT, R3, 0x2, PT ;  /* 0x000000020300780c */ /* 0x000fc80003f05270 */
[----:B------:R-:W-:Y:S02]  /*111b0*/  SEL R11, R3, RZ, P0 ;  /* 0x000000ff030b7207 */ /* 0x000fe40000000000 */
[----:B---3--:R-:W-:Y:S02]  /*111c0*/  LOP3.LUT P1, RZ, R2, 0x1, RZ, 0xc0, !PT ;  /* 0x0000000102ff7812 */ /* 0x008fe4000782c0ff */
[----:B------:R-:W-:-:S04]  /*111d0*/  SEL R2, RZ, 0x1, P0 ;  /* 0x00000001ff027807 */ /* 0x000fc80000000000 */
[----:B------:R-:W-:-:S05]  /*111e0*/  LOP3.LUT R10, R5, R2, RZ, 0x3c, !PT ;  /* 0x00000002050a7212 */ /* 0x000fca00078e3cff */
[----:B------:R3:W-:Y:S04]  /*111f0*/  STL [R1+0x10], R10 ;  /* 0x0000100a01007387 */ /* 0x0007e80000100800 */
[----:B------:R3:W-:Y:S01]  /*11200*/  STL [R1+0x8], R11 ;  /* 0x0000080b01007387 */ /* 0x0007e20000100800 */
[----:B------:R-:W-:Y:S05]  /*11210*/  @!P1 BRA `(.L_x_492) ;  /* 0x0000000800c49947 */ /* 0x000fea0003800000 */
[----:B------:R-:W-:Y:S01]  /*11220*/  ULDC.64 UR4, c[0x0][0x418] ;  /* 0x0001060000047ab9 */ /* 0x000fe20000000a00 */
[----:B--2---:R-:W-:Y:S01]  /*11230*/  VIADD R7, R0, 0xffffffff ;  /* 0xffffffff00077836 */ /* 0x004fe20000000000 */
[----:B------:R-:W-:-:S04]  /*11240*/  ISETP.NE.U32.AND P0, PT, RZ, UR4, PT ;  /* 0x00000004ff007c0c */ /* 0x000fc8000bf05070 */
[----:B------:R-:W-:-:S13]  /*11250*/  ISETP.NE.AND.EX P0, PT, RZ, UR5, PT, P0 ;  /* 0x00000005ff007c0c */ /* 0x000fda000bf05300 */
[----:B------:R-:W-:Y:S05]  /*11260*/  @!P0 BRA `(.L_x_493) ;  /* 0x00000000004c8947 */ /* 0x000fea0003800000 */
[----:B------:R-:W2:Y:S01]  /*11270*/  LDL R13, [R1+0x20] ;  /* 0x00002000010d7983 */ /* 0x000ea20000100800 */
[----:B------:R-:W4:Y:S01]  /*11280*/  LDC R9, c[0x0][0x43c] ;  /* 0x00010f00ff097b82 */ /* 0x000f220000000800 */
[----:B------:R-:W-:Y:S02]  /*11290*/  ULDC.64 UR6, c[0x0][0x428] ;  /* 0x00010a0000067ab9 */ /* 0x000fe40000000a00 */
[----:B------:R-:W3:Y:S01]  /*112a0*/  LDL R12, [R1+0xc] ;  /* 0x00000c00010c7983 */ /* 0x000ee20000100800 */
[----:B----4-:R-:W-:-:S13]  /*112b0*/  ISETP.NE.AND P0, PT, R9, 0x1, PT ;  /* 0x000000010900780c */ /* 0x010fda0003f05270 */
[----:B------:R-:W4:Y:S02]  /*112c0*/  @P0 LDC.64 R2, c[0x0][0x440] ;  /* 0x00011000ff020b82 */ /* 0x000f240000000a00 */
[----:B----45:R-:W-:-:S04]  /*112d0*/  @P0 IMAD.HI.U32 R8, R7, R2, RZ ;  /* 0x0000000207080227 */ /* 0x030fc800078e00ff */
        /* <DEDUP_REMOVED lines=12> */
.L_x_493:
[----:B------:R-:W4:Y:S01]  /*113a0*/  LDL R2, [R1+0x4] ;  /* 0x0000040001027983 */ /* 0x000f220000100800 */
[----:B------:R-:W-:Y:S01]  /*113b0*/  SHF.L.U32 R3, R10, 0x1f, RZ ;  /* 0x0000001f0a037819 */ /* 0x000fe200000006ff */
[----:B------:R-:W-:Y:S01]  /*113c0*/  BSSY B2, `(.L_x_494) ;  /* 0x0000004000027945 */ /* 0x000fe20003800000 */
[----:B----4-:R-:W-:-:S04]  /*113d0*/  IMAD R2, R11, 0x8, R2 ;  /* 0x000000080b027824 */ /* 0x010fc800078e0202 */
[----:B------:R-:W4:Y:S02]  /*113e0*/  SYNCS.PHASECHK.TRANS64.TRYWAIT P0, [R2+URZ+0x36840], R3 ;  /* 0x03684003020075a7 */ /* 0x000f24000800017f */
[----:B----4-:R-:W-:Y:S05]  /*113f0*/  @!P0 BRA `(.L_x_495) ;  /* 0x0000002c00b88947 */ /* 0x010fea0003800000 */
.L_x_576:
[----:B------:R-:W-:Y:S05]  /*11400*/  BSYNC B2 ;  /* 0x0000000000027941 */ /* 0x000fea0003800000 */
.L_x_494:
[----:B--2---:R-:W2:Y:S01]  /*11410*/  S2R R9, SR_TID.X ;  /* 0x0000000000097919 */ /* 0x004ea20000002100 */
[----:B------:R-:W-:Y:S01]  /*11420*/  BSSY B2, `(.L_x_496) ;  /* 0x000000b000027945 */ /* 0x000fe20003800000 */
[----:B--2---:R-:W-:-:S04]  /*11430*/  LOP3.LUT R9, R9, 0x7f, RZ, 0xc0, !PT ;  /* 0x0000007f09097812 */ /* 0x004fc800078ec0ff */
[----:B------:R-:W-:-:S13]  /*11440*/  ISETP.NE.AND P1, PT, R9, RZ, PT ;  /* 0x000000ff0900720c */ /* 0x000fda0003f25270 */
[----:B------:R-:W-:Y:S05]  /*11450*/  @P1 BRA `(.L_x_497) ;  /* 0x00000000001c1947 */ /* 0x000fea0003800000 */
[----:B------:R-:W2:Y:S01]  /*11460*/  S2R R9, SR_TID.X ;  /* 0x0000000000097919 */ /* 0x000ea20000002100 */
[----:B----4-:R-:W-:-:S04]  /*11470*/  IMAD.MOV.U32 R3, RZ, RZ, 0xa800 ;  /* 0x0000a800ff037424 */ /* 0x010fc800078e00ff */
[----:B------:R4:W-:Y:S01]  /*11480*/  SYNCS.ARRIVE.TRANS64 RZ, [R2+URZ+0x36830], R3 ;  /* 0x0368300302ff79a7 */ /* 0x0009e2000800003f */
[----:B--2---:R-:W-:-:S04]  /*11490*/  LOP3.LUT R9, R9, 0x1f, RZ, 0xc0, !PT ;  /* 0x0000001f09097812 */ /* 0x004fc800078ec0ff */
[----:B------:R-:W-:-:S13]  /*114a0*/  ISETP.NE.AND P0, PT, R9, RZ, PT ;  /* 0x000000ff0900720c */ /* 0x000fda0003f05270 */
[----:B----4-:R-:W-:Y:S05]  /*114b0*/  @!P0 BRA `(.L_x_497) ;  /* 0x0000000000048947 */ /* 0x010fea0003800000 */
[----:B------:R-:W-:Y:S01]  /*114c0*/  BPT.TRAP 0x1 ;  /* 0x000000040000795c */ /* 0x000fe20000300000 */
.L_x_497:
[----:B------:R-:W-:Y:S05]  /*114d0*/  BSYNC B2 ;  /* 0x0000000000027941 */ /* 0x000fea0003800000 */
.L_x_496:
[----:B------:R-:W2:Y:S04]  /*114e0*/  LDL R9, [R1+0x8] ;  /* 0x0000080001097983 */ /* 0x000ea80000100800 */
[----:B---3--:R-:W3:Y:S04]  /*114f0*/  LDL R10, [R1+0x4] ;  /* 0x00000400010a7983 */ /* 0x008ee80000100800 */
[----:B----4-:R-:W4:Y:S01]  /*11500*/  LDL R2, [R1+0x18] ;  /* 0x0000180001027983 */ /* 0x010f220000100800 */
[----:B------:R-:W-:-:S05]  /*11510*/  IMAD.MOV.U32 R12, RZ, RZ, RZ ;  /* 0x000000ffff0c7224 */ /* 0x000fca00078e00ff */
[----:B------:R-:W-:Y:S01]  /*11520*/  R2UR UR10, R12 ;  /* 0x000000000c0a72ca */ /* 0x000fe200000e0000 */
[----:B------:R-:W-:Y:S01]  /*11530*/  UIADD3 UR4, UP0, UR38, 0x370, URZ ;  /* 0x0000037026047890 */ /* 0x000fe2000ff1e03f */
[----:B------:R-:W-:Y:S01]  /*11540*/  PLOP3.LUT P0, PT, PT, PT, PT, 0x80, 0x0 ;  /* 0x000000000000781c */ /* 0x000fe20003f0f070 */
[----:B------:R-:W-:Y:S01]  /*11550*/  UMOV UR6, 0x0 ;  /* 0x0000000000067882 */ /* 0x000fe20000000000 */
[----:B------:R-:W-:Y:S01]  /*11560*/  UMOV UR7, 0x14f00000 ;  /* 0x14f0000000077882 */ /* 0x000fe20000000000 */
[----:B------:R-:W-:Y:S01]  /*11570*/  UIADD3.X UR5, URZ, UR39, URZ, UP0, !UPT ;  /* 0x000000273f057290 */ /* 0x000fe200087fe43f */
[C---:B--2---:R-:W-:Y:S02]  /*11580*/  IMAD R3, R9.reuse, 0x8, R6 ;  /* 0x0000000809037824 */ /* 0x044fe400078e0206 */
[----:B---3--:R-:W-:Y:S02]  /*11590*/  IMAD R9, R9, 0xa800, R10 ;  /* 0x0000a80009097824 */ /* 0x008fe400078e020a */
[----:B------:R-:W-:-:S02]  /*115a0*/  VIADD R3, R3, 0x30 ;  /* 0x0000003003037836 */ /* 0x000fc40000000000 */
[----:B----4-:R-:W-:Y:S02]  /*115b0*/  IMAD R2, R7, 0x70, R2 ;  /* 0x0000007007027824 */ /* 0x010fe400078e0202 */
[----:B------:R-:W-:-:S07]  /*115c0*/  VIADD R10, R9, 0x21400 ;  /* 0x00021400090a7836 */ /* 0x000fce0000000000 */
.L_x_498:
        /* <DEDUP_REMOVED lines=16> */
.L_x_499:
        /* <DEDUP_REMOVED lines=16> */
.L_x_500:
        /* <DEDUP_REMOVED lines=10> */
[----:B------:R-:W-:Y:S01]  /*11870*/  SHF.L.U32 R5, R5, 0x1f, RZ ;  /* 0x0000001f05057819 */ /* 0x000fe200000006ff */
[----:B------:R-:W-:Y:S01]  /*11880*/  IMAD R2, R4, 0x8, R6 ;  /* 0x0000000804027824 */ /* 0x000fe200078e0206 */
[----:B------:R-:W-:Y:S03]  /*11890*/  BSSY B2, `(.L_x_501) ;  /* 0x0000003000027945 */ /* 0x000fe60003800000 */
[----:B------:R-:W2:Y:S02]  /*118a0*/  SYNCS.PHASECHK.TRANS64.TRYWAIT P0, [R2+URZ+0x60], R5 ;  /* 0x00006005020075a7 */ /* 0x000ea4000800017f */
[----:B--2---:R-:W-:Y:S05]  /*118b0*/  @!P0 BRA `(.L_x_502) ;  /* 0x00000028009c8947 */ /* 0x004fea0003800000 */
.L_x_577:
[----:B------:R-:W-:Y:S05]  /*118c0*/  BSYNC B2 ;  /* 0x0000000000027941 */ /* 0x000fea0003800000 */
.L_x_501:
[----:B------:R-:W-:Y:S01]  /*118d0*/  BSSY B2, `(.L_x_503) ;  /* 0x000000b000027945 */ /* 0x000fe20003800000 */
[----:B------:R-:W-:Y:S02]  /*118e0*/  IMAD.MOV.U32 R10, RZ, RZ, 0x0 ;  /* 0x00000000ff0a7424 */ /* 0x000fe400078e00ff */
[----:B------:R-:W-:Y:S01]  /*118f0*/  IMAD.MOV.U32 R11, RZ, RZ, 0x14f00000 ;  /* 0x14f00000ff0b7424 */ /* 0x000fe200078e00ff */
[----:B------:R-:W-:Y:S06]  /*11900*/  @P1 BRA `(.L_x_504) ;  /* 0x00000000001c1947 */ /* 0x000fec0003800000 */
[----:B------:R-:W3:Y:S02]  /*11910*/  S2R R3, SR_TID.X ;  /* 0x0000000000037919 */ /* 0x000ee40000002100 */
[----:B---3--:R-:W-:Y:S01]  /*11920*/  LOP3.LUT R9, R3, 0x1f, RZ, 0xc0, !PT ;  /* 0x0000001f03097812 */ /* 0x008fe200078ec0ff */
[----:B------:R-:W-:-:S03]  /*11930*/  IMAD.MOV.U32 R3, RZ, RZ, 0xa800 ;  /* 0x0000a800ff037424 */ /* 0x000fc600078e00ff */
[----:B------:R-:W-:Y:S01]  /*11940*/  ISETP.NE.AND P0, PT, R9, RZ, PT ;  /* 0x000000ff0900720c */ /* 0x000fe20003f05270 */
[----:B------:R3:W-:-:S12]  /*11950*/  SYNCS.ARRIVE.TRANS64 RZ, [R2+URZ+0x50], R3 ;  /* 0x0000500302ff79a7 */ /* 0x0007d8000800003f */
[----:B---3--:R-:W-:Y:S05]  /*11960*/  @!P0 BRA `(.L_x_504) ;  /* 0x0000000000048947 */ /* 0x008fea0003800000 */
[----:B------:R-:W-:Y:S01]  /*11970*/  BPT.TRAP 0x1 ;  /* 0x000000040000795c */ /* 0x000fe20000300000 */
.L_x_504:
[----:B------:R-:W-:Y:S05]  /*11980*/  BSYNC B2 ;  /* 0x0000000000027941 */ /* 0x000fea0003800000 */
.L_x_503:
[----:B------:R-:W3:Y:S04]  /*11990*/  LDL R9, [R1+0x4] ;  /* 0x0000040001097983 */ /* 0x000ee80000100800 */
[----:B--2---:R-:W2:Y:S04]  /*119a0*/  LDL R5, [R1+0x18] ;  /* 0x0000180001057983 */ /* 0x004ea80000100800 */
        /* <DEDUP_REMOVED lines=11> */
.L_x_505:
        /* <DEDUP_REMOVED lines=16> */
.L_x_506:
        /* <DEDUP_REMOVED lines=16> */
.L_x_507:
        /* <DEDUP_REMOVED lines=13> */
.L_x_492:
[----:B------:R-:W-:Y:S05]  /*11d30*/  BSYNC B1 ;  /* 0x0000000000017941 */ /* 0x000fea0003800000 */
.L_x_491:
[C---:B------:R-:W-:Y:S01]  /*11d40*/  ISETP.GT.AND P0, PT, R0.reuse, 0x1, PT ;  /* 0x000000010000780c */ /* 0x040fe20003f04270 */
[----:B------:R-:W-:-:S12]  /*11d50*/  VIADD R0, R0, 0xfffffffe ;  /* 0xfffffffe00007836 */ /* 0x000fd80000000000 */
[----:B------:R-:W-:Y:S05]  /*11d60*/  @P0 BRA `(.L_x_508) ;  /* 0xffffffe800040947 */ /* 0x000fea000383ffff */
.L_x_454:
[----:B------:R-:W-:Y:S05]  /*11d70*/  BSYNC B0 ;  /* 0x0000000000007941 */ /* 0x000fea0003800000 */
.L_x_453:
[----:B------:R-:W0:Y:S01]  /*11d80*/  S2R R2, SR_TID.X ;  /* 0x0000000000027919 */ /* 0x000e220000002100 */
[----:B------:R-:W-:Y:S01]  /*11d90*/  BSSY B0, `(.L_x_509) ;  /* 0x0000010000007945 */ /* 0x000fe20003800000 */
[----:B0-----:R-:W-:-:S04]  /*11da0*/  LOP3.LUT R3, R2, 0x7f, RZ, 0xc0, !PT ;  /* 0x0000007f02037812 */ /* 0x001fc800078ec0ff */
[----:B------:R-:W-:-:S13]  /*11db0*/  ISETP.NE.AND P0, PT, R3, RZ, PT ;  /* 0x000000ff0300720c */ /* 0x000fda0003f05270 */
[----:B------:R-:W-:Y:S05]  /*11dc0*/  @P0 BRA `(.L_x_510) ;  /* 0x0000000000300947 */ /* 0x000fea0003800000 */
[----:B------:R-:W0:Y:S01]  /*11dd0*/  S2R R2, SR_LANEID ;  /* 0x0000000000027919 */ /* 0x000e220000000000 */
[----:B------:R-:W-:Y:S01]  /*11de0*/  VOTEU.ANY UR4, UPT, PT ;  /* 0x0000000000047886 */ /* 0x000fe200038e0100 */
[----:B------:R-:W1:Y:S01]  /*11df0*/  LDC.64 R4, c[0x0][0xc60] ;  /* 0x00031800ff047b82 */ /* 0x000e620000000a00 */
[----:B------:R-:W0:Y:S02]  /*11e00*/  FLO.U32 R0, UR4 ;  /* 0x0000000400007d00 */ /* 0x000e2400080e0000 */
[----:B0-----:R-:W-:-:S06]  /*11e10*/  ISETP.EQ.U32.AND P0, PT, R0, R2, PT ;  /* 0x000000020000720c */ /* 0x001fcc0003f02070 */
[----:B------:R-:W1:Y:S07]  /*11e20*/  POPC R2, UR4 ;  /* 0x0000000400027d09 */ /* 0x000e6e0008000000 */
[----:B-1----:R-:W2:Y:S04]  /*11e30*/  @P0 ATOMG.E.ADD.STRONG.GPU PT, R2, desc[UR60][R4.64], R2 ;  /* 0x00000002040209a8 */ /* 0x002ea800081ee1fc */
[----:B--2---:R0:W1:Y:S02]  /*11e40*/  SHFL.IDX PT, R2, R2, R0, 0x1f ;  /* 0x00001f0002027589 */ /* 0x00406400000e0000 */
[----:B0-----:R-:W0:Y:S02]  /*11e50*/  S2R R0, SR_LTMASK ;  /* 0x0000000000007919 */ /* 0x001e240000003900 */
[----:B0-----:R-:W-:-:S06]  /*11e60*/  LOP3.LUT R0, R0, UR4, RZ, 0xc0, !PT ;  /* 0x0000000400007c12 */ /* 0x001fcc000f8ec0ff */
[----:B------:R-:W1:Y:S02]  /*11e70*/  POPC R0, R0 ;  /* 0x0000000000007309 */ /* 0x000e640000000000 */
[----:B-1----:R-:W-:-:S07]  /*11e80*/  IADD3 R16, R2, UR36, R0 ;  /* 0x0000002402107c10 */ /* 0x002fce000fffe000 */
.L_x_510:
[----:B------:R-:W-:Y:S05]  /*11e90*/  BSYNC B0 ;  /* 0x0000000000007941 */ /* 0x000fea0003800000 */
.L_x_509:
[----:B------:R-:W2:Y:S01]  /*11ea0*/  LDL R0, [R1+0x1c] ;  /* 0x00001c0001007983 */ /* 0x000ea20000100800 */
[----:B------:R-:W-:Y:S01]  /*11eb0*/  BSSY B0, `(.L_x_511) ;  /* 0x0000050000007945 */ /* 0x000fe20003800000 */
[----:B--2---:R-:W-:-:S13]  /*11ec0*/  LOP3.LUT P0, RZ, R0, 0x1, RZ, 0xc0, !PT ;  /* 0x0000000100ff7812 */ /* 0x004fda000780c0ff */
[----:B------:R-:W-:Y:S05]  /*11ed0*/  @!P0 BRA `(.L_x_512) ;  /* 0x0000000400348947 */ /* 0x000fea0003800000 */
[----:B------:R-:W2:Y:S04]  /*11ee0*/  LDL R4, [R1+0x4] ;  /* 0x0000040001047983 */ /* 0x000ea80000100800 */
[----:B------:R-:W2:Y:S04]  /*11ef0*/  LDL R2, [R1+0x8] ;  /* 0x0000080001027983 */ /* 0x000ea80000100800 */
[----:B------:R-:W3:Y:S01]  /*11f00*/  LDL R0, [R1+0x10] ;  /* 0x0000100001007983 */ /* 0x000ee20000100800 */
[----:B------:R-:W-:Y:S01]  /*11f10*/  BSSY B1, `(.L_x_513) ;  /* 0x0000006000017945 */ /* 0x000fe20003800000 */
[----:B------:R-:W-:Y:S01]  /*11f20*/  ISETP.NE.AND P1, PT, R3, RZ, PT ;  /* 0x000000ff0300720c */ /* 0x000fe20003f25270 */
[----:B--2---:R-:W-:Y:S01]  /*11f30*/  IMAD R2, R2, 0x8, R4 ;  /* 0x0000000802027824 */ /* 0x004fe200078e0204 */
[----:B---3--:R-:W-:-:S04]  /*11f40*/  SHF.L.U32 R0, R0, 0x1f, RZ ;  /* 0x0000001f00007819 */ /* 0x008fc800000006ff */
[----:B------:R-:W0:Y:S02]  /*11f50*/  SYNCS.PHASECHK.TRANS64.TRYWAIT P0, [R2+URZ+0x36860], R0 ;  /* 0x03686000020075a7 */ /* 0x000e24000800017f */
[----:B0-----:R-:W-:Y:S05]  /*11f60*/  @!P0 BRA `(.L_x_514) ;  /* 0x0000002400048947 */ /* 0x001fea0003800000 */
.L_x_578:
[----:B------:R-:W-:Y:S05]  /*11f70*/  BSYNC B1 ;  /* 0x0000000000017941 */ /* 0x000fea0003800000 */
.L_x_513:
[----:B------:R-:W-:Y:S04]  /*11f80*/  BSSY B1, `(.L_x_515) ;  /* 0x0000009000017945 */ /* 0x000fe80003800000 */
[----:B------:R-:W-:Y:S05]  /*11f90*/  @P1 BRA `(.L_x_516) ;  /* 0x00000000001c1947 */ /* 0x000fea0003800000 */
[----:B------:R-:W2:Y:S01]  /*11fa0*/  S2R R3, SR_TID.X ;  /* 0x0000000000037919 */ /* 0x000ea20000002100 */
[----:B0-----:R-:W-:-:S04]  /*11fb0*/  IMAD.MOV.U32 R0, RZ, RZ, 0xa800 ;  /* 0x0000a800ff007424 */ /* 0x001fc800078e00ff */
[----:B------:R3:W-:Y:S01]  /*11fc0*/  SYNCS.ARRIVE.TRANS64 RZ, [R2+URZ+0x36850], R0 ;  /* 0x0368500002ff79a7 */ /* 0x0007e2000800003f */
[----:B--2---:R-:W-:-:S04]  /*11fd0*/  LOP3.LUT R3, R3, 0x1f, RZ, 0xc0, !PT ;  /* 0x0000001f03037812 */ /* 0x004fc800078ec0ff */
[----:B------:R-:W-:-:S13]  /*11fe0*/  ISETP.NE.AND P0, PT, R3, RZ, PT ;  /* 0x000000ff0300720c */ /* 0x000fda0003f05270 */
[----:B---3--:R-:W-:Y:S05]  /*11ff0*/  @!P0 BRA `(.L_x_516) ;  /* 0x0000000000048947 */ /* 0x008fea0003800000 */
[----:B------:R-:W-:Y:S01]  /*12000*/  BPT.TRAP 0x1 ;  /* 0x000000040000795c */ /* 0x000fe20000300000 */
.L_x_516:
[----:B------:R-:W-:Y:S05]  /*12010*/  BSYNC B1 ;  /* 0x0000000000017941 */ /* 0x000fea0003800000 */
.L_x_515:
[----:B------:R-:W2:Y:S04]  /*12020*/  LDL R5, [R1+0x4] ;  /* 0x0000040001057983 */ /* 0x000ea80000100800 */
[----:B0-----:R-:W2:Y:S04]  /*12030*/  LDL R0, [R1+0x8] ;  /* 0x0000080001007983 */ /* 0x001ea80000100800 */
[----:B------:R-:W3:Y:S04]  /*12040*/  LDL.LU R4, [R1+0x18] ;  /* 0x0000180001047983 */ /* 0x000ee80000300800 */
[----:B------:R-:W3:Y:S01]  /*12050*/  LDL R3, [R1+0x14] ;  /* 0x0000140001037983 */ /* 0x000ee20000100800 */
[----:B------:R-:W-:Y:S01]  /*12060*/  UIADD3 UR4, UP0, UR38, 0x470, URZ ;  /* 0x0000047026047890 */ /* 0x000fe2000ff1e03f */
[----:B------:R-:W-:Y:S01]  /*12070*/  PLOP3.LUT P0, PT, PT, PT, PT, 0x80, 0x0 ;  /* 0x000000000000781c */ /* 0x000fe20003f0f070 */
[----:B------:R-:W-:Y:S01]  /*12080*/  VIADD R2, R2, 0x36850 ;  /* 0x0003685002027836 */ /* 0x000fe20000000000 */
[----:B------:R-:W-:Y:S01]  /*12090*/  UMOV UR6, 0x0 ;  /* 0x0000000000067882 */ /* 0x000fe20000000000 */
[----:B------:R-:W-:Y:S01]  /*120a0*/  UIADD3.X UR5, URZ, UR39, URZ, UP0, !UPT ;  /* 0x000000273f057290 */ /* 0x000fe200087fe43f */
[----:B------:R-:W-:Y:S01]  /*120b0*/  UMOV UR7, 0x14f00000 ;  /* 0x14f0000000077882 */ /* 0x000fe20000000000 */
[----:B------:R-:W-:Y:S01]  /*120c0*/  UMOV UR10, URZ ;  /* 0x0000003f000a7c82 */ /* 0x000fe20008000000 */
[----:B--2---:R-:W-:-:S02]  /*120d0*/  IMAD R0, R0, 0xa800, R5 ;  /* 0x0000a80000007824 */ /* 0x004fc400078e0205 */
[----:B---3--:R-:W-:Y:S02]  /*120e0*/  IMAD R3, R3, 0x70, R4 ;  /* 0x0000007003037824 */ /* 0x008fe400078e0204 */
[----:B------:R-:W-:-:S07]  /*120f0*/  VIADD R4, R0, 0x400 ;  /* 0x0000040000047836 */ /* 0x000fce0000000000 */
.L_x_517:
        /* <DEDUP_REMOVED lines=11> */
[----:B------:R-:W-:Y:S01]  /*121b0*/  PLOP3.LUT P0, PT, PT, PT, PT, 0x80, 0x0 ;  /* 0x000000000000781c */ /* 0x000fe20003f0f070 */
[----:B------:R-:W-:Y:S01]  /*121c0*/  VIADD R4, R0, 0x3c00 ;  /* 0x00003c0000047836 */ /* 0x000fe20000000000 */
[----:B------:R-:W-:Y:S01]  /*121d0*/  UMOV UR6, 0x0 ;  /* 0x0000000000067882 */ /* 0x000fe20000000000 */
[----:B------:R-:W-:Y:S01]  /*121e0*/  UMOV UR7, 0x14f00000 ;  /* 0x14f0000000077882 */ /* 0x000fe20000000000 */
[----:B------:R-:W-:-:S09]  /*121f0*/  UMOV UR10, 0x40 ;  /* 0x00000040000a7882 */ /* 0x000fd20000000000 */
.L_x_518:
        /* <DEDUP_REMOVED lines=16> */
.L_x_519:
        /* <DEDUP_REMOVED lines=11> */
.L_x_512:
[----:B------:R-:W-:Y:S05]  /*123b0*/  BSYNC B0 ;  /* 0x0000000000007941 */ /* 0x000fea0003800000 */
.L_x_511:
[----:B------:R-:W2:Y:S04]  /*123c0*/  LDL.LU R5, [R1+0x8] ;  /* 0x0000080001057983 */ /* 0x000ea80000300800 */
[----:B------:R-:W3:Y:S01]  /*123d0*/  LDL.LU R4, [R1+0x10] ;  /* 0x0000100001047983 */ /* 0x000ee20000300800 */
[----:B--2---:R-:W-:-:S05]  /*123e0*/  VIADD R0, R5, 0x1 ;  /* 0x0000000105007836 */ /* 0x004fca0000000000 */
[----:B------:R-:W-:-:S04]  /*123f0*/  ISETP.NE.AND P0, PT, R0, 0x2, PT ;  /* 0x000000020000780c */ /* 0x000fc80003f05270 */
[----:B------:R-:W-:Y:S02]  /*12400*/  SEL R2, RZ, 0x1, P0 ;  /* 0x00000001ff027807 */ /* 0x000fe40000000000 */
[----:B------:R-:W-:Y:S02]  /*12410*/  SEL R0, R0, RZ, P0 ;  /* 0x000000ff00007207 */ /* 0x000fe40000000000 */
[----:B---3--:R-:W-:-:S03]  /*12420*/  LOP3.LUT R4, R4, R2, RZ, 0x3c, !PT ;  /* 0x0000000204047212 */ /* 0x008fc600078e3cff */
[----:B------:R0:W-:Y:S04]  /*12430*/  STL [R1+0x8], R0 ;  /* 0x0000080001007387 */ /* 0x0001e80000100800 */
[----:B------:R0:W-:Y:S02]  /*12440*/  STL [R1+0x10], R4 ;  /* 0x0000100401007387 */ /* 0x0001e40000100800 */
.L_x_433:
[----:B------:R-:W-:Y:S05]  /*12450*/  BSYNC B7 ;  /* 0x0000000000077941 */ /* 0x000fea0003800000 */
.L_x_431:
[----:B0-2---:R-:W2:Y:S02]  /*12460*/  LDL R0, [R1+0x1c] ;  /* 0x00001c0001007983 */ /* 0x005ea40000100800 */
[----:B--2---:R-:W-:-:S13]  /*12470*/  LOP3.LUT P0, RZ, R0, 0x2, RZ, 0xc0, !PT ;  /* 0x0000000200ff7812 */ /* 0x004fda000780c0ff */
[----:B------:R-:W-:Y:S05]  /*12480*/  @!P0 BRA `(.L_x_520) ;  /* 0x0000000000288947 */ /* 0x000fea0003800000 */
[----:B------:R-:W-:Y:S05]  /*12490*/  WARPSYNC.ALL ;  /* 0x0000000000007948 */ /* 0x000fea0003800000 */
[----:B------:R-:W0:Y:S08]  /*124a0*/  S2UR UR5, SR_CgaCtaId ;  /* 0x00000000000579c3 */ /* 0x000e300000008800 */
[----:B------:R-:W-:Y:S06]  /*124b0*/  BAR.SYNC.DEFER_BLOCKING 0x5, 0x180 ;  /* 0x0146000000007b1d */ /* 0x000fec0000010000 */
[----:B------:R-:W-:-:S02]  /*124c0*/  UMOV UR4, 0x400 ;  /* 0x0000040000047882 */ /* 0x000fc40000000000 */
[----:B0-----:R-:W-:-:S06]  /*124d0*/  ULEA UR4, UR5, UR4, 0x18 ;  /* 0x0000000405047291 */ /* 0x001fcc000f8ec03f */
[----:B------:R-:W-:-:S05]  /*124e0*/  IMAD.U32 R0, RZ, RZ, UR4 ;  /* 0x00000004ff007e24 */ /* 0x000fca000f8e00ff */
[----:B------:R0:W2:Y:S04]  /*124f0*/  LDS.128 R16, [R0+0x368d0] ;  /* 0x0368d00000107984 */ /* 0x0000a80000000c00 */
[----:B------:R0:W-:Y:S01]  /*12500*/  STL [R1+0x4], R0 ;  /* 0x0000040001007387 */ /* 0x0001e20000100800 */
[----:B------:R-:W-:Y:S06]  /*12510*/  BAR.ARV 0x4, 0x180 ;  /* 0x0106000000007b1d */ /* 0x000fec0000002000 */
[----:B------:R-:W-:Y:S05]  /*12520*/  BRA `(.L_x_521) ;  /* 0x0000000800487947 */ /* 0x000fea0003800000 */
.L_x_520:
[----:B------:R-:W1:Y:S01]  /*12530*/  S2R R0, SR_TID.X ;  /* 0x0000000000007919 */ /* 0x000e620000002100 */
[----:B------:R-:W-:Y:S01]  /*12540*/  UMOV UR4, 0xffffffff ;  /* 0xffffffff00047882 */ /* 0x000fe20000000000 */
[----:B-1--4-:R-:W-:-:S04]  /*12550*/  LOP3.LUT R7, R0, 0x1f, RZ, 0xc0, !PT ;  /* 0x0000001f00077812 */ /* 0x012fc800078ec0ff */
[----:B------:R-:W-:Y:S01]  /*12560*/  ISETP.NE.AND P0, PT, R7, 0x1f, PT ;  /* 0x0000001f0700780c */ /* 0x000fe20003f05270 */
[----:B------:R-:W-:-:S12]  /*12570*/  BRA.DIV UR4, `(.L_x_522) ;  /* 0x0000001e04947947 */ /* 0x000fd8000b800000 */
[----:B------:R-:W-:Y:S01]  /*12580*/  IMAD.IADD R5, R19, 0x1, R7 ;  /* 0x0000000113057824 */ /* 0x000fe200078e0207 */
[----:B------:R-:W-:-:S04]  /*12590*/  ULDC UR4, c[0x0][0xc3c] ;  /* 0x00030f0000047ab9 */ /* 0x000fc80000000800 */
[----:B------:R-:W-:-:S13]  /*125a0*/  ISETP.GE.OR P1, PT, R5, UR4, !P0 ;  /* 0x0000000405007c0c */ /* 0x000fda000c726670 */
[----:B------:R-:W0:Y:S02]  /*125b0*/  @!P1 LDC.64 R2, c[0x0][0xc80] ;  /* 0x00032000ff029b82 */ /* 0x000e240000000a00 */
[----:B0-----:R-:W-:-:S06]  /*125c0*/  @!P1 IMAD.WIDE R2, R5, 0x4, R2 ;  /* 0x0000000405029825 */ /* 0x001fcc00078e0202 */
[----:B------:R0:W2:Y:S01]  /*125d0*/  @!P1 LDG.E R3, desc[UR60][R2.64] ;  /* 0x0000003c02039981 */ /* 0x0000a2000c1e1900 */
[C---:B------:R-:W-:Y:S02]  /*125e0*/  ISETP.GE.U32.AND P2, PT, R7.reuse, 0x2, PT ;  /* 0x000000020700780c */ /* 0x040fe40003f46070 */
[C---:B------:R-:W-:Y:S01]  /*125f0*/  ISETP.GE.U32.AND P3, PT, R7.reuse, 0x4, PT ;  /* 0x000000040700780c */ /* 0x040fe20003f66070 */
[----:B------:R-:W-:Y:S01]  /*12600*/  SHFL.IDX PT, R4, R16, 0x1, 0x1f ;  /* 0x00201f0010047f89 */ /* 0x000fe200000e0000 */
[C---:B------:R-:W-:Y:S02]  /*12610*/  ISETP.GE.U32.AND P4, PT, R7.reuse, 0x8, PT ;  /* 0x000000080700780c */ /* 0x040fe40003f86070 */
[C---:B------:R-:W-:Y:S01]  /*12620*/  ISETP.GE.U32.AND P5, PT, R7.reuse, 0x10, PT ;  /* 0x000000100700780c */ /* 0x040fe20003fa6070 */
[----:B0-----:R-:W-:Y:S02]  /*12630*/  IMAD.MOV.U32 R2, RZ, RZ, RZ ;  /* 0x000000ffff027224 */ /* 0x001fe400078e00ff */
[----:B--2---:R-:W-:Y:S01]  /*12640*/  @!P1 IMAD.MOV.U32 R2, RZ, RZ, R3 ;  /* 0x000000ffff029224 */ /* 0x004fe200078e0003 */
[----:B------:R-:W-:-:S04]  /*12650*/  ISETP.NE.AND P1, PT, R7, RZ, PT ;  /* 0x000000ff0700720c */ /* 0x000fc80003f25270 */
        /* <DEDUP_REMOVED lines=14> */
[----:B------:R-:W-:Y:S02]  /*12740*/  IMAD.IADD R3, R3, 0x1, R0 ;  /* 0x0000000103037824 */ /* 0x000fe400078e0200 */
[----:B------:R0:W1:Y:S04]  /*12750*/  SHFL.IDX PT, R0, R16, RZ, 0x1f ;  /* 0x00001fff10007589 */ /* 0x00006800000e0000 */
[----:B------:R0:W2:Y:S02]  /*12760*/  SHFL.IDX PT, R6, R3, 0x1f, 0x1f ;  /* 0x03e01f0003067f89 */ /* 0x0000a400000e0000 */
.L_x_588:
[----:B------:R-:W-:Y:S02]  /*12770*/  ULDC UR4, c[0x0][0xc38] ;  /* 0x00030e0000047ab9 */ /* 0x000fe40000000800 */
[----:B0-----:R-:W-:-:S04]  /*12780*/  IMAD.U32 R16, RZ, RZ, UR4 ;  /* 0x00000004ff107e24 */ /* 0x001fc8000f8e00ff */
[----:B--2---:R-:W-:-:S04]  /*12790*/  IMAD R6, R6, R16, RZ ;  /* 0x0000001006067224 */ /* 0x004fc800078e02ff */
[----:B------:R-:W-:-:S05]  /*127a0*/  IMAD.IADD R4, R4, 0x1, R6 ;  /* 0x0000000104047824 */ /* 0x000fca00078e0206 */
[----:B-1----:R-:W-:-:S13]  /*127b0*/  ISETP.GT.AND P6, PT, R4, R0, PT ;  /* 0x000000000400720c */ /* 0x002fda0003fc4270 */
[----:B------:R-:W-:Y:S05]  /*127c0*/  @P6 BRA `(.L_x_523) ;  /* 0x00000000009c6947 */ /* 0x000fea0003800000 */
.L_x_528:
[----:B0-----:R-:W0:Y:S01]  /*127d0*/  LDC R2, c[0x0][0xc3c] ;  /* 0x00030f00ff027b82 */ /* 0x001e220000000800 */
[----:B------:R-:W-:-:S04]  /*127e0*/  IADD3 R19, R19, 0x1f, RZ ;  /* 0x0000001f13137810 */ /* 0x000fc80007ffe0ff */
[----:B0-----:R-:W-:-:S13]  /*127f0*/  ISETP.GE.AND P6, PT, R19, R2, PT ;  /* 0x000000021300720c */ /* 0x001fda0003fc6270 */
[----:B------:R-:W-:Y:S05]  /*12800*/  @P6 BRA `(.L_x_524) ;  /* 0x0000000400446947 */ /* 0x000fea0003800000 */
[----:B------:R-:W0:Y:S01]  /*12810*/  S2R R3, SR_TID.X ;  /* 0x0000000000037919 */ /* 0x000e220000002100 */
[----:B------:R-:W-:Y:S01]  /*12820*/  BSSY B0, `(.L_x_525) ;  /* 0x0000009000007945 */ /* 0x000fe20003800000 */
[----:B0-----:R-:W-:-:S05]  /*12830*/  LOP3.LUT R3, R3, 0x1f, RZ, 0xc0, !PT ;  /* 0x0000001f03037812 */ /* 0x001fca00078ec0ff */
[----:B------:R-:W-:-:S05]  /*12840*/  IMAD.IADD R5, R19, 0x1, R3 ;  /* 0x0000000113057824 */ /* 0x000fca00078e0203 */
[----:B------:R-:W-:Y:S01]  /*12850*/  ISETP.GE.OR P6, PT, R5, R2, !P0 ;  /* 0x000000020500720c */ /* 0x000fe200047c6670 */
[----:B------:R-:W-:-:S12]  /*12860*/  IMAD.MOV.U32 R2, RZ, RZ, RZ ;  /* 0x000000ffff027224 */ /* 0x000fd800078e00ff */
[----:B------:R-:W-:Y:S05]  /*12870*/  @P6 BRA `(.L_x_526) ;  /* 0x00000000000c6947 */ /* 0x000fea0003800000 */
[----:B------:R-:W0:Y:S02]  /*12880*/  LDC.64 R2, c[0x0][0xc80] ;  /* 0x00032000ff027b82 */ /* 0x000e240000000a00 */
[----:B0-----:R-:W-:-:S06]  /*12890*/  IMAD.WIDE R2, R5, 0x4, R2 ;  /* 0x0000000405027825 */ /* 0x001fcc00078e0202 */
[----:B------:R0:W5:Y:S02]  /*128a0*/  LDG.E R2, desc[UR60][R2.64] ;  /* 0x0000003c02027981 */ /* 0x000164000c1e1900 */
.L_x_526:
[----:B------:R-:W-:Y:S05]  /*128b0*/  BSYNC B0 ;  /* 0x0000000000007941 */ /* 0x000fea0003800000 */
.L_x_525:
[----:B------:R-:W-:-:S03]  /*128c0*/  UMOV UR4, 0xffffffff ;  /* 0xffffffff00047882 */ /* 0x000fc60000000000 */
[----:B------:R-:W-:Y:S05]  /*128d0*/  BRA.DIV UR4, `(.L_x_527) ;  /* 0x0000001e04f87947 */ /* 0x000fea000b800000 */
[----:B-----5:R-:W0:Y:S02]  /*128e0*/  SHFL.UP PT, R14, R2, 0x1, RZ ;  /* 0x04200000020e7989 */ /* 0x020e2400000e00ff */
        /* <DEDUP_REMOVED lines=14> */
[----:B------:R0:W1:Y:S02]  /*129d0*/  SHFL.IDX PT, R6, R3, 0x1f, 0x1f ;  /* 0x03e01f0003067f89 */ /* 0x00006400000e0000 */
.L_x_596:
[----:B------:R-:W-:Y:S02]  /*129e0*/  ULDC UR4, c[0x0][0xc38] ;  /* 0x00030e0000047ab9 */ /* 0x000fe40000000800 */
[----:B------:R-:W-:-:S04]  /*129f0*/  IMAD.U32 R16, RZ, RZ, UR4 ;  /* 0x00000004ff107e24 */ /* 0x000fc8000f8e00ff */
[----:B-1----:R-:W-:-:S04]  /*12a00*/  IMAD R6, R6, R16, RZ ;  /* 0x0000001006067224 */ /* 0x002fc800078e02ff */
[----:B------:R-:W-:-:S05]  /*12a10*/  IMAD.IADD R4, R6, 0x1, R4 ;  /* 0x0000000106047824 */ /* 0x000fca00078e0204 */
[----:B------:R-:W-:-:S13]  /*12a20*/  ISETP.GT.AND P6, PT, R4, R0, PT ;  /* 0x000000000400720c */ /* 0x000fda0003fc4270 */
[----:B------:R-:W-:Y:S05]  /*12a30*/  @!P6 BRA `(.L_x_528) ;  /* 0xfffffffc0064e947 */ /* 0x000fea000383ffff */
.L_x_523:
[----:B------:R-:W-:Y:S01]  /*12a40*/  IMAD.IADD R6, R4, 0x1, -R6 ;  /* 0x0000000104067824 */ /* 0x000fe200078e0a06 */
[----:B------:R-:W-:-:S03]  /*12a50*/  UMOV UR4, 0xffffffff ;  /* 0xffffffff00047882 */ /* 0x000fc60000000000 */
[----:B------:R-:W-:-:S05]  /*12a60*/  IMAD R4, R3, R16, R6 ;  /* 0x0000001003047224 */ /* 0x000fca00078e0206 */
[----:B------:R-:W-:Y:S01]  /*12a70*/  ISETP.GT.AND P6, PT, R4, R0, PT ;  /* 0x000000000400720c */ /* 0x000fe20003fc4270 */
[----:B------:R-:W-:-:S12]  /*12a80*/  BRA.DIV UR4, `(.L_x_529) ;  /* 0x0000002204607947 */ /* 0x000fd8000b800000 */
[----:B------:R-:W-:-:S04]  /*12a90*/  VOTE.ANY R5, PT, !P6 ;  /* 0x0000000000057806 */ /* 0x000fc800070e0100 */
[----:B------:R-:W1:Y:S02]  /*12aa0*/  POPC R4, R5 ;  /* 0x0000000500047309 */ /* 0x000e640000000000 */
[----:B-1----:R1:W2:Y:S02]  /*12ab0*/  SHFL.IDX PT, R17, R2, R4, 0x1f ;  /* 0x00001f0402117589 */ /* 0x0022a400000e0000 */
.L_x_600:
[----:B------:R-:W-:Y:S01]  /*12ac0*/  ISETP.NE.AND P0, PT, R5, RZ, PT ;  /* 0x000000ff0500720c */ /* 0x000fe20003f05270 */
[----:B-1----:R-:W-:-:S12]  /*12ad0*/  IMAD.MOV.U32 R2, RZ, RZ, RZ ;  /* 0x000000ffff027224 */ /* 0x002fd800078e00ff */
[----:B------:R-:W-:Y:S05]  /*12ae0*/  @!P0 BRA `(.L_x_530) ;  /* 0x0000000000108947 */ /* 0x000fea0003800000 */
[----:B------:R-:W-:Y:S01]  /*12af0*/  UMOV UR4, 0xffffffff ;  /* 0xffffffff00047882 */ /* 0x000fe20000000000 */
[----:B------:R-:W-:Y:S02]  /*12b00*/  VIADD R12, R4, 0xffffffff ;  /* 0xffffffff040c7836 */ /* 0x000fe40000000000 */
[----:B------:R-:W-:Y:S05]  /*12b10*/  BRA.DIV UR4, `(.L_x_531) ;  /* 0x0000002204847947 */ /* 0x000fea000b800000 */
[----:B------:R1:W3:Y:S02]  /*12b20*/  SHFL.IDX PT, R2, R3, R12, 0x1f ;  /* 0x00001f0c03027589 */ /* 0x0002e400000e0000 */
.L_x_530:
[----:B--2---:R-:W-:Y:S01]  /*12b30*/  IABS R5, R17 ;  /* 0x0000001100057213 */ /* 0x004fe20000000000 */
[----:B---3--:R-:W-:Y:S02]  /*12b40*/  IMAD R16, R2, R16, R6 ;  /* 0x0000001002107224 */ /* 0x008fe400078e0206 */
[----:B------:R-:W-:Y:S01]  /*12b50*/  IMAD.IADD R19, R4, 0x1, R19 ;  /* 0x0000000104137824 */ /* 0x000fe200078e0213 */
[----:B------:R-:W2:Y:S01]  /*12b60*/  I2F.RP R2, R5 ;  /* 0x0000000500027306 */ /* 0x000ea20000209400 */
[----:B------:R-:W-:-:S07]  /*12b70*/  IMAD.IADD R0, R0, 0x1, -R16 ;  /* 0x0000000100007824 */ /* 0x000fce00078e0a10 */
[----:B--2---:R-:W2:Y:S02]  /*12b80*/  MUFU.RCP R2, R2 ;  /* 0x0000000200027308 */ /* 0x004ea40000001000 */
[----:B--2---:R-:W-:-:S06]  /*12b90*/  VIADD R2, R2, 0xffffffe ;  /* 0x0ffffffe02027836 */ /* 0x004fcc0000000000 */
[----:B01----:R-:W0:Y:S02]  /*12ba0*/  F2I.FTZ.U32.TRUNC.NTZ R3, R2 ;  /* 0x0000000200037305 */ /* 0x003e24000021f000 */
[----:B0-----:R-:W-:-:S04]  /*12bb0*/  IMAD.MOV R2, RZ, RZ, -R3 ;  /* 0x000000ffff027224 */ /* 0x001fc800078e0a03 */
[----:B------:R-:W-:Y:S02]  /*12bc0*/  IMAD R6, R2, R5, RZ ;  /* 0x0000000502067224 */ /* 0x000fe400078e02ff */
[----:B------:R-:W-:-:S04]  /*12bd0*/  IMAD.MOV.U32 R2, RZ, RZ, RZ ;  /* 0x000000ffff027224 */ /* 0x000fc800078e00ff */
[----:B------:R-:W-:Y:S01]  /*12be0*/  IMAD.HI.U32 R2, R3, R6, R2 ;  /* 0x0000000603027227 */ /* 0x000fe200078e0002 */
[----:B------:R-:W-:Y:S02]  /*12bf0*/  IABS R6, R17 ;  /* 0x0000001100067213 */ /* 0x000fe40000000000 */
[----:B------:R-:W-:-:S03]  /*12c00*/  IABS R3, R0 ;  /* 0x0000000000037213 */ /* 0x000fc60000000000 */
[----:B------:R-:W-:Y:S02]  /*12c10*/  IMAD.MOV R6, RZ, RZ, -R6 ;  /* 0x000000ffff067224 */ /* 0x000fe400078e0a06 */
        /* <DEDUP_REMOVED lines=16> */
.L_x_524:
[----:B------:R-:W-:Y:S01]  /*12d20*/  UMOV UR4, URZ ;  /* 0x0000003f00047c82 */ /* 0x000fe20008000000 */
[----:B------:R-:W-:Y:S01]  /*12d30*/  UMOV UR5, URZ ;  /* 0x0000003f00057c82 */ /* 0x000fe20008000000 */
[----:B------:R-:W-:Y:S01]  /*12d40*/  ULDC UR6, c[0x0][0xc3c] ;  /* 0x00030f0000067ab9 */ /* 0x000fe20000000800 */
[----:B------:R-:W-:Y:S02]  /*12d50*/  IMAD.MOV.U32 R16, RZ, RZ, R0 ;  /* 0x000000ffff107224 */ /* 0x000fe400078e0000 */
[----:B------:R-:W-:Y:S02]  /*12d60*/  IMAD.U32 R17, RZ, RZ, UR4 ;  /* 0x00000004ff117e24 */ /* 0x000fe4000f8e00ff */
[----:B------:R-:W-:Y:S02]  /*12d70*/  IMAD.U32 R18, RZ, RZ, UR5 ;  /* 0x00000005ff127e24 */ /* 0x000fe4000f8e00ff */
[----:B------:R-:W-:-:S07]  /*12d80*/  IMAD.U32 R19, RZ, RZ, UR6 ;  /* 0x00000006ff137e24 */ /* 0x000fce000f8e00ff */
.L_x_532:
[----:B------:R3:W2:Y:S01]  /*12d90*/  LDL R3, [R1+0x4] ;  /* 0x0000040001037983 */ /* 0x0006a20000100800 */
[----:B------:R-:W0:Y:S01]  /*12da0*/  S2R R0, SR_TID.X ;  /* 0x0000000000007919 */ /* 0x000e220000002100 */
[----:B------:R-:W-:Y:S05]  /*12db0*/  WARPSYNC.ALL ;  /* 0x0000000000007948 */ /* 0x000fea0003800000 */
[----:B0-----:R-:W-:Y:S01]  /*12dc0*/  LOP3.LUT R0, R0, 0x1f, RZ, 0xc0, !PT ;  /* 0x0000001f00007812 */ /* 0x001fe200078ec0ff */
[----:B------:R-:W-:Y:S03]  /*12dd0*/  BAR.SYNC.DEFER_BLOCKING 0x4, 0x180 ;  /* 0x0106000000007b1d */ /* 0x000fe60000010000 */
[----:B------:R-:W-:-:S13]  /*12de0*/  ISETP.NE.AND P0, PT, R0, RZ, PT ;  /* 0x000000ff0000720c */ /* 0x000fda0003f05270 */
[----:B------:R-:W2:Y:S01]  /*12df0*/  @!P0 S2R R0, SR_CgaCtaId ;  /* 0x0000000000008919 */ /* 0x000ea20000008800 */
[----:B------:R-:W-:-:S04]  /*12e00*/  @!P0 MOV R2, 0x400 ;  /* 0x0000040000028802 */ /* 0x000fc80000000f00 */
[----:B--2---:R-:W-:-:S05]  /*12e10*/  @!P0 LEA R3, R0, R2, 0x18 ;  /* 0x0000000200038211 */ /* 0x004fca00078ec0ff */
[----:B------:R3:W-:Y:S04]  /*12e20*/  @!P0 STS.128 [R3+0x368d0], R16 ;  /* 0x0368d01003008388 */ /* 0x0007e80000000c00 */
[----:B------:R3:W-:Y:S01]  /*12e30*/  @!P0 STL [R1+0x4], R3 ;  /* 0x0000040301008387 */ /* 0x0007e20000100800 */
[----:B------:R-:W-:Y:S06]  /*12e40*/  BAR.ARV 0x5, 0x180 ;  /* 0x0146000000007b1d */ /* 0x000fec0000002000 */
.L_x_521:
[----:B------:R-:W-:Y:S02]  /*12e50*/  ULDC UR4, c[0x0][0xc3c] ;  /* 0x00030f0000047ab9 */ /* 0x000fe40000000800 */
[----:B--2---:R-:W-:-:S13]  /*12e60*/  ISETP.GE.AND P0, PT, R19, UR4, PT ;  /* 0x0000000413007c0c */ /* 0x004fda000bf06270 */
[----:B------:R-:W-:Y:S05]  /*12e70*/  @!P0 BRA `(.L_x_533) ;  /* 0xffffffa800688947 */ /* 0x000fea000383ffff */
[----:B------:R-:W-:Y:S05]  /*12e80*/  BSYNC B8 ;  /* 0x0000000000087941 */ /* 0x000fea0003800000 */
.L_x_427:
[----:B0-----:R-:W2:Y:S01]  /*12e90*/  LDL.LU R0, [R1+0x50] ;  /* 0x0000500001007983 */ /* 0x001ea20000300800 */
[----:B------:R-:W-:Y:S01]  /*12ea0*/  BSSY B0, `(.L_x_534) ;  /* 0x000000b000007945 */ /* 0x000fe20003800000 */
[----:B------:R-:W0:Y:S01]  /*12eb0*/  S2R R5, SR_CgaCtaId ;  /* 0x0000000000057919 */ /* 0x000e220000008800 */
[----:B--2---:R-:W-:-:S05]  /*12ec0*/  VIADD R0, R0, 0x1 ;  /* 0x0000000100007836 */ /* 0x004fca0000000000 */
[----:B------:R-:W-:-:S04]  /*12ed0*/  LEA.HI R2, R0, R0, RZ, 0x1 ;  /* 0x0000000000027211 */ /* 0x000fc800078f08ff */
[----:B---3--:R-:W-:-:S05]  /*12ee0*/  LOP3.LUT R3, R2, 0xfffffffe, RZ, 0xc0, !PT ;  /* 0xfffffffe02037812 */ /* 0x008fca00078ec0ff */
[----:B------:R-:W-:Y:S01]  /*12ef0*/  IMAD.IADD R3, R0, 0x1, -R3 ;  /* 0x0000000100037824 */ /* 0x000fe200078e0a03 */
[----:B------:R-:W-:-:S04]  /*12f00*/  MOV R0, 0x400 ;  /* 0x0000040000007802 */ /* 0x000fc80000000f00 */
[----:B0-----:R-:W-:Y:S02]  /*12f10*/  LEA R0, R5, R0, 0x18 ;  /* 0x0000000005007211 */ /* 0x001fe400078ec0ff */
[----:B------:R-:W-:-:S04]  /*12f20*/  SHF.L.U32 R3, R3, 0x1f, RZ ;  /* 0x0000001f03037819 */ /* 0x000fc800000006ff */
[----:B------:R-:W0:Y:S02]  /*12f30*/  SYNCS.PHASECHK.TRANS64.TRYWAIT P0, [R0+URZ+0x36820], R3 ;  /* 0x03682003000075a7 */ /* 0x000e24000800017f */
[----:B0-----:R-:W-:Y:S05]  /*12f40*/  @!P0 BRA `(.L_x_535) ;  /* 0x0000001c00a08947 */ /* 0x001fea0003800000 */
.L_x_603:
[----:B------:R-:W-:Y:S05]  /*12f50*/  BSYNC B0 ;  /* 0x0000000000007941 */ /* 0x000fea0003800000 */
.L_x_534:
[----:B------:R-:W-:-:S03]  /*12f60*/  UMOV UR4, 0xffffffff ;  /* 0xffffffff00047882 */ /* 0x000fc60000000000 */
[----:B------:R-:W-:Y:S05]  /*12f70*/  BRA.DIV UR4, `(.L_x_536) ;  /* 0x0000001e04a87947 */ /* 0x000fea000b800000 */
[----:B------:R-:W2:Y:S02]  /*12f80*/  S2R R2, SR_TID.X ;  /* 0x0000000000027919 */ /* 0x000ea40000002100 */
[----:B--2---:R-:W-:-:S04]  /*12f90*/  SHF.R.U32.HI R2, RZ, 0x5, R2 ;  /* 0x00000005ff027819 */ /* 0x004fc80000011602 */
[----:B------:R-:W-:-:S05]  /*12fa0*/  LOP3.LUT R2, R2, 0x3, RZ, 0xc0, !PT ;  /* 0x0000000302027812 */ /* 0x000fca00078ec0ff */
[----:B------:R2:W3:Y:S02]  /*12fb0*/  SHFL.IDX PT, R14, R2, RZ, 0x1f ;  /* 0x00001fff020e7589 */ /* 0x0004e400000e0000 */
.L_x_606:
[----:B---3--:R-:W-:Y:S01]  /*12fc0*/  ISETP.NE.AND P0, PT, R14, RZ, PT ;  /* 0x000000ff0e00720c */ /* 0x008fe20003f05270 */
[----:B------:R-:W-:-:S12]  /*12fd0*/  BSSY B0, `(.L_x_537) ;  /* 0x0000027000007945 */ /* 0x000fd80003800000 */
[----:B------:R-:W-:Y:S05]  /*12fe0*/  @P0 BRA `(.L_x_538) ;  /* 0x0000000000940947 */ /* 0x000fea0003800000 */
[----:B------:R-:W-:-:S03]  /*12ff0*/  UMOV UR4, 0xffffffff ;  /* 0xffffffff00047882 */ /* 0x000fc60000000000 */
[----:B------:R-:W-:Y:S05]  /*13000*/  BRA.DIV UR4, `(.L_x_539) ;  /* 0x0000001e04b87947 */ /* 0x000fea000b800000 */
[----:B------:R-:W-:-:S13]  /*13010*/  ELECT P6, URZ, PT ;  /* 0x00000000003f782f */ /* 0x000fda00038c0000 */
.L_x_609:
[----:B------:R-:W-:Y:S05]  /*13020*/  @!P6 BRA `(.L_x_538) ;  /* 0x000000000084e947 */ /* 0x000fea0003800000 */
[----:B--2---:R-:W2:Y:S02]  /*13030*/  LDL.LU R2, [R1+0x58] ;  /* 0x0000580001027983 */ /* 0x004ea40000300800 */
[----:B--2---:R-:W-:-:S04]  /*13040*/  LOP3.LUT R2, R2, 0x2, RZ, 0xfc, !PT ;  /* 0x0000000202027812 */ /* 0x004fc800078efcff */
[----:B------:R-:W-:-:S13]  /*13050*/  ISETP.NE.AND P2, PT, R2, 0x3, PT ;  /* 0x000000030200780c */ /* 0x000fda0003f45270 */
[----:B------:R-:W-:Y:S05]  /*13060*/  @!P2 BRA `(.L_x_540) ;  /* 0x000000000004a947 */ /* 0x000fea0003800000 */
[----:B------:R-:W-:Y:S01]  /*13070*/  BPT.TRAP 0x1 ;  /* 0x000000040000795c */ /* 0x000fe20000300000 */
.L_x_540:
[----:B0-----:R-:W2:Y:S04]  /*13080*/  LDL R3, [R1+0x8] ;  /* 0x0000080001037983 */ /* 0x001ea80000100800 */
[----:B-1--4-:R-:W3:Y:S01]  /*13090*/  LDL.LU R7, [R1+0x10] ;  /* 0x0000100001077983 */ /* 0x012ee20000300800 */
[----:B------:R-:W-:-:S04]  /*130a0*/  VIADD R2, R0, 0x36840 ;  /* 0x0003684000027836 */ /* 0x000fc80000000000 */
[C---:B--2---:R-:W-:Y:S02]  /*130b0*/  IMAD R6, R3.reuse, 0x8, R2 ;  /* 0x0000000803067824 */ /* 0x044fe400078e0202 */
[----:B------:R-:W-:Y:S01]  /*130c0*/  VIADD R3, R3, 0x1 ;  /* 0x0000000103037836 */ /* 0x000fe20000000000 */
[----:B---3--:R-:W-:-:S04]  /*130d0*/  SHF.L.U32 R5, R7, 0x1f, RZ ;  /* 0x0000001f07057819 */ /* 0x008fc800000006ff */
[C---:B------:R-:W-:Y:S01]  /*130e0*/  ISETP.NE.AND P1, PT, R3.reuse, 0x2, PT ;  /* 0x000000020300780c */ /* 0x040fe20003f25270 */
[----:B------:R-:W0:Y:S03]  /*130f0*/  SYNCS.PHASECHK.TRANS64.TRYWAIT P0, [R6+URZ], R5 ;  /* 0x00000005060075a7 */ /* 0x000e26000800017f */
[----:B------:R-:W-:Y:S02]  /*13100*/  SEL R4, RZ, 0x1, P1 ;  /* 0x00000001ff047807 */ /* 0x000fe40000800000 */
[----:B------:R-:W-:Y:S02]  /*13110*/  SEL R3, R3, RZ, P1 ;  /* 0x000000ff03037207 */ /* 0x000fe40000800000 */
[----:B------:R-:W-:-:S03]  /*13120*/  LOP3.LUT R4, R7, R4, RZ, 0x3c, !PT ;  /* 0x0000000407047212 */ /* 0x000fc600078e3cff */
[----:B------:R-:W-:Y:S01]  /*13130*/  IMAD R7, R3, 0x8, R2 ;  /* 0x0000000803077824 */ /* 0x000fe200078e0202 */
[----:B------:R-:W-:Y:S01]  /*13140*/  SHF.L.U32 R2, R4, 0x1f, RZ ;  /* 0x0000001f04027819 */ /* 0x000fe200000006ff */
[----:B0-----:R-:W-:Y:S06]  /*13150*/  @!P0 BRA `(.L_x_541) ;  /* 0x0000001c00848947 */ /* 0x001fec0003800000 */
.L_x_610:
[----:B------:R-:W1:Y:S02]  /*13160*/  SYNCS.PHASECHK.TRANS64.TRYWAIT P0, [R7+URZ], R2 ;  /* 0x00000002070075a7 */ /* 0x000e64000800017f */
[----:B-1----:R-:W-:Y:S05]  /*13170*/  @!P0 BRA `(.L_x_542) ;  /* 0x0000001c00908947 */ /* 0x002fea0003800000 */
.L_x_611:
[----:B------:R-:W-:Y:S05]  /*13180*/  @!P2 BRA `(.L_x_543) ;  /* 0x000000000004a947 */ /* 0x000fea0003800000 */
[----:B------:R-:W-:Y:S01]  /*13190*/  BPT.TRAP 0x1 ;  /* 0x000000040000795c */ /* 0x000fe20000300000 */
.L_x_543:
[----:B------:R-:W2:Y:S01]  /*131a0*/  LDL.LU R4, [R1+0x8] ;  /* 0x0000080001047983 */ /* 0x000ea20000300800 */
[----:B------:R-:W-:-:S04]  /*131b0*/  VIADD R0, R0, 0x36860 ;  /* 0x0003686000007836 */ /* 0x000fc80000000000 */
[----:B--2---:R-:W-:-:S04]  /*131c0*/  IMAD R4, R4, 0x8, R0 ;  /* 0x0000000804047824 */ /* 0x004fc800078e0200 */
[----:B------:R-:W2:Y:S02]  /*131d0*/  SYNCS.PHASECHK.TRANS64.TRYWAIT P0, [R4+URZ], R5 ;  /* 0x00000005040075a7 */ /* 0x000ea4000800017f */
[----:B--2---:R-:W-:Y:S05]  /*131e0*/  @!P0 BRA `(.L_x_544) ;  /* 0x0000001c00888947 */ /* 0x004fea0003800000 */
.L_x_612:
[----:B------:R-:W-:-:S07]  /*131f0*/  IMAD R3, R3, 0x8, R0 ;  /* 0x0000000803037824 */ /* 0x000fce00078e0200 */
.L_x_545:
[----:B---3--:R3:W4:Y:S02]  /*13200*/  SYNCS.PHASECHK.TRANS64.TRYWAIT P0, [R3+URZ], R2 ;  /* 0x00000002030075a7 */ /* 0x008724000800017f */
[----:B----4-:R-:W-:Y:S05]  /*13210*/  @!P0 NANOSLEEP.SYNCS 0x989680 ;  /* 0x009896800000895d */ /* 0x010fea0003900000 */
[----:B------:R-:W4:Y:S02]  /*13220*/  @!P0 SYNCS.PHASECHK.TRANS64 P0, [R3+URZ], R2 ;  /* 0x00000002030085a7 */ /* 0x000f24000800007f */
[----:B----4-:R-:W-:Y:S05]  /*13230*/  @!P0 BRA `(.L_x_545) ;  /* 0xfffffffc00f08947 */ /* 0x010fea000383ffff */
.L_x_538:
[----:B------:R-:W-:Y:S05]  /*13240*/  BSYNC B0 ;  /* 0x0000000000007941 */ /* 0x000fea0003800000 */
.L_x_537:
[----:B------:R-:W-:Y:S05]  /*13250*/  EXIT ;  /* 0x000000000000794d */ /* 0x000fea0003800000 */
.L_x_379:
[----:B0-----:R0:W1:Y:S02]  /*13260*/  SYNCS.PHASECHK.TRANS64.TRYWAIT P1, [R5+URZ+0x36800], R0 ;  /* 0x03680000050075a7 */ /* 0x001064000802017f */
[----:B-1----:R-:W-:Y:S05]  /*13270*/  @!P1 NANOSLEEP.SYNCS 0x989680 ;  /* 0x009896800000995d */ /* 0x002fea0003900000 */
[----:B------:R-:W1:Y:S02]  /*13280*/  @!P1 SYNCS.PHASECHK.TRANS64 P1, [R5+URZ+0x36800], R0 ;  /* 0x03680000050095a7 */ /* 0x000e64000802007f */
[----:B-1----:R-:W-:Y:S05]  /*13290*/  @!P1 BRA `(.L_x_379) ;  /* 0xfffffffc00f09947 */ /* 0x002fea000383ffff */
[----:B------:R-:W-:Y:S05]  /*132a0*/  BRA `(.L_x_546) ;  /* 0xfffffee400007947 */ /* 0x000fea000383ffff */
.L_x_383:
[----:B0-----:R0:W2:Y:S02]  /*132b0*/  SYNCS.PHASECHK.TRANS64.TRYWAIT P2, [R2+URZ+0x36830], R3 ;  /* 0x03683003020075a7 */ /* 0x0010a4000804017f */
[----:B--2---:R-:W-:Y:S05]  /*132c0*/  @!P2 NANOSLEEP.SYNCS 0x989680 ;  /* 0x009896800000a95d */ /* 0x004fea0003900000 */
[----:B------:R-:W2:Y:S02]  /*132d0*/  @!P2 SYNCS.PHASECHK.TRANS64 P2, [R2+URZ+0x36830], R3 ;  /* 0x036830030200a5a7 */ /* 0x000ea4000804007f */
[----:B--2---:R-:W-:Y:S05]  /*132e0*/  @!P2 BRA `(.L_x_383) ;  /* 0xfffffffc00f0a947 */ /* 0x004fea000383ffff */
[----:B------:R-:W-:Y:S05]  /*132f0*/  BRA `(.L_x_382) ;  /* 0xfffffee400247947 */ /* 0x000fea000383ffff */
.L_x_388:
[----:B-1----:R1:W2:Y:S02]  /*13300*/  SYNCS.PHASECHK.TRANS64.TRYWAIT P2, [R12+URZ+0x36830], R3 ;  /* 0x036830030c0075a7 */ /* 0x0022a4000804017f */
[----:B--2---:R-:W-:Y:S05]  /*13310*/  @!P2 NANOSLEEP.SYNCS 0x989680 ;  /* 0x009896800000a95d */ /* 0x004fea0003900000 */
[----:B------:R-:W2:Y:S02]  /*13320*/  @!P2 SYNCS.PHASECHK.TRANS64 P2, [R12+URZ+0x36830], R3 ;  /* 0x036830030c00a5a7 */ /* 0x000ea4000804007f */
[----:B--2---:R-:W-:Y:S05]  /*13330*/  @!P2 BRA `(.L_x_388) ;  /* 0xfffffffc00f0a947 */ /* 0x004fea000383ffff */
[----:B------:R-:W-:Y:S05]  /*13340*/  BRA `(.L_x_387) ;  /* 0xffffff2400f07947 */ /* 0x000fea000383ffff */
.L_x_392:
[----:B---3--:R3:W4:Y:S02]  /*13350*/  SYNCS.PHASECHK.TRANS64.TRYWAIT P2, [R13+URZ+0x36850], R0 ;  /* 0x036850000d0075a7 */ /* 0x008724000804017f */
[----:B----4-:R-:W-:Y:S05]  /*13360*/  @!P2 NANOSLEEP.SYNCS 0x989680 ;  /* 0x009896800000a95d */ /* 0x010fea0003900000 */
[----:B------:R-:W4:Y:S02]  /*13370*/  @!P2 SYNCS.PHASECHK.TRANS64 P2, [R13+URZ+0x36850], R0 ;  /* 0x036850000d00a5a7 */ /* 0x000f24000804007f */
[----:B----4-:R-:W-:Y:S05]  /*13380*/  @!P2 BRA `(.L_x_392) ;  /* 0xfffffffc00f0a947 */ /* 0x010fea000383ffff */
[----:B------:R-:W-:Y:S05]  /*13390*/  BRA `(.L_x_391) ;  /* 0xffffff4c003c7947 */ /* 0x000fea000383ffff */
.L_x_397:
[----:B-1----:R1:W2:Y:S02]  /*133a0*/  SYNCS.PHASECHK.TRANS64.TRYWAIT P0, [R11+URZ+0x36850], R2 ;  /* 0x036850020b0075a7 */ /* 0x0022a4000800017f */
[----:B--2---:R-:W-:Y:S05]  /*133b0*/  @!P0 NANOSLEEP.SYNCS 0x989680 ;  /* 0x009896800000895d */ /* 0x004fea0003900000 */
[----:B------:R-:W2:Y:S02]  /*133c0*/  @!P0 SYNCS.PHASECHK.TRANS64 P0, [R11+URZ+0x36850], R2 ;  /* 0x036850020b0085a7 */ /* 0x000ea4000800007f */
[----:B--2---:R-:W-:Y:S05]  /*133d0*/  @!P0 BRA `(.L_x_397) ;  /* 0xfffffffc00f08947 */ /* 0x004fea000383ffff */
[----:B------:R-:W-:Y:S05]  /*133e0*/  BRA `(.L_x_396) ;  /* 0xffffff6400e47947 */ /* 0x000fea000383ffff */
.L_x_439:
[----:B------:R-:W1:Y:S01]  /*133f0*/  S2R R4, SR_TID.X ;  /* 0x0000000000047919 */ /* 0x000e620000002100 */
[----:B------:R-:W-:Y:S01]  /*13400*/  BSSY B0, `(.L_x_547) ;  /* 0x000000a000007945 */ /* 0x000fe20003800000 */
[----:B0-----:R-:W-:Y:S02]  /*13410*/  IMAD.MOV.U32 R12, RZ, RZ, RZ ;  /* 0x000000ffff0c7224 */ /* 0x001fe400078e00ff */
[----:B------:R-:W-:Y:S02]  /*13420*/  IMAD.MOV.U32 R11, RZ, RZ, 0x1f ;  /* 0x0000001fff0b7424 */ /* 0x000fe400078e00ff */
[----:B------:R-:W-:Y:S01]  /*13430*/  IMAD.MOV.U32 R15, RZ, RZ, -0x1 ;  /* 0xffffffffff0f7424 */ /* 0x000fe200078e00ff */
[----:B-1----:R-:W-:-:S04]  /*13440*/  SHF.R.U32.HI R4, RZ, 0x5, R4 ;  /* 0x00000005ff047819 */ /* 0x002fc80000011604 */
[----:B------:R-:W-:-:S05]  /*13450*/  LOP3.LUT R4, R4, 0x3, RZ, 0xc0, !PT ;  /* 0x0000000304047812 */ /* 0x000fca00078ec0ff */
[----:B------:R-:W-:-:S07]  /*13460*/  IMAD.MOV.U32 R13, RZ, RZ, R4 ;  /* 0x000000ffff0d7224 */ /* 0x000fce00078e0004 */
[----:B------:R-:W-:Y:S05]  /*13470*/  WARPSYNC.COLLECTIVE R15, `(.L_x_548) ;  /* 0x000000000f087348 */ /* 0x000fea0003c00000 */
[----:B------:R0:W1:Y:S02]  /*13480*/  SHFL.IDX P6, R14, R13, R12, R11 ;  /* 0x0000000c0d0e7389 */ /* 0x00006400000c000b */
[----:B01----:R-:W-:Y:S01]  /*13490*/  ENDCOLLECTIVE ;  /* 0x000000000000791b */ /* 0x003fe20003800000 */
.L_x_548:
[----:B------:R-:W-:Y:S05]  /*134a0*/  BSYNC B0 ;  /* 0x0000000000007941 */ /* 0x000fea0003800000 */
.L_x_547:
[----:B------:R-:W-:Y:S05]  /*134b0*/  BRA `(.L_x_549) ;  /* 0xffffffac00c07947 */ /* 0x000fea000383ffff */
.L_x_441:
[----:B------:R-:W-:Y:S01]  /*134c0*/  BSSY B0, `(.L_x_550) ;  /* 0x0000006000007945 */ /* 0x000fe20003800000 */
[----:B------:R-:W-:-:S07]  /*134d0*/  IMAD.MOV.U32 R15, RZ, RZ, -0x1 ;  /* 0xffffffffff0f7424 */ /* 0x000fce00078e00ff */
[----:B01----:R-:W-:Y:S05]  /*134e0*/  WARPSYNC.COLLECTIVE R15, `(.L_x_551) ;  /* 0x000000000f0c7348 */ /* 0x003fea0003c00000 */
[----:B------:R-:W-:Y:S02]  /*134f0*/  ELECT P6, UR62, PT ;  /* 0x00000000003e782f */ /* 0x000fe400038c0000 */
[----:B------:R-:W-:Y:S01]  /*13500*/  MOV R14, UR62 ;  /* 0x0000003e000e7c02 */ /* 0x000fe20008000f00 */
[----:B01----:R-:W-:Y:S10]  /*13510*/  ENDCOLLECTIVE ;  /* 0x000000000000791b */ /* 0x003ff40003800000 */
.L_x_551:
[----:B------:R-:W-:Y:S05]  /*13520*/  BSYNC B0 ;  /* 0x0000000000007941 */ /* 0x000fea0003800000 */
.L_x_550:
[----:B------:R-:W-:Y:S05]  /*13530*/  BRA `(.L_x_552) ;  /* 0xffffffac00cc7947 */ /* 0x000fea000383ffff */
.L_x_443:
[----:B-1----:R1:W2:Y:S02]  /*13540*/  SYNCS.PHASECHK.TRANS64.TRYWAIT P0, [R0+URZ+0x36840], R2 ;  /* 0x03684002000075a7 */ /* 0x0022a4000800017f */
[----:B--2---:R-:W-:Y:S05]  /*13550*/  @!P0 NANOSLEEP.SYNCS 0x989680 ;  /* 0x009896800000895d */ /* 0x004fea0003900000 */
[----:B------:R-:W2:Y:S02]  /*13560*/  @!P0 SYNCS.PHASECHK.TRANS64 P0, [R0+URZ+0x36840], R2 ;  /* 0x03684002000085a7 */ /* 0x000ea4000800007f */
[----:B--2---:R-:W-:Y:S05]  /*13570*/  @!P0 BRA `(.L_x_443) ;  /* 0xfffffffc00f08947 */ /* 0x004fea000383ffff */
[----:B------:R-:W-:Y:S05]  /*13580*/  BRA `(.L_x_553) ;  /* 0xffffffb000387947 */ /* 0x000fea000383ffff */
.L_x_447:
[----:B------:R0:W5:Y:S01]  /*13590*/  LDL.LU R8, [R1+0x3c] ;  /* 0x00003c0001087983 */ /* 0x0001620000300800 */
[----:B------:R-:W-:Y:S02]  /*135a0*/  IMAD.MOV.U32 R13, RZ, RZ, R0 ;  /* 0x000000ffff0d7224 */ /* 0x000fe400078e0000 */
[----:B------:R-:W-:Y:S01]  /*135b0*/  IMAD.MOV.U32 R12, RZ, RZ, RZ ;  /* 0x000000ffff0c7224 */ /* 0x000fe200078e00ff */
[----:B------:R-:W1:Y:S01]  /*135c0*/  S2R R5, SR_TID.X ;  /* 0x0000000000057919 */ /* 0x000e620000002100 */
[----:B------:R-:W-:Y:S02]  /*135d0*/  IMAD.MOV.U32 R11, RZ, RZ, 0x181f ;  /* 0x0000181fff0b7424 */ /* 0x000fe400078e00ff */
[----:B------:R-:W-:-:S07]  /*135e0*/  IMAD.MOV.U32 R15, RZ, RZ, -0x1 ;  /* 0xffffffffff0f7424 */ /* 0x000fce00078e00ff */
[----:B01---5:R-:W-:Y:S05]  /*135f0*/  WARPSYNC.COLLECTIVE R15, `(.L_x_554) ;  /* 0x000000000f087348 */ /* 0x023fea0003c00000 */
[----:B------:R2:W3:Y:S02]  /*13600*/  SHFL.IDX P6, R14, R13, R12, R11 ;  /* 0x0000000c0d0e7389 */ /* 0x0004e400000c000b */
[----:B0123-5:R-:W-:Y:S01]  /*13610*/  ENDCOLLECTIVE ;  /* 0x000000000000791b */ /* 0x02ffe20003800000 */
.L_x_554:
[----:B------:R-:W-:Y:S02]  /*13620*/  IMAD.MOV.U32 R13, RZ, RZ, R4 ;  /* 0x000000ffff0d7224 */ /* 0x000fe400078e0004 */
[----:B------:R-:W-:-:S07]  /*13630*/  IMAD.MOV.U32 R6, RZ, RZ, R14 ;  /* 0x000000ffff067224 */ /* 0x000fce00078e000e */
[----:B------:R-:W-:Y:S05]  /*13640*/  WARPSYNC.COLLECTIVE R15, `(.L_x_555) ;  /* 0x000000000f087348 */ /* 0x000fea0003c00000 */
[----:B------:R0:W1:Y:S02]  /*13650*/  SHFL.IDX P6, R14, R13, R12, R11 ;  /* 0x0000000c0d0e7389 */ /* 0x00006400000c000b */
[----:B01----:R-:W-:Y:S01]  /*13660*/  ENDCOLLECTIVE ;  /* 0x000000000000791b */ /* 0x003fe20003800000 */
.L_x_555:
[----:B------:R-:W-:Y:S02]  /*13670*/  IMAD.MOV.U32 R13, RZ, RZ, R0 ;  /* 0x000000ffff0d7224 */ /* 0x000fe400078e0000 */
[----:B------:R-:W-:Y:S02]  /*13680*/  IMAD.MOV.U32 R12, RZ, RZ, 0x1 ;  /* 0x00000001ff0c7424 */ /* 0x000fe400078e00ff */
[----:B------:R-:W-:Y:S02]  /*13690*/  IMAD R3, R8, R7, RZ ;  /* 0x0000000708037224 */ /* 0x000fe400078e02ff */
[----:B------:R-:W0:Y:S01]  /*136a0*/  S2R R8, SR_TID.X ;  /* 0x0000000000087919 */ /* 0x000e220000002100 */
[----:B------:R-:W-:-:S07]  /*136b0*/  IMAD.MOV.U32 R7, RZ, RZ, R14 ;  /* 0x000000ffff077224 */ /* 0x000fce00078e000e */
[----:B0-----:R-:W-:Y:S05]  /*136c0*/  WARPSYNC.COLLECTIVE R15, `(.L_x_556) ;  /* 0x000000000f087348 */ /* 0x001fea0003c00000 */
[----:B------:R1:W2:Y:S02]  /*136d0*/  SHFL.IDX P6, R14, R13, R12, R11 ;  /* 0x0000000c0d0e7389 */ /* 0x0002a400000c000b */
[----:B012---:R-:W-:Y:S01]  /*136e0*/  ENDCOLLECTIVE ;  /* 0x000000000000791b */ /* 0x007fe20003800000 */
.L_x_556:
[----:B------:R-:W-:Y:S02]  /*136f0*/  IMAD.MOV.U32 R13, RZ, RZ, R4 ;  /* 0x000000ffff0d7224 */ /* 0x000fe400078e0004 */
[----:B------:R-:W-:-:S07]  /*13700*/  IMAD.MOV.U32 R9, RZ, RZ, R14 ;  /* 0x000000ffff097224 */ /* 0x000fce00078e000e */
[----:B------:R-:W-:Y:S05]  /*13710*/  WARPSYNC.COLLECTIVE R15, `(.L_x_557) ;  /* 0x000000000f087348 */ /* 0x000fea0003c00000 */
[----:B------:R0:W1:Y:S02]  /*13720*/  SHFL.IDX P6, R14, R13, R12, R11 ;  /* 0x0000000c0d0e7389 */ /* 0x00006400000c000b */
[----:B01----:R-:W-:Y:S01]  /*13730*/  ENDCOLLECTIVE ;  /* 0x000000000000791b */ /* 0x003fe20003800000 */
.L_x_557:
[----:B------:R-:W-:-:S04]  /*13740*/  LOP3.LUT R8, R8, 0x7f, RZ, 0xc0, !PT ;  /* 0x0000007f08087812 */ /* 0x000fc800078ec0ff */
[----:B------:R-:W-:-:S05]  /*13750*/  SHF.R.U32.HI R8, RZ, 0x3, R8 ;  /* 0x00000003ff087819 */ /* 0x000fca0000011608 */
[----:B------:R-:W-:Y:S02]  /*13760*/  IMAD.IADD R2, R8, 0x1, R17 ;  /* 0x0000000108027824 */ /* 0x000fe400078e0211 */
[----:B------:R-:W-:Y:S02]  /*13770*/  IMAD.SHL.U32 R17, R5, 0x8, RZ ;  /* 0x0000000805117824 */ /* 0x000fe400078e00ff */
[C---:B------:R-:W-:Y:S01]  /*13780*/  VIADD R5, R2.reuse, 0x10 ;  /* 0x0000001002057836 */ /* 0x040fe20000000000 */
[----:B------:R-:W-:Y:S01]  /*13790*/  ISETP.GE.AND P3, PT, R2, R3, PT ;  /* 0x000000030200720c */ /* 0x000fe20003f66270 */
[----:B------:R-:W-:Y:S01]  /*137a0*/  IMAD.MOV.U32 R13, RZ, RZ, R0 ;  /* 0x000000ffff0d7224 */ /* 0x000fe200078e0000 */
[----:B------:R-:W-:Y:S01]  /*137b0*/  LOP3.LUT R17, R17, 0x38, RZ, 0xc0, !PT ;  /* 0x0000003811117812 */ /* 0x000fe200078ec0ff */
[----:B------:R-:W-:-:S10]  /*137c0*/  IMAD.MOV.U32 R12, RZ, RZ, 0x2 ;  /* 0x00000002ff0c7424 */ /* 0x000fd400078e00ff */
        /* <DEDUP_REMOVED lines=11> */
[----:B------:R-:W-:Y:S01]  /*13880*/  ISETP.GE.AND P3, PT, R5, R3, PT ;  /* 0x000000030500720c */ /* 0x000fe20003f66270 */
[----:B------:R-:W-:-:S12]  /*13890*/  IMAD.MOV.U32 R5, RZ, RZ, R14 ;  /* 0x000000ffff057224 */ /* 0x000fd800078e000e */
[----:B0-----:R-:W-:Y:S05]  /*138a0*/  WARPSYNC.COLLECTIVE R15, `(.L_x_558) ;  /* 0x000000000f087348 */ /* 0x001fea0003c00000 */
[----:B------:R1:W2:Y:S02]  /*138b0*/  SHFL.IDX P6, R14, R13, R12, R11 ;  /* 0x0000000c0d0e7389 */ /* 0x0002a400000c000b */
[----:B012---:R-:W-:Y:S01]  /*138c0*/  ENDCOLLECTIVE ;  /* 0x000000000000791b */ /* 0x007fe20003800000 */
.L_x_558:
[----:B------:R-:W-:Y:S01]  /*138d0*/  @!P3 LEA R8, P5, R17, R5, 0x1 ;  /* 0x000000051108b211 */ /* 0x000fe200078a08ff */
[----:B------:R-:W-:-:S04]  /*138e0*/  IMAD.MOV.U32 R13, RZ, RZ, R4 ;  /* 0x000000ffff0d7224 */ /* 0x000fc800078e0004 */
[----:B------:R-:W-:Y:S02]  /*138f0*/  @!P3 IMAD.MOV.U32 R6, RZ, RZ, R8 ;  /* 0x000000ffff06b224 */ /* 0x000fe400078e0008 */
[----:B------:R-:W-:-:S04]  /*13900*/  @!P3 IMAD.X R5, RZ, RZ, R9, P5 ;  /* 0x000000ffff05b224 */ /* 0x000fc800028e0609 */
[----:B------:R-:W-:Y:S02]  /*13910*/  @!P3 IMAD.MOV.U32 R7, RZ, RZ, R5 ;  /* 0x000000ffff07b224 */ /* 0x000fe400078e0005 */
[----:B------:R-:W-:-:S07]  /*13920*/  IMAD.MOV.U32 R8, RZ, RZ, R14 ;  /* 0x000000ffff087224 */ /* 0x000fce00078e000e */
[----:B------:R-:W-:Y:S05]  /*13930*/  WARPSYNC.COLLECTIVE R15, `(.L_x_559) ;  /* 0x000000000f087348 */ /* 0x000fea0003c00000 */
[----:B------:R0:W1:Y:S02]  /*13940*/  SHFL.IDX P6, R14, R13, R12, R11 ;  /* 0x0000000c0d0e7389 */ /* 0x00006400000c000b */
[----:B01----:R-:W-:Y:S01]  /*13950*/  ENDCOLLECTIVE ;  /* 0x000000000000791b */ /* 0x003fe20003800000 */
.L_x_559:
[----:B------:R-:W-:Y:S01]  /*13960*/  VIADD R5, R2, 0x20 ;  /* 0x0000002002057836 */ /* 0x000fe20000000000 */
[----:B------:R-:W-:Y:S01]  /*13970*/  @!PT LDS RZ, [RZ] ;  /* 0x00000000fffff984 */ /* 0x000fe20000000800 */
[----:B------:R-:W-:Y:S01]  /*13980*/  @!PT LDS RZ, [RZ] ;  /* 0x00000000fffff984 */ /* 0x000fe20000000800 */
[----:B------:R-:W-:Y:S01]  /*13990*/  @!PT LDS RZ, [RZ] ;  /* 0x00000000fffff984 */ /* 0x000fe20000000800 */
[----:B------:R0:W-:Y:S04]  /*139a0*/  @!P3 LDGSTS.E.BYPASS.LTC128B.128 [R10+0x15c00], desc[UR60][R6.64], !P2 ;  /* 0x15c00000060abfae */ /* 0x0001e8000d101d7c */
[----:B------:R0:W-:Y:S04]  /*139b0*/  @!P3 LDGSTS.E.BYPASS.LTC128B.128 [R10+0x19c00], desc[UR60][R6.64+0x80], !P1 ;  /* 0x19c00080060abfae */ /* 0x0001e8000c901d7c */
[----:B------:R0:W-:Y:S01]  /*139c0*/  @!P3 LDGSTS.E.BYPASS.LTC128B.128 [R10+0x1dc00], desc[UR60][R6.64+0x100], !P0 ;  /* 0x1dc00100060abfae */ /* 0x0001e2000c101d7c */
[----:B------:R-:W-:Y:S01]  /*139d0*/  ISETP.GE.AND P3, PT, R5, R3, PT ;  /* 0x000000030500720c */ /* 0x000fe20003f66270 */
[----:B------:R-:W-:-:S02]  /*139e0*/  IMAD.MOV.U32 R13, RZ, RZ, R0 ;  /* 0x000000ffff0d7224 */ /* 0x000fc400078e0000 */
[----:B------:R-:W-:Y:S02]  /*139f0*/  IMAD.MOV.U32 R12, RZ, RZ, 0x3 ;  /* 0x00000003ff0c7424 */ /* 0x000fe400078e00ff */
[----:B------:R-:W-:-:S08]  /*13a00*/  IMAD.MOV.U32 R5, RZ, RZ, R14 ;  /* 0x000000ffff057224 */ /* 0x000fd000078e000e */
[----:B0-----:R-:W-:Y:S05]  /*13a10*/  WARPSYNC.COLLECTIVE R15, `(.L_x_560) ;  /* 0x000000000f087348 */ /* 0x001fea0003c00000 */
[----:B------:R1:W2:Y:S02]  /*13a20*/  SHFL.IDX P6, R14, R13, R12, R11 ;  /* 0x0000000c0d0e7389 */ /* 0x0002a400000c000b */
[----:B012---:R-:W-:Y:S01]  /*13a30*/  ENDCOLLECTIVE ;  /* 0x000000000000791b */ /* 0x007fe20003800000 */
.L_x_560:
[----:B------:R-:W-:-:S05]  /*13a40*/  @!P3 LEA R5, P4, R17, R5, 0x1 ;  /* 0x000000051105b211 */ /* 0x000fca00078808ff */
[----:B------:R-:W-:Y:S02]  /*13a50*/  @!P3 IMAD.X R6, RZ, RZ, R8, P4 ;  /* 0x000000ffff06b224 */ /* 0x000fe400020e0608 */
[C---:B------:R-:W-:Y:S02]  /*13a60*/  VIADD R8, R2.reuse, 0x60 ;  /* 0x0000006002087836 */ /* 0x040fe40000000000 */
[----:B------:R-:W-:Y:S02]  /*13a70*/  @!P3 IMAD.MOV.U32 R7, RZ, RZ, R6 ;  /* 0x000000ffff07b224 */ /* 0x000fe400078e0006 */
[----:B------:R-:W-:Y:S02]  /*13a80*/  @!P3 IMAD.MOV.U32 R6, RZ, RZ, R5 ;  /* 0x000000ffff06b224 */ /* 0x000fe400078e0005 */
[----:B------:R-:W-:Y:S02]  /*13a90*/  IMAD.MOV.U32 R13, RZ, RZ, R4 ;  /* 0x000000ffff0d7224 */ /* 0x000fe400078e0004 */
[----:B------:R-:W-:Y:S01]  /*13aa0*/  VIADD R5, R2, 0x30 ;  /* 0x0000003002057836 */ /* 0x000fe20000000000 */
[----:B------:R-:W-:Y:S01]  /*13ab0*/  @!PT LDS RZ, [RZ] ;  /* 0x00000000fffff984 */ /* 0x000fe20000000800 */
[----:B------:R-:W-:Y:S01]  /*13ac0*/  @!PT LDS RZ, [RZ] ;  /* 0x00000000fffff984 */ /* 0x000fe20000000800 */
[----:B------:R-:W-:Y:S01]  /*13ad0*/  @!PT LDS RZ, [RZ] ;  /* 0x00000000fffff984 */ /* 0x000fe20000000800 */
[----:B------:R-:W-:Y:S04]  /*13ae0*/  @!P3 LDGSTS.E.BYPASS.LTC128B.128 [R10+0x16400], desc[UR60][R6.64], !P2 ;  /* 0x16400000060abfae */ /* 0x000fe8000d101d7c */
[----:B------:R-:W-:Y:S04]  /*13af0*/  @!P3 LDGSTS.E.BYPASS.LTC128B.128 [R10+0x1a400], desc[UR60][R6.64+0x80], !P1 ;  /* 0x1a400080060abfae */ /* 0x000fe8000c901d7c */
[----:B------:R0:W-:Y:S01]  /*13b00*/  @!P3 LDGSTS.E.BYPASS.LTC128B.128 [R10+0x1e400], desc[UR60][R6.64+0x100], !P0 ;  /* 0x1e400100060abfae */ /* 0x0001e2000c101d7c */
[----:B------:R-:W-:Y:S01]  /*13b10*/  ISETP.GE.AND P3, PT, R5, R3, PT ;  /* 0x000000030500720c */ /* 0x000fe20003f66270 */
[----:B0-----:R-:W-:-:S12]  /*13b20*/  IMAD.MOV.U32 R6, RZ, RZ, R14 ;  /* 0x000000ffff067224 */ /* 0x001fd800078e000e */
[----:B------:R-:W-:Y:S05]  /*13b30*/  WARPSYNC.COLLECTIVE R15, `(.L_x_561) ;  /* 0x000000000f087348 */ /* 0x000fea0003c00000 */
[----:B------:R0:W1:Y:S02]  /*13b40*/  SHFL.IDX P6, R14, R13, R12, R11 ;  /* 0x0000000c0d0e7389 */ /* 0x00006400000c000b */
[----:B01----:R-:W-:Y:S01]  /*13b50*/  ENDCOLLECTIVE ;  /* 0x000000000000791b */ /* 0x003fe20003800000 */
.L_x_561:
[----:B------:R-:W-:Y:S02]  /*13b60*/  IMAD.MOV.U32 R13, RZ, RZ, R0 ;  /* 0x000000ffff0d7224 */ /* 0x000fe400078e0000 */
[----:B------:R-:W-:Y:S02]  /*13b70*/  IMAD.MOV.U32 R12, RZ, RZ, 0x4 ;  /* 0x00000004ff0c7424 */ /* 0x000fe400078e00ff */
[----:B------:R-:W-:-:S07]  /*13b80*/  IMAD.MOV.U32 R5, RZ, RZ, R14 ;  /* 0x000000ffff057224 */ /* 0x000fce00078e000e */
[----:B------:R-:W-:Y:S05]  /*13b90*/  WARPSYNC.COLLECTIVE R15, `(.L_x_562) ;  /* 0x000000000f087348 */ /* 0x000fea0003c00000 */
[----:B------:R0:W1:Y:S02]  /*13ba0*/  SHFL.IDX P6, R14, R13, R12, R11 ;  /* 0x0000000c0d0e7389 */ /* 0x00006400000c000b */
[----:B01----:R-:W-:Y:S01]  /*13bb0*/  ENDCOLLECTIVE ;  /* 0x000000000000791b */ /* 0x003fe20003800000 */
.L_x_562:
[----:B------:R-:W-:-:S05]  /*13bc0*/  @!P3 LEA R5, P4, R17, R5, 0x1 ;  /* 0x000000051105b211 */ /* 0x000fca00078808ff */
[----:B------:R-:W-:-:S04]  /*13bd0*/  @!P3 IMAD.X R6, RZ, RZ, R6, P4 ;  /* 0x000000ffff06b224 */ /* 0x000fc800020e0606 */
        /* <DEDUP_REMOVED lines=15> */
.L_x_563:
[----:B------:R-:W-:Y:S02]  /*13cd0*/  IMAD.MOV.U32 R13, RZ, RZ, R0 ;  /* 0x000000ffff0d7224 */ /* 0x000fe400078e0000 */
[----:B------:R-:W-:Y:S02]  /*13ce0*/  IMAD.MOV.U32 R12, RZ, RZ, 0x5 ;  /* 0x00000005ff0c7424 */ /* 0x000fe400078e00ff */
[----:B------:R-:W-:-:S07]  /*13cf0*/  IMAD.MOV.U32 R5, RZ, RZ, R14 ;  /* 0x000000ffff057224 */ /* 0x000fce00078e000e */
[----:B------:R-:W-:Y:S05]  /*13d00*/  WARPSYNC.COLLECTIVE R15, `(.L_x_564) ;  /* 0x000000000f087348 */ /* 0x000fea0003c00000 */
[----:B------:R0:W1:Y:S02]  /*13d10*/  SHFL.IDX P6, R14, R13, R12, R11 ;  /* 0x0000000c0d0e7389 */ /* 0x00006400000c000b */
[----:B01----:R-:W-:Y:S01]  /*13d20*/  ENDCOLLECTIVE ;  /* 0x000000000000791b */ /* 0x003fe20003800000 */
.L_x_564:
        /* <DEDUP_REMOVED lines=17> */
.L_x_565:
[----:B------:R-:W-:Y:S02]  /*13e40*/  IMAD.MOV.U32 R13, RZ, RZ, R0 ;  /* 0x000000ffff0d7224 */ /* 0x000fe400078e0000 */
[----:B------:R-:W-:Y:S02]  /*13e50*/  IMAD.MOV.U32 R12, RZ, RZ, 0x6 ;  /* 0x00000006ff0c7424 */ /* 0x000fe400078e00ff */
[----:B------:R-:W-:-:S07]  /*13e60*/  IMAD.MOV.U32 R5, RZ, RZ, R14 ;  /* 0x000000ffff057224 */ /* 0x000fce00078e000e */
[----:B------:R-:W-:Y:S05]  /*13e70*/  WARPSYNC.COLLECTIVE R15, `(.L_x_566) ;  /* 0x000000000f087348 */ /* 0x000fea0003c00000 */
[----:B------:R0:W1:Y:S02]  /*13e80*/  SHFL.IDX P6, R14, R13, R12, R11 ;  /* 0x0000000c0d0e7389 */ /* 0x00006400000c000b */
[----:B01----:R-:W-:Y:S01]  /*13e90*/  ENDCOLLECTIVE ;  /* 0x000000000000791b */ /* 0x003fe20003800000 */
.L_x_566:
[----:B------:R-:W-:-:S05]  /*13ea0*/  @!P3 LEA R5, P4, R17, R5, 0x1 ;  /* 0x000000051105b211 */ /* 0x000fca00078808ff */
[----:B------:R-:W-:Y:S01]  /*13eb0*/  @!P3 IMAD.X R6, RZ, RZ, R6, P4 ;  /* 0x000000ffff06b224 */ /* 0x000fe200020e0606 */
[----:B------:R-:W-:-:S03]  /*13ec0*/  ISETP.GE.AND P4, PT, R8, R3, PT ;  /* 0x000000030800720c */ /* 0x000fc60003f86270 */
[----:B------:R-:W-:Y:S01]  /*13ed0*/  @!P3 IMAD.MOV.U32 R7, RZ, RZ, R6 ;  /* 0x000000ffff07b224 */ /* 0x000fe200078e0006 */
[----:B------:R-:W-:Y:S01]  /*13ee0*/  @!P3 MOV R6, R5 ;  /* 0x000000050006b202 */ /* 0x000fe20000000f00 */
[----:B------:R-:W-:-:S04]  /*13ef0*/  IMAD.MOV.U32 R13, RZ, RZ, R4 ;  /* 0x000000ffff0d7224 */ /* 0x000fc800078e0004 */
[----:B------:R-:W-:Y:S01]  /*13f00*/  @!PT LDS RZ, [RZ] ;  /* 0x00000000fffff984 */ /* 0x000fe20000000800 */
[----:B------:R-:W-:Y:S01]  /*13f10*/  @!PT LDS RZ, [RZ] ;  /* 0x00000000fffff984 */ /* 0x000fe20000000800 */
[----:B------:R-:W-:Y:S01]  /*13f20*/  @!PT LDS RZ, [RZ] ;  /* 0x00000000fffff984 */ /* 0x000fe20000000800 */
[----:B------:R-:W-:Y:S04]  /*13f30*/  @!P3 LDGSTS.E.BYPASS.LTC128B.128 [R10+0x17c00], desc[UR60][R6.64], !P2 ;  /* 0x17c00000060abfae */ /* 0x000fe8000d101d7c */
[----:B------:R-:W-:Y:S04]  /*13f40*/  @!P3 LDGSTS.E.BYPASS.LTC128B.128 [R10+0x1bc00], desc[UR60][R6.64+0x80], !P1 ;  /* 0x1bc00080060abfae */ /* 0x000fe8000c901d7c */
[----:B------:R0:W-:Y:S02]  /*13f50*/  @!P3 LDGSTS.E.BYPASS.LTC128B.128 [R10+0x1fc00], desc[UR60][R6.64+0x100], !P0 ;  /* 0x1fc00100060abfae */ /* 0x0001e4000c101d7c */
[----:B0-----:R-:W-:-:S07]  /*13f60*/  IMAD.MOV.U32 R6, RZ, RZ, R14 ;  /* 0x000000ffff067224 */ /* 0x001fce00078e000e */
[----:B------:R-:W-:Y:S05]  /*13f70*/  WARPSYNC.COLLECTIVE R15, `(.L_x_567) ;  /* 0x000000000f087348 */ /* 0x000fea0003c00000 */
[----:B------:R0:W1:Y:S02]  /*13f80*/  SHFL.IDX P6, R14, R13, R12, R11 ;  /* 0x0000000c0d0e7389 */ /* 0x00006400000c000b */
[----:B01----:R-:W-:Y:S01]  /*13f90*/  ENDCOLLECTIVE ;  /* 0x000000000000791b */ /* 0x003fe20003800000 */
.L_x_567:
[----:B------:R-:W-:Y:S02]  /*13fa0*/  IMAD.MOV.U32 R13, RZ, RZ, R0 ;  /* 0x000000ffff0d7224 */ /* 0x000fe400078e0000 */
[----:B------:R-:W-:Y:S02]  /*13fb0*/  IMAD.MOV.U32 R12, RZ, RZ, 0x7 ;  /* 0x00000007ff0c7424 */ /* 0x000fe400078e00ff */
[----:B------:R-:W-:-:S07]  /*13fc0*/  IMAD.MOV.U32 R5, RZ, RZ, R14 ;  /* 0x000000ffff057224 */ /* 0x000fce00078e000e */
[----:B------:R-:W-:Y:S05]  /*13fd0*/  WARPSYNC.COLLECTIVE R15, `(.L_x_568) ;  /* 0x000000000f087348 */ /* 0x000fea0003c00000 */
[----:B------:R0:W1:Y:S02]  /*13fe0*/  SHFL.IDX P6, R14, R13, R12, R11 ;  /* 0x0000000c0d0e7389 */ /* 0x00006400000c000b */
[----:B01----:R-:W-:Y:S01]  /*13ff0*/  ENDCOLLECTIVE ;  /* 0x000000000000791b */ /* 0x003fe20003800000 */
.L_x_568:
[----:B------:R-:W-:-:S05]  /*14000*/  @!P4 LEA R5, P3, R17, R5, 0x1 ;  /* 0x000000051105c211 */ /* 0x000fca00078608ff */
[----:B------:R-:W-:-:S04]  /*14010*/  @!P4 IMAD.X R6, RZ, RZ, R6, P3 ;  /* 0x000000ffff06c224 */ /* 0x000fc800018e0606 */
[----:B------:R-:W-:Y:S02]  /*14020*/  @!P4 IMAD.MOV.U32 R7, RZ, RZ, R6 ;  /* 0x000000ffff07c224 */ /* 0x000fe400078e0006 */
[----:B------:R-:W-:Y:S02]  /*14030*/  IMAD.MOV.U32 R13, RZ, RZ, R4 ;  /* 0x000000ffff0d7224 */ /* 0x000fe400078e0004 */
[----:B------:R-:W-:-:S05]  /*14040*/  @!P4 IMAD.MOV.U32 R6, RZ, RZ, R5 ;  /* 0x000000ffff06c224 */ /* 0x000fca00078e0005 */
[----:B------:R-:W-:Y:S01]  /*14050*/  @!PT LDS RZ, [RZ] ;  /* 0x00000000fffff984 */ /* 0x000fe20000000800 */
[----:B------:R-:W-:Y:S01]  /*14060*/  @!PT LDS RZ, [RZ] ;  /* 0x00000000fffff984 */ /* 0x000fe20000000800 */
[----:B------:R-:W-:Y:S01]  /*14070*/  @!PT LDS RZ, [RZ] ;  /* 0x00000000fffff984 */ /* 0x000fe20000000800 */
[----:B------:R0:W-:Y:S01]  /*14080*/  @!P4 LDGSTS.E.BYPASS.LTC128B.128 [R10+0x18400], desc[UR60][R6.64], !P2 ;  /* 0x18400000060acfae */ /* 0x0001e2000d101d7c */
[----:B------:R-:W-:-:S03]  /*14090*/  IMAD.MOV.U32 R0, RZ, RZ, R14 ;  /* 0x000000ffff007224 */ /* 0x000fc600078e000e */
[----:B------:R0:W-:Y:S04]  /*140a0*/  @!P4 LDGSTS.E.BYPASS.LTC128B.128 [R10+0x1c400], desc[UR60][R6.64+0x80], !P1 ;  /* 0x1c400080060acfae */ /* 0x0001e8000c901d7c */
[----:B0-----:R-:W-:Y:S05]  /*140b0*/  WARPSYNC.COLLECTIVE R15, `(.L_x_569) ;  /* 0x000000000f087348 */ /* 0x001fea0003c00000 */
[----:B------:R1:W2:Y:S02]  /*140c0*/  SHFL.IDX P6, R14, R13, R12, R11 ;  /* 0x0000000c0d0e7389 */ /* 0x0002a400000c000b */
[----:B012---:R-:W-:Y:S01]  /*140d0*/  ENDCOLLECTIVE ;  /* 0x000000000000791b */ /* 0x007fe20003800000 */
.L_x_569:
[----:B------:R-:W-:Y:S01]  /*140e0*/  @!PT LDS RZ, [RZ] ;  /* 0x00000000fffff984 */ /* 0x000fe20000000800 */
[----:B------:R-:W-:Y:S01]  /*140f0*/  @!PT LDS RZ, [RZ] ;  /* 0x00000000fffff984 */ /* 0x000fe20000000800 */
[----:B------:R-:W-:Y:S01]  /*14100*/  @!PT LDS RZ, [RZ] ;  /* 0x00000000fffff984 */ /* 0x000fe20000000800 */
[----:B------:R0:W-:Y:S01]  /*14110*/  @!P4 LDGSTS.E.BYPASS.LTC128B.128 [R10+0x20400], desc[UR60][R6.64+0x100], !P0 ;  /* 0x20400100060acfae */ /* 0x0001e2000c101d7c */
[----:B------:R-:W-:Y:S01]  /*14120*/  IMAD.MOV.U32 R4, RZ, RZ, R14 ;  /* 0x000000ffff047224 */ /* 0x000fe200078e000e */
[----:B------:R-:W-:Y:S06]  /*14130*/  BRA `(.L_x_570) ;  /* 0xffffffb4000c7947 */ /* 0x000fec000383ffff */
.L_x_452:
[----:B0-----:R-:W2:Y:S02]  /*14140*/  LDL R2, [R1+0x4] ;  /* 0x0000040001027983 */ /* 0x001ea40000100800 */
[----:B--2---:R0:W1:Y:S02]  /*14150*/  SYNCS.PHASECHK.TRANS64.TRYWAIT P0, [R2+URZ+0x36820], R0 ;  /* 0x03682000020075a7 */ /* 0x004064000800017f */
[----:B-1----:R-:W-:Y:S05]  /*14160*/  @!P0 NANOSLEEP.SYNCS 0x989680 ;  /* 0x009896800000895d */ /* 0x002fea0003900000 */
[----:B------:R-:W1:Y:S02]  /*14170*/  @!P0 SYNCS.PHASECHK.TRANS64 P0, [R2+URZ+0x36820], R0 ;  /* 0x03682000020085a7 */ /* 0x000e64000800007f */
[----:B-1----:R-:W-:Y:S05]  /*14180*/  @!P0 BRA `(.L_x_452) ;  /* 0xfffffffc00ec8947 */ /* 0x002fea000383ffff */
[----:B------:R-:W-:Y:S05]  /*14190*/  BRA `(.L_x_571) ;  /* 0xffffffb400907947 */ /* 0x000fea000383ffff */
.L_x_461:
[----:B-1----:R1:W2:Y:S02]  /*141a0*/  SYNCS.PHASECHK.TRANS64.TRYWAIT P0, [R3+URZ+0x36840], R2 ;  /* 0x03684002030075a7 */ /* 0x0022a4000800017f */
[----:B--2---:R-:W-:Y:S05]  /*141b0*/  @!P0 NANOSLEEP.SYNCS 0x989680 ;  /* 0x009896800000895d */ /* 0x004fea0003900000 */
[----:B------:R-:W2:Y:S02]  /*141c0*/  @!P0 SYNCS.PHASECHK.TRANS64 P0, [R3+URZ+0x36840], R2 ;  /* 0x03684002030085a7 */ /* 0x000ea4000800007f */
[----:B--2---:R-:W-:Y:S05]  /*141d0*/  @!P0 BRA `(.L_x_461) ;  /* 0xfffffffc00f08947 */ /* 0x004fea000383ffff */
[----:B------:R-:W-:Y:S05]  /*141e0*/  BRA `(.L_x_572) ;  /* 0xffffffb8005c7947 */ /* 0x000fea000383ffff */
.L_x_468:
[----:B0-----:R0:W1:Y:S02]  /*141f0*/  SYNCS.PHASECHK.TRANS64.TRYWAIT P0, [R3+URZ+0x60], R2 ;  /* 0x00006002030075a7 */ /* 0x001064000800017f */
[----:B-1----:R-:W-:Y:S05]  /*14200*/  @!P0 NANOSLEEP.SYNCS 0x989680 ;  /* 0x009896800000895d */ /* 0x002fea0003900000 */
[----:B------:R-:W1:Y:S02]  /*14210*/  @!P0 SYNCS.PHASECHK.TRANS64 P0, [R3+URZ+0x60], R2 ;  /* 0x00006002030085a7 */ /* 0x000e64000800007f */
[----:B-1----:R-:W-:Y:S05]  /*14220*/  @!P0 BRA `(.L_x_468) ;  /* 0xfffffffc00f08947 */ /* 0x002fea000383ffff */
[----:B------:R-:W-:Y:S05]  /*14230*/  BRA `(.L_x_573) ;  /* 0xffffffbc00787947 */ /* 0x000fea000383ffff */
.L_x_478:
[----:B---3--:R3:W4:Y:S02]  /*14240*/  SYNCS.PHASECHK.TRANS64.TRYWAIT P0, [R3+URZ+0x36840], R2 ;  /* 0x03684002030075a7 */ /* 0x008724000800017f */
[----:B----4-:R-:W-:Y:S05]  /*14250*/  @!P0 NANOSLEEP.SYNCS 0x989680 ;  /* 0x009896800000895d */ /* 0x010fea0003900000 */
[----:B------:R-:W4:Y:S02]  /*14260*/  @!P0 SYNCS.PHASECHK.TRANS64 P0, [R3+URZ+0x36840], R2 ;  /* 0x03684002030085a7 */ /* 0x000f24000800007f */
[----:B----4-:R-:W-:Y:S05]  /*14270*/  @!P0 BRA `(.L_x_478) ;  /* 0xfffffffc00f08947 */ /* 0x010fea000383ffff */
[----:B------:R-:W-:Y:S05]  /*14280*/  BRA `(.L_x_574) ;  /* 0xffffffc400647947 */ /* 0x000fea000383ffff */
.L_x_485:
[----:B--2---:R2:W3:Y:S02]  /*14290*/  SYNCS.PHASECHK.TRANS64.TRYWAIT P0, [R2+URZ+0x60], R3 ;  /* 0x00006003020075a7 */ /* 0x0044e4000800017f */
[----:B---3--:R-:W-:Y:S05]  /*142a0*/  @!P0 NANOSLEEP.SYNCS 0x989680 ;  /* 0x009896800000895d */ /* 0x008fea0003900000 */
[----:B------:R-:W3:Y:S02]  /*142b0*/  @!P0 SYNCS.PHASECHK.TRANS64 P0, [R2+URZ+0x60], R3 ;  /* 0x00006003020085a7 */ /* 0x000ee4000800007f */
[----:B---3--:R-:W-:Y:S05]  /*142c0*/  @!P0 BRA `(.L_x_485) ;  /* 0xfffffffc00f08947 */ /* 0x008fea000383ffff */
[----:B------:R-:W-:Y:S05]  /*142d0*/  BRA `(.L_x_575) ;  /* 0xffffffc800807947 */ /* 0x000fea000383ffff */
.L_x_495:
[----:B----4-:R4:W0:Y:S02]  /*142e0*/  SYNCS.PHASECHK.TRANS64.TRYWAIT P0, [R2+URZ+0x36840], R3 ;  /* 0x03684003020075a7 */ /* 0x010824000800017f */
[----:B0-----:R-:W-:Y:S05]  /*142f0*/  @!P0 NANOSLEEP.SYNCS 0x989680 ;  /* 0x009896800000895d */ /* 0x001fea0003900000 */
[----:B------:R-:W0:Y:S02]  /*14300*/  @!P0 SYNCS.PHASECHK.TRANS64 P0, [R2+URZ+0x36840], R3 ;  /* 0x03684003020085a7 */ /* 0x000e24000800007f */
[----:B0-----:R-:W-:Y:S05]  /*14310*/  @!P0 BRA `(.L_x_495) ;  /* 0xfffffffc00f08947 */ /* 0x001fea000383ffff */
[----:B------:R-:W-:Y:S05]  /*14320*/  BRA `(.L_x_576) ;  /* 0xffffffd000347947 */ /* 0x000fea000383ffff */
.L_x_502:
[----:B--2---:R2:W3:Y:S02]  /*14330*/  SYNCS.PHASECHK.TRANS64.TRYWAIT P0, [R2+URZ+0x60], R5 ;  /* 0x00006005020075a7 */ /* 0x0044e4000800017f */
[----:B---3--:R-:W-:Y:S05]  /*14340*/  @!P0 NANOSLEEP.SYNCS 0x989680 ;  /* 0x009896800000895d */ /* 0x008fea0003900000 */
[----:B------:R-:W3:Y:S02]  /*14350*/  @!P0 SYNCS.PHASECHK.TRANS64 P0, [R2+URZ+0x60], R5 ;  /* 0x00006005020085a7 */ /* 0x000ee4000800007f */
[----:B---3--:R-:W-:Y:S05]  /*14360*/  @!P0 BRA `(.L_x_502) ;  /* 0xfffffffc00f08947 */ /* 0x008fea000383ffff */
[----:B------:R-:W-:Y:S05]  /*14370*/  BRA `(.L_x_577) ;  /* 0xffffffd400507947 */ /* 0x000fea000383ffff */
.L_x_514:
[----:B0-----:R0:W2:Y:S02]  /*14380*/  SYNCS.PHASECHK.TRANS64.TRYWAIT P0, [R2+URZ+0x36860], R0 ;  /* 0x03686000020075a7 */ /* 0x0010a4000800017f */
[----:B--2---:R-:W-:Y:S05]  /*14390*/  @!P0 NANOSLEEP.SYNCS 0x989680 ;  /* 0x009896800000895d */ /* 0x004fea0003900000 */
[----:B------:R-:W2:Y:S02]  /*143a0*/  @!P0 SYNCS.PHASECHK.TRANS64 P0, [R2+URZ+0x36860], R0 ;  /* 0x03686000020085a7 */ /* 0x000ea4000800007f */
[----:B--2---:R-:W-:Y:S05]  /*143b0*/  @!P0 BRA `(.L_x_514) ;  /* 0xfffffffc00f08947 */ /* 0x004fea000383ffff */
[----:B------:R-:W-:Y:S05]  /*143c0*/  BRA `(.L_x_578) ;  /* 0xffffffd800e87947 */ /* 0x000fea000383ffff */
.L_x_522:
[----:B------:R-:W-:Y:S01]  /*143d0*/  BSSY B0, `(.L_x_579) ;  /* 0x0000008000007945 */ /* 0x000fe20003800000 */
[----:B------:R-:W-:Y:S02]  /*143e0*/  IMAD.MOV.U32 R13, RZ, RZ, R16 ;  /* 0x000000ffff0d7224 */ /* 0x000fe400078e0010 */
[----:B------:R-:W-:Y:S02]  /*143f0*/  IMAD.MOV.U32 R12, RZ, RZ, RZ ;  /* 0x000000ffff0c7224 */ /* 0x000fe400078e00ff */
[----:B------:R-:W-:Y:S02]  /*14400*/  IMAD.MOV.U32 R11, RZ, RZ, 0x1f ;  /* 0x0000001fff0b7424 */ /* 0x000fe400078e00ff */
[----:B------:R-:W-:-:S07]  /*14410*/  IMAD.MOV.U32 R15, RZ, RZ, -0x1 ;  /* 0xffffffffff0f7424 */ /* 0x000fce00078e00ff */
[----:B-----5:R-:W-:Y:S05]  /*14420*/  WARPSYNC.COLLECTIVE R15, `(.L_x_580) ;  /* 0x000000000f087348 */ /* 0x020fea0003c00000 */
[----:B------:R0:W1:Y:S02]  /*14430*/  SHFL.IDX P6, R14, R13, R12, R11 ;  /* 0x0000000c0d0e7389 */ /* 0x00006400000c000b */
[----:B01---5:R-:W-:Y:S01]  /*14440*/  ENDCOLLECTIVE ;  /* 0x000000000000791b */ /* 0x023fe20003800000 */
.L_x_580:
[----:B------:R-:W-:Y:S05]  /*14450*/  BSYNC B0 ;  /* 0x0000000000007941 */ /* 0x000fea0003800000 */
.L_x_579:
[----:B------:R-:W-:Y:S02]  /*14460*/  IMAD.MOV.U32 R13, RZ, RZ, R16 ;  /* 0x000000ffff0d7224 */ /* 0x000fe400078e0010 */
[----:B------:R-:W-:Y:S02]  /*14470*/  IMAD.MOV.U32 R12, RZ, RZ, 0x1 ;  /* 0x00000001ff0c7424 */ /* 0x000fe400078e00ff */
[----:B------:R-:W-:Y:S02]  /*14480*/  IMAD.MOV.U32 R11, RZ, RZ, 0x1f ;  /* 0x0000001fff0b7424 */ /* 0x000fe400078e00ff */
[----:B------:R-:W-:Y:S02]  /*14490*/  IMAD.MOV.U32 R15, RZ, RZ, -0x1 ;  /* 0xffffffffff0f7424 */ /* 0x000fe400078e00ff */
[----:B------:R-:W-:Y:S02]  /*144a0*/  IMAD.IADD R5, R19, 0x1, R7 ;  /* 0x0000000113057824 */ /* 0x000fe400078e0207 */
[----:B------:R-:W-:-:S07]  /*144b0*/  IMAD.MOV.U32 R0, RZ, RZ, R14 ;  /* 0x000000ffff007224 */ /* 0x000fce00078e000e */
[----:B------:R-:W-:Y:S05]  /*144c0*/  WARPSYNC.COLLECTIVE R15, `(.L_x_581) ;  /* 0x000000000f087348 */ /* 0x000fea0003c00000 */
[----:B------:R0:W1:Y:S02]  /*144d0*/  SHFL.IDX P6, R14, R13, R12, R11 ;  /* 0x0000000c0d0e7389 */ /* 0x00006400000c000b */
[----:B01----:R-:W-:Y:S01]  /*144e0*/  ENDCOLLECTIVE ;  /* 0x000000000000791b */ /* 0x003fe20003800000 */
.L_x_581:
[----:B------:R-:W-:Y:S02]  /*144f0*/  ULDC UR4, c[0x0][0xc3c] ;  /* 0x00030f0000047ab9 */ /* 0x000fe40000000800 */
[----:B------:R-:W-:-:S13]  /*14500*/  ISETP.GE.OR P1, PT, R5, UR4, !P0 ;  /* 0x0000000405007c0c */ /* 0x000fda000c726670 */
[----:B------:R-:W0:Y:S01]  /*14510*/  @!P1 LDC.64 R2, c[0x0][0xc80] ;  /* 0x00032000ff029b82 */ /* 0x000e220000000a00 */
[----:B------:R-:W-:Y:S02]  /*14520*/  IMAD.MOV.U32 R11, RZ, RZ, RZ ;  /* 0x000000ffff0b7224 */ /* 0x000fe400078e00ff */
[----:B------:R-:W-:Y:S02]  /*14530*/  IMAD.MOV.U32 R4, RZ, RZ, R14 ;  /* 0x000000ffff047224 */ /* 0x000fe400078e000e */
[----:B0-----:R-:W-:-:S06]  /*14540*/  @!P1 IMAD.WIDE R2, R5, 0x4, R2 ;  /* 0x0000000405029825 */ /* 0x001fcc00078e0202 */
[----:B------:R0:W2:Y:S01]  /*14550*/  @!P1 LDG.E R3, desc[UR60][R2.64] ;  /* 0x0000003c02039981 */ /* 0x0000a2000c1e1900 */
[C---:B------:R-:W-:Y:S02]  /*14560*/  ISETP.GE.U32.AND P2, PT, R7.reuse, 0x2, PT ;  /* 0x000000020700780c */ /* 0x040fe40003f46070 */
[C---:B------:R-:W-:Y:S02]  /*14570*/  ISETP.GE.U32.AND P3, PT, R7.reuse, 0x4, PT ;  /* 0x000000040700780c */ /* 0x040fe40003f66070 */
[C---:B------:R-:W-:Y:S02]  /*14580*/  ISETP.GE.U32.AND P4, PT, R7.reuse, 0x8, PT ;  /* 0x000000080700780c */ /* 0x040fe40003f86070 */
[C---:B------:R-:W-:Y:S01]  /*14590*/  ISETP.GE.U32.AND P5, PT, R7.reuse, 0x10, PT ;  /* 0x000000100700780c */ /* 0x040fe20003fa6070 */
[----:B0-----:R-:W-:Y:S02]  /*145a0*/  IMAD.MOV.U32 R2, RZ, RZ, RZ ;  /* 0x000000ffff027224 */ /* 0x001fe400078e00ff */
[----:B--2---:R-:W-:Y:S01]  /*145b0*/  @!P1 IMAD.MOV.U32 R2, RZ, RZ, R3 ;  /* 0x000000ffff029224 */ /* 0x004fe200078e0003 */
[----:B------:R-:W-:-:S03]  /*145c0*/  ISETP.NE.AND P1, PT, R7, RZ, PT ;  /* 0x000000ff0700720c */ /* 0x000fc60003f25270 */
[----:B------:R-:W-:-:S10]  /*145d0*/  IMAD.MOV.U32 R13, RZ, RZ, R2 ;  /* 0x000000ffff0d7224 */ /* 0x000fd400078e0002 */
[----:B------:R-:W-:Y:S05]  /*145e0*/  WARPSYNC.COLLECTIVE R15, `(.L_x_582) ;  /* 0x000000000f087348 */ /* 0x000fea0003c00000 */
[----:B------:R0:W1:Y:S02]  /*145f0*/  SHFL.UP P6, R14, R13, R12, R11 ;  /* 0x0400000c0d0e7389 */ /* 0x00006400000c000b */
[----:B01----:R-:W-:Y:S01]  /*14600*/  ENDCOLLECTIVE ;  /* 0x000000000000791b */ /* 0x003fe20003800000 */
.L_x_582:
[----:B------:R-:W-:Y:S02]  /*14610*/  IMAD.MOV.U32 R12, RZ, RZ, 0x2 ;  /* 0x00000002ff0c7424 */ /* 0x000fe400078e00ff */
[----:B------:R-:W-:-:S05]  /*14620*/  IMAD.MOV.U32 R3, RZ, RZ, R14 ;  /* 0x000000ffff037224 */ /* 0x000fca00078e000e */
[----:B------:R-:W-:-:S05]  /*14630*/  SEL R5, R3, RZ, P1 ;  /* 0x000000ff03057207 */ /* 0x000fca0000800000 */
[----:B------:R-:W-:-:S04]  /*14640*/  IMAD.IADD R3, R2, 0x1, R5 ;  /* 0x0000000102037824 */ /* 0x000fc800078e0205 */
[----:B------:R-:W-:-:S07]  /*14650*/  IMAD.MOV.U32 R13, RZ, RZ, R3 ;  /* 0x000000ffff0d7224 */ /* 0x000fce00078e0003 */
[----:B------:R-:W-:Y:S05]  /*14660*/  WARPSYNC.COLLECTIVE R15, `(.L_x_583) ;  /* 0x000000000f087348 */ /* 0x000fea0003c00000 */
[----:B------:R0:W1:Y:S02]  /*14670*/  SHFL.UP P6, R14, R13, R12, R11 ;  /* 0x0400000c0d0e7389 */ /* 0x00006400000c000b */
[----:B01----:R-:W-:Y:S01]  /*14680*/  ENDCOLLECTIVE ;  /* 0x000000000000791b */ /* 0x003fe20003800000 */
.L_x_583:
        /* <DEDUP_REMOVED lines=8> */
.L_x_584:
        /* <DEDUP_REMOVED lines=8> */
.L_x_585:
        /* <DEDUP_REMOVED lines=8> */
.L_x_586:
[----:B------:R-:W-:Y:S02]  /*14810*/  IMAD.MOV.U32 R12, RZ, RZ, 0x1f ;  /* 0x0000001fff0c7424 */ /* 0x000fe400078e00ff */
[----:B------:R-:W-:Y:S02]  /*14820*/  IMAD.MOV.U32 R11, RZ, RZ, 0x1f ;  /* 0x0000001fff0b7424 */ /* 0x000fe400078e00ff */
[----:B------:R-:W-:-:S05]  /*14830*/  IMAD.MOV.U32 R5, RZ, RZ, R14 ;  /* 0x000000ffff057224 */ /* 0x000fca00078e000e */
[----:B------:R-:W-:-:S05]  /*14840*/  SEL R5, R5, RZ, P5 ;  /* 0x000000ff05057207 */ /* 0x000fca0002800000 */
[----:B------:R-:W-:-:S04]  /*14850*/  IMAD.IADD R3, R3, 0x1, R5 ;  /* 0x0000000103037824 */ /* 0x000fc800078e0205 */
[----:B------:R-:W-:-:S07]  /*14860*/  IMAD.MOV.U32 R13, RZ, RZ, R3 ;  /* 0x000000ffff0d7224 */ /* 0x000fce00078e0003 */
[----:B------:R-:W-:Y:S05]  /*14870*/  WARPSYNC.COLLECTIVE R15, `(.L_x_587) ;  /* 0x000000000f087348 */ /* 0x000fea0003c00000 */
[----:B------:R0:W1:Y:S02]  /*14880*/  SHFL.IDX P6, R14, R13, R12, R11 ;  /* 0x0000000c0d0e7389 */ /* 0x00006400000c000b */
[----:B01----:R-:W-:Y:S01]  /*14890*/  ENDCOLLECTIVE ;  /* 0x000000000000791b */ /* 0x003fe20003800000 */
.L_x_587:
[----:B------:R-:W-:Y:S01]  /*148a0*/  IMAD.MOV.U32 R6, RZ, RZ, R14 ;  /* 0x000000ffff067224 */ /* 0x000fe200078e000e */
[----:B------:R-:W-:Y:S06]  /*148b0*/  BRA `(.L_x_588) ;  /* 0xffffffdc00ac7947 */ /* 0x000fec000383ffff */
.L_x_527:
[----:B------:R-:W-:Y:S01]  /*148c0*/  BSSY B0, `(.L_x_589) ;  /* 0x0000008000007945 */ /* 0x000fe20003800000 */
[----:B-----5:R-:W-:Y:S02]  /*148d0*/  IMAD.MOV.U32 R13, RZ, RZ, R2 ;  /* 0x000000ffff0d7224 */ /* 0x020fe400078e0002 */
[----:B------:R-:W-:Y:S02]  /*148e0*/  IMAD.MOV.U32 R12, RZ, RZ, 0x1 ;  /* 0x00000001ff0c7424 */ /* 0x000fe400078e00ff */
[----:B------:R-:W-:Y:S02]  /*148f0*/  IMAD.MOV.U32 R11, RZ, RZ, RZ ;  /* 0x000000ffff0b7224 */ /* 0x000fe400078e00ff */
[----:B------:R-:W-:-:S07]  /*14900*/  IMAD.MOV.U32 R15, RZ, RZ, -0x1 ;  /* 0xffffffffff0f7424 */ /* 0x000fce00078e00ff */
[----:B0-----:R-:W-:Y:S05]  /*14910*/  WARPSYNC.COLLECTIVE R15, `(.L_x_590) ;  /* 0x000000000f087348 */ /* 0x001fea0003c00000 */
[----:B------:R1:W2:Y:S02]  /*14920*/  SHFL.UP P6, R14, R13, R12, R11 ;  /* 0x0400000c0d0e7389 */ /* 0x0002a400000c000b */
[----:B012---:R-:W-:Y:S01]  /*14930*/  ENDCOLLECTIVE ;  /* 0x000000000000791b */ /* 0x007fe20003800000 */
.L_x_590:
[----:B------:R-:W-:Y:S05]  /*14940*/  BSYNC B0 ;  /* 0x0000000000007941 */ /* 0x000fea0003800000 */
.L_x_589:
[----:B------:R-:W-:Y:S01]  /*14950*/  SEL R3, R14, RZ, P1 ;  /* 0x000000ff0e037207 */ /* 0x000fe20000800000 */
[----:B------:R-:W-:Y:S02]  /*14960*/  IMAD.MOV.U32 R12, RZ, RZ, 0x2 ;  /* 0x00000002ff0c7424 */ /* 0x000fe400078e00ff */
[----:B------:R-:W-:Y:S02]  /*14970*/  IMAD.MOV.U32 R11, RZ, RZ, RZ ;  /* 0x000000ffff0b7224 */ /* 0x000fe400078e00ff */
[----:B------:R-:W-:Y:S02]  /*14980*/  IMAD.IADD R3, R2, 0x1, R3 ;  /* 0x0000000102037824 */ /* 0x000fe400078e0203 */
[----:B------:R-:W-:Y:S02]  /*14990*/  IMAD.MOV.U32 R15, RZ, RZ, -0x1 ;  /* 0xffffffffff0f7424 */ /* 0x000fe400078e00ff */
[----:B------:R-:W-:-:S07]  /*149a0*/  IMAD.MOV.U32 R13, RZ, RZ, R3 ;  /* 0x000000ffff0d7224 */ /* 0x000fce00078e0003 */
[----:B------:R-:W-:Y:S05]  /*149b0*/  WARPSYNC.COLLECTIVE R15, `(.L_x_591) ;  /* 0x000000000f087348 */ /* 0x000fea0003c00000 */
[----:B------:R0:W1:Y:S02]  /*149c0*/  SHFL.UP P6, R14, R13, R12, R11 ;  /* 0x0400000c0d0e7389 */ /* 0x00006400000c000b */
[----:B01----:R-:W-:Y:S01]  /*149d0*/  ENDCOLLECTIVE ;  /* 0x000000000000791b */ /* 0x003fe20003800000 */
.L_x_591:
        /* <DEDUP_REMOVED lines=8> */
.L_x_592:
        /* <DEDUP_REMOVED lines=8> */
.L_x_593:
        /* <DEDUP_REMOVED lines=8> */
.L_x_594:
        /* <DEDUP_REMOVED lines=9> */
.L_x_595:
[----:B------:R-:W-:Y:S01]  /*14bf0*/  IMAD.MOV.U32 R6, RZ, RZ, R14 ;  /* 0x000000ffff067224 */ /* 0x000fe200078e000e */
[----:B------:R-:W-:Y:S06]  /*14c00*/  BRA `(.L_x_596) ;  /* 0xffffffdc00747947 */ /* 0x000fec000383ffff */
.L_x_529:
[----:B------:R-:W-:Y:S01]  /*14c10*/  BSSY B0, `(.L_x_597) ;  /* 0x0000006000007945 */ /* 0x000fe20003800000 */
[----:B------:R-:W-:Y:S01]  /*14c20*/  PLOP3.LUT P6, PT, P6, PT, PT, 0x8, 0x0 ;  /* 0x000000000000781c */ /* 0x000fe200037ce170 */
[----:B------:R-:W-:-:S12]  /*14c30*/  IMAD.MOV.U32 R15, RZ, RZ, -0x1 ;  /* 0xffffffffff0f7424 */ /* 0x000fd800078e00ff */
[----:B0----5:R-:W-:Y:S05]  /*14c40*/  WARPSYNC.COLLECTIVE R15, `(.L_x_598) ;  /* 0x000000000f087348 */ /* 0x021fea0003c00000 */
[----:B------:R-:W-:Y:S01]  /*14c50*/  VOTE.ANY R14, PT, P6 ;  /* 0x00000000000e7806 */ /* 0x000fe200030e0100 */
[----:B0----5:R-:W-:Y:S06]  /*14c60*/  ENDCOLLECTIVE ;  /* 0x000000000000791b */ /* 0x021fec0003800000 */
.L_x_598:
[----:B------:R-:W-:Y:S05]  /*14c70*/  BSYNC B0 ;  /* 0x0000000000007941 */ /* 0x000fea0003800000 */
.L_x_597:
[----:B------:R-:W-:Y:S02]  /*14c80*/  IMAD.MOV.U32 R5, RZ, RZ, R14 ;  /* 0x000000ffff057224 */ /* 0x000fe400078e000e */
[----:B------:R-:W-:Y:S02]  /*14c90*/  IMAD.MOV.U32 R13, RZ, RZ, R2 ;  /* 0x000000ffff0d7224 */ /* 0x000fe400078e0002 */
[----:B------:R-:W0:Y:S01]  /*14ca0*/  POPC R4, R5 ;  /* 0x0000000500047309 */ /* 0x000e220000000000 */
[----:B------:R-:W-:Y:S02]  /*14cb0*/  IMAD.MOV.U32 R11, RZ, RZ, 0x1f ;  /* 0x0000001fff0b7424 */ /* 0x000fe400078e00ff */
[----:B------:R-:W-:Y:S02]  /*14cc0*/  IMAD.MOV.U32 R15, RZ, RZ, -0x1 ;  /* 0xffffffffff0f7424 */ /* 0x000fe400078e00ff */
[----:B0-----:R-:W-:-:S07]  /*14cd0*/  IMAD.MOV.U32 R12, RZ, RZ, R4 ;  /* 0x000000ffff0c7224 */ /* 0x001fce00078e0004 */
[----:B------:R-:W-:Y:S05]  /*14ce0*/  WARPSYNC.COLLECTIVE R15, `(.L_x_599) ;  /* 0x000000000f087348 */ /* 0x000fea0003c00000 */
[----:B------:R0:W1:Y:S02]  /*14cf0*/  SHFL.IDX P6, R14, R13, R12, R11 ;  /* 0x0000000c0d0e7389 */ /* 0x00006400000c000b */
[----:B01----:R-:W-:Y:S01]  /*14d00*/  ENDCOLLECTIVE ;  /* 0x000000000000791b */ /* 0x003fe20003800000 */
.L_x_599:
[----:B------:R-:W-:Y:S01]  /*14d10*/  IMAD.MOV.U32 R17, RZ, RZ, R14 ;  /* 0x000000ffff117224 */ /* 0x000fe200078e000e */
[----:B------:R-:W-:Y:S06]  /*14d20*/  BRA `(.L_x_600) ;  /* 0xffffffdc00647947 */ /* 0x000fec000383ffff */
.L_x_531:
[----:B------:R-:W-:Y:S01]  /*14d30*/  BSSY B0, `(.L_x_601) ;  /* 0x0000007000007945 */ /* 0x000fe20003800000 */
[----:B------:R-:W-:Y:S02]  /*14d40*/  IMAD.MOV.U32 R13, RZ, RZ, R3 ;  /* 0x000000ffff0d7224 */ /* 0x000fe400078e0003 */
[----:B------:R-:W-:Y:S02]  /*14d50*/  IMAD.MOV.U32 R11, RZ, RZ, 0x1f ;  /* 0x0000001fff0b7424 */ /* 0x000fe400078e00ff */
[----:B------:R-:W-:-:S07]  /*14d60*/  IMAD.MOV.U32 R15, RZ, RZ, -0x1 ;  /* 0xffffffffff0f7424 */ /* 0x000fce00078e00ff */
[----:B0-2--5:R-:W-:Y:S05]  /*14d70*/  WARPSYNC.COLLECTIVE R15, `(.L_x_602) ;  /* 0x000000000f087348 */ /* 0x025fea0003c00000 */
[----:B------:R1:W3:Y:S02]  /*14d80*/  SHFL.IDX P6, R14, R13, R12, R11 ;  /* 0x0000000c0d0e7389 */ /* 0x0002e400000c000b */
[----:B0123-5:R-:W-:Y:S01]  /*14d90*/  ENDCOLLECTIVE ;  /* 0x000000000000791b */ /* 0x02ffe20003800000 */
.L_x_602:
[----:B------:R-:W-:Y:S05]  /*14da0*/  BSYNC B0 ;  /* 0x0000000000007941 */ /* 0x000fea0003800000 */
.L_x_601:
[----:B------:R-:W-:Y:S01]  /*14db0*/  IMAD.MOV.U32 R2, RZ, RZ, R14 ;  /* 0x000000ffff027224 */ /* 0x000fe200078e000e */
[----:B------:R-:W-:Y:S06]  /*14dc0*/  BRA `(.L_x_530) ;  /* 0xffffffdc00587947 */ /* 0x000fec000383ffff */
.L_x_535:
[----:B0-----:R0:W2:Y:S02]  /*14dd0*/  SYNCS.PHASECHK.TRANS64.TRYWAIT P0, [R0+URZ+0x36820], R3 ;  /* 0x03682003000075a7 */ /* 0x0010a4000800017f */
[----:B--2---:R-:W-:Y:S05]  /*14de0*/  @!P0 NANOSLEEP.SYNCS 0x989680 ;  /* 0x009896800000895d */ /* 0x004fea0003900000 */
[----:B------:R-:W2:Y:S02]  /*14df0*/  @!P0 SYNCS.PHASECHK.TRANS64 P0, [R0+URZ+0x36820], R3 ;  /* 0x03682003000085a7 */ /* 0x000ea4000800007f */
[----:B--2---:R-:W-:Y:S05]  /*14e00*/  @!P0 BRA `(.L_x_535) ;  /* 0xfffffffc00f08947 */ /* 0x004fea000383ffff */
[----:B------:R-:W-:Y:S05]  /*14e10*/  BRA `(.L_x_603) ;  /* 0xffffffe0004c7947 */ /* 0x000fea000383ffff */
.L_x_536:
[----:B------:R-:W2:Y:S01]  /*14e20*/  S2R R2, SR_TID.X ;  /* 0x0000000000027919 */ /* 0x000ea20000002100 */
[----:B------:R-:W-:Y:S01]  /*14e30*/  BSSY B0, `(.L_x_604) ;  /* 0x000000a000007945 */ /* 0x000fe20003800000 */
[----:B------:R-:W-:Y:S02]  /*14e40*/  IMAD.MOV.U32 R12, RZ, RZ, RZ ;  /* 0x000000ffff0c7224 */ /* 0x000fe400078e00ff */
[----:B------:R-:W-:Y:S02]  /*14e50*/  IMAD.MOV.U32 R11, RZ, RZ, 0x1f ;  /* 0x0000001fff0b7424 */ /* 0x000fe400078e00ff */
[----:B------:R-:W-:Y:S01]  /*14e60*/  IMAD.MOV.U32 R15, RZ, RZ, -0x1 ;  /* 0xffffffffff0f7424 */ /* 0x000fe200078e00ff */
[----:B--2---:R-:W-:-:S04]  /*14e70*/  SHF.R.U32.HI R2, RZ, 0x5, R2 ;  /* 0x00000005ff027819 */ /* 0x004fc80000011602 */
[----:B------:R-:W-:-:S05]  /*14e80*/  LOP3.LUT R2, R2, 0x3, RZ, 0xc0, !PT ;  /* 0x0000000302027812 */ /* 0x000fca00078ec0ff */
[----:B------:R-:W-:-:S07]  /*14e90*/  IMAD.MOV.U32 R13, RZ, RZ, R2 ;  /* 0x000000ffff0d7224 */ /* 0x000fce00078e0002 */
[----:B01--45:R-:W-:Y:S05]  /*14ea0*/  WARPSYNC.COLLECTIVE R15, `(.L_x_605) ;  /* 0x000000000f087348 */ /* 0x033fea0003c00000 */
[----:B------:R2:W3:Y:S02]  /*14eb0*/  SHFL.IDX P6, R14, R13, R12, R11 ;  /* 0x0000000c0d0e7389 */ /* 0x0004e400000c000b */
[----:B012345:R-:W-:Y:S01]  /*14ec0*/  ENDCOLLECTIVE ;  /* 0x000000000000791b */ /* 0x03ffe20003800000 */
.L_x_605:
[----:B------:R-:W-:Y:S05]  /*14ed0*/  BSYNC B0 ;  /* 0x0000000000007941 */ /* 0x000fea0003800000 */
.L_x_604:
[----:B------:R-:W-:Y:S05]  /*14ee0*/  BRA `(.L_x_606) ;  /* 0xffffffe000347947 */ /* 0x000fea000383ffff */
.L_x_539:
[----:B------:R-:W-:Y:S01]  /*14ef0*/  BSSY B1, `(.L_x_607) ;  /* 0x0000006000017945 */ /* 0x000fe20003800000 */
[----:B------:R-:W-:-:S07]  /*14f00*/  IMAD.MOV.U32 R15, RZ, RZ, -0x1 ;  /* 0xffffffffff0f7424 */ /* 0x000fce00078e00ff */
[----:B012-45:R-:W-:Y:S05]  /*14f10*/  WARPSYNC.COLLECTIVE R15, `(.L_x_608) ;  /* 0x000000000f0c7348 */ /* 0x037fea0003c00000 */
[----:B------:R-:W-:Y:S02]  /*14f20*/  ELECT P6, UR62, PT ;  /* 0x00000000003e782f */ /* 0x000fe400038c0000 */
[----:B------:R-:W-:Y:S01]  /*14f30*/  MOV R14, UR62 ;  /* 0x0000003e000e7c02 */ /* 0x000fe20008000f00 */
[----:B012-45:R-:W-:Y:S10]  /*14f40*/  ENDCOLLECTIVE ;  /* 0x000000000000791b */ /* 0x037ff40003800000 */
.L_x_608:
[----:B------:R-:W-:Y:S05]  /*14f50*/  BSYNC B1 ;  /* 0x0000000000017941 */ /* 0x000fea0003800000 */
.L_x_607:
[----:B------:R-:W-:Y:S05]  /*14f60*/  BRA `(.L_x_609) ;  /* 0xffffffe0002c7947 */ /* 0x000fea000383ffff */
.L_x_541:
[----:B0-----:R0:W1:Y:S02]  /*14f70*/  SYNCS.PHASECHK.TRANS64.TRYWAIT P0, [R6+URZ], R5 ;  /* 0x00000005060075a7 */ /* 0x001064000800017f */
[----:B-1----:R-:W-:Y:S05]  /*14f80*/  @!P0 NANOSLEEP.SYNCS 0x989680 ;  /* 0x009896800000895d */ /* 0x002fea0003900000 */
[----:B------:R-:W1:Y:S02]  /*14f90*/  @!P0 SYNCS.PHASECHK.TRANS64 P0, [R6+URZ], R5 ;  /* 0x00000005060085a7 */ /* 0x000e64000800007f */
[----:B-1----:R-:W-:Y:S05]  /*14fa0*/  @!P0 BRA `(.L_x_541) ;  /* 0xfffffffc00f08947 */ /* 0x002fea000383ffff */
[----:B------:R-:W-:Y:S05]  /*14fb0*/  BRA `(.L_x_610) ;  /* 0xffffffe000687947 */ /* 0x000fea000383ffff */
.L_x_542:
[----:B-1----:R1:W2:Y:S02]  /*14fc0*/  SYNCS.PHASECHK.TRANS64.TRYWAIT P0, [R7+URZ], R2 ;  /* 0x00000002070075a7 */ /* 0x0022a4000800017f */
[----:B--2---:R-:W-:Y:S05]  /*14fd0*/  @!P0 NANOSLEEP.SYNCS 0x989680 ;  /* 0x009896800000895d */ /* 0x004fea0003900000 */
[----:B------:R-:W2:Y:S02]  /*14fe0*/  @!P0 SYNCS.PHASECHK.TRANS64 P0, [R7+URZ], R2 ;  /* 0x00000002070085a7 */ /* 0x000ea4000800007f */
[----:B--2---:R-:W-:Y:S05]  /*14ff0*/  @!P0 BRA `(.L_x_542) ;  /* 0xfffffffc00f08947 */ /* 0x004fea000383ffff */
[----:B------:R-:W-:Y:S05]  /*15000*/  BRA `(.L_x_611) ;  /* 0xffffffe0005c7947 */ /* 0x000fea000383ffff */
.L_x_544:
[----:B--2---:R2:W3:Y:S02]  /*15010*/  SYNCS.PHASECHK.TRANS64.TRYWAIT P0, [R4+URZ], R5 ;  /* 0x00000005040075a7 */ /* 0x0044e4000800017f */
[----:B---3--:R-:W-:Y:S05]  /*15020*/  @!P0 NANOSLEEP.SYNCS 0x989680 ;  /* 0x009896800000895d */ /* 0x008fea0003900000 */
[----:B------:R-:W3:Y:S02]  /*15030*/  @!P0 SYNCS.PHASECHK.TRANS64 P0, [R4+URZ], R5 ;  /* 0x00000005040085a7 */ /* 0x000ee4000800007f */
[----:B---3--:R-:W-:Y:S05]  /*15040*/  @!P0 BRA `(.L_x_544) ;  /* 0xfffffffc00f08947 */ /* 0x008fea000383ffff */
[----:B------:R-:W-:Y:S05]  /*15050*/  BRA `(.L_x_612) ;  /* 0xffffffe000647947 */ /* 0x000fea000383ffff */
.L_x_613:
        /* <DEDUP_REMOVED lines=10> */
.L_x_3241:


//--------------------- .text._ZN7cutlass13device_kernelIN5flash11enable_sm90INS1_16FlashAttnFwdSm90INS1_25CollectiveMainloopFwdSm90ILi2EN4cute5tupleIJNS5_1CILi1EEES8_S8_EEENS6_IJNS7_ILi128EEENS7_ILi112EEENS7_ILi192EEEEEELi192ENS_10bfloat16_tEfNS_4arch4Sm90ELb0ELb0ELb0ELb1ELb0ELb1ELb0ELb1ELb1ELb1ELb0ELb0EEENS1_21CollectiveEpilogueFwdINS6_IJSA_SC_SB_EEES9_SE_SG_Li256ELb1ELb1ELb0ELb0EEENS1_36VarlenDynamicPersistentTileSchedulerILi128ELi112ELi256ELi128ELb0ELb1ELb1ELb0ELb1ELb1EEEEEEEEEvNT_6ParamsE --------------------------
	.section	.text._ZN7cutlass13device_kernelIN5flash11enable_sm90INS1_16FlashAttnFwdSm90INS1_25CollectiveMainloopFwdSm90ILi2EN4cute5tupleIJNS5_1CILi1EEES8_S8_EEENS6_IJNS7_ILi128EEENS7_ILi112EEENS7_ILi192EEEEEELi192ENS_10bfloat16_tEfNS_4arch4Sm90ELb0ELb0ELb0ELb1ELb0ELb1ELb0ELb1ELb1ELb1ELb0ELb0EEENS1_21CollectiveEpilogueFwdINS6_IJSA_SC_SB_EEES9_SE_SG_Li256ELb1ELb1ELb0ELb0EEENS1_36VarlenDynamicPersistentTileSchedulerILi128ELi112ELi256ELi128ELb0ELb1ELb1ELb0ELb1ELb1EEEEEEEEEvNT_6ParamsE,"ax",@progbits
	.align	128
.text._ZN7cutlass13device_kernelIN5flash11enable_sm90INS1_16FlashAttnFwdSm90INS1_25CollectiveMainloopFwdSm90ILi2EN4cute5tupleIJNS5_1CILi1EEES8_S8_EEENS6_IJNS7_ILi128EEENS7_ILi112EEENS7_ILi192EEEEEELi192ENS_10bfloat16_tEfNS_4arch4Sm90ELb0ELb0ELb0ELb1ELb0ELb1ELb0ELb1ELb1ELb1ELb0ELb0EEENS1_21CollectiveEpilogueFwdINS6_IJSA_SC_SB_EEES9_SE_SG_Li256ELb1ELb1ELb0ELb0EEENS1_36VarlenDynamicPersistentTileSchedulerILi128ELi112ELi256ELi128ELb0ELb1ELb1ELb0ELb1ELb1EEEEEEEEEvNT_6ParamsE:
        .type           _ZN7cutlass13device_kernelIN5flash11enable_sm90INS1_16FlashAttnFwdSm90INS1_25CollectiveMainloopFwdSm90ILi2EN4cute5tupleIJNS5_1CILi1EEES8_S8_EEENS6_IJNS7_ILi128EEENS7_ILi112EEENS7_ILi192EEEEEELi192ENS_10bfloat16_tEfNS_4arch4Sm90ELb0ELb0ELb0ELb1ELb0ELb1ELb0ELb1ELb1ELb1ELb0ELb0EEENS1_21CollectiveEpilogueFwdINS6_IJSA_SC_SB_EEES9_SE_SG_Li256ELb1ELb1ELb0ELb0EEENS1_36VarlenDynamicPersistentTileSchedulerILi128ELi112ELi256ELi128ELb0ELb1ELb1ELb0ELb1ELb1EEEEEEEEEvNT_6ParamsE,@function
        .size           _ZN7cutlass13device_kernelIN5flash11enable_sm90INS1_16FlashAttnFwdSm90INS1_25CollectiveMainloopFwdSm90ILi2EN4cute5tupleIJNS5_1CILi1EEES8_S8_EEENS6_IJNS7_ILi128EEENS7_ILi112EEENS7_ILi192EEEEEELi192ENS_10bfloat16_tEfNS_4arch4Sm90ELb0ELb0ELb0ELb1ELb0ELb1ELb0ELb1ELb1ELb1ELb0ELb0EEENS1_21CollectiveEpilogueFwdINS6_IJSA_SC_SB_EEES9_SE_SG_Li256ELb1ELb1ELb0ELb0EEENS1_36VarlenDynamicPersistentTileSchedulerILi128ELi112ELi256ELi128ELb0ELb1ELb1ELb0ELb1ELb1EEEEEEEEEvNT_6ParamsE,(.L_x_3242 - _ZN7cutlass13device_kernelIN5flash11enable_sm90INS1_16FlashAttnFwdSm90INS1_25CollectiveMainloopFwdSm90ILi2EN4cute5tupleIJNS5_1CILi1EEES8_S8_EEENS6_IJNS7_ILi128EEENS7_ILi112EEENS7_ILi192EEEEEELi192ENS_10bfloat16_tEfNS_4arch4Sm90ELb0ELb0ELb0ELb1ELb0ELb1ELb0ELb1ELb1ELb1ELb0ELb0EEENS1_21CollectiveEpilogueFwdINS6_IJSA_SC_SB_EEES9_SE_SG_Li256ELb1ELb1ELb0ELb0EEENS1_36VarlenDynamicPersistentTileSchedulerILi128ELi112ELi256ELi128ELb0ELb1ELb1ELb0ELb1ELb1EEEEEEEEEvNT_6ParamsE)
        .other          _ZN7cutlass13device_kernelIN5flash11enable_sm90INS1_16FlashAttnFwdSm90INS1_25CollectiveMainloopFwdSm90ILi2EN4cute5tupleIJNS5_1CILi1EEES8_S8_EEENS6_IJNS7_ILi128EEENS7_ILi112EEENS7_ILi192EEEEEELi192ENS_10bfloat16_tEfNS_4arch4Sm90ELb0ELb0ELb0ELb1ELb0ELb1ELb0ELb1ELb1ELb1ELb0ELb0EEENS1_21CollectiveEpilogueFwdINS6_IJSA_SC_SB_EEES9_SE_SG_Li256ELb1ELb1ELb0ELb0EEENS1_36VarlenDynamicPersistentTileSchedulerILi128ELi112ELi256ELi128ELb0ELb1ELb1ELb0ELb1ELb1EEEEEEEEEvNT_6ParamsE,@"STO_CUDA_ENTRY STV_DEFAULT"
_ZN7cutlass13device_kernelIN5flash11enable_sm90INS1_16FlashAttnFwdSm90INS1_25CollectiveMainloopFwdSm90ILi2EN4cute5tupleIJNS5_1CILi1EEES8_S8_EEENS6_IJNS7_ILi128EEENS7_ILi112EEENS7_ILi192EEEEEELi192ENS_10bfloat16_tEfNS_4arch4Sm90ELb0ELb0ELb0ELb1ELb0ELb1ELb0ELb1ELb1ELb1ELb0ELb0EEENS1_21CollectiveEpilogueFwdINS6_IJSA_SC_SB_EEES9_SE_SG_Li256ELb1ELb1ELb0ELb0EEENS1_36VarlenDynamicPersistentTileSchedulerILi128ELi112ELi256ELi128ELb0ELb1ELb1ELb0ELb1ELb1EEEEEEEEEvNT_6ParamsE:
[----:B------:R-:W0:Y:S02]  /*0000*/  LDC R1, c[0x0][0x28] ;  /* 0x00000a00ff017b82 */ /* 0x000e240000000800 */
[----:B0-----:R-:W-:Y:S01]  /*0010*/  VIADD R1, R1, 0xffffff60 ;  /* 0xffffff6001017836 */ /* 0x001fe20000000000 */
[----:B------:R-:W0:Y:S01]  /*0020*/  S2R R0, SR_TID.X ;  /* 0x0000000000007919 */ /* 0x000e220000002100 */
[----:B------:R-:W-:Y:S01]  /*0030*/  ELECT P0, URZ, PT ;  /* 0x00000000003f782f */ /* 0x000fe20003800000 */
[----:B------:R-:W-:Y:S01]  /*0040*/  BSSY B0, `(.L_x_614) ;  /* 0x0000014000007945 */ /* 0x000fe20003800000 */
[----:B0-----:R-:W-:-:S05]  /*0050*/  SHF.R.U32.HI R2, RZ, 0x5, R0 ;  /* 0x00000005ff027819 */ /* 0x001fca0000011600 */
[----:B------:R-:W0:Y:S02]  /*0060*/  SHFL.IDX PT, R3, R2, RZ, 0x1f ;  /* 0x00001fff02037589 */ /* 0x000e2400000e0000 */
[----:B0-----:R-:W-:Y:S02]  /*0070*/  ISETP.EQ.AND P0, PT, R3, RZ, P0 ;  /* 0x000000ff0300720c */ /* 0x001fe40000702270 */
[----:B------:R-:W-:-:S11]  /*0080*/  SHF.R.U32.HI R3, RZ, 0x7, R0 ;  /* 0x00000007ff037819 */ /* 0x000fd60000011600 */
[----:B------:R-:W-:Y:S05]  /*0090*/  @!P0 BRA `(.L_x_615) ;  /* 0x0000000000388947 */ /* 0x000fea0003800000 */
[----:B------:R-:W-:Y:S02]  /*00a0*/  ULDC.64 UR4, c[0x0][0x198] ;  /* 0x0000660000047ab9 */ /* 0x000fe40000000a00 */
[----:B------:R-:W-:Y:S02]  /*00b0*/  UIADD3 UR6, UP0, UR4, 0x370, URZ ;  /* 0x0000037004067890 */ /* 0x000fe4000ff1e03f */
[----:B------:R-:W-:Y:S02]  /*00c0*/  UIADD3 UR8, UP1, UR4, 0x470, URZ ;  /* 0x0000047004087890 */ /* 0x000fe4000ff3e03f */
[----:B------:R-:W-:Y:S02]  /*00d0*/  UIADD3 UR10, UP2, UR4, 0x570, URZ ;  /* 0x00000570040a7890 */ /* 0x000fe4000ff5e03f */
[----:B------:R-:W-:Y:S02]  /*00e0*/  UIADD3 UR4, UP3, UR4, 0x670, URZ ;  /* 0x0000067004047890 */ /* 0x000fe4000ff7e03f */
[----:B------:R-:W-:-:S02]  /*00f0*/  UIADD3.X UR7, URZ, UR5, URZ, UP0, !UPT ;  /* 0x000000053f077290 */ /* 0x000fc400087fe43f */
[----:B------:R-:W-:Y:S02]  /*0100*/  UIADD3.X UR9, URZ, UR5, URZ, UP1, !UPT ;  /* 0x000000053f097290 */ /* 0x000fe40008ffe43f */
[----:B------:R-:W-:Y:S02]  /*0110*/  UIADD3.X UR11, URZ, UR5, URZ, UP2, !UPT ;  /* 0x000000053f0b7290 */ /* 0x000fe400097fe43f */
[----:B------:R-:W-:-:S03]  /*0120*/  UIADD3.X UR5, URZ, UR5, URZ, UP3, !UPT ;  /* 0x000000053f057290 */ /* 0x000fc60009ffe43f */
[----:B------:R0:W-:Y:S02]  /*0130*/  UTMACCTL.PF [UR6] ;  /* 0x00000000060079b9 */ /* 0x0001e40008040000 */
[----:B------:R0:W-:Y:S02]  /*0140*/  UTMACCTL.PF [UR8] ;  /* 0x00000000080079b9 */ /* 0x0001e40008040000 */
[----:B------:R0:W-:Y:S02]  /*0150*/  UTMACCTL.PF [UR10] ;  /* 0x000000000a0079b9 */ /* 0x0001e40008040000 */
[----:B------:R0:W-:Y:S02]  /*0160*/  UTMACCTL.PF [UR4] ;  /* 0x00000000040079b9 */ /* 0x0001e40008040000 */
[----:B0-----:R-:W-:Y:S01]  /*0170*/  NOP ;  /* 0x0000000000007918 */ /* 0x001fe20000000000 */
.L_x_615:
[----:B------:R-:W-:Y:S05]  /*0180*/  BSYNC B0 ;  /* 0x0000000000007941 */ /* 0x000fea0003800000 */
.L_x_614:
[----:B------:R-:W-:Y:S01]  /*0190*/  VOTEU.ANY UP0, P0 ;  /* 0x00000000003f7886 */ /* 0x000fe20000000100 */
[----:B------:R-:W0:Y:S01]  /*01a0*/  SHFL.IDX PT, R3, R3, RZ, 0x1f ;  /* 0x00001fff03037589 */ /* 0x000e2200000e0000 */
[----:B------:R-:W-:Y:S01]  /*01b0*/  UMOV UR4, 0x80 ;  /* 0x0000008000047882 */ /* 0x000fe20000000000 */
[----:B------:R-:W-:Y:S01]  /*01c0*/  UMOV UR7, 0x100 ;  /* 0x0000010000077882 */ /* 0x000fe20000000000 */
[----:B------:R-:W-:Y:S01]  /*01d0*/  VOTEU.ANY UP1, P0 ;  /* 0x00000000003f7886 */ /* 0x000fe20000020100 */
[----:B------:R-:W1:Y:S01]  /*01e0*/  @UP0 S2UR UR8, SR_CgaCtaId ;  /* 0x00000000000809c3 */ /* 0x000e620000008800 */
[----:B------:R-:W2:Y:S01]  /*01f0*/  SHFL.IDX PT, R4, R2, RZ, 0x1f ;  /* 0x00001fff02047589 */ /* 0x000ea200000e0000 */
[----:B------:R-:W-:Y:S01]  /*0200*/  @UP0 UMOV UR6, 0x400 ;  /* 0x0000040000060882 */ /* 0x000fe20000000000 */
[----:B------:R-:W-:-:S04]  /*0210*/  @UP0 UIADD3 UR4, -UR4, 0x100000, URZ ;  /* 0x0010000004040890 */ /* 0x000fc8000fffe13f */
[----:B------:R-:W-:Y:S02]  /*0220*/  @UP0 USHF.L.U32 UR5, UR4, 0xb, URZ ;  /* 0x0000000b04050899 */ /* 0x000fe4000800063f */
[----:B------:R-:W-:Y:S01]  /*0230*/  @UP0 USHF.L.U32 UR4, UR4, 0x1, URZ ;  /* 0x0000000104040899 */ /* 0x000fe2000800063f */
[----:B------:R-:W-:Y:S01]  /*0240*/  VOTEU.ANY UP2, P0 ;  /* 0x00000000003f7886 */ /* 0x000fe20000040100 */
[----:B0-----:R-:W-:Y:S01]  /*0250*/  R2UR UR9, R3 ;  /* 0x00000000030972ca */ /* 0x001fe200000e0000 */
[----:B-1----:R-:W-:Y:S01]  /*0260*/  @UP0 ULEA UR8, UR8, UR6, 0x18 ;  /* 0x0000000608080291 */ /* 0x002fe2000f8ec03f */
[----:B--2---:R-:W-:Y:S01]  /*0270*/  ISETP.NE.AND P1, PT, R4, RZ, PT ;  /* 0x000000ff0400720c */ /* 0x004fe20003f25270 */
[----:B------:R-:W-:-:S04]  /*0280*/  @UP0 UIADD3 UR6, -UR7, 0x100000, URZ ;  /* 0x0010000007060890 */ /* 0x000fc8000fffe13f */
[----:B------:R-:W-:Y:S02]  /*0290*/  @UP0 USHF.L.U32 UR7, UR6, 0xb, URZ ;  /* 0x0000000b06070899 */ /* 0x000fe4000800063f */
[----:B------:R-:W-:-:S04]  /*02a0*/  @UP0 USHF.L.U32 UR6, UR6, 0x1, URZ ;  /* 0x0000000106060899 */ /* 0x000fc8000800063f */
[----:B------:R-:W-:Y:S01]  /*02b0*/  UISETP.NE.AND UP0, UPT, UR9, URZ, UPT ;  /* 0x0000003f0900728c */ /* 0x000fe2000bf05270 */
[----:B------:R-:W0:Y:S02]  /*02c0*/  FENCE.VIEW.ASYNC.S ;  /* 0x00000000000073c6 */ /* 0x000e240000000000 */
[----:B0-----:R0:W1:Y:S05]  /*02d0*/  @UP1 SYNCS.EXCH.64 URZ, [UR8+0x36800], UR4 ;  /* 0x03680004083f15b2 */ /* 0x00106a0008000100 */
[----:B------:R0:W2:Y:S01]  /*02e0*/  @UP2 SYNCS.EXCH.64 URZ, [UR8+0x36820], UR6 ;  /* 0x03682006083f25b2 */ /* 0x0000a20008000100 */
[----:B------:R-:W-:Y:S05]  /*02f0*/  @P1 BRA `(.L_x_616) ;  /* 0x0000000000481947 */ /* 0x000fea0003800000 */
        /* <DEDUP_REMOVED lines=17> */
[----:B---3--:R-:W-:Y:S01]  /*0410*/  NOP ;  /* 0x0000000000007918 */ /* 0x008fe20000000000 */
.L_x_616:
[----:B------:R-:W3:Y:S01]  /*0420*/  SHFL.IDX PT, R3, R2, RZ, 0x1f ;  /* 0x00001fff02037589 */ /* 0x000ee200000e0000 */
[----:B------:R-:W-:Y:S01]  /*0430*/  NOP ;  /* 0x0000000000007918 */ /* 0x000fe20000000000 */
[----:B---3--:R-:W-:-:S13]  /*0440*/  ISETP.NE.AND P0, PT, R3, RZ, PT ;  /* 0x000000ff0300720c */ /* 0x008fda0003f05270 */
        /* <DEDUP_REMOVED lines=18> */
[----:B---3--:R-:W-:Y:S01]  /*0570*/  NOP ;  /* 0x0000000000007918 */ /* 0x008fe20000000000 */
.L_x_617:
[----:B------:R-:W3:Y:S01]  /*0580*/  SHFL.IDX PT, R3, R2, RZ, 0x1f ;  /* 0x00001fff02037589 */ /* 0x000ee200000e0000 */
[----:B------:R-:W-:Y:S01]  /*0590*/  NOP ;  /* 0x0000000000007918 */ /* 0x000fe20000000000 */
[----:B---3--:R-:W-:-:S13]  /*05a0*/  ISETP.NE.AND P0, PT, R3, RZ, PT ;  /* 0x000000ff0300720c */ /* 0x008fda0003f05270 */
[----:B------:R-:W-:Y:S05]  /*05b0*/  @P0 BRA `(.L_x_618) ;  /* 0x0000000000380947 */ /* 0x000fea0003800000 */
[----:B0-----:R-:W0:Y:S01]  /*05c0*/  S2UR UR5, SR_CgaCtaId ;  /* 0x00000000000579c3 */ /* 0x001e220000008800 */
[----:B------:R-:W-:Y:S01]  /*05d0*/  UMOV UR4, 0x400 ;  /* 0x0000040000047882 */ /* 0x000fe20000000000 */
[----:B------:R-:W-:Y:S01]  /*05e0*/  UMOV UR7, 0x1 ;  /* 0x0000000100077882 */ /* 0x000fe20000000000 */
[----:B------:R-:W-:Y:S01]  /*05f0*/  ELECT P0, URZ, PT ;  /* 0x00000000003f782f */ /* 0x000fe20003800000 */
[----:B0-----:R-:W-:Y:S02]  /*0600*/  ULEA UR6, UR5, UR4, 0x18 ;  /* 0x0000000405067291 */ /* 0x001fe4000f8ec03f */
[----:B------:R-:W-:-:S04]  /*0610*/  UIADD3 UR4, -UR7, 0x100000, URZ ;  /* 0x0010000007047890 */ /* 0x000fc8000fffe13f */
[----:B------:R-:W-:Y:S02]  /*0620*/  USHF.L.U32 UR5, UR4, 0xb, URZ ;  /* 0x0000000b04057899 */ /* 0x000fe4000800063f */
[----:B------:R-:W-:Y:S01]  /*0630*/  USHF.L.U32 UR4, UR4, 0x1, URZ ;  /* 0x0000000104047899 */ /* 0x000fe2000800063f */
[----:B------:R-:W0:Y:S11]  /*0640*/  FENCE.VIEW.ASYNC.S ;  /* 0x00000000000073c6 */ /* 0x000e360000000000 */
[----:B0-----:R3:W0:Y:S01]  /*0650*/  SYNCS.EXCH.64 URZ, [UR6+0x36870], UR4 ;  /* 0x03687004063f75b2 */ /* 0x0016220008000100 */
[----:B------:R3:W0:Y:S01]  /*0660*/  SYNCS.EXCH.64 URZ, [UR6+0x36880], UR4 ;  /* 0x03688004063f75b2 */ /* 0x0006220008000100 */
[----:B------:R3:W0:Y:S01]  /*0670*/  SYNCS.EXCH.64 URZ, [UR6+0x36878], UR4 ;  /* 0x03687804063f75b2 */ /* 0x0006220008000100 */
[----:B------:R3:W0:Y:S02]  /*0680*/  SYNCS.EXCH.64 URZ, [UR6+0x36888], UR4 ;  /* 0x03688804063f75b2 */ /* 0x0006240008000100 */
[----:B---3--:R-:W-:Y:S01]  /*0690*/  NOP ;  /* 0x0000000000007918 */ /* 0x008fe20000000000 */
.L_x_618:
        /* <DEDUP_REMOVED lines=22> */
.L_x_619:
        /* <DEDUP_REMOVED lines=22> */
.L_x_620:
[----:B0-----:R-:W-:Y:S01]  /*0960*/  UMOV UR4, 0x1 ;  /* 0x0000000100047882 */ /* 0x001fe20000000000 */
[----:B------:R-:W-:Y:S01]  /*0970*/  PLOP3.LUT P0, PT, PT, PT, UP0, 0x80, 0x0 ;  /* 0x000000000000781c */ /* 0x000fe20003f0f008 */
[----:B------:R-:W-:Y:S01]  /*0980*/  USEL UR4, UR4, 0x2, !UP0 ;  /* 0x0000000204047887 */ /* 0x000fe2000c000000 */
[----:B------:R-:W-:Y:S01]  /*0990*/  NOP ;  /* 0x0000000000007918 */ /* 0x000fe20000000000 */
[----:B------:R-:W-:Y:S01]  /*09a0*/  ULDC.64 UR60, c[0x0][0x208] ;  /* 0x00008200003c7ab9 */ /* 0x000fe20000000a00 */
[----:B------:R-:W-:Y:S03]  /*09b0*/  BSSY B9, `(.L_x_621) ;  /* 0x00025a6000097945 */ /* 0x000fe60003800000 */
[----:B------:R-:W-:-:S05]  /*09c0*/  IMAD.U32 R3, RZ, RZ, UR4 ;  /* 0x00000004ff037e24 */ /* 0x000fca000f8e00ff */
[----:B------:R0:W-:Y:S01]  /*09d0*/  STL [R1+0x9c], R3 ;  /* 0x00009c0301007387 */ /* 0x0001e20000100800 */
[----:B-12-4-:R-:W-:Y:S06]  /*09e0*/  BAR.SYNC.DEFER_BLOCKING 0x0 ;  /* 0x0000000000007b1d */ /* 0x016fec0000010000 */
[----:B------:R-:W-:Y:S05]  /*09f0*/  @!P0 BRA `(.L_x_622) ;  /* 0x000001dc005c8947 */ /* 0x000fea0003800000 */
.L_x_623:
        /* <DEDUP_REMOVED lines=8> */
[----:B-1----:R-:W-:-:S06]  /*0a80*/  ULEA UR4, UR5, UR4, 0x18 ;  /* 0x0000000405047291 */ /* 0x002fcc000f8ec03f */
[----:B------:R-:W-:Y:S01]  /*0a90*/  IMAD.U32 R16, RZ, RZ, UR4 ;  /* 0x00000004ff107e24 */ /* 0x000fe2000f8e00ff */
[----:B------:R-:W-:-:S04]  /*0aa0*/  ULDC UR4, c[0x0][0xc3c] ;  /* 0x00030f0000047ab9 */ /* 0x000fc80000000800 */
[----:B------:R-:W1:Y:S01]  /*0ab0*/  LDS.128 R132, [R16+0x368d0] ;  /* 0x0368d00010847984 */ /* 0x000e620000000c00 */
[----:B------:R-:W-:Y:S06]  /*0ac0*/  BAR.ARV 0x4, 0x180 ;  /* 0x0106000000007b1d */ /* 0x000fec0000002000 */
[----:B-1----:R-:W-:-:S13]  /*0ad0*/  ISETP.GE.AND P0, PT, R135, UR4, PT ;  /* 0x0000000487007c0c */ /* 0x002fda000bf06270 */
[----:B------:R-:W-:Y:S05]  /*0ae0*/  @P0 BRA `(.L_x_624) ;  /* 0x0000025800480947 */ /* 0x000fea0003800000 */
[----:B------:R-:W2:Y:S01]  /*0af0*/  LDL R2, [R1+0x9c] ;  /* 0x00009c0001027983 */ /* 0x000ea20000100800 */
[----:B------:R-:W-:Y:S01]  /*0b00*/  VIADD R18, R0, 0xffffff80 ;  /* 0xffffff8000127836 */ /* 0x000fe20000000000 */
[----:B------:R-:W-:Y:S01]  /*0b10*/  R2UR UR4, R16 ;  /* 0x00000000100472ca */ /* 0x000fe200000e0000 */
[----:B------:R-:W-:Y:S02]  /*0b20*/  IMAD.MOV.U32 R14, RZ, RZ, -0x2 ;  /* 0xfffffffeff0e7424 */ /* 0x000fe400078e00ff */
[----:B------:R-:W-:Y:S01]  /*0b30*/  IMAD.MOV.U32 R228, RZ, RZ, RZ ;  /* 0x000000ffffe47224 */ /* 0x000fe200078e00ff */
[----:B------:R-:W-:Y:S01]  /*0b40*/  SHF.R.S32.HI R0, RZ, 0x1f, R18 ;  /* 0x0000001fff007819 */ /* 0x000fe20000011412 */
[----:B------:R-:W-:Y:S02]  /*0b50*/  IMAD.MOV.U32 R17, RZ, RZ, RZ ;  /* 0x000000ffff117224 */ /* 0x000fe400078e00ff */
[----:B------:R-:W-:Y:S01]  /*0b60*/  IMAD.MOV.U32 R205, RZ, RZ, RZ ;  /* 0x000000ffffcd7224 */ /* 0x000fe200078e00ff */
[CC--:B0-----:R-:W-:Y:S01]  /*0b70*/  LEA.HI R3, R0.reuse, R18.reuse, RZ, 0x4 ;  /* 0x0000001200037211 */ /* 0x0c1fe200078f20ff */
[----:B------:R-:W-:Y:S01]  /*0b80*/  IMAD.MOV.U32 R217, RZ, RZ, RZ ;  /* 0x000000ffffd97224 */ /* 0x000fe200078e00ff */
[----:B------:R-:W-:Y:S01]  /*0b90*/  LEA.HI R8, R0, R18, RZ, 0x2 ;  /* 0x0000001200087211 */ /* 0x000fe200078f10ff */
[----:B------:R-:W-:Y:S01]  /*0ba0*/  IMAD.MOV.U32 R215, RZ, RZ, RZ ;  /* 0x000000ffffd77224 */ /* 0x000fe200078e00ff */
[----:B------:R-:W-:Y:S01]  /*0bb0*/  SHF.R.S32.HI R4, RZ, 0x4, R3 ;  /* 0x00000004ff047819 */ /* 0x000fe20000011403 */
[----:B------:R-:W-:Y:S01]  /*0bc0*/  UIADD3 UR4, UR4, 0x15400, URZ ;  /* 0x0001540004047890 */ /* 0x000fe2000fffe03f */
[----:B------:R-:W-:-:S02]  /*0bd0*/  LOP3.LUT R233, R8, 0xfffffffc, RZ, 0xc0, !PT ;  /* 0xfffffffc08e97812 */ /* 0x000fc400078ec0ff */
[C---:B------:R-:W-:Y:S02]  /*0be0*/  LEA.HI R5, R3.reuse, R4, RZ, 0x1 ;  /* 0x0000000403057211 */ /* 0x040fe400078f08ff */
[----:B------:R-:W-:Y:S01]  /*0bf0*/  LOP3.LUT R3, R3, 0x3fffff0, RZ, 0xc0, !PT ;  /* 0x03fffff003037812 */ /* 0x000fe200078ec0ff */
[C---:B------:R-:W-:Y:S01]  /*0c00*/  IMAD.IADD R233, R18.reuse, 0x1, -R233 ;  /* 0x0000000112e97824 */ /* 0x040fe200078e0ae9 */
[----:B------:R-:W-:Y:S02]  /*0c10*/  LOP3.LUT R5, R5, 0x1ffffffe, RZ, 0xc0, !PT ;  /* 0x1ffffffe05057812 */ /* 0x000fe400078ec0ff */
[----:B------:R-:W-:Y:S01]  /*0c20*/  SHF.R.S32.HI R204, RZ, 0x2, R8 ;  /* 0x00000002ffcc7819 */ /* 0x000fe20000011408 */
[----:B------:R-:W-:Y:S02]  /*0c30*/  IMAD.IADD R3, R18, 0x1, -R3 ;  /* 0x0000000112037824 */ /* 0x000fe400078e0a03 */
[----:B------:R-:W-:Y:S01]  /*0c40*/  IMAD.IADD R5, R4, 0x1, -R5 ;  /* 0x0000000104057824 */ /* 0x000fe200078e0a05 */
[----:B------:R-:W-:Y:S01]  /*0c50*/  LEA.HI R4, R0, R18, RZ, 0x5 ;  /* 0x0000001200047211 */ /* 0x000fe200078f28ff */
[----:B------:R-:W-:-:S02]  /*0c60*/  IMAD.SHL.U32 R22, R233, 0x4, RZ ;  /* 0x00000004e9167824 */ /* 0x000fc400078e00ff */
[----:B------:R-:W-:Y:S01]  /*0c70*/  VIADD R229, R204, 0x40 ;  /* 0x00000040cce57836 */ /* 0x000fe20000000000 */
[----:B------:R-:W-:Y:S01]  /*0c80*/  SHF.R.S32.HI R4, RZ, 0x5, R4 ;  /* 0x00000005ff047819 */ /* 0x000fe20000011404 */
[C---:B------:R-:W-:Y:S02]  /*0c90*/  VIADD R209, R22.reuse, 0x40 ;  /* 0x0000004016d17836 */ /* 0x040fe40000000000 */
[----:B------:R-:W-:Y:S02]  /*0ca0*/  VIADD R207, R22, 0x20 ;  /* 0x0000002016cf7836 */ /* 0x000fe40000000000 */
[----:B------:R-:W-:Y:S02]  /*0cb0*/  IMAD R12, R4, 0x10, R3 ;  /* 0x00000010040c7824 */ /* 0x000fe400078e0203 */
[----:B------:R-:W-:Y:S02]  /*0cc0*/  IMAD.IADD R10, R22, 0x1, R207 ;  /* 0x00000001160a7824 */ /* 0x000fe400078e02cf */
[----:B------:R-:W-:-:S02]  /*0cd0*/  IMAD R13, R12, 0x8, R5 ;  /* 0x000000080c0d7824 */ /* 0x000fc400078e0205 */
[----:B------:R-:W-:Y:S02]  /*0ce0*/  IMAD.IADD R5, R22, 0x1, R209 ;  /* 0x0000000116057824 */ /* 0x000fe400078e02d1 */
[----:B------:R-:W-:Y:S02]  /*0cf0*/  IMAD.SHL.U32 R206, R229, 0x40, RZ ;  /* 0x00000040e5ce7824 */ /* 0x000fe400078e00ff */
[----:B------:R-:W-:Y:S01]  /*0d00*/  IMAD.SHL.U32 R214, R4, 0x200, RZ ;  /* 0x0000020004d67824 */ /* 0x000fe200078e00ff */
[----:B------:R-:W-:Y:S01]  /*0d10*/  SHF.R.S32.HI R12, RZ, 0x1f, R5 ;  /* 0x0000001fff0c7819 */ /* 0x000fe20000011405 */
[----:B------:R-:W-:Y:S01]  /*0d20*/  VIADD R208, R22, 0x10 ;  /* 0x0000001016d07836 */ /* 0x000fe20000000000 */
[----:B------:R-:W-:Y:S01]  /*0d30*/  LOP3.LUT R206, R206, 0x1c0, RZ, 0xc0, !PT ;  /* 0x000001c0cece7812 */ /* 0x000fe200078ec0ff */
[----:B------:R-:W-:Y:S01]  /*0d40*/  VIADD R210, R22, 0x30 ;  /* 0x0000003016d27836 */ /* 0x000fe20000000000 */
[-C--:B------:R-:W-:Y:S01]  /*0d50*/  LEA.HI R235, R12, R5.reuse, RZ, 0x3 ;  /* 0x000000050ceb7211 */ /* 0x080fe200078f18ff */
[----:B------:R-:W-:Y:S01]  /*0d60*/  IMAD.SHL.U32 R20, R208, 0x2, RZ ;  /* 0x00000002d0147824 */ /* 0x000fe200078e00ff */
[----:B------:R-:W-:Y:S01]  /*0d70*/  LEA.HI R12, R12, R5, RZ, 0x6 ;  /* 0x000000050c0c7211 */ /* 0x000fe200078f30ff */
[----:B------:R-:W-:Y:S01]  /*0d80*/  VIADD R211, R22, 0x50 ;  /* 0x0000005016d37836 */ /* 0x000fe20000000000 */
[----:B------:R-:W-:Y:S01]  /*0d90*/  SHF.R.S32.HI R5, RZ, 0x1f, R8 ;  /* 0x0000001fff057819 */ /* 0x000fe20000011408 */
[----:B------:R-:W-:Y:S01]  /*0da0*/  IMAD.SHL.U32 R13, R13, 0x8, RZ ;  /* 0x000000080d0d7824 */ /* 0x000fe200078e00ff */
[----:B------:R-:W-:Y:S01]  /*0db0*/  SHF.R.S32.HI R8, RZ, 0x1f, R209 ;  /* 0x0000001fff087819 */ /* 0x000fe200000114d1 */
[----:B------:R-:W-:Y:S01]  /*0dc0*/  IMAD.SHL.U32 R12, R12, 0x80, RZ ;  /* 0x000000800c0c7824 */ /* 0x000fe200078e00ff */
[----:B------:R-:W-:-:S02]  /*0dd0*/  LEA.HI R5, R5, R204, RZ, 0x3 ;  /* 0x000000cc05057211 */ /* 0x000fc400078f18ff */
[----:B------:R-:W-:Y:S02]  /*0de0*/  SHF.L.U64.HI R8, R209, 0x1, R8 ;  /* 0x00000001d1087819 */ /* 0x000fe40000010208 */
[----:B------:R-:W-:Y:S02]  /*0df0*/  LOP3.LUT R5, R5, 0xfffffff8, RZ, 0xc0, !PT ;  /* 0xfffffff805057812 */ /* 0x000fe400078ec0ff */
[----:B------:R-:W-:-:S03]  /*0e00*/  SHF.R.S32.HI R237, RZ, 0x1f, R208 ;  /* 0x0000001fffed7819 */ /* 0x000fc600000114d0 */
[----:B------:R-:W-:Y:S01]  /*0e10*/  IMAD.IADD R220, R204, 0x1, -R5 ;  /* 0x00000001ccdc7824 */ /* 0x000fe200078e0a05 */
[----:B------:R-:W-:Y:S02]  /*0e20*/  LOP3.LUT R5, R12, 0xffffe000, RZ, 0xc0, !PT ;  /* 0xffffe0000c057812 */ /* 0x000fe400078ec0ff */
[----:B------:R-:W-:Y:S01]  /*0e30*/  SHF.L.U64.HI R237, R208, 0x1, R237 ;  /* 0x00000001d0ed7819 */ /* 0x000fe200000102ed */
[----:B------:R-:W-:-:S05]  /*0e40*/  IMAD.SHL.U32 R212, R220, 0x40, RZ ;  /* 0x00000040dcd47824 */ /* 0x000fca00078e00ff */
[----:B------:R-:W-:-:S04]  /*0e50*/  LOP3.LUT R212, R212, 0x1c0, RZ, 0xc0, !PT ;  /* 0x000001c0d4d47812 */ /* 0x000fc800078ec0ff */
[----:B------:R-:W-:Y:S02]  /*0e60*/  SHF.R.U32.HI R213, RZ, 0x3, R212 ;  /* 0x00000003ffd57819 */ /* 0x000fe400000116d4 */
[----:B------:R-:W-:-:S04]  /*0e70*/  LOP3.LUT R4, R212, 0x38, R235, 0xf8, !PT ;  /* 0x00000038d4047812 */ /* 0x000fc800078ef8eb */
[----:B------:R-:W-:-:S04]  /*0e80*/  LOP3.LUT R4, R4, R213, RZ, 0x3c, !PT ;  /* 0x000000d504047212 */ /* 0x000fc800078e3cff */
[----:B------:R-:W-:-:S04]  /*0e90*/  IADD3 R4, R4, R5, R214 ;  /* 0x0000000504047210 */ /* 0x000fc80007ffe0d6 */
[----:B------:R-:W-:Y:S02]  /*0ea0*/  LEA R4, R4, UR4, 0x1 ;  /* 0x0000000404047c11 */ /* 0x000fe4000f8e08ff */
[----:B--2---:R-:W-:Y:S02]  /*0eb0*/  R2UR UR5, R2 ;  /* 0x00000000020572ca */ /* 0x004fe400000e0000 */
[CC--:B------:R-:W-:Y:S02]  /*0ec0*/  LEA.HI R2, R0.reuse, R18.reuse, RZ, 0x7 ;  /* 0x0000001200027211 */ /* 0x0c0fe400078f38ff */
[----:B------:R-:W-:Y:S02]  /*0ed0*/  LEA.HI R0, R0, R18, RZ, 0x3 ;  /* 0x0000001200007211 */ /* 0x000fe400078f18ff */
[----:B------:R-:W-:Y:S02]  /*0ee0*/  LOP3.LUT R236, R2, 0xffffff80, RZ, 0xc0, !PT ;  /* 0xffffff8002ec7812 */ /* 0x000fe400078ec0ff */
[----:B------:R-:W-:-:S02]  /*0ef0*/  SHF.R.S32.HI R15, RZ, 0x7, R2 ;  /* 0x00000007ff0f7819 */ /* 0x000fc40000011402 */
[----:B------:R-:W-:Y:S01]  /*0f00*/  LOP3.LUT R223, R0, 0xfffffff8, RZ, 0xc0, !PT ;  /* 0xfffffff800df7812 */ /* 0x000fe200078ec0ff */
[----:B------:R-:W-:Y:S01]  /*0f10*/  IMAD.IADD R236, R18, 0x1, -R236 ;  /* 0x0000000112ec7824 */ /* 0x000fe200078e0aec */
[----:B------:R-:W-:Y:S01]  /*0f20*/  LEA.HI R2, R2, R15, RZ, 0x1 ;  /* 0x0000000f02027211 */ /* 0x000fe200078f08ff */
[----:B------:R-:W-:Y:S01]  /*0f30*/  ULOP3.LUT UR5, UR5, 0x1, URZ, 0xfc, !UPT ;  /* 0x0000000105057892 */ /* 0x000fe2000f8efc3f */
[----:B------:R-:W-:Y:S01]  /*0f40*/  SHF.R.S32.HI R231, RZ, 0x3, R0 ;  /* 0x00000003ffe77819 */ /* 0x000fe20000011400 */
[----:B------:R-:W-:Y:S01]  /*0f50*/  IMAD.IADD R223, R18, 0x1, -R223 ;  /* 0x0000000112df7824 */ /* 0x000fe200078e0adf */
[----:B------:R-:W-:Y:S01]  /*0f60*/  SHF.R.S32.HI R7, RZ, 0x1f, R236 ;  /* 0x0000001fff077819 */ /* 0x000fe200000114ec */
[----:B------:R-:W-:Y:S01]  /*0f70*/  IMAD.U32 R0, RZ, RZ, UR4 ;  /* 0x00000004ff007e24 */ /* 0x000fe2000f8e00ff */
[----:B------:R-:W-:Y:S01]  /*0f80*/  LOP3.LUT R2, R2, 0x3fffffe, RZ, 0xc0, !PT ;  /* 0x03fffffe02027812 */ /* 0x000fe200078ec0ff */
[----:B------:R-:W-:Y:S01]  /*0f90*/  IMAD.SHL.U32 R219, R223, 0x8, RZ ;  /* 0x00000008dfdb7824 */ /* 0x000fe200078e00ff */
[-C--:B------:R-:W-:Y:S01]  /*0fa0*/  LEA.HI R6, R7, R236.reuse, RZ, 0x2 ;  /* 0x000000ec07067211 */ /* 0x080fe200078f10ff */
[----:B------:R-:W-:Y:S01]  /*0fb0*/  IMAD.SHL.U32 R18, R233, 0x8, RZ ;  /* 0x00000008e9127824 */ /* 0x000fe200078e00ff */
[----:B------:R-:W-:Y:S01]  /*0fc0*/  LEA.HI R7, R7, R236, RZ, 0x5 ;  /* 0x000000ec07077211 */ /* 0x000fe200078f28ff */
[----:B------:R-:W-:Y:S01]  /*0fd0*/  IMAD.IADD R2, R15, 0x1, -R2 ;  /* 0x000000010f027824 */ /* 0x000fe200078e0a02 */
[----:B------:R-:W-:Y:S01]  /*0fe0*/  LOP3.LUT R9, R6, 0x7ffffffc, RZ, 0xc0, !PT ;  /* 0x7ffffffc06097812 */ /* 0x000fe200078ec0ff */
[C---:B------:R-:W-:Y:S01]  /*0ff0*/  VIADD R221, R219.reuse, 0x40 ;  /* 0x00000040dbdd7836 */ /* 0x040fe20000000000 */
[----:B------:R-:W-:Y:S01]  /*1000*/  SHF.R.S32.HI R7, RZ, 0x5, R7 ;  /* 0x00000005ff077819 */ /* 0x000fe20000011407 */
[----:B------:R-:W-:Y:S01]  /*1010*/  VIADD R222, R219, 0x80 ;  /* 0x00000080dbde7836 */ /* 0x000fe20000000000 */
[----:B------:R-:W-:Y:S01]  /*1020*/  SHF.R.U32.HI R15, RZ, 0x3, R206 ;  /* 0x00000003ff0f7819 */ /* 0x000fe200000116ce */
[----:B------:R-:W-:Y:S01]  /*1030*/  IMAD.IADD R9, R236, 0x1, -R9 ;  /* 0x00000001ec097824 */ /* 0x000fe200078e0a09 */
[----:B------:R-:W-:Y:S01]  /*1040*/  SHF.R.S32.HI R12, RZ, 0x1f, R221 ;  /* 0x0000001fff0c7819 */ /* 0x000fe200000114dd */
[----:B------:R-:W-:Y:S01]  /*1050*/  IMAD.SHL.U32 R12, R207, 0x2, RZ ;  /* 0x00000002cf0c7824 */ /* 0x000fe200078e00ff */
[----:B------:R-:W-:Y:S01]  /*1060*/  SHF.R.S32.HI R21, RZ, 0x1f, R222 ;  /* 0x0000001fff157819 */ /* 0x000fe200000114de */
[----:B------:R-:W-:Y:S01]  /*1070*/  IMAD R3, R9, R14, 0x70 ;  /* 0x0000007009037424 */ /* 0x000fe200078e020e */
[----:B------:R-:W-:Y:S01]  /*1080*/  SHF.R.S32.HI R9, RZ, 0x1f, R10 ;  /* 0x0000001fff097819 */ /* 0x000fe2000001140a */
[----:B------:R-:W-:-:S03]  /*1090*/  IMAD.SHL.U32 R21, R210, 0x2, RZ ;  /* 0x00000002d2157824 */ /* 0x000fc600078e00ff */
[----:B------:R0:W-:Y:S01]  /*10a0*/  STL [R1+0x90], R3 ;  /* 0x0000900301007387 */ /* 0x0001e20000100800 */
[CC--:B------:R-:W-:Y:S02]  /*10b0*/  LEA.HI R11, R9.reuse, R10.reuse, RZ, 0x3 ;  /* 0x0000000a090b7211 */ /* 0x0c0fe400078f18ff */
[----:B------:R-:W-:Y:S02]  /*10c0*/  LEA.HI R9, R9, R10, RZ, 0x6 ;  /* 0x0000000a09097211 */ /* 0x000fe400078f30ff */
[----:B------:R-:W-:Y:S02]  /*10d0*/  SHF.R.S32.HI R10, RZ, 0x1f, R211 ;  /* 0x0000001fff0a7819 */ /* 0x000fe400000114d3 */
[----:B------:R-:W-:Y:S01]  /*10e0*/  SHF.R.S32.HI R234, RZ, 0x3, R11 ;  /* 0x00000003ffea7819 */ /* 0x000fe2000001140b */
[----:B------:R-:W-:Y:S01]  /*10f0*/  IMAD.SHL.U32 R9, R9, 0x80, RZ ;  /* 0x0000008009097824 */ /* 0x000fe200078e00ff */
[--C-:B0-----:R-:W-:Y:S02]  /*1100*/  SHF.R.S32.HI R3, RZ, 0x2, R6.reuse ;  /* 0x00000002ff037819 */ /* 0x101fe40000011406 */
[----:B------:R-:W-:-:S02]  /*1110*/  SHF.R.S32.HI R6, RZ, 0x1f, R6 ;  /* 0x0000001fff067819 */ /* 0x000fc40000011406 */
[----:B------:R-:W-:Y:S02]  /*1120*/  LOP3.LUT R9, R9, 0xffffe000, RZ, 0xc0, !PT ;  /* 0xffffe00009097812 */ /* 0x000fe400078ec0ff */
[----:B------:R-:W-:-:S04]  /*1130*/  LEA.HI R6, R6, R3, RZ, 0x3 ;  /* 0x0000000306067211 */ /* 0x000fc800078f18ff */
[----:B------:R-:W-:-:S05]  /*1140*/  LOP3.LUT R6, R6, 0xfffffff8, RZ, 0xc0, !PT ;  /* 0xfffffff806067812 */ /* 0x000fca00078ec0ff */
[----:B------:R-:W-:Y:S01]  /*1150*/  IMAD.IADD R6, R3, 0x1, -R6 ;  /* 0x0000000103067824 */ /* 0x000fe200078e0a06 */
[----:B------:R-:W-:-:S03]  /*1160*/  LOP3.LUT R3, R206, 0x38, R11, 0xf8, !PT ;  /* 0x00000038ce037812 */ /* 0x000fc600078ef80b */
[----:B------:R-:W-:Y:S01]  /*1170*/  IMAD R7, R7, 0x10, R6 ;  /* 0x0000001007077824 */ /* 0x000fe200078e0206 */
[----:B------:R-:W-:-:S03]  /*1180*/  SHF.R.S32.HI R6, RZ, 0x1f, R229 ;  /* 0x0000001fff067819 */ /* 0x000fc600000114e5 */
[----:B------:R-:W-:Y:S01]  /*1190*/  IMAD R14, R2, 0x40, R7 ;  /* 0x00000040020e7824 */ /* 0x000fe200078e0207 */
[----:B------:R-:W-:Y:S02]  /*11a0*/  LEA.HI R6, R6, R229, RZ, 0x3 ;  /* 0x000000e506067211 */ /* 0x000fe400078f18ff */
[----:B------:R-:W-:Y:S02]  /*11b0*/  LOP3.LUT R2, R212, 0x38, R11, 0xf8, !PT ;  /* 0x00000038d4027812 */ /* 0x000fe400078ef80b */
[----:B------:R-:W-:Y:S01]  /*11c0*/  STL [R1+0x8c], R14 ;  /* 0x00008c0e01007387 */ /* 0x000fe20000100800 */
[----:B------:R-:W-:Y:S01]  /*11d0*/  IMAD.SHL.U32 R6, R6, 0x40, RZ ;  /* 0x0000004006067824 */ /* 0x000fe200078e00ff */
[----:B------:R-:W-:Y:S02]  /*11e0*/  LOP3.LUT R2, R2, R213, RZ, 0x3c, !PT ;  /* 0x000000d502027212 */ /* 0x000fe400078e3cff */
[----:B------:R-:W-:Y:S02]  /*11f0*/  LOP3.LUT R7, R206, 0x38, R235, 0xf8, !PT ;  /* 0x00000038ce077812 */ /* 0x000fe400078ef8eb */
[----:B------:R-:W-:-:S02]  /*1200*/  LOP3.LUT R216, R6, 0xfffffe00, RZ, 0xc0, !PT ;  /* 0xfffffe0006d87812 */ /* 0x000fc400078ec0ff */
[----:B------:R-:W-:Y:S02]  /*1210*/  LOP3.LUT R6, R3, R15, RZ, 0x3c, !PT ;  /* 0x0000000f03067212 */ /* 0x000fe400078e3cff */
[-C--:B------:R-:W-:Y:S01]  /*1220*/  IADD3 R3, R2, R9.reuse, R214 ;  /* 0x0000000902037210 */ /* 0x080fe20007ffe0d6 */
[----:B------:R-:W-:Y:S01]  /*1230*/  IMAD.U32 R2, RZ, RZ, UR5 ;  /* 0x00000005ff027e24 */ /* 0x000fe2000f8e00ff */
[----:B------:R-:W-:Y:S02]  /*1240*/  IADD3 R6, R6, R9, R216 ;  /* 0x0000000906067210 */ /* 0x000fe40007ffe0d8 */
[----:B------:R-:W-:Y:S02]  /*1250*/  SHF.R.S32.HI R9, RZ, 0x1f, R210 ;  /* 0x0000001fff097819 */ /* 0x000fe400000114d2 */
[----:B------:R0:W-:Y:S01]  /*1260*/  STL [R1+0x1c], R2 ;  /* 0x00001c0201007387 */ /* 0x0001e20000100800 */
[----:B------:R-:W-:Y:S02]  /*1270*/  LOP3.LUT R7, R7, R15, RZ, 0x3c, !PT ;  /* 0x0000000f07077212 */ /* 0x000fe400078e3cff */
[----:B------:R-:W-:Y:S01]  /*1280*/  LEA R3, R3, UR4, 0x1 ;  /* 0x0000000403037c11 */ /* 0x000fe2000f8e08ff */
[----:B------:R1:W-:Y:S01]  /*1290*/  STL [R1+0x88], R0 ;  /* 0x0000880001007387 */ /* 0x0003e20000100800 */
[----:B------:R-:W-:-:S02]  /*12a0*/  IADD3 R7, R7, R5, R216 ;  /* 0x0000000507077210 */ /* 0x000fc40007ffe0d8 */
[----:B------:R-:W-:Y:S01]  /*12b0*/  LOP3.LUT R5, R206, 0x38, R18, 0xf8, !PT ;  /* 0x00000038ce057812 */ /* 0x000fe200078ef812 */
[----:B------:R2:W-:Y:S01]  /*12c0*/  STL [R1+0x50], R20 ;  /* 0x0000501401007387 */ /* 0x0005e20000100800 */
[----:B------:R-:W-:Y:S02]  /*12d0*/  SHF.R.S32.HI R235, RZ, 0x3, R235 ;  /* 0x00000003ffeb7819 */ /* 0x000fe400000114eb */
[----:B0-----:R-:W-:Y:S01]  /*12e0*/  LEA.HI R2, R233, R233, RZ, 0x1 ;  /* 0x000000e9e9027211 */ /* 0x001fe200078f08ff */
[----:B------:R0:W-:Y:S01]  /*12f0*/  STL [R1+0x58], R12 ;  /* 0x0000580c01007387 */ /* 0x0001e20000100800 */
[----:B------:R-:W-:Y:S02]  /*1300*/  LOP3.LUT R5, R216, R5, R15, 0xf6, !PT ;  /* 0x00000005d8057212 */ /* 0x000fe400078ef60f */
[----:B-1----:R-:W-:Y:S01]  /*1310*/  SHF.R.S32.HI R0, RZ, 0x1f, R219 ;  /* 0x0000001fff007819 */ /* 0x002fe200000114db */
[----:B------:R-:W-:Y:S01]  /*1320*/  STL [R1+0x60], R21 ;  /* 0x0000601501007387 */ /* 0x000fe20000100800 */
[----:B------:R-:W-:Y:S01]  /*1330*/  SHF.R.S32.HI R0, RZ, 0x1f, R207 ;  /* 0x0000001fff007819 */ /* 0x000fe200000114cf */
[----:B--2---:R-:W-:Y:S01]  /*1340*/  IMAD.SHL.U32 R20, R209, 0x2, RZ ;  /* 0x00000002d1147824 */ /* 0x004fe200078e00ff */
[----:B------:R-:W-:-:S02]  /*1350*/  LOP3.LUT R2, R2, 0x1ffffffe, RZ, 0xc0, !PT ;  /* 0x1ffffffe02027812 */ /* 0x000fc400078ec0ff */
[----:B------:R-:W-:Y:S01]  /*1360*/  LEA R5, R5, UR4, 0x1 ;  /* 0x0000000405057c11 */ /* 0x000fe2000f8e08ff */
[----:B0-----:R-:W-:Y:S01]  /*1370*/  IMAD.SHL.U32 R12, R211, 0x2, RZ ;  /* 0x00000002d30c7824 */ /* 0x001fe200078e00ff */
[----:B------:R-:W-:Y:S01]  /*1380*/  STL [R1+0x68], R20 ;  /* 0x0000681401007387 */ /* 0x000fe20000100800 */
[----:B------:R-:W-:-:S03]  /*1390*/  IMAD.IADD R2, R233, 0x1, -R2 ;  /* 0x00000001e9027824 */ /* 0x000fc600078e0a02 */
[----:B------:R0:W-:Y:S04]  /*13a0*/  STL [R1+0x70], R12 ;  /* 0x0000700c01007387 */ /* 0x0001e80000100800 */
[----:B------:R-:W-:Y:S01]  /*13b0*/  STL [R1+0x98], R13 ;  /* 0x0000980d01007387 */ /* 0x000fe20000100800 */
[----:B0-----:R-:W-:Y:S02]  /*13c0*/  SHF.L.U64.HI R12, R207, 0x1, R0 ;  /* 0x00000001cf0c7819 */ /* 0x001fe40000010200 */
[----:B------:R-:W-:-:S03]  /*13d0*/  SHF.L.U64.HI R0, R210, 0x1, R9 ;  /* 0x00000001d2007819 */ /* 0x000fc60000010209 */
[----:B------:R-:W-:Y:S04]  /*13e0*/  STL [R1+0x54], R12 ;  /* 0x0000540c01007387 */ /* 0x000fe80000100800 */
[----:B------:R0:W-:Y:S04]  /*13f0*/  STL [R1+0x5c], R0 ;  /* 0x00005c0001007387 */ /* 0x0001e80000100800 */
[----:B------:R-:W-:Y:S01]  /*1400*/  STL [R1+0x64], R8 ;  /* 0x0000640801007387 */ /* 0x000fe20000100800 */
[----:B0-----:R-:W-:-:S05]  /*1410*/  SHF.L.U64.HI R0, R211, 0x1, R10 ;  /* 0x00000001d3007819 */ /* 0x001fca000001020a */
[----:B------:R0:W-:Y:S04]  /*1420*/  STL [R1+0x6c], R0 ;  /* 0x00006c0001007387 */ /* 0x0001e80000100800 */
[----:B------:R-:W-:Y:S04]  /*1430*/  STL [R1+0x80], R5 ;  /* 0x0000800501007387 */ /* 0x000fe80000100800 */
[----:B------:R1:W-:Y:S01]  /*1440*/  STL [R1+0x84], R3 ;  /* 0x0000840301007387 */ /* 0x0003e20000100800 */
[----:B0-----:R-:W-:-:S05]  /*1450*/  LEA R0, R6, UR4, 0x1 ;  /* 0x0000000406007c11 */ /* 0x001fca000f8e08ff */
[----:B------:R0:W-:Y:S01]  /*1460*/  STL [R1+0x78], R0 ;  /* 0x0000780001007387 */ /* 0x0001e20000100800 */
[----:B-1----:R-:W-:-:S03]  /*1470*/  LEA R3, R7, UR4, 0x1 ;  /* 0x0000000407037c11 */ /* 0x002fc6000f8e08ff */
[----:B------:R1:W-:Y:S01]  /*1480*/  STL [R1+0x7c], R4 ;  /* 0x00007c0401007387 */ /* 0x0003e20000100800 */
[----:B0-----:R-:W-:-:S05]  /*1490*/  IMAD R0, R2, 0x8, R14 ;  /* 0x0000000802007824 */ /* 0x001fca00078e020e */
[----:B------:R1:W-:Y:S04]  /*14a0*/  STL [R1+0x94], R0 ;  /* 0x0000940001007387 */ /* 0x0003e80000100800 */
[----:B------:R1:W-:Y:S02]  /*14b0*/  STL [R1+0x74], R3 ;  /* 0x0000740301007387 */ /* 0x0003e40000100800 */
.L_x_829:
[----:B01--4-:R-:W0:Y:S01]  /*14c0*/  LDC.64 R2, c[0x0][0xc88] ;  /* 0x00032200ff027b82 */ /* 0x013e220000000a00 */
[----:B------:R-:W-:Y:S01]  /*14d0*/  ULDC.64 UR4, c[0x0][0xa28] ;  /* 0x00028a0000047ab9 */ /* 0x000fe20000000a00 */
[----:B------:R-:W-:Y:S01]  /*14e0*/  ULDC.64 UR8, c[0x0][0xa18] ;  /* 0x0002860000087ab9 */ /* 0x000fe20000000a00 */
[----:B------:R-:W-:Y:S01]  /*14f0*/  ULDC.64 UR6, c[0x0][0xa08] ;  /* 0x0002820000067ab9 */ /* 0x000fe20000000a00 */
[----:B0-----:R-:W-:-:S05]  /*1500*/  IMAD.WIDE R2, R135, 0x4, R2 ;  /* 0x0000000487027825 */ /* 0x001fca00078e0202 */
[----:B--2---:R-:W2:Y:S01]  /*1510*/  LDG.E R227, desc[UR60][R2.64] ;  /* 0x0000003c02e37981 */ /* 0x004ea2000c1e1900 */
[----:B------:R-:W-:Y:S01]  /*1520*/  ISETP.NE.U32.AND P2, PT, RZ, UR4, PT ;  /* 0x00000004ff007c0c */ /* 0x000fe2000bf45070 */
[----:B------:R-:W-:Y:S01]  /*1530*/  IMAD.MOV.U32 R9, RZ, RZ, RZ ;  /* 0x000000ffff097224 */ /* 0x000fe200078e00ff */
[----:B------:R-:W-:Y:S01]  /*1540*/  ISETP.NE.U32.AND P1, PT, RZ, UR8, PT ;  /* 0x00000008ff007c0c */ /* 0x000fe2000bf25070 */
[----:B------:R-:W-:Y:S01]  /*1550*/  IMAD.MOV.U32 R123, RZ, RZ, RZ ;  /* 0x000000ffff7b7224 */ /* 0x000fe200078e00ff */
[----:B------:R-:W-:Y:S02]  /*1560*/  ISETP.NE.AND.EX P2, PT, RZ, UR5, PT, P2 ;  /* 0x00000005ff007c0c */ /* 0x000fe4000bf45320 */
[----:B------:R-:W-:Y:S02]  /*1570*/  ISETP.NE.AND.EX P1, PT, RZ, UR9, PT, P1 ;  /* 0x00000009ff007c0c */ /* 0x000fe4000bf25310 */
[----:B------:R-:W-:-:S04]  /*1580*/  ISETP.NE.U32.AND P0, PT, RZ, UR6, PT ;  /* 0x00000006ff007c0c */ /* 0x000fc8000bf05070 */
[----:B------:R-:W-:Y:S02]  /*1590*/  ISETP.NE.AND.EX P0, PT, RZ, UR7, PT, P0 ;  /* 0x00000007ff007c0c */ /* 0x000fe4000bf05300 */
[----:B--2---:R-:W-:Y:S01]  /*15a0*/  SHF.R.S32.HI R232, RZ, 0x1f, R227 ;  /* 0x0000001fffe87819 */ /* 0x004fe200000114e3 */
[C---:B------:R-:W-:Y:S02]  /*15b0*/  IMAD.SHL.U32 R225, R227.reuse, 0x4, RZ ;  /* 0x00000004e3e17824 */ /* 0x040fe400078e00ff */
[C---:B------:R-:W-:Y:S02]  /*15c0*/  @P2 LEA R2, P3, R227.reuse, UR4, 0x2 ;  /* 0x00000004e3022c11 */ /* 0x040fe4000f8610ff */
[C-C-:B------:R-:W-:Y:S02]  /*15d0*/  SHF.L.U64.HI R226, R227.reuse, 0x2, R232.reuse ;  /* 0x00000002e3e27819 */ /* 0x140fe400000102e8 */
[----:B------:R-:W-:Y:S01]  /*15e0*/  @P2 LEA.HI.X R3, R227, UR5, R232, 0x2, P3 ;  /* 0x00000005e3032c11 */ /* 0x000fe200098f14e8 */
[----:B------:R-:W-:Y:S01]  /*15f0*/  ULDC UR4, c[0x0][0x288] ;  /* 0x0000a20000047ab9 */ /* 0x000fe20000000800 */
[----:B---3--:R-:W-:-:S03]  /*1600*/  IADD3 R6, P4, R225, UR6, RZ ;  /* 0x00000006e1067c10 */ /* 0x008fc6000ff9e0ff */
[----:B------:R0:W5:Y:S01]  /*1610*/  @P2 LDG.E R9, desc[UR60][R2.64] ;  /* 0x0000003c02092981 */ /* 0x000162000c1e1900 */
[----:B------:R-:W-:Y:S01]  /*1620*/  @P1 IADD3 R4, P2, R225, UR8, RZ ;  /* 0x00000008e1041c10 */ /* 0x000fe2000ff5e0ff */
[----:B------:R-:W-:Y:S01]  /*1630*/  IMAD.U32 R152, RZ, RZ, UR4 ;  /* 0x00000004ff987e24 */ /* 0x000fe2000f8e00ff */
[C---:B------:R-:W-:Y:S01]  /*1640*/  IADD3.X R7, R226.reuse, UR7, RZ, P4, !PT ;  /* 0x00000007e2077c10 */ /* 0x040fe2000a7fe4ff */
[----:B------:R-:W-:Y:S01]  /*1650*/  ULDC.64 UR4, c[0x0][0x418] ;  /* 0x0001060000047ab9 */ /* 0x000fe20000000a00 */
[----:B------:R-:W-:-:S03]  /*1660*/  @P1 IADD3.X R5, R226, UR9, RZ, P2, !PT ;  /* 0x00000009e2051c10 */ /* 0x000fc600097fe4ff */
[----:B------:R0:W5:Y:S01]  /*1670*/  @P0 LDG.E R123, desc[UR60][R6.64] ;  /* 0x0000003c067b0981 */ /* 0x000162000c1e1900 */
[----:B------:R-:W-:Y:S01]  /*1680*/  UISETP.NE.U32.AND UP0, UPT, UR4, URZ, UPT ;  /* 0x0000003f0400728c */ /* 0x000fe2000bf05070 */
[----:B------:R-:W-:Y:S02]  /*1690*/  ULDC.64 UR8, c[0x0][0xa20] ;  /* 0x0002880000087ab9 */ /* 0x000fe40000000a00 */
[----:B------:R0:W5:Y:S01]  /*16a0*/  @P1 LDG.E R152, desc[UR60][R4.64] ;  /* 0x0000003c04981981 */ /* 0x000162000c1e1900 */
[----:B------:R-:W-:Y:S01]  /*16b0*/  UISETP.NE.AND.EX UP0, UPT, UR5, URZ, UPT, UP0 ;  /* 0x0000003f0500728c */ /* 0x000fe2000bf05300 */
[----:B------:R-:W-:Y:S01]  /*16c0*/  ULDC UR4, c[0x0][0x424] ;  /* 0x0001090000047ab9 */ /* 0x000fe20000000800 */
[----:B------:R-:W-:Y:S02]  /*16d0*/  ISETP.NE.U32.AND P2, PT, RZ, UR8, PT ;  /* 0x00000008ff007c0c */ /* 0x000fe4000bf45070 */
[----:B------:R-:W-:Y:S01]  /*16e0*/  USEL UR4, UR4, 0x1, UP0 ;  /* 0x0000000104047887 */ /* 0x000fe20008000000 */
[----:B------:R-:W-:Y:S01]  /*16f0*/  ULDC UR5, c[0x0][0x2f0] ;  /* 0x0000bc0000057ab9 */ /* 0x000fe20000000800 */
[----:B------:R-:W-:-:S02]  /*1700*/  ISETP.NE.AND.EX P2, PT, RZ, UR9, PT, P2 ;  /* 0x00000009ff007c0c */ /* 0x000fc4000bf45320 */
[----:B------:R-:W-:-:S03]  /*1710*/  UIMAD UR4, UR4, UR5, URZ ;  /* 0x00000005040472a4 */ /* 0x000fc6000f8e023f */
[----:B------:R-:W-:Y:S01]  /*1720*/  ULDC UR5, c[0x0][0x348] ;  /* 0x0000d20000057ab9 */ /* 0x000fe20000000800 */
[----:B------:R-:W-:Y:S02]  /*1730*/  IMAD.MOV.U32 R230, RZ, RZ, R133 ;  /* 0x000000ffffe67224 */ /* 0x000fe400078e0085 */
[----:B------:R-:W-:Y:S02]  /*1740*/  IMAD.MOV.U32 R224, RZ, RZ, R134 ;  /* 0x000000ffffe07224 */ /* 0x000fe400078e0086 */
[----:B------:R-:W-:Y:S01]  /*1750*/  IMAD.MOV.U32 R25, RZ, RZ, R227 ;  /* 0x000000ffff197224 */ /* 0x000fe200078e00e3 */
[----:B0-----:R-:W-:Y:S06]  /*1760*/  @P1 BRA `(.L_x_625) ;  /* 0x0000000000241947 */ /* 0x001fec0003800000 */
[----:B------:R-:W-:Y:S02]  /*1770*/  ULDC.64 UR6, c[0x0][0xa00] ;  /* 0x0002800000067ab9 */ /* 0x000fe40000000a00 */
[----:B------:R-:W-:-:S04]  /*1780*/  ISETP.NE.U32.AND P1, PT, RZ, UR6, PT ;  /* 0x00000006ff007c0c */ /* 0x000fc8000bf25070 */
[----:B------:R-:W-:-:S13]  /*1790*/  ISETP.NE.AND.EX P1, PT, RZ, UR7, PT, P1 ;  /* 0x00000007ff007c0c */ /* 0x000fda000bf25310 */
[----:B------:R-:W-:Y:S05]  /*17a0*/  @!P1 BRA `(.L_x_625) ;  /* 0x0000000000149947 */ /* 0x000fea0003800000 */
[----:B------:R-:W0:Y:S02]  /*17b0*/  LDC.64 R2, c[0x0][0xa00] ;  /* 0x00028000ff027b82 */ /* 0x000e240000000a00 */
[----:B0-----:R-:W-:-:S05]  /*17c0*/  IMAD.WIDE R2, R25, 0x4, R2 ;  /* 0x0000000419027825 */ /* 0x001fca00078e0202 */
[----:B-----5:R-:W2:Y:S04]  /*17d0*/  LDG.E R152, desc[UR60][R2.64] ;  /* 0x0000003c02987981 */ /* 0x020ea8000c1e1900 */
[----:B------:R-:W2:Y:S02]  /*17e0*/  LDG.E R5, desc[UR60][R2.64+0x4] ;  /* 0x0000043c02057981 */ /* 0x000ea4000c1e1900 */
[----:B--2---:R-:W-:-:S07]  /*17f0*/  IMAD.IADD R152, R5, 0x1, -R152 ;  /* 0x0000000105987824 */ /* 0x004fce00078e0a98 */
.L_x_625:
[----:B------:R-:W-:Y:S02]  /*1800*/  IMAD.U32 R2, RZ, RZ, UR5 ;  /* 0x00000005ff027e24 */ /* 0x000fe4000f8e00ff */
[----:B------:R-:W-:Y:S01]  /*1810*/  IMAD.U32 R26, RZ, RZ, UR4 ;  /* 0x00000004ff1a7e24 */ /* 0x000fe2000f8e00ff */
[----:B------:R-:W-:Y:S06]  /*1820*/  @!P2 BRA `(.L_x_626) ;  /* 0x000000000010a947 */ /* 0x000fec0003800000 */
[----:B------:R-:W-:-:S04]  /*1830*/  IADD3 R4, P0, R225, UR8, RZ ;  /* 0x00000008e1047c10 */ /* 0x000fc8000ff1e0ff */
[----:B------:R-:W-:-:S05]  /*1840*/  IADD3.X R5, R226, UR9, RZ, P0, !PT ;  /* 0x00000009e2057c10 */ /* 0x000fca00087fe4ff */
[----:B------:R0:W5:Y:S01]  /*1850*/  LDG.E R26, desc[UR60][R4.64] ;  /* 0x0000003c041a7981 */ /* 0x000162000c1e1900 */
[----:B------:R-:W-:Y:S05]  /*1860*/  BRA `(.L_x_627) ;  /* 0x0000000000107947 */ /* 0x000fea0003800000 */
.L_x_626:
[----:B------:R-:W-:Y:S05]  /*1870*/  @!P0 BRA `(.L_x_627) ;  /* 0x00000000000c8947 */ /* 0x000fea0003800000 */
[----:B------:R-:W2:Y:S04]  /*1880*/  LDG.E R3, desc[UR60][R6.64] ;  /* 0x0000003c06037981 */ /* 0x000ea8000c1e1900 */
[----:B------:R-:W2:Y:S02]  /*1890*/  LDG.E R26, desc[UR60][R6.64+0x4] ;  /* 0x0000043c061a7981 */ /* 0x000ea4000c1e1900 */
[----:B--2---:R-:W-:-:S07]  /*18a0*/  IMAD.IADD R26, R26, 0x1, -R3 ;  /* 0x000000011a1a7824 */ /* 0x004fce00078e0a03 */
.L_x_627:
[----:B------:R-:W-:Y:S02]  /*18b0*/  ULDC.64 UR4, c[0x0][0xa10] ;  /* 0x0002840000047ab9 */ /* 0x000fe40000000a00 */
[----:B------:R-:W-:-:S04]  /*18c0*/  ISETP.NE.U32.AND P0, PT, RZ, UR4, PT ;  /* 0x00000004ff007c0c */ /* 0x000fc8000bf05070 */
[----:B------:R-:W-:Y:S01]  /*18d0*/  ISETP.NE.AND.EX P0, PT, RZ, UR5, PT, P0 ;  /* 0x00000005ff007c0c */ /* 0x000fe2000bf05300 */
[----:B-----5:R-:W-:Y:S01]  /*18e0*/  IMAD.IADD R9, R26, 0x1, -R9 ;  /* 0x000000011a097824 */ /* 0x020fe200078e0a09 */
[----:B------:R-:W-:-:S11]  /*18f0*/  ULDC.64 UR4, c[0x0][0xa30] ;  /* 0x00028c0000047ab9 */ /* 0x000fd60000000a00 */
[----:B0-----:R-:W0:Y:S02]  /*1900*/  @P0 LDC.64 R4, c[0x0][0xa10] ;  /* 0x00028400ff040b82 */ /* 0x001e240000000a00 */
[----:B0-----:R-:W-:-:S05]  /*1910*/  @P0 IMAD.WIDE R4, R25, 0x4, R4 ;  /* 0x0000000419040825 */ /* 0x001fca00078e0204 */
[----:B------:R-:W2:Y:S04]  /*1920*/  @P0 LDG.E R0, desc[UR60][R4.64] ;  /* 0x0000003c04000981 */ /* 0x000ea8000c1e1900 */
[----:B------:R0:W2:Y:S01]  /*1930*/  @P0 LDG.E R3, desc[UR60][R4.64+0x4] ;  /* 0x0000043c04030981 */ /* 0x0000a2000c1e1900 */
[----:B------:R-:W-:Y:S01]  /*1940*/  ISETP.NE.U32.AND P1, PT, RZ, UR4, PT ;  /* 0x00000004ff007c0c */ /* 0x000fe2000bf25070 */
[----:B------:R-:W-:-:S03]  /*1950*/  IMAD.MOV.U32 R148, RZ, RZ, R26 ;  /* 0x000000ffff947224 */ /* 0x000fc600078e001a */
[----:B------:R-:W-:Y:S01]  /*1960*/  ISETP.NE.AND.EX P1, PT, RZ, UR5, PT, P1 ;  /* 0x00000005ff007c0c */ /* 0x000fe2000bf25310 */
[----:B0-----:R-:W-:-:S12]  /*1970*/  IMAD.MOV.U32 R4, RZ, RZ, RZ ;  /* 0x000000ffff047224 */ /* 0x001fd800078e00ff */
[----:B------:R-:W-:-:S04]  /*1980*/  @P1 IADD3 R6, P2, R225, UR4, RZ ;  /* 0x00000004e1061c10 */ /* 0x000fc8000ff5e0ff */
[----:B------:R-:W-:-:S05]  /*1990*/  @P1 IADD3.X R7, R226, UR5, RZ, P2, !PT ;  /* 0x00000005e2071c10 */ /* 0x000fca00097fe4ff */
[----:B------:R0:W5:Y:S01]  /*19a0*/  @P1 LDG.E R148, desc[UR60][R6.64] ;  /* 0x0000003c06941981 */ /* 0x000162000c1e1900 */
[----:B------:R-:W-:Y:S01]  /*19b0*/  PLOP3.LUT P2, PT, PT, PT, PT, 0x80, 0x0 ;  /* 0x000000000000781c */ /* 0x000fe20003f4f070 */
[----:B--2---:R-:W-:Y:S02]  /*19c0*/  @P0 IMAD.IADD R2, R3, 0x1, -R0 ;  /* 0x0000000103020824 */ /* 0x004fe400078e0a00 */
[----:B------:R-:W-:Y:S02]  /*19d0*/  IMAD.MOV R0, RZ, RZ, -R9 ;  /* 0x000000ffff007224 */ /* 0x000fe400078e0a09 */
[----:B------:R-:W-:-:S03]  /*19e0*/  IMAD.IADD R153, R9, 0x1, R2 ;  /* 0x0000000109997824 */ /* 0x000fc600078e0202 */
[----:B------:R-:W-:Y:S01]  /*19f0*/  VIMNMX R0, RZ, R0, !PT ;  /* 0x00000000ff007248 */ /* 0x000fe20007fe0100 */
[----:B------:R-:W-:-:S04]  /*1a00*/  VIADD R5, R153, 0x6f ;  /* 0x0000006f99057836 */ /* 0x000fc80000000000 */
[----:B------:R-:W-:-:S05]  /*1a10*/  IMAD.HI R4, R5, -0x6db6db6d, R4 ;  /* 0x9249249305047827 */ /* 0x000fca00078e0204 */
[----:B------:R-:W-:-:S04]  /*1a20*/  SHF.R.U32.HI R3, RZ, 0x1f, R4 ;  /* 0x0000001fff037819 */ /* 0x000fc80000011604 */
[----:B------:R-:W-:Y:S02]  /*1a30*/  LEA.HI.SX32 R154, R4, R3, 0x1a ;  /* 0x00000003049a7211 */ /* 0x000fe400078fd2ff */
[----:B------:R-:W-:-:S03]  /*1a40*/  SHF.R.U32.HI R4, RZ, 0x4, R0 ;  /* 0x00000004ff047819 */ /* 0x000fc60000011600 */
[----:B------:R-:W-:Y:S02]  /*1a50*/  IMAD R3, R154, 0x70, -R9 ;  /* 0x000000709a037824 */ /* 0x000fe400078e0a09 */
[----:B------:R-:W-:-:S03]  /*1a60*/  IMAD.WIDE.U32 R4, R4, 0x24924925, RZ ;  /* 0x2492492504047825 */ /* 0x000fc600078e00ff */
[----:B------:R-:W-:Y:S01]  /*1a70*/  VIMNMX R3, R3, R2, PT ;  /* 0x0000000203037248 */ /* 0x000fe20003fe0100 */
[----:B------:R-:W-:-:S03]  /*1a80*/  IMAD.MOV.U32 R135, RZ, RZ, R5 ;  /* 0x000000ffff877224 */ /* 0x000fc600078e0005 */
[----:B------:R-:W-:Y:S01]  /*1a90*/  ISETP.GT.AND P0, PT, R3, R0, PT ;  /* 0x000000000300720c */ /* 0x000fe20003f04270 */
[----:B------:R-:W-:-:S12]  /*1aa0*/  IMAD.MOV.U32 R24, RZ, RZ, R135 ;  /* 0x000000ffff187224 */ /* 0x000fd800078e0087 */
[----:B0-----:R-:W-:Y:S02]  /*1ab0*/  @P0 VIADD R7, R3, 0x6f ;  /* 0x0000006f03070836 */ /* 0x001fe40000000000 */
[----:B------:R-:W-:-:S04]  /*1ac0*/  @P0 IMAD.MOV.U32 R6, RZ, RZ, RZ ;  /* 0x000000ffff060224 */ /* 0x000fc800078e00ff */
[----:B------:R-:W-:-:S05]  /*1ad0*/  @P0 IMAD.HI R6, R7, -0x6db6db6d, R6 ;  /* 0x9249249307060827 */ /* 0x000fca00078e0206 */
[----:B------:R-:W-:-:S04]  /*1ae0*/  @P0 SHF.R.U32.HI R3, RZ, 0x1f, R6 ;  /* 0x0000001fff030819 */ /* 0x000fc80000011606 */
[----:B------:R-:W-:-:S04]  /*1af0*/  @P0 LEA.HI.SX32 R24, R6, R3, 0x1a ;  /* 0x0000000306180211 */ /* 0x000fc800078fd2ff */
[----:B------:R-:W-:-:S13]  /*1b00*/  ISETP.GT.AND P0, PT, R24, R135, PT ;  /* 0x000000871800720c */ /* 0x000fda0003f04270 */
[----:B------:R-:W-:Y:S05]  /*1b10*/  @!P0 BRA `(.L_x_628) ;  /* 0x0000009000688947 */ /* 0x000fea0003800000 */
[----:B------:R-:W-:Y:S01]  /*1b20*/  VIADD R0, R16, 0x21400 ;  /* 0x0002140010007836 */ /* 0x000fe20000000000 */
[----:B------:R-:W-:Y:S04]  /*1b30*/  BSSY B6, `(.L_x_629) ;  /* 0x0000013000067945 */ /* 0x000fe80003800000 */
[----:B------:R-:W-:-:S13]  /*1b40*/  LOP3.LUT P0, RZ, R0, 0x3ff, RZ, 0xc0, !PT ;  /* 0x000003ff00ff7812 */ /* 0x000fda000780c0ff */
[----:B------:R-:W-:Y:S05]  /*1b50*/  @!P0 BRA `(.L_x_630) ;  /* 0x0000000000408947 */ /* 0x000fea0003800000 */
        /* <DEDUP_REMOVED lines=15> */
[----:B-1---5:R-:W-:Y:S05]  /*1c50*/  CALL.ABS.NOINC R14 ;  /* 0x000000000e007343 */ /* 0x022fea0003c00000 */
.L_x_630:
[----:B------:R-:W-:Y:S05]  /*1c60*/  BSYNC B6 ;  /* 0x0000000000067941 */ /* 0x000fea0003800000 */
.L_x_629:
        /* <DEDUP_REMOVED lines=20> */
.L_x_632:
[----:B------:R-:W-:Y:S05]  /*1db0*/  BSYNC B6 ;  /* 0x0000000000067941 */ /* 0x000fea0003800000 */
.L_x_631:
[----:B------:R-:W-:Y:S01]  /*1dc0*/  ULDC.64 UR4, c[0x0][0x9f8] ;  /* 0x00027e0000047ab9 */ /* 0x000fe20000000a00 */
[----:B------:R-:W2:Y:S01]  /*1dd0*/  LDL.LU R20, [R1+0x10] ;  /* 0x0000100001147983 */ /* 0x000ea20000300800 */
[----:B------:R-:W-:Y:S01]  /*1de0*/  ISETP.NE.U32.AND P0, PT, RZ, UR4, PT ;  /* 0x00000004ff007c0c */ /* 0x000fe2000bf05070 */
[----:B------:R-:W-:Y:S01]  /*1df0*/  VIADD R0, R18, 0x20 ;  /* 0x0000002012007836 */ /* 0x000fe20000000000 */
[----:B------:R-:W-:Y:S01]  /*1e00*/  SHF.R.S32.HI R11, RZ, 0x1f, R134 ;  /* 0x0000001fff0b7819 */ /* 0x000fe20000011486 */
[----:B------:R-:W0:Y:S01]  /*1e10*/  LDC.64 R114, c[0x0][0x300] ;  /* 0x0000c000ff727b82 */ /* 0x000e220000000a00 */
[----:B------:R-:W-:Y:S01]  /*1e20*/  ISETP.NE.AND.EX P0, PT, RZ, UR5, PT, P0 ;  /* 0x00000005ff007c0c */ /* 0x000fe2000bf05300 */
[----:B------:R-:W-:Y:S01]  /*1e30*/  ULDC UR6, c[0x0][0x2f4] ;  /* 0x0000bd0000067ab9 */ /* 0x000fe20000000800 */
[----:B------:R-:W-:Y:S01]  /*1e40*/  SHF.R.S32.HI R19, RZ, 0x1f, R18 ;  /* 0x0000001fff137819 */ /* 0x000fe20000011412 */
[----:B------:R-:W-:Y:S01]  /*1e50*/  IMAD.IADD R123, R123, 0x1, R26 ;  /* 0x000000017b7b7824 */ /* 0x000fe200078e021a */
[----:B------:R-:W-:-:S03]  /*1e60*/  ULDC.64 UR8, c[0x0][0xa08] ;  /* 0x0002820000087ab9 */ /* 0x000fc60000000a00 */
[----:B------:R-:W1:Y:S06]  /*1e70*/  LDC.64 R108, c[0x0][0x408] ;  /* 0x00010200ff6c7b82 */ /* 0x000e6c0000000a00 */
[----:B------:R-:W-:Y:S02]  /*1e80*/  @P0 IADD3 R4, P1, R225, UR4, RZ ;  /* 0x00000004e1040c10 */ /* 0x000fe4000ff3e0ff */
[----:B------:R-:W3:Y:S02]  /*1e90*/  LDC.64 R102, c[0x0][0x3f8] ;  /* 0x0000fe00ff667b82 */ /* 0x000ee40000000a00 */
[----:B------:R-:W-:Y:S01]  /*1ea0*/  @P0 IADD3.X R5, R226, UR5, RZ, P1, !PT ;  /* 0x00000005e2050c10 */ /* 0x000fe20008ffe4ff */
[----:B------:R-:W-:-:S04]  /*1eb0*/  ULDC.64 UR4, c[0x0][0x330] ;  /* 0x0000cc0000047ab9 */ /* 0x000fc80000000a00 */
[----:B------:R4:W2:Y:S01]  /*1ec0*/  @P0 LDG.E R25, desc[UR60][R4.64] ;  /* 0x0000003c04190981 */ /* 0x0008a2000c1e1900 */
[----:B------:R-:W-:Y:S01]  /*1ed0*/  ISETP.GE.AND P1, PT, R0, UR6, PT ;  /* 0x0000000600007c0c */ /* 0x000fe2000bf26270 */
[----:B------:R-:W-:Y:S01]  /*1ee0*/  IMAD R3, R11, UR4, RZ ;  /* 0x000000040b037c24 */ /* 0x000fe2000f8e02ff */
[----:B------:R-:W-:Y:S01]  /*1ef0*/  ISETP.GE.AND P0, PT, R18, UR6, PT ;  /* 0x0000000612007c0c */ /* 0x000fe2000bf06270 */
[C---:B------:R-:W-:Y:S01]  /*1f00*/  IMAD.WIDE.U32 R116, R134.reuse, UR4, R18 ;  /* 0x0000000486747c25 */ /* 0x040fe2000f8e0012 */
[----:B------:R-:W-:Y:S01]  /*1f10*/  SHF.R.S32.HI R15, RZ, 0x1f, R123 ;  /* 0x0000001fff0f7819 */ /* 0x000fe2000001147b */
[----:B------:R-:W1:Y:S01]  /*1f20*/  LDC R31, c[0x0][0x3f4] ;  /* 0x0000fd00ff1f7b82 */ /* 0x000e620000000800 */
[----:B------:R-:W-:Y:S01]  /*1f30*/  SEL R6, RZ, 0x1, P0 ;  /* 0x00000001ff067807 */ /* 0x000fe20000000000 */
[----:B------:R-:W-:Y:S01]  /*1f40*/  IMAD R3, R134, UR5, R3 ;  /* 0x0000000586037c24 */ /* 0x000fe2000f8e0203 */
[----:B------:R-:W-:Y:S01]  /*1f50*/  ULDC.64 UR4, c[0x0][0x308] ;  /* 0x0000c20000047ab9 */ /* 0x000fe20000000a00 */
[----:B----4-:R-:W-:Y:S01]  /*1f60*/  SEL R4, RZ, 0xffffffff, P1 ;  /* 0xffffffffff047807 */ /* 0x010fe20000800000 */
[----:B------:R-:W-:Y:S01]  /*1f70*/  VIADD R5, R18, 0x80 ;  /* 0x0000008012057836 */ /* 0x000fe20000000000 */
[----:B------:R-:W-:Y:S01]  /*1f80*/  SHF.R.S32.HI R150, RZ, 0x1f, R204 ;  /* 0x0000001fff967819 */ /* 0x000fe200000114cc */
[----:B------:R-:W-:Y:S01]  /*1f90*/  IMAD.IADD R117, R117, 0x1, R3 ;  /* 0x0000000175757824 */ /* 0x000fe200078e0203 */
[----:B------:R-:W-:Y:S01]  /*1fa0*/  SHF.R.S32.HI R23, RZ, 0x1f, R22 ;  /* 0x0000001fff177819 */ /* 0x000fe20000011416 */
[----:B------:R-:W-:Y:S01]  /*1fb0*/  IMAD.SHL.U32 R7, R4, 0x2, RZ ;  /* 0x0000000204077824 */ /* 0x000fe200078e00ff */
[----:B------:R-:W-:Y:S01]  /*1fc0*/  ISETP.GE.AND P2, PT, R5, UR6, PT ;  /* 0x0000000605007c0c */ /* 0x000fe2000bf46270 */
[C---:B------:R-:W-:Y:S01]  /*1fd0*/  VIADD R3, R18.reuse, 0x40 ;  /* 0x0000004012037836 */ /* 0x040fe20000000000 */
[----:B------:R-:W-:Y:S01]  /*1fe0*/  SHF.R.U32.HI R28, RZ, 0x3, R206 ;  /* 0x00000003ff1c7819 */ /* 0x000fe200000116ce */
[----:B------:R-:W-:Y:S01]  /*1ff0*/  VIADD R4, R18, 0x60 ;  /* 0x0000006012047836 */ /* 0x000fe20000000000 */
[----:B------:R-:W-:Y:S01]  /*2000*/  LOP3.LUT R8, R7, 0x2, R6, 0xe2, !PT ;  /* 0x0000000207087812 */ /* 0x000fe200078ee206 */
[-C--:B0-----:R-:W-:Y:S01]  /*2010*/  IMAD R12, R15, R114.reuse, RZ ;  /* 0x000000720f0c7224 */ /* 0x081fe200078e02ff */
[----:B------:R-:W-:Y:S01]  /*2020*/  ISETP.GE.AND P0, PT, R3, UR6, PT ;  /* 0x0000000603007c0c */ /* 0x000fe2000bf06270 */
[C---:B------:R-:W-:Y:S01]  /*2030*/  IMAD.WIDE.U32 R6, R123.reuse, R114, RZ ;  /* 0x000000727b067225 */ /* 0x040fe200078e00ff */
[----:B------:R-:W-:Y:S01]  /*2040*/  ISETP.GE.AND P1, PT, R4, UR6, PT ;  /* 0x0000000604007c0c */ /* 0x000fe2000bf26270 */
[----:B------:R-:W0:Y:S01]  /*2050*/  S2R R155, SR_TID.X ;  /* 0x00000000009b7919 */ /* 0x000e220000002100 */
[----:B------:R-:W-:Y:S01]  /*2060*/  SEL R9, RZ, 0x4, P0 ;  /* 0x00000004ff097807 */ /* 0x000fe20000000000 */
[----:B------:R-:W-:Y:S01]  /*2070*/  IMAD R13, R123, R115, R12 ;  /* 0x000000737b0d7224 */ /* 0x000fe200078e020c */
[----:B------:R-:W-:Y:S01]  /*2080*/  SEL R10, RZ, 0x8, P1 ;  /* 0x00000008ff0a7807 */ /* 0x000fe20000800000 */
[----:B------:R-:W-:Y:S01]  /*2090*/  IMAD R11, R11, UR4, RZ ;  /* 0x000000040b0b7c24 */ /* 0x000fe2000f8e02ff */
[----:B------:R-:W-:Y:S01]  /*20a0*/  ISETP.NE.U32.AND P0, PT, RZ, UR8, PT ;  /* 0x00000008ff007c0c */ /* 0x000fe2000bf05070 */
[----:B------:R-:W-:Y:S01]  /*20b0*/  IMAD.IADD R7, R7, 0x1, R13 ;  /* 0x0000000107077824 */ /* 0x000fe200078e020d */
[----:B------:R-:W-:Y:S01]  /*20c0*/  LOP3.LUT R8, R10, R8, R9, 0xfe, !PT ;  /* 0x000000080a087212 */ /* 0x000fe200078efe09 */
[C---:B------:R-:W-:Y:S01]  /*20d0*/  IMAD R11, R134.reuse, UR5, R11 ;  /* 0x00000005860b7c24 */ /* 0x040fe2000f8e020b */
[----:B------:R-:W-:Y:S01]  /*20e0*/  SEL R9, RZ, 0x10, P2 ;  /* 0x00000010ff097807 */ /* 0x000fe20001000000 */
[----:B------:R-:W-:Y:S01]  /*20f0*/  IMAD.WIDE.U32 R6, R134, UR4, R6 ;  /* 0x0000000486067c25 */ /* 0x000fe2000f8e0006 */
[----:B------:R-:W-:Y:S01]  /*2100*/  ISETP.NE.AND.EX P0, PT, RZ, UR9, PT, P0 ;  /* 0x00000009ff007c0c */ /* 0x000fe2000bf05300 */
[----:B------:R-:W-:Y:S01]  /*2110*/  ULDC.64 UR4, c[0x0][0x310] ;  /* 0x0000c40000047ab9 */ /* 0x000fe20000000a00 */
[----:B------:R-:W-:Y:S01]  /*2120*/  LOP3.LUT R30, R8, R9, RZ, 0xfc, !PT ;  /* 0x00000009081e7212 */ /* 0x000fe200078efcff */
[----:B------:R-:W-:Y:S01]  /*2130*/  IMAD.IADD R7, R7, 0x1, R11 ;  /* 0x0000000107077824 */ /* 0x000fe200078e020b */
[-C--:B-1----:R-:W-:Y:S01]  /*2140*/  ISETP.GE.AND P1, PT, R0, R31.reuse, PT ;  /* 0x0000001f0000720c */ /* 0x082fe20003f26270 */
[----:B------:R-:W-:Y:S01]  /*2150*/  IMAD.WIDE.U32 R112, R204, R108, R22 ;  /* 0x0000006ccc707225 */ /* 0x000fe200078e0016 */
[----:B------:R-:W-:-:S02]  /*2160*/  ISETP.GE.AND P3, PT, R3, R31, PT ;  /* 0x0000001f0300720c */ /* 0x000fc40003f66270 */
[----:B------:R-:W-:Y:S01]  /*2170*/  LOP3.LUT P2, RZ, R220, 0x4, RZ, 0xc0, !PT ;  /* 0x00000004dcff7812 */ /* 0x000fe2000784c0ff */
[----:B------:R-:W-:Y:S01]  /*2180*/  IMAD.WIDE.U32 R110, R204, R108, R18 ;  /* 0x0000006ccc6e7225 */ /* 0x000fe200078e0012 */
[----:B------:R-:W-:Y:S02]  /*2190*/  SHF.L.U64.HI R138, R114, 0x6, R115 ;  /* 0x00000006728a7819 */ /* 0x000fe40000010273 */
[----:B------:R-:W-:Y:S01]  /*21a0*/  SHF.R.S32.HI R151, RZ, 0x1f, R229 ;  /* 0x0000001fff977819 */ /* 0x000fe200000114e5 */
[----:B---3--:R-:W-:-:S04]  /*21b0*/  IMAD.WIDE.U32 R106, R204, R102, R22 ;  /* 0x00000066cc6a7225 */ /* 0x008fc800078e0016 */
[----:B------:R-:W-:-:S04]  /*21c0*/  IMAD.WIDE.U32 R104, R204, R102, R18 ;  /* 0x00000066cc687225 */ /* 0x000fc800078e0012 */
[----:B------:R-:W-:Y:S01]  /*21d0*/  IMAD.SHL.U32 R132, R31, 0x2, RZ ;  /* 0x000000021f847824 */ /* 0x000fe200078e00ff */
[----:B0-----:R-:W-:Y:S01]  /*21e0*/  LEA.HI R155, R155, 0x8, RZ, 0x19 ;  /* 0x000000089b9b7811 */ /* 0x001fe200078fc8ff */
[----:B------:R-:W-:Y:S02]  /*21f0*/  IMAD R35, R103, 0x70, RZ ;  /* 0x0000007067237824 */ /* 0x000fe400078e02ff */
[----:B------:R-:W-:Y:S02]  /*2200*/  IMAD R33, R115, 0x70, RZ ;  /* 0x0000007073217824 */ /* 0x000fe400078e02ff */
[----:B------:R-:W-:Y:S02]  /*2210*/  IMAD.SHL.U32 R139, R114, 0x40, RZ ;  /* 0x00000040728b7824 */ /* 0x000fe400078e00ff */
[----:B------:R-:W-:Y:S01]  /*2220*/  IMAD R137, R109, 0x70, RZ ;  /* 0x000000706d897824 */ /* 0x000fe200078e02ff */
[----:B--2---:R-:W-:-:S04]  /*2230*/  LOP3.LUT R20, R20, 0xfffffffe, RZ, 0xc0, !PT ;  /* 0xfffffffe14147812 */ /* 0x004fc800078ec0ff */
[----:B------:R-:W-:-:S04]  /*2240*/  @P3 LOP3.LUT R20, R20, 0x1, RZ, 0xfc, !PT ;  /* 0x0000000114143812 */ /* 0x000fc800078efcff */
[----:B------:R-:W-:-:S04]  /*2250*/  LOP3.LUT R20, R20, 0xfffffffb, RZ, 0xc0, !PT ;  /* 0xfffffffb14147812 */ /* 0x000fc800078ec0ff */
[----:B------:R-:W-:-:S05]  /*2260*/  @P2 LOP3.LUT R20, R20, 0x4, RZ, 0xfc, !PT ;  /* 0x0000000414142812 */ /* 0x000fca00078efcff */
[----:B------:R0:W-:Y:S01]  /*2270*/  STL [R1+0x10], R20 ;  /* 0x0000101401007387 */ /* 0x0001e20000100800 */
[----:B------:R-:W-:Y:S02]  /*2280*/  SHF.R.S32.HI R8, RZ, 0x1f, R25 ;  /* 0x0000001fff087819 */ /* 0x000fe40000011419 */
[----:B------:R-:W-:Y:S02]  /*2290*/  SEL R39, R25, RZ, !P0 ;  /* 0x000000ff19277207 */ /* 0x000fe40004000000 */
[----:B------:R-:W-:Y:S01]  /*22a0*/  SEL R10, R8, RZ, !P0 ;  /* 0x000000ff080a7207 */ /* 0x000fe20004000000 */
[----:B------:R-:W-:Y:S02]  /*22b0*/  IMAD R8, R150, R108, RZ ;  /* 0x0000006c96087224 */ /* 0x000fe400078e02ff */
[----:B------:R-:W-:-:S04]  /*22c0*/  IMAD.WIDE.U32 R118, R39, UR4, R6 ;  /* 0x0000000427767c25 */ /* 0x000fc8000f8e0006 */
[----:B------:R-:W-:Y:S02]  /*22d0*/  IMAD R12, R10, UR4, RZ ;  /* 0x000000040a0c7c24 */ /* 0x000fe4000f8e02ff */
[----:B------:R-:W-:Y:S02]  /*22e0*/  IMAD R11, R204, R109, R8 ;  /* 0x0000006dcc0b7224 */ /* 0x000fe400078e0208 */
[----:B------:R-:W-:Y:S01]  /*22f0*/  IMAD R13, R39, UR5, R12 ;  /* 0x00000005270d7c24 */ /* 0x000fe2000f8e020c */
[----:B------:R-:W-:Y:S01]  /*2300*/  ULDC.64 UR4, c[0x0][0x338] ;  /* 0x0000ce0000047ab9 */ /* 0x000fe20000000a00 */
[-C--:B------:R-:W-:Y:S02]  /*2310*/  IMAD R6, R150, R114.reuse, RZ ;  /* 0x0000007296067224 */ /* 0x080fe400078e02ff */
[----:B------:R-:W-:-:S04]  /*2320*/  IMAD.WIDE.U32 R8, R204, R114, R18 ;  /* 0x00000072cc087225 */ /* 0x000fc800078e0012 */
[----:B------:R-:W-:Y:S01]  /*2330*/  IMAD R12, R204, R115, R6 ;  /* 0x00000073cc0c7224 */ /* 0x000fe200078e0206 */
[----:B------:R-:W-:Y:S01]  /*2340*/  IADD3 R6, P0, R118, R8, RZ ;  /* 0x0000000876067210 */ /* 0x000fe20007f1e0ff */
[----:B------:R-:W-:Y:S02]  /*2350*/  IMAD.IADD R7, R119, 0x1, R13 ;  /* 0x0000000177077824 */ /* 0x000fe400078e020d */
[----:B------:R-:W-:Y:S02]  /*2360*/  IMAD R10, R10, UR4, RZ ;  /* 0x000000040a0a7c24 */ /* 0x000fe4000f8e02ff */
[----:B------:R-:W-:Y:S01]  /*2370*/  IMAD.IADD R113, R113, 0x1, R11 ;  /* 0x0000000171717824 */ /* 0x000fe200078e020b */
[----:B------:R-:W-:Y:S01]  /*2380*/  IADD3.X R8, R7, R9, R12, P0, !PT ;  /* 0x0000000907087210 */ /* 0x000fe200007fe40c */
[----:B------:R-:W-:Y:S01]  /*2390*/  IMAD R9, R150, R102, RZ ;  /* 0x0000006696097224 */ /* 0x000fe200078e02ff */
[----:B------:R-:W-:Y:S01]  /*23a0*/  ISETP.GE.AND P0, PT, R18, R31, PT ;  /* 0x0000001f1200720c */ /* 0x000fe20003f06270 */
[----:B------:R-:W-:Y:S01]  /*23b0*/  IMAD.IADD R111, R11, 0x1, R111 ;  /* 0x000000010b6f7824 */ /* 0x000fe200078e026f */
[C---:B------:R-:W-:Y:S01]  /*23c0*/  SEL R11, R31.reuse, RZ, P1 ;  /* 0x000000ff1f0b7207 */ /* 0x040fe20000800000 */
[----:B------:R-:W-:Y:S01]  /*23d0*/  IMAD R13, R204, R103, R9 ;  /* 0x00000067cc0d7224 */ /* 0x000fe200078e0209 */
[----:B------:R-:W-:Y:S01]  /*23e0*/  SEL R9, R31, RZ, P0 ;  /* 0x000000ff1f097207 */ /* 0x000fe20000000000 */
[----:B------:R-:W-:-:S04]  /*23f0*/  IMAD.WIDE.U32 R116, R39, UR4, R116 ;  /* 0x0000000427747c25 */ /* 0x000fc8000f8e0074 */
[----:B------:R-:W-:Y:S01]  /*2400*/  IMAD R39, R39, UR5, R10 ;  /* 0x0000000527277c24 */ /* 0x000fe2000f8e020a */
[----:B------:R-:W-:Y:S01]  /*2410*/  SEL R10, R31, RZ, P3 ;  /* 0x000000ff1f0a7207 */ /* 0x000fe20001800000 */
[----:B------:R-:W-:Y:S01]  /*2420*/  IMAD.IADD R9, R18, 0x1, R9 ;  /* 0x0000000112097824 */ /* 0x000fe200078e0209 */
[----:B------:R-:W-:Y:S01]  /*2430*/  IADD3 R122, P3, R204, R123, RZ ;  /* 0x0000007bcc7a7210 */ /* 0x000fe20007f7e0ff */
[----:B------:R-:W-:Y:S02]  /*2440*/  IMAD.IADD R11, R0, 0x1, R11 ;  /* 0x00000001000b7824 */ /* 0x000fe400078e020b */
[----:B------:R-:W-:Y:S01]  /*2450*/  IMAD.IADD R14, R3, 0x1, R10 ;  /* 0x00000001030e7824 */ /* 0x000fe200078e020a */
[----:B------:R-:W-:Y:S01]  /*2460*/  SHF.R.S32.HI R10, RZ, 0x1f, R9 ;  /* 0x0000001fff0a7819 */ /* 0x000fe20000011409 */
[----:B------:R-:W-:Y:S01]  /*2470*/  IMAD.IADD R107, R107, 0x1, R13 ;  /* 0x000000016b6b7824 */ /* 0x000fe200078e020d */
[----:B------:R-:W-:Y:S01]  /*2480*/  SHF.R.S32.HI R12, RZ, 0x1f, R11 ;  /* 0x0000001fff0c7819 */ /* 0x000fe2000001140b */
[----:B------:R-:W-:Y:S01]  /*2490*/  IMAD.IADD R105, R13, 0x1, R105 ;  /* 0x000000010d697824 */ /* 0x000fe200078e0269 */
[-C--:B------:R-:W-:Y:S01]  /*24a0*/  LEA.HI R25, R10, R9.reuse, RZ, 0x3 ;  /* 0x000000090a197211 */ /* 0x080fe200078f18ff */
[----:B-----5:R-:W-:Y:S01]  /*24b0*/  IMAD.WIDE.U32 R106, R148, R102, R106 ;  /* 0x00000066946a7225 */ /* 0x020fe200078e006a */
[----:B------:R-:W-:-:S02]  /*24c0*/  LEA.HI R9, R10, R9, RZ, 0x6 ;  /* 0x000000090a097211 */ /* 0x000fc400078f30ff */
[-C--:B------:R-:W-:Y:S01]  /*24d0*/  LEA.HI R10, R12, R11.reuse, RZ, 0x6 ;  /* 0x0000000b0c0a7211 */ /* 0x080fe200078f30ff */
[----:B------:R-:W-:Y:S01]  /*24e0*/  IMAD.WIDE.U32 R104, R148, R102, R104 ;  /* 0x0000006694687225 */ /* 0x000fe200078e0068 */
[----:B------:R-:W-:Y:S02]  /*24f0*/  LEA.HI R27, R12, R11, RZ, 0x3 ;  /* 0x0000000b0c1b7211 */ /* 0x000fe400078f18ff */
[----:B------:R-:W-:Y:S01]  /*2500*/  SHF.R.S32.HI R11, RZ, 0x6, R10 ;  /* 0x00000006ff0b7819 */ /* 0x000fe2000001140a */
[----:B------:R-:W-:Y:S01]  /*2510*/  IMAD.WIDE.U32 R114, R114, 0x70, RZ ;  /* 0x0000007072727825 */ /* 0x000fe200078e00ff */
[----:B------:R-:W-:Y:S02]  /*2520*/  LOP3.LUT R12, R212, 0x38, R27, 0xf8, !PT ;  /* 0x00000038d40c7812 */ /* 0x000fe400078ef81b */
[----:B------:R-:W-:Y:S01]  /*2530*/  SHF.R.S32.HI R9, RZ, 0x6, R9 ;  /* 0x00000006ff097819 */ /* 0x000fe20000011409 */
[C---:B------:R-:W-:Y:S01]  /*2540*/  IMAD R145, R11.reuse, 0x1c00, R214 ;  /* 0x00001c000b917824 */ /* 0x040fe200078e02d6 */
[----:B------:R-:W-:Y:S01]  /*2550*/  LOP3.LUT R12, R12, R213, RZ, 0x3c, !PT ;  /* 0x000000d50c0c7212 */ /* 0x000fe200078e3cff */
[--C-:B------:R-:W-:Y:S01]  /*2560*/  IMAD R142, R11, 0x1c00, R216.reuse ;  /* 0x00001c000b8e7824 */ /* 0x100fe200078e02d8 */
[--C-:B------:R-:W-:Y:S01]  /*2570*/  LOP3.LUT R13, R206, 0x38, R25.reuse, 0xf8, !PT ;  /* 0x00000038ce0d7812 */ /* 0x100fe200078ef819 */
[----:B------:R-:W-:Y:S01]  /*2580*/  IMAD R144, R9, 0x1c00, R216 ;  /* 0x00001c0009907824 */ /* 0x000fe200078e02d8 */
[----:B------:R-:W-:Y:S01]  /*2590*/  SHF.R.S32.HI R21, RZ, 0x1f, R14 ;  /* 0x0000001fff157819 */ /* 0x000fe2000001140e */
[----:B------:R-:W-:Y:S01]  /*25a0*/  IMAD.IADD R145, R145, 0x1, R12 ;  /* 0x0000000191917824 */ /* 0x000fe200078e020c */
[----:B------:R-:W-:Y:S01]  /*25b0*/  LOP3.LUT R10, R212, 0x38, R25, 0xf8, !PT ;  /* 0x00000038d40a7812 */ /* 0x000fe200078ef819 */
[----:B------:R-:W-:Y:S01]  /*25c0*/  IMAD R146, R9, 0x1c00, R214 ;  /* 0x00001c0009927824 */ /* 0x000fe200078e02d6 */
[----:B------:R-:W-:Y:S01]  /*25d0*/  LOP3.LUT R13, R13, R28, RZ, 0x3c, !PT ;  /* 0x0000001c0d0d7212 */ /* 0x000fe200078e3cff */
[----:B------:R-:W-:Y:S01]  /*25e0*/  IMAD.WIDE.U32 R112, R148, R108, R112 ;  /* 0x0000006c94707225 */ /* 0x000fe200078e0070 */
[----:B------:R-:W-:-:S02]  /*25f0*/  LOP3.LUT R12, R206, 0x38, R27, 0xf8, !PT ;  /* 0x00000038ce0c7812 */ /* 0x000fc400078ef81b */
[C---:B------:R-:W-:Y:S01]  /*2600*/  LEA.HI R29, R21.reuse, R14, RZ, 0x3 ;  /* 0x0000000e151d7211 */ /* 0x040fe200078f18ff */
[----:B------:R-:W-:Y:S01]  /*2610*/  IMAD.IADD R144, R144, 0x1, R13 ;  /* 0x0000000190907824 */ /* 0x000fe200078e020d */
[-C--:B------:R-:W-:Y:S01]  /*2620*/  LOP3.LUT R9, R10, R213.reuse, RZ, 0x3c, !PT ;  /* 0x000000d50a097212 */ /* 0x080fe200078e3cff */
[----:B------:R-:W-:Y:S01]  /*2630*/  IMAD.WIDE.U32 R110, R148, R108, R110 ;  /* 0x0000006c946e7225 */ /* 0x000fe200078e006e */
[----:B------:R-:W-:Y:S02]  /*2640*/  LOP3.LUT R11, R12, R28, RZ, 0x3c, !PT ;  /* 0x0000001c0c0b7212 */ /* 0x000fe400078e3cff */
[----:B------:R-:W-:Y:S01]  /*2650*/  LEA.HI R14, R21, R14, RZ, 0x6 ;  /* 0x0000000e150e7211 */ /* 0x000fe200078f30ff */
[----:B------:R-:W-:Y:S01]  /*2660*/  IMAD.IADD R146, R146, 0x1, R9 ;  /* 0x0000000192927824 */ /* 0x000fe200078e0209 */
[----:B------:R-:W-:Y:S01]  /*2670*/  LOP3.LUT R13, R206, 0x38, R29, 0xf8, !PT ;  /* 0x00000038ce0d7812 */ /* 0x000fe200078ef81d */
[----:B------:R-:W-:Y:S01]  /*2680*/  IMAD.IADD R142, R142, 0x1, R11 ;  /* 0x000000018e8e7824 */ /* 0x000fe200078e020b */
[----:B------:R-:W-:Y:S01]  /*2690*/  SHF.R.S32.HI R9, RZ, 0x6, R14 ;  /* 0x00000006ff097819 */ /* 0x000fe2000001140e */
[----:B------:R-:W-:Y:S01]  /*26a0*/  IMAD.X R123, R15, 0x1, R150, P3 ;  /* 0x000000010f7b7824 */ /* 0x000fe200018e0696 */
[----:B------:R-:W-:Y:S01]  /*26b0*/  LOP3.LUT R12, R13, R28, RZ, 0x3c, !PT ;  /* 0x0000001c0d0c7212 */ /* 0x000fe200078e3cff */
[----:B------:R-:W-:Y:S01]  /*26c0*/  VIADD R13, R18, 0xa0 ;  /* 0x000000a0120d7836 */ /* 0x000fe20000000000 */
[----:B------:R-:W-:Y:S01]  /*26d0*/  SHF.R.S32.HI R11, RZ, 0x1f, R148 ;  /* 0x0000001fff0b7819 */ /* 0x000fe20000011494 */
[C---:B------:R-:W-:Y:S01]  /*26e0*/  IMAD R143, R9.reuse, 0x1c00, R214 ;  /* 0x00001c00098f7824 */ /* 0x040fe200078e02d6 */
[C---:B------:R-:W-:Y:S01]  /*26f0*/  LOP3.LUT R10, R212.reuse, 0x38, R29, 0xf8, !PT ;  /* 0x00000038d40a7812 */ /* 0x040fe200078ef81d */
[----:B------:R-:W-:Y:S01]  /*2700*/  IMAD R141, R9, 0x1c00, R216 ;  /* 0x00001c00098d7824 */ /* 0x000fe200078e02d8 */
[----:B------:R-:W-:Y:S01]  /*2710*/  ISETP.GE.AND P2, PT, R13, UR6, PT ;  /* 0x000000060d007c0c */ /* 0x000fe2000bf46270 */
[C---:B------:R-:W-:Y:S01]  /*2720*/  IMAD R9, R11.reuse, R108, RZ ;  /* 0x0000006c0b097224 */ /* 0x040fe200078e02ff */
[----:B------:R-:W-:Y:S01]  /*2730*/  LOP3.LUT R14, R212, 0x18, R18, 0xf8, !PT ;  /* 0x00000018d40e7812 */ /* 0x000fe200078ef812 */
[----:B------:R-:W-:Y:S01]  /*2740*/  IMAD R11, R11, R102, RZ ;  /* 0x000000660b0b7224 */ /* 0x000fe200078e02ff */
[----:B------:R-:W-:Y:S01]  /*2750*/  LOP3.LUT R10, R10, R213, RZ, 0x3c, !PT ;  /* 0x000000d50a0a7212 */ /* 0x000fe200078e3cff */
[----:B------:R-:W-:Y:S01]  /*2760*/  IMAD.IADD R141, R141, 0x1, R12 ;  /* 0x000000018d8d7824 */ /* 0x000fe200078e020c */
[----:B------:R-:W-:Y:S01]  /*2770*/  SEL R31, RZ, 0x20, P2 ;  /* 0x00000020ff1f7807 */ /* 0x000fe20001000000 */
[----:B------:R-:W-:Y:S01]  /*2780*/  IMAD R37, R148, R103, R11 ;  /* 0x0000006794257224 */ /* 0x000fe200078e020b */
[----:B------:R-:W-:Y:S01]  /*2790*/  LOP3.LUT R21, R14, R213, RZ, 0x3c, !PT ;  /* 0x000000d50e157212 */ /* 0x000fe200078e3cff */
[C---:B------:R-:W-:Y:S01]  /*27a0*/  IMAD.SHL.U32 R12, R102.reuse, 0x40, RZ ;  /* 0x00000040660c7824 */ /* 0x040fe200078e00ff */
[----:B------:R-:W-:Y:S01]  /*27b0*/  SHF.L.U64.HI R11, R102, 0x6, R103 ;  /* 0x00000006660b7819 */ /* 0x000fe20000010267 */
[----:B------:R-:W-:Y:S01]  /*27c0*/  IMAD.IADD R143, R143, 0x1, R10 ;  /* 0x000000018f8f7824 */ /* 0x000fe200078e020a */
[----:B------:R-:W-:Y:S01]  /*27d0*/  SHF.R.S32.HI R101, RZ, 0x3, R25 ;  /* 0x00000003ff657819 */ /* 0x000fe20000011419 */
[----:B------:R-:W-:Y:S01]  /*27e0*/  IMAD R41, R148, R109, R9 ;  /* 0x0000006d94297224 */ /* 0x000fe200078e0209 */
[----:B------:R-:W-:Y:S01]  /*27f0*/  SHF.L.U64.HI R9, R108, 0x6, R109 ;  /* 0x000000066c097819 */ /* 0x000fe2000001026d */
[----:B------:R-:W-:Y:S01]  /*2800*/  IMAD.WIDE.U32 R102, R102, 0x70, RZ ;  /* 0x0000007066667825 */ /* 0x000fe200078e00ff */
[----:B------:R-:W-:-:S02]  /*2810*/  SHF.R.S32.HI R26, RZ, 0x3, R27 ;  /* 0x00000003ff1a7819 */ /* 0x000fc4000001141b */
[----:B------:R-:W-:Y:S01]  /*2820*/  SHF.R.S32.HI R28, RZ, 0x3, R29 ;  /* 0x00000003ff1c7819 */ /* 0x000fe2000001141d */
[----:B------:R-:W-:Y:S01]  /*2830*/  IMAD.SHL.U32 R10, R108, 0x40, RZ ;  /* 0x000000406c0a7824 */ /* 0x000fe200078e00ff */
[----:B------:R-:W-:Y:S01]  /*2840*/  LOP3.LUT R38, R30, R31, RZ, 0xfc, !PT ;  /* 0x0000001f1e267212 */ /* 0x000fe200078efcff */
[----:B------:R-:W-:Y:S01]  /*2850*/  IMAD.WIDE.U32 R108, R108, 0x70, RZ ;  /* 0x000000706c6c7825 */ /* 0x000fe200078e00ff */
[----:B------:R-:W-:Y:S02]  /*2860*/  LOP3.LUT R25, R25, 0xfffffff8, RZ, 0xc0, !PT ;  /* 0xfffffff819197812 */ /* 0x000fe400078ec0ff */
[----:B------:R-:W-:Y:S01]  /*2870*/  LOP3.LUT R27, R27, 0xfffffff8, RZ, 0xc0, !PT ;  /* 0xfffffff81b1b7812 */ /* 0x000fe200078ec0ff */
[----:B------:R-:W-:Y:S01]  /*2880*/  IMAD.IADD R140, R214, 0x1, R21 ;  /* 0x00000001d68c7824 */ /* 0x000fe200078e0215 */
[----:B------:R-:W-:Y:S01]  /*2890*/  LOP3.LUT R29, R29, 0xfffffff8, RZ, 0xc0, !PT ;  /* 0xfffffff81d1d7812 */ /* 0x000fe200078ec0ff */
[----:B------:R-:W-:Y:S01]  /*28a0*/  IMAD.IADD R136, R103, 0x1, R35 ;  /* 0x0000000167887824 */ /* 0x000fe200078e0223 */
[C---:B------:R-:W-:Y:S01]  /*28b0*/  LOP3.LUT R34, R38.reuse, 0x2, RZ, 0xc0, !PT ;  /* 0x0000000226227812 */ /* 0x040fe200078ec0ff */
[----:B0-----:R-:W-:Y:S01]  /*28c0*/  IMAD.IADD R20, R107, 0x1, R37 ;  /* 0x000000016b147824 */ /* 0x001fe200078e0225 */
[C---:B------:R-:W-:Y:S01]  /*28d0*/  LOP3.LUT R35, R38.reuse, 0x4, RZ, 0xc0, !PT ;  /* 0x0000000426237812 */ /* 0x040fe200078ec0ff */
[----:B------:R-:W-:Y:S01]  /*28e0*/  IMAD.IADD R21, R37, 0x1, R105 ;  /* 0x0000000125157824 */ /* 0x000fe200078e0269 */
[C---:B------:R-:W-:Y:S01]  /*28f0*/  LOP3.LUT R36, R38.reuse, 0x8, RZ, 0xc0, !PT ;  /* 0x0000000826247812 */ /* 0x040fe200078ec0ff */
[----:B------:R-:W-:Y:S01]  /*2900*/  IMAD.IADD R134, R115, 0x1, R33 ;  /* 0x0000000173867824 */ /* 0x000fe200078e0221 */
[----:B------:R-:W-:Y:S01]  /*2910*/  LOP3.LUT R37, R38, 0x10, RZ, 0xc0, !PT ;  /* 0x0000001026257812 */ /* 0x000fe200078ec0ff */
[----:B------:R-:W-:Y:S01]  /*2920*/  IMAD.IADD R137, R109, 0x1, R137 ;  /* 0x000000016d897824 */ /* 0x000fe200078e0289 */
[----:B------:R-:W-:Y:S01]  /*2930*/  LOP3.LUT R30, R30, 0x1, RZ, 0xc0, !PT ;  /* 0x000000011e1e7812 */ /* 0x000fe200078ec0ff */
[----:B------:R-:W-:Y:S01]  /*2940*/  IMAD.IADD R14, R113, 0x1, R41 ;  /* 0x00000001710e7824 */ /* 0x000fe200078e0229 */
[----:B------:R-:W-:Y:S01]  /*2950*/  SHF.R.S32.HI R31, RZ, 0x1f, R25 ;  /* 0x0000001fff1f7819 */ /* 0x000fe20000011419 */
[----:B------:R-:W-:Y:S01]  /*2960*/  IMAD.IADD R15, R41, 0x1, R111 ;  /* 0x00000001290f7824 */ /* 0x000fe200078e026f */
[----:B------:R-:W-:Y:S01]  /*2970*/  SHF.R.S32.HI R32, RZ, 0x1f, R27 ;  /* 0x0000001fff207819 */ /* 0x000fe2000001141b */
[----:B------:R-:W-:Y:S01]  /*2980*/  IMAD.IADD R39, R117, 0x1, R39 ;  /* 0x0000000175277824 */ /* 0x000fe200078e0227 */
[----:B------:R-:W-:-:S02]  /*2990*/  SHF.R.S32.HI R33, RZ, 0x1f, R29 ;  /* 0x0000001fff217819 */ /* 0x000fc4000001141d */
[----:B------:R-:W-:-:S07]  /*29a0*/  LOP3.LUT R38, R38, 0x20, RZ, 0xc0, !PT ;  /* 0x0000002026267812 */ /* 0x000fce00078ec0ff */
.L_x_732:
[----:B-12---:R-:W2:Y:S01]  /*29b0*/  LDL.LU R45, [R1+0x10] ;  /* 0x00001000012d7983 */ /* 0x006ea20000300800 */
[----:B------:R-:W-:Y:S01]  /*29c0*/  VIADD R47, R24, 0xffffffff ;  /* 0xffffffff182f7836 */ /* 0x000fe20000000000 */
[----:B------:R-:W0:Y:S01]  /*29d0*/  LDC.64 R124, c[0x0][0x2e8] ;  /* 0x0000ba00ff7c7b82 */ /* 0x000e220000000a00 */
[----:B------:R-:W-:Y:S01]  /*29e0*/  LOP3.LUT P5, RZ, R220, 0x4, RZ, 0xc0, !PT ;  /* 0x00000004dcff7812 */ /* 0x000fe200078ac0ff */
[----:B------:R-:W-:Y:S05]  /*29f0*/  YIELD ;  /* 0x0000000000007946 */ /* 0x000fea0003800000 */
[----:B------:R-:W-:Y:S01]  /*2a00*/  SHF.R.S32.HI R44, RZ, 0x1f, R47 ;  /* 0x0000001fff2c7819 */ /* 0x000fe2000001142f */
[-C--:B------:R-:W-:Y:S01]  /*2a10*/  IMAD R41, R134, R47.reuse, RZ ;  /* 0x0000002f86297224 */ /* 0x080fe200078e02ff */
[----:B------:R-:W1:Y:S01]  /*2a20*/  LDC R121, c[0x0][0x3f4] ;  /* 0x0000fd00ff797b82 */ /* 0x000e620000000800 */
[----:B------:R-:W-:Y:S01]  /*2a30*/  IMAD.WIDE.U32 R126, R114, R47, RZ ;  /* 0x0000002f727e7225 */ /* 0x000fe200078e00ff */
[----:B------:R-:W-:Y:S03]  /*2a40*/  BSSY B0, `(.L_x_633) ;  /* 0x00007a7000007945 */ /* 0x000fe60003800000 */
[----:B------:R-:W-:Y:S01]  /*2a50*/  IMAD R41, R44, R114, R41 ;  /* 0x000000722c297224 */ /* 0x000fe200078e0229 */
[----:B------:R-:W-:-:S02]  /*2a60*/  IADD3 R24, P2, P3, R6, R126, R139 ;  /* 0x0000007e06187210 */ /* 0x000fc40007b5e08b */
[----:B------:R-:W-:Y:S01]  /*2a70*/  IADD3 R42, P4, R6, R126, RZ ;  /* 0x0000007e062a7210 */ /* 0x000fe20007f9e0ff */
[----:B------:R-:W-:Y:S02]  /*2a80*/  IMAD.IADD R96, R127, 0x1, R41 ;  /* 0x000000017f607824 */ /* 0x000fe400078e0229 */
[----:B------:R-:W-:Y:S02]  /*2a90*/  IMAD R41, R17, 0x5400, R140 ;  /* 0x0000540011297824 */ /* 0x000fe400078e028c */
[----:B------:R-:W-:Y:S01]  /*2aa0*/  IMAD.X R43, R96, 0x1, R8, P4 ;  /* 0x00000001602b7824 */ /* 0x000fe200020e0608 */
[----:B------:R-:W-:Y:S02]  /*2ab0*/  IADD3.X R40, R8, R96, R138, P2, P3 ;  /* 0x0000006008287210 */ /* 0x000fe400017e648a */
[----:B------:R-:W-:Y:S02]  /*2ac0*/  ISETP.GT.AND P3, PT, R47, R135, PT ;  /* 0x000000872f00720c */ /* 0x000fe40003f64270 */
[----:B0-----:R-:W-:-:S02]  /*2ad0*/  LEA R48, P2, R24, R124, 0x1 ;  /* 0x0000007c18307211 */ /* 0x001fc400078408ff */
[----:B------:R-:W-:Y:S02]  /*2ae0*/  LEA R50, P4, R42, R124, 0x1 ;  /* 0x0000007c2a327211 */ /* 0x000fe400078808ff */
[-C--:B------:R-:W-:Y:S01]  /*2af0*/  LEA.HI.X R49, R24, R125.reuse, R40, 0x1, P2 ;  /* 0x0000007d18317211 */ /* 0x080fe200010f0c28 */
[----:B------:R-:W-:Y:S01]  /*2b00*/  IMAD R40, R41, 0x2, R120 ;  /* 0x0000000229287824 */ /* 0x000fe200078e0278 */
[----:B-1----:R-:W-:Y:S01]  /*2b10*/  ISETP.GE.AND P2, PT, R121, 0x1, PT ;  /* 0x000000017900780c */ /* 0x002fe20003f46270 */
[----:B------:R-:W-:Y:S01]  /*2b20*/  IMAD.MOV.U32 R24, RZ, RZ, R47 ;  /* 0x000000ffff187224 */ /* 0x000fe200078e002f */
[----:B------:R-:W-:Y:S01]  /*2b30*/  LEA.HI.X R51, R42, R125, R43, 0x1, P4 ;  /* 0x0000007d2a337211 */ /* 0x000fe200020f0c2b */
[C---:B------:R-:W-:Y:S02]  /*2b40*/  VIADD R43, R41.reuse, 0x20 ;  /* 0x00000020292b7836 */ /* 0x040fe40000000000 */
[----:B------:R-:W-:-:S04]  /*2b50*/  @P5 VIADD R43, R41, 0xffffffe0 ;  /* 0xffffffe0292b5836 */ /* 0x000fc80000000000 */
[----:B------:R-:W-:Y:S01]  /*2b60*/  IMAD R41, R43, 0x2, R120 ;  /* 0x000000022b297824 */ /* 0x000fe200078e0278 */
[----:B--2---:R-:W-:-:S04]  /*2b70*/  LOP3.LUT R45, R45, 0xfffffffd, RZ, 0xc0, !PT ;  /* 0xfffffffd2d2d7812 */ /* 0x004fc800078ec0ff */
[----:B------:R-:W-:-:S05]  /*2b80*/  @P3 LOP3.LUT R45, R45, 0x2, RZ, 0xfc, !PT ;  /* 0x000000022d2d3812 */ /* 0x000fca00078efcff */
[----:B------:R0:W-:Y:S01]  /*2b90*/  STL [R1+0x10], R45 ;  /* 0x0000102d01007387 */ /* 0x0001e20000100800 */
[----:B-----5:R-:W-:Y:S05]  /*2ba0*/  @!P2 BRA `(.L_x_634) ;  /* 0x000000740060a947 */ /* 0x020fea0003800000 */
[----:B------:R-:W-:Y:S01]  /*2bb0*/  ULDC.U8 UR4, c[0x0][0x410] ;  /* 0x0001040000047ab9 */ /* 0x000fe20000000000 */
[-C--:B------:R-:W-:Y:S01]  /*2bc0*/  IMAD R43, R136, R47.reuse, RZ ;  /* 0x0000002f882b7224 */ /* 0x080fe200078e02ff */
[----:B------:R-:W-:Y:S01]  /*2bd0*/  ISETP.NE.AND P2, PT, RZ, UR4, PT ;  /* 0x00000004ff007c0c */ /* 0x000fe2000bf45270 */
[-C--:B0-----:R-:W-:Y:S02]  /*2be0*/  IMAD R45, R137, R47.reuse, RZ ;  /* 0x0000002f892d7224 */ /* 0x081fe400078e02ff */
[----:B------:R-:W-:Y:S02]  /*2bf0*/  IMAD R42, R24, -0x70, R2 ;  /* 0xffffff90182a7824 */ /* 0x000fe400078e0202 */
[C---:B------:R-:W-:Y:S02]  /*2c00*/  IMAD R43, R44.reuse, R102, R43 ;  /* 0x000000662c2b7224 */ /* 0x040fe400078e022b */
[----:B------:R-:W-:Y:S01]  /*2c10*/  IMAD R45, R44, R108, R45 ;  /* 0x0000006c2c2d7224 */ /* 0x000fe200078e022d */
[----:B------:R-:W-:Y:S01]  /*2c20*/  VIMNMX R42, R42, 0x70, PT ;  /* 0x000000702a2a7848 */ /* 0x000fe20003fe0100 */
[----:B------:R-:W-:-:S04]  /*2c30*/  IMAD.WIDE.U32 R94, R102, R47, RZ ;  /* 0x0000002f665e7225 */ /* 0x000fc800078e00ff */
[----:B------:R-:W-:-:S04]  /*2c40*/  IMAD.WIDE.U32 R92, R108, R47, RZ ;  /* 0x0000002f6c5c7225 */ /* 0x000fc800078e00ff */
[----:B------:R-:W-:Y:S02]  /*2c50*/  IMAD.IADD R43, R95, 0x1, R43 ;  /* 0x000000015f2b7824 */ /* 0x000fe400078e022b */
[----:B------:R-:W-:Y:S01]  /*2c60*/  IMAD.IADD R100, R93, 0x1, R45 ;  /* 0x000000015d647824 */ /* 0x000fe200078e022d */
[----:B------:R-:W-:Y:S06]  /*2c70*/  @!P2 BRA `(.L_x_635) ;  /* 0x0000003400bca947 */ /* 0x000fec0003800000 */
[----:B------:R-:W-:Y:S01]  /*2c80*/  ISETP.GE.AND P3, PT, R204, R42, PT ;  /* 0x0000002acc00720c */ /* 0x000fe20003f66270 */
[----:B------:R-:W-:Y:S01]  /*2c90*/  BSSY B1, `(.L_x_636) ;  /* 0x0000037000017945 */ /* 0x000fe20003800000 */
        /* <DEDUP_REMOVED lines=13> */
[----:B------:R-:W-:Y:S06]  /*2d70*/  @P3 BRA `(.L_x_637) ;  /* 0x0000000000a03947 */ /* 0x000fec0003800000 */
[----:B------:R-:W-:Y:S01]  /*2d80*/  IADD3 R45, P2, R106, R94, RZ ;  /* 0x0000005e6a2d7210 */ /* 0x000fe20007f5e0ff */
[----:B------:R-:W-:Y:S01]  /*2d90*/  ULDC.64 UR4, c[0x0][0x3e8] ;  /* 0x0000fa0000047ab9 */ /* 0x000fe20000000a00 */
[----:B------:R-:W-:Y:S02]  /*2da0*/  CS2R R124, SRZ ;  /* 0x00000000007c7805 */ /* 0x000fe4000001ff00 */
[----:B------:R-:W-:Y:S01]  /*2db0*/  CS2R R126, SRZ ;  /* 0x00000000007e7805 */ /* 0x000fe2000001ff00 */
[----:B------:R-:W-:Y:S01]  /*2dc0*/  IMAD.X R46, R43, 0x1, R20, P2 ;  /* 0x000000012b2e7824 */ /* 0x000fe200010e0614 */
[----:B------:R-:W-:-:S04]  /*2dd0*/  LEA R44, P2, R45, UR4, 0x1 ;  /* 0x000000042d2c7c11 */ /* 0x000fc8000f8408ff */
[----:B------:R-:W-:Y:S01]  /*2de0*/  LEA.HI.X R45, R45, UR5, R46, 0x1, P2 ;  /* 0x000000052d2d7c11 */ /* 0x000fe200090f0c2e */
[----:B------:R-:W-:Y:S01]  /*2df0*/  ULDC.64 UR4, c[0x0][0x400] ;  /* 0x0001000000047ab9 */ /* 0x000fe20000000a00 */
[----:B------:R-:W-:-:S05]  /*2e00*/  IADD3 R47, P2, R112, R92, RZ ;  /* 0x0000005c702f7210 */ /* 0x000fca0007f5e0ff */
[----:B------:R-:W-:Y:S01]  /*2e10*/  IMAD.X R54, R100, 0x1, R14, P2 ;  /* 0x0000000164367824 */ /* 0x000fe200010e060e */
[----:B------:R-:W-:-:S04]  /*2e20*/  LEA R46, P2, R47, UR4, 0x1 ;  /* 0x000000042f2e7c11 */ /* 0x000fc8000f8408ff */
[----:B------:R-:W-:Y:S02]  /*2e30*/  LEA.HI.X R47, R47, UR5, R54, 0x1, P2 ;  /* 0x000000052f2f7c11 */ /* 0x000fe400090f0c36 */
[----:B------:R-:W-:Y:S02]  /*2e40*/  ISETP.GE.AND P2, PT, R22, R121, PT ;  /* 0x000000791600720c */ /* 0x000fe40003f46270 */
[----:B------:R-:W-:Y:S02]  /*2e50*/  CS2R R96, SRZ ;  /* 0x0000000000607805 */ /* 0x000fe4000001ff00 */
[----:B------:R-:W-:-:S09]  /*2e60*/  CS2R R98, SRZ ;  /* 0x0000000000627805 */ /* 0x000fd2000001ff00 */
[----:B------:R0:W5:Y:S04]  /*2e70*/  @!P2 LDG.E.64 R124, desc[UR60][R44.64] ;  /* 0x0000003c2c7ca981 */ /* 0x000168000c1e1b00 */
[----:B------:R0:W5:Y:S01]  /*2e80*/  @!P2 LDG.E.64 R126, desc[UR60][R46.64] ;  /* 0x0000003c2e7ea981 */ /* 0x000162000c1e1b00 */
        /* <DEDUP_REMOVED lines=20> */
[----:B------:R-:W-:-:S13]  /*2fd0*/  ISETP.GE.AND P2, PT, R211, R121, PT ;  /* 0x00000079d300720c */ /* 0x000fda0003f46270 */
[----:B------:R0:W5:Y:S04]  /*2fe0*/  @!P2 LDG.E.64 R76, desc[UR60][R44.64+0xa0] ;  /* 0x0000a03c2c4ca981 */ /* 0x000168000c1e1b00 */
[----:B------:R0:W5:Y:S02]  /*2ff0*/  @!P2 LDG.E.64 R78, desc[UR60][R46.64+0xa0] ;  /* 0x0000a03c2e4ea981 */ /* 0x000164000c1e1b00 */
.L_x_637:
[----:B------:R-:W-:Y:S05]  /*3000*/  BSYNC B1 ;  /* 0x0000000000017941 */ /* 0x000fea0003800000 */
.L_x_636:
        /* <DEDUP_REMOVED lines=11> */
[----:B------:R-:W-:Y:S01]  /*30c0*/  CS2R R70, SRZ ;  /* 0x0000000000467805 */ /* 0x000fe2000001ff00 */
[----:B-----5:R-:W-:Y:S01]  /*30d0*/  IMAD.MOV.U32 R128, RZ, RZ, R76 ;  /* 0x000000ffff807224 */ /* 0x020fe200078e004c */
[----:B------:R-:W-:Y:S01]  /*30e0*/  CS2R R74, SRZ ;  /* 0x00000000004a7805 */ /* 0x000fe2000001ff00 */
[----:B------:R-:W-:Y:S01]  /*30f0*/  IMAD.MOV.U32 R129, RZ, RZ, R77 ;  /* 0x000000ffff817224 */ /* 0x000fe200078e004d */
[----:B------:R-:W-:Y:S06]  /*3100*/  @P4 BRA `(.L_x_639) ;  /* 0x0000000000a04947 */ /* 0x000fec0003800000 */
[----:B------:R-:W-:Y:S01]  /*3110*/  IADD3 R94, P2, P5, R106, R94, R12 ;  /* 0x0000005e6a5e7210 */ /* 0x000fe20007d5e00c */
[----:B------:R-:W-:Y:S01]  /*3120*/  ULDC.64 UR4, c[0x0][0x3e8] ;  /* 0x0000fa0000047ab9 */ /* 0x000fe20000000a00 */
[----:B------:R-:W-:Y:S02]  /*3130*/  CS2R R72, SRZ ;  /* 0x0000000000487805 */ /* 0x000fe4000001ff00 */
[----:B------:R-:W-:Y:S02]  /*3140*/  CS2R R74, SRZ ;  /* 0x00000000004a7805 */ /* 0x000fe4000001ff00 */
[----:B0-----:R-:W-:Y:S02]  /*3150*/  IADD3.X R45, R20, R43, R11, P2, P5 ;  /* 0x0000002b142d7210 */ /* 0x001fe400017ea40b */
[----:B------:R-:W-:-:S04]  /*3160*/  IADD3 R92, P2, P5, R112, R92, R10 ;  /* 0x0000005c705c7210 */ /* 0x000fc80007d5e00a */
[----:B------:R-:W-:Y:S02]  /*3170*/  IADD3.X R43, R14, R100, R9, P2, P5 ;  /* 0x000000640e2b7210 */ /* 0x000fe400017ea409 */
[----:B------:R-:W-:-:S04]  /*3180*/  LEA R44, P2, R94, UR4, 0x1 ;  /* 0x000000045e2c7c11 */ /* 0x000fc8000f8408ff */
[----:B------:R-:W-:Y:S01]  /*3190*/  LEA.HI.X R45, R94, UR5, R45, 0x1, P2 ;  /* 0x000000055e2d7c11 */ /* 0x000fe200090f0c2d */
[----:B------:R-:W-:Y:S02]  /*31a0*/  ULDC.64 UR4, c[0x0][0x400] ;  /* 0x0001000000047ab9 */ /* 0x000fe40000000a00 */
        /* <DEDUP_REMOVED lines=30> */
.L_x_639:
[----:B------:R-:W-:Y:S05]  /*3390*/  BSYNC B1 ;  /* 0x0000000000017941 */ /* 0x000fea0003800000 */
.L_x_638:
[----:B------:R-:W2:Y:S01]  /*33a0*/  LDL R43, [R1+0x1c] ;  /* 0x00001c00012b7983 */ /* 0x000ea20000100800 */
[----:B01----:R-:W-:Y:S01]  /*33b0*/  IMAD.MOV.U32 R44, RZ, RZ, R81 ;  /* 0x000000ffff2c7224 */ /* 0x003fe200078e0051 */
[----:B------:R-:W-:Y:S01]  /*33c0*/  PRMT R162, R128, 0x5410, R129 ;  /* 0x0000541080a27816 */ /* 0x000fe20000000081 */
[----:B------:R-:W-:Y:S02]  /*33d0*/  IMAD.MOV.U32 R45, RZ, RZ, R84 ;  /* 0x000000ffff2d7224 */ /* 0x000fe400078e0054 */
[----:B------:R-:W-:Y:S01]  /*33e0*/  IMAD.MOV.U32 R46, RZ, RZ, R85 ;  /* 0x000000ffff2e7224 */ /* 0x000fe200078e0055 */
[----:B------:R-:W-:Y:S01]  /*33f0*/  PRMT R166, R44, 0x7610, R166 ;  /* 0x000076102ca67816 */ /* 0x000fe200000000a6 */
[----:B------:R-:W-:Y:S01]  /*3400*/  IMAD.MOV.U32 R44, RZ, RZ, R89 ;  /* 0x000000ffff2c7224 */ /* 0x000fe200078e0059 */
[----:B------:R-:W-:Y:S01]  /*3410*/  PRMT R168, R45, 0x7610, R168 ;  /* 0x000076102da87816 */ /* 0x000fe200000000a8 */
[----:B------:R-:W-:Y:S01]  /*3420*/  IMAD.MOV.U32 R45, RZ, RZ, R96 ;  /* 0x000000ffff2d7224 */ /* 0x000fe200078e0060 */
[----:B------:R-:W-:Y:S01]  /*3430*/  PRMT R169, R46, 0x7610, R169 ;  /* 0x000076102ea97816 */ /* 0x000fe200000000a9 */
[----:B------:R-:W-:Y:S01]  /*3440*/  IMAD.MOV.U32 R46, RZ, RZ, R97 ;  /* 0x000000ffff2e7224 */ /* 0x000fe200078e0061 */
[----:B------:R-:W-:Y:S01]  /*3450*/  PRMT R170, R44, 0x7610, R170 ;  /* 0x000076102caa7816 */ /* 0x000fe200000000aa */
[----:B------:R-:W-:-:S03]  /*3460*/  IMAD.MOV.U32 R44, RZ, RZ, R125 ;  /* 0x000000ffff2c7224 */ /* 0x000fc600078e007d */
[----:B------:R-:W-:Y:S01]  /*3470*/  PRMT R168, R168, 0x5410, R46 ;  /* 0x00005410a8a87816 */ /* 0x000fe2000000002e */
[----:B------:R-:W-:Y:S01]  /*3480*/  IMAD.MOV.U32 R46, RZ, RZ, R79 ;  /* 0x000000ffff2e7224 */ /* 0x000fe200078e004f */
[----:B------:R-:W-:Y:S01]  /*3490*/  PRMT R130, R44, 0x7610, R130 ;  /* 0x000076102c827816 */ /* 0x000fe20000000082 */
[----:B------:R-:W-:-:S05]  /*34a0*/  IMAD.MOV.U32 R44, RZ, RZ, R86 ;  /* 0x000000ffff2c7224 */ /* 0x000fca00078e0056 */
[----:B------:R-:W-:Y:S01]  /*34b0*/  PRMT R169, R169, 0x5410, R44 ;  /* 0x00005410a9a97816 */ /* 0x000fe2000000002c */
[----:B------:R-:W-:Y:S01]  /*34c0*/  IMAD.MOV.U32 R44, RZ, RZ, R91 ;  /* 0x000000ffff2c7224 */ /* 0x000fe200078e005b */
[----:B--2---:R-:W-:Y:S01]  /*34d0*/  R2UR UR4, R43 ;  /* 0x000000002b0472ca */ /* 0x004fe200000e0000 */
[----:B------:R-:W-:-:S05]  /*34e0*/  IMAD.MOV.U32 R43, RZ, RZ, R80 ;  /* 0x000000ffff2b7224 */ /* 0x000fca00078e0050 */
[----:B------:R-:W-:Y:S01]  /*34f0*/  PRMT R167, R43, 0x7610, R167 ;  /* 0x000076102ba77816 */ /* 0x000fe200000000a7 */
[----:B------:R-:W-:-:S03]  /*3500*/  IMAD.MOV.U32 R43, RZ, RZ, R88 ;  /* 0x000000ffff2b7224 */ /* 0x000fc600078e0058 */
[----:B------:R-:W-:Y:S01]  /*3510*/  PRMT R167, R167, 0x5410, R45 ;  /* 0x00005410a7a77816 */ /* 0x000fe2000000002d */
[----:B------:R-:W-:Y:S01]  /*3520*/  IMAD.MOV.U32 R45, RZ, RZ, R78 ;  /* 0x000000ffff2d7224 */ /* 0x000fe200078e004e */
[----:B------:R-:W-:Y:S01]  /*3530*/  PRMT R166, R166, 0x5410, R43 ;  /* 0x00005410a6a67816 */ /* 0x000fe2000000002b */
[----:B------:R-:W-:Y:S01]  /*3540*/  IMAD.MOV.U32 R43, RZ, RZ, R124 ;  /* 0x000000ffff2b7224 */ /* 0x000fe200078e007c */
[----:B------:R-:W-:Y:S02]  /*3550*/  UISETP.NE.AND UP0, UPT, UR4, 0x3, UPT ;  /* 0x000000030400788c */ /* 0x000fe4000bf05270 */
[----:B------:R-:W-:Y:S01]  /*3560*/  PRMT R163, R45, 0x5410, R46 ;  /* 0x000054102da37816 */ /* 0x000fe2000000002e */
[----:B------:R-:W-:Y:S01]  /*3570*/  IMAD.MOV.U32 R46, RZ, RZ, R82 ;  /* 0x000000ffff2e7224 */ /* 0x000fe200078e0052 */
[----:B------:R-:W-:Y:S01]  /*3580*/  PRMT R128, R128, 0x5410, R43 ;  /* 0x0000541080807816 */ /* 0x000fe2000000002b */
[----:B------:R-:W-:Y:S01]  /*3590*/  IMAD.MOV.U32 R45, RZ, RZ, R83 ;  /* 0x000000ffff2d7224 */ /* 0x000fe200078e0053 */
[----:B------:R-:W-:Y:S01]  /*35a0*/  PLOP3.LUT P2, PT, PT, PT, UP0, 0x80, 0x0 ;  /* 0x000000000000781c */ /* 0x000fe20003f4f008 */
[----:B------:R-:W-:-:S03]  /*35b0*/  IMAD.MOV.U32 R43, RZ, RZ, R87 ;  /* 0x000000ffff2b7224 */ /* 0x000fc600078e0057 */
[----:B------:R-:W-:Y:S01]  /*35c0*/  PRMT R165, R45, 0x5410, R46 ;  /* 0x000054102da57816 */ /* 0x000fe2000000002e */
[----:B------:R-:W-:Y:S01]  /*35d0*/  IMAD.MOV.U32 R46, RZ, RZ, R99 ;  /* 0x000000ffff2e7224 */ /* 0x000fe200078e0063 */
[----:B------:R-:W-:Y:S01]  /*35e0*/  PRMT R171, R43, 0x7610, R171 ;  /* 0x000076102bab7816 */ /* 0x000fe200000000ab */
[----:B------:R-:W-:Y:S02]  /*35f0*/  IMAD.MOV.U32 R43, RZ, RZ, R90 ;  /* 0x000000ffff2b7224 */ /* 0x000fe400078e005a */
[----:B------:R-:W-:Y:S01]  /*3600*/  IMAD.MOV.U32 R45, RZ, RZ, R98 ;  /* 0x000000ffff2d7224 */ /* 0x000fe200078e0062 */
[----:B------:R-:W-:Y:S01]  /*3610*/  PRMT R172, R44, 0x5410, R46 ;  /* 0x000054102cac7816 */ /* 0x000fe2000000002e */
[----:B------:R-:W-:Y:S01]  /*3620*/  IMAD.MOV.U32 R44, RZ, RZ, R126 ;  /* 0x000000ffff2c7224 */ /* 0x000fe200078e007e */
[----:B------:R-:W-:Y:S01]  /*3630*/  PRMT R170, R170, 0x5410, R43 ;  /* 0x00005410aaaa7816 */ /* 0x000fe2000000002b */
[----:B-----5:R-:W-:Y:S01]  /*3640*/  IMAD.MOV.U32 R46, RZ, RZ, R52 ;  /* 0x000000ffff2e7224 */ /* 0x020fe200078e0034 */
[----:B------:R-:W-:Y:S01]  /*3650*/  PRMT R171, R171, 0x5410, R45 ;  /* 0x00005410abab7816 */ /* 0x000fe2000000002d */
[----:B------:R-:W-:Y:S01]  /*3660*/  IMAD.MOV.U32 R43, RZ, RZ, R53 ;  /* 0x000000ffff2b7224 */ /* 0x000fe200078e0035 */
[----:B------:R-:W-:Y:S01]  /*3670*/  PRMT R128, R44, 0x7610, R128 ;  /* 0x000076102c807816 */ /* 0x000fe20000000080 */
[----:B------:R-:W-:-:S02]  /*3680*/  IMAD.MOV.U32 R45, RZ, RZ, R127 ;  /* 0x000000ffff2d7224 */ /* 0x000fc400078e007f */
[----:B------:R-:W-:Y:S01]  /*3690*/  IMAD.MOV.U32 R44, RZ, RZ, R60 ;  /* 0x000000ffff2c7224 */ /* 0x000fe200078e003c */
[----:B------:R-:W-:Y:S01]  /*36a0*/  PRMT R92, R46, 0x5410, R43 ;  /* 0x000054102e5c7816 */ /* 0x000fe2000000002b */
[----:B------:R-:W-:Y:S01]  /*36b0*/  IMAD.MOV.U32 R43, RZ, RZ, R61 ;  /* 0x000000ffff2b7224 */ /* 0x000fe200078e003d */
[----:B------:R-:W-:Y:S01]  /*36c0*/  PRMT R130, R130, 0x5410, R45 ;  /* 0x0000541082827816 */ /* 0x000fe2000000002d */
[----:B------:R-:W-:Y:S02]  /*36d0*/  IMAD.MOV.U32 R46, RZ, RZ, R56 ;  /* 0x000000ffff2e7224 */ /* 0x000fe400078e0038 */
[----:B------:R-:W-:Y:S01]  /*36e0*/  IMAD.MOV.U32 R45, RZ, RZ, R57 ;  /* 0x000000ffff2d7224 */ /* 0x000fe200078e0039 */
[----:B------:R-:W-:Y:S01]  /*36f0*/  PRMT R149, R44, 0x5410, R43 ;  /* 0x000054102c957816 */ /* 0x000fe2000000002b */
[----:B------:R-:W-:Y:S02]  /*3700*/  IMAD.MOV.U32 R44, RZ, RZ, R68 ;  /* 0x000000ffff2c7224 */ /* 0x000fe400078e0044 */
[----:B------:R-:W-:Y:S01]  /*3710*/  IMAD.MOV.U32 R43, RZ, RZ, R69 ;  /* 0x000000ffff2b7224 */ /* 0x000fe200078e0045 */
[----:B------:R-:W-:Y:S01]  /*3720*/  PRMT R147, R45, 0x5410, R46 ;  /* 0x000054102d937816 */ /* 0x000fe2000000002e */
[----:B------:R-:W-:-:S02]  /*3730*/  IMAD.MOV.U32 R46, RZ, RZ, R64 ;  /* 0x000000ffff2e7224 */ /* 0x000fc400078e0040 */
        /* <DEDUP_REMOVED lines=24> */
[----:B------:R-:W-:-:S04]  /*38c0*/  PRMT R158, R46, 0x5410, R45 ;  /* 0x000054102e9e7816 */ /* 0x000fc8000000002d */
[----:B------:R-:W-:Y:S01]  /*38d0*/  PRMT R164, R43, 0x5410, R44 ;  /* 0x000054102ba47816 */ /* 0x000fe2000000002c */
[----:B------:R-:W-:Y:S06]  /*38e0*/  @!P2 BRA `(.L_x_640) ;  /* 0x000000000004a947 */ /* 0x000fec0003800000 */
[----:B------:R-:W-:Y:S01]  /*38f0*/  BPT.TRAP 0x1 ;  /* 0x000000040000795c */ /* 0x000fe20000300000 */
.L_x_640:
[----:B------:R-:W-:Y:S01]  /*3900*/  IMAD R43, R17, 0x8, R16 ;  /* 0x00000008112b7824 */ /* 0x000fe200078e0210 */
[----:B------:R-:W-:Y:S01]  /*3910*/  SHF.L.U32 R100, R205, 0x1f, RZ ;  /* 0x0000001fcd647819 */ /* 0x000fe200000006ff */
[----:B------:R-:W-:Y:S03]  /*3920*/  BSSY B1, `(.L_x_641) ;  /* 0x0000003000017945 */ /* 0x000fe60003800000 */
[----:B------:R-:W0:Y:S02]  /*3930*/  SYNCS.PHASECHK.TRANS64.TRYWAIT P5, [R43+URZ+0x36890], R100 ;  /* 0x036890642b0075a7 */ /* 0x000e2400080a017f */
[----:B0-----:R-:W-:Y:S05]  /*3940*/  @!P5 BRA `(.L_x_642) ;  /* 0x0000022800b8d947 */ /* 0x001fea0003800000 */
.L_x_996:
[----:B------:R-:W-:Y:S05]  /*3950*/  BSYNC B1 ;  /* 0x0000000000017941 */ /* 0x000fea0003800000 */
.L_x_641:
[----:B------:R-:W-:Y:S04]  /*3960*/  BSSY B1, `(.L_x_643) ;  /* 0x0000152000017945 */ /* 0x000fe80003800000 */
[----:B------:R-:W-:Y:S05]  /*3970*/  @P3 BRA `(.L_x_644) ;  /* 0x0000001400403947 */ /* 0x000fea0003800000 */
[----:B------:R-:W-:Y:S01]  /*3980*/  ISETP.NE.AND P3, PT, R30, RZ, PT ;  /* 0x000000ff1e00720c */ /* 0x000fe20003f65270 */
[----:B------:R-:W-:-:S12]  /*3990*/  BSSY B2, `(.L_x_645) ;  /* 0x0000037000027945 */ /* 0x000fd80003800000 */
[----:B------:R-:W-:Y:S05]  /*39a0*/  @!P3 BRA `(.L_x_646) ;  /* 0x0000000000d4b947 */ /* 0x000fea0003800000 */
[----:B------:R1:W2:Y:S01]  /*39b0*/  LDS.128 R44, [R40+0x21000] ;  /* 0x02100000282c7984 */ /* 0x0002a20000000c00 */
[----:B------:R-:W-:Y:S01]  /*39c0*/  ISETP.GE.AND P3, PT, R22, R121, PT ;  /* 0x000000791600720c */ /* 0x000fe20003f66270 */
[----:B------:R-:W-:-:S12]  /*39d0*/  BSSY B3, `(.L_x_647) ;  /* 0x0000031000037945 */ /* 0x000fd80003800000 */
[----:B-1----:R-:W-:Y:S05]  /*39e0*/  @P3 BRA `(.L_x_648) ;  /* 0x0000000000bc3947 */ /* 0x002fea0003800000 */
[----:B------:R-:W-:Y:S02]  /*39f0*/  SHF.R.U64 R95, R126, 0x10, R127 ;  /* 0x000000107e5f7819 */ /* 0x000fe4000000127f */
[----:B------:R-:W-:Y:S01]  /*3a00*/  SHF.R.U64 R94, R124, 0x10, R125 ;  /* 0x000000107c5e7819 */ /* 0x000fe2000000127d */
[C---:B--2---:R-:W-:Y:S01]  /*3a10*/  IMAD.U32 R124, R45.reuse, 0x10000, RZ ;  /* 0x000100002d7c7824 */ /* 0x044fe200078e00ff */
[C---:B------:R-:W-:Y:S02]  /*3a20*/  PRMT R95, R128.reuse, 0x5410, R95 ;  /* 0x00005410805f7816 */ /* 0x040fe4000000005f */
[----:B------:R-:W-:Y:S02]  /*3a30*/  PRMT R94, R128, 0x5432, R94 ;  /* 0x00005432805e7816 */ /* 0x000fe4000000005e */
[----:B------:R-:W-:Y:S02]  /*3a40*/  SHF.R.U32.HI R126, RZ, 0x10, R127 ;  /* 0x00000010ff7e7819 */ /* 0x000fe4000001167f */
[----:B------:R-:W-:-:S02]  /*3a50*/  LOP3.LUT R128, R45, 0xffff0000, RZ, 0xc0, !PT ;  /* 0xffff00002d807812 */ /* 0x000fc400078ec0ff */
[C---:B------:R-:W-:Y:S01]  /*3a60*/  LOP3.LUT R127, R95.reuse, 0xffff0000, RZ, 0xc0, !PT ;  /* 0xffff00005f7f7812 */ /* 0x040fe200078ec0ff */
[----:B------:R-:W-:Y:S01]  /*3a70*/  IMAD.U32 R95, R95, 0x10000, RZ ;  /* 0x000100005f5f7824 */ /* 0x000fe200078e00ff */
[C---:B------:R-:W-:Y:S01]  /*3a80*/  LOP3.LUT R129, R94.reuse, 0xffff0000, RZ, 0xc0, !PT ;  /* 0xffff00005e817812 */ /* 0x040fe200078ec0ff */
[----:B------:R-:W-:Y:S01]  /*3a90*/  IMAD.U32 R94, R94, 0x10000, RZ ;  /* 0x000100005e5e7824 */ /* 0x000fe200078e00ff */
[----:B------:R-:W-:Y:S01]  /*3aa0*/  SHF.R.U32.HI R125, RZ, 0x10, R125 ;  /* 0x00000010ff7d7819 */ /* 0x000fe2000001167d */
[----:B------:R-:W-:Y:S01]  /*3ab0*/  FMUL.FTZ R45, R128, R127 ;  /* 0x0000007f802d7220 */ /* 0x000fe20000410000 */
[----:B------:R-:W-:Y:S01]  /*3ac0*/  PRMT R126, R130, 0x5432, R126 ;  /* 0x00005432827e7816 */ /* 0x000fe2000000007e */
[-C--:B------:R-:W-:Y:S01]  /*3ad0*/  FMUL.FTZ R128, R128, R129.reuse ;  /* 0x0000008180807220 */ /* 0x080fe20000410000 */
[----:B------:R-:W-:Y:S01]  /*3ae0*/  PRMT R125, R130, 0x5410, R125 ;  /* 0x00005410827d7816 */ /* 0x000fe2000000007d */
[----:B------:R-:W-:Y:S01]  /*3af0*/  FFMA.FTZ R45, R124, R129, -R45 ;  /* 0x000000817c2d7223 */ /* 0x000fe2000001082d */
[----:B------:R-:W-:Y:S01]  /*3b00*/  LOP3.LUT R130, R46, 0xffff0000, RZ, 0xc0, !PT ;  /* 0xffff00002e827812 */ /* 0x000fe200078ec0ff */
[----:B------:R-:W-:Y:S01]  /*3b10*/  FFMA.FTZ R124, R124, R127, R128 ;  /* 0x0000007f7c7c7223 */ /* 0x000fe20000010080 */
[C---:B------:R-:W-:Y:S01]  /*3b20*/  IMAD.U32 R127, R126.reuse, 0x10000, RZ ;  /* 0x000100007e7f7824 */ /* 0x040fe200078e00ff */
[----:B------:R-:W-:Y:S01]  /*3b30*/  LOP3.LUT R126, R126, 0xffff0000, RZ, 0xc0, !PT ;  /* 0xffff00007e7e7812 */ /* 0x000fe200078ec0ff */
[C---:B------:R-:W-:Y:S01]  /*3b40*/  IMAD.U32 R128, R125.reuse, 0x10000, RZ ;  /* 0x000100007d807824 */ /* 0x040fe200078e00ff */
[----:B------:R-:W-:Y:S01]  /*3b50*/  LOP3.LUT R125, R125, 0xffff0000, RZ, 0xc0, !PT ;  /* 0xffff00007d7d7812 */ /* 0x000fe200078ec0ff */
[----:B------:R-:W-:Y:S01]  /*3b60*/  FMUL.FTZ R129, R130, R127 ;  /* 0x0000007f82817220 */ /* 0x000fe20000410000 */
[----:B------:R-:W-:-:S02]  /*3b70*/  IMAD.U32 R46, R46, 0x10000, RZ ;  /* 0x000100002e2e7824 */ /* 0x000fc400078e00ff */
[-C--:B------:R-:W-:Y:S01]  /*3b80*/  FMUL.FTZ R130, R130, R128.reuse ;  /* 0x0000008082827220 */ /* 0x080fe20000410000 */
[----:B------:R-:W-:Y:S01]  /*3b90*/  F2FP.BF16.F32.PACK_AB R45, R124, R45 ;  /* 0x0000002d7c2d723e */ /* 0x000fe200000010ff */
[C---:B------:R-:W-:Y:S02]  /*3ba0*/  FFMA.FTZ R129, R46.reuse, R128, -R129 ;  /* 0x000000802e817223 */ /* 0x040fe40000010881 */
[----:B------:R-:W-:Y:S01]  /*3bb0*/  FFMA.FTZ R130, R46, R127, R130 ;  /* 0x0000007f2e827223 */ /* 0x000fe20000010082 */
[C---:B------:R-:W-:Y:S01]  /*3bc0*/  LOP3.LUT R46, R47.reuse, 0xffff0000, RZ, 0xc0, !PT ;  /* 0xffff00002f2e7812 */ /* 0x040fe200078ec0ff */
[----:B------:R-:W-:-:S03]  /*3bd0*/  IMAD.U32 R47, R47, 0x10000, RZ ;  /* 0x000100002f2f7824 */ /* 0x000fc600078e00ff */
[----:B------:R-:W-:Y:S01]  /*3be0*/  F2FP.BF16.F32.PACK_AB R129, R130, R129 ;  /* 0x000000818281723e */ /* 0x000fe200000010ff */
[C---:B------:R-:W-:Y:S01]  /*3bf0*/  FMUL.FTZ R127, R46.reuse, R126 ;  /* 0x0000007e2e7f7220 */ /* 0x040fe20000410000 */
[----:B------:R-:W-:-:S03]  /*3c00*/  FMUL.FTZ R46, R46, R125 ;  /* 0x0000007d2e2e7220 */ /* 0x000fc60000410000 */
[C---:B------:R-:W-:Y:S01]  /*3c10*/  FFMA.FTZ R127, R47.reuse, R125, -R127 ;  /* 0x0000007d2f7f7223 */ /* 0x040fe2000001087f */
[----:B------:R-:W-:Y:S01]  /*3c20*/  FFMA.FTZ R46, R47, R126, R46 ;  /* 0x0000007e2f2e7223 */ /* 0x000fe2000001002e */
[C---:B------:R-:W-:Y:S01]  /*3c30*/  LOP3.LUT R47, R44.reuse, 0xffff0000, RZ, 0xc0, !PT ;  /* 0xffff00002c2f7812 */ /* 0x040fe200078ec0ff */
[----:B------:R-:W-:-:S03]  /*3c40*/  IMAD.U32 R44, R44, 0x10000, RZ ;  /* 0x000100002c2c7824 */ /* 0x000fc600078e00ff */
[----:B------:R-:W-:Y:S01]  /*3c50*/  F2FP.BF16.F32.PACK_AB R46, R46, R127 ;  /* 0x0000007f2e2e723e */ /* 0x000fe200000010ff */
[C---:B------:R-:W-:Y:S01]  /*3c60*/  FMUL.FTZ R125, R47.reuse, R95 ;  /* 0x0000005f2f7d7220 */ /* 0x040fe20000410000 */
[----:B------:R-:W-:-:S03]  /*3c70*/  FMUL.FTZ R47, R47, R94 ;  /* 0x0000005e2f2f7220 */ /* 0x000fc60000410000 */
[C---:B------:R-:W-:Y:S01]  /*3c80*/  FFMA.FTZ R125, R44.reuse, R94, -R125 ;  /* 0x0000005e2c7d7223 */ /* 0x040fe2000001087d */
[----:B------:R-:W-:-:S05]  /*3c90*/  FFMA.FTZ R47, R44, R95, R47 ;  /* 0x0000005f2c2f7223 */ /* 0x000fca000001002f */
[----:B------:R-:W-:Y:S01]  /*3ca0*/  F2FP.BF16.F32.PACK_AB R125, R47, R125 ;  /* 0x0000007d2f7d723e */ /* 0x000fe200000010ff */
[----:B------:R-:W-:Y:S02]  /*3cb0*/  IMAD.MOV.U32 R47, RZ, RZ, R46 ;  /* 0x000000ffff2f7224 */ /* 0x000fe400078e002e */
[----:B------:R-:W-:Y:S02]  /*3cc0*/  IMAD.MOV.U32 R46, RZ, RZ, R129 ;  /* 0x000000ffff2e7224 */ /* 0x000fe400078e0081 */
[----:B------:R-:W-:-:S07]  /*3cd0*/  IMAD.MOV.U32 R44, RZ, RZ, R125 ;  /* 0x000000ffff2c7224 */ /* 0x000fce00078e007d */
.L_x_648:
[----:B------:R-:W-:Y:S05]  /*3ce0*/  BSYNC B3 ;  /* 0x0000000000037941 */ /* 0x000fea0003800000 */
.L_x_647:
[----:B--2---:R1:W-:Y:S02]  /*3cf0*/  STG.E.128 desc[UR60][R50.64], R44 ;  /* 0x0000002c32007986 */ /* 0x0043e4000c101d3c */
.L_x_646:
[----:B------:R-:W-:Y:S05]  /*3d00*/  BSYNC B2 ;  /* 0x0000000000027941 */ /* 0x000fea0003800000 */
.L_x_645:
[----:B------:R-:W-:Y:S01]  /*3d10*/  ISETP.NE.AND P3, PT, R34, RZ, PT ;  /* 0x000000ff2200720c */ /* 0x000fe20003f65270 */
[----:B------:R-:W-:-:S12]  /*3d20*/  BSSY B2, `(.L_x_649) ;  /* 0x0000038000027945 */ /* 0x000fd80003800000 */
[----:B------:R-:W-:Y:S05]  /*3d30*/  @!P3 BRA `(.L_x_650) ;  /* 0x0000000000d8b947 */ /* 0x000fea0003800000 */
[----:B-1----:R1:W2:Y:S01]  /*3d40*/  LDS.128 R44, [R41+0x21000] ;  /* 0x02100000292c7984 */ /* 0x0022a20000000c00 */
[----:B------:R-:W-:Y:S01]  /*3d50*/  ISETP.GE.AND P3, PT, R208, R121, PT ;  /* 0x00000079d000720c */ /* 0x000fe20003f66270 */
[----:B------:R-:W-:-:S12]  /*3d60*/  BSSY B3, `(.L_x_651) ;  /* 0x0000032000037945 */ /* 0x000fd80003800000 */
[----:B-1----:R-:W-:Y:S05]  /*3d70*/  @P3 BRA `(.L_x_652) ;  /* 0x0000000000c03947 */ /* 0x002fea0003800000 */
[----:B------:R-:W-:Y:S01]  /*3d80*/  SHF.R.U64 R94, R98, 0x10, R99 ;  /* 0x00000010625e7819 */ /* 0x000fe20000001263 */
[----:B--2---:R-:W-:Y:S01]  /*3d90*/  IMAD.U32 R95, R45, 0x10000, RZ ;  /* 0x000100002d5f7824 */ /* 0x004fe200078e00ff */
[----:B------:R-:W-:Y:S02]  /*3da0*/  SHF.R.U64 R96, R96, 0x10, R97 ;  /* 0x0000001060607819 */ /* 0x000fe40000001261 */
[----:B------:R-:W-:Y:S02]  /*3db0*/  PRMT R94, R171, 0x5432, R94 ;  /* 0x00005432ab5e7816 */ /* 0x000fe4000000005e */
[----:B------:R-:W-:Y:S02]  /*3dc0*/  PRMT R96, R167, 0x5432, R96 ;  /* 0x00005432a7607816 */ /* 0x000fe40000000060 */
[----:B------:R-:W-:Y:S02]  /*3dd0*/  SHF.R.U32.HI R98, RZ, 0x10, R99 ;  /* 0x00000010ff627819 */ /* 0x000fe40000011663 */
[----:B------:R-:W-:-:S02]  /*3de0*/  SHF.R.U32.HI R124, RZ, 0x10, R97 ;  /* 0x00000010ff7c7819 */ /* 0x000fc40000011661 */
[----:B------:R-:W-:Y:S02]  /*3df0*/  LOP3.LUT R126, R45, 0xffff0000, RZ, 0xc0, !PT ;  /* 0xffff00002d7e7812 */ /* 0x000fe400078ec0ff */
[C---:B------:R-:W-:Y:S01]  /*3e00*/  LOP3.LUT R99, R94.reuse, 0xffff0000, RZ, 0xc0, !PT ;  /* 0xffff00005e637812 */ /* 0x040fe200078ec0ff */
[----:B------:R-:W-:Y:S01]  /*3e10*/  IMAD.U32 R94, R94, 0x10000, RZ ;  /* 0x000100005e5e7824 */ /* 0x000fe200078e00ff */
[C---:B------:R-:W-:Y:S01]  /*3e20*/  LOP3.LUT R97, R96.reuse, 0xffff0000, RZ, 0xc0, !PT ;  /* 0xffff000060617812 */ /* 0x040fe200078ec0ff */
[----:B------:R-:W-:Y:S01]  /*3e30*/  IMAD.U32 R96, R96, 0x10000, RZ ;  /* 0x0001000060607824 */ /* 0x000fe200078e00ff */
[----:B------:R-:W-:Y:S01]  /*3e40*/  PRMT R98, R172, 0x5432, R98 ;  /* 0x00005432ac627816 */ /* 0x000fe20000000062 */
[C---:B------:R-:W-:Y:S02]  /*3e50*/  FMUL.FTZ R125, R126.reuse, R99 ;  /* 0x000000637e7d7220 */ /* 0x040fe40000410000 */
[-C--:B------:R-:W-:Y:S01]  /*3e60*/  FMUL.FTZ R45, R126, R97.reuse ;  /* 0x000000617e2d7220 */ /* 0x080fe20000410000 */
[C---:B------:R-:W-:Y:S01]  /*3e70*/  LOP3.LUT R126, R46.reuse, 0xffff0000, RZ, 0xc0, !PT ;  /* 0xffff00002e7e7812 */ /* 0x040fe200078ec0ff */
[----:B------:R-:W-:Y:S01]  /*3e80*/  FFMA.FTZ R97, R95, R97, -R125 ;  /* 0x000000615f617223 */ /* 0x000fe2000001087d */
[----:B------:R-:W-:-:S02]  /*3e90*/  IMAD.U32 R46, R46, 0x10000, RZ ;  /* 0x000100002e2e7824 */ /* 0x000fc400078e00ff */
[----:B------:R-:W-:Y:S01]  /*3ea0*/  FFMA.FTZ R95, R95, R99, R45 ;  /* 0x000000635f5f7223 */ /* 0x000fe2000001002d */
[----:B------:R-:W-:Y:S01]  /*3eb0*/  PRMT R45, R168, 0x5432, R124 ;  /* 0x00005432a82d7816 */ /* 0x000fe2000000007c */
[C---:B------:R-:W-:Y:S01]  /*3ec0*/  IMAD.U32 R99, R98.reuse, 0x10000, RZ ;  /* 0x0001000062637824 */ /* 0x040fe200078e00ff */
[----:B------:R-:W-:Y:S02]  /*3ed0*/  LOP3.LUT R98, R98, 0xffff0000, RZ, 0xc0, !PT ;  /* 0xffff000062627812 */ /* 0x000fe400078ec0ff */
[----:B------:R-:W-:Y:S01]  /*3ee0*/  F2FP.BF16.F32.PACK_AB R95, R95, R97 ;  /* 0x000000615f5f723e */ /* 0x000fe200000010ff */
[C---:B------:R-:W-:Y:S02]  /*3ef0*/  IMAD.U32 R124, R45.reuse, 0x10000, RZ ;  /* 0x000100002d7c7824 */ /* 0x040fe400078e00ff */
[C---:B------:R-:W-:Y:S01]  /*3f00*/  FMUL.FTZ R125, R126.reuse, R99 ;  /* 0x000000637e7d7220 */ /* 0x040fe20000410000 */
[----:B------:R-:W-:Y:S01]  /*3f10*/  LOP3.LUT R45, R45, 0xffff0000, RZ, 0xc0, !PT ;  /* 0xffff00002d2d7812 */ /* 0x000fe200078ec0ff */
[----:B------:R-:W-:-:S02]  /*3f20*/  FMUL.FTZ R126, R126, R124 ;  /* 0x0000007c7e7e7220 */ /* 0x000fc40000410000 */
        /* <DEDUP_REMOVED lines=8> */
[C---:B------:R-:W-:Y:S01]  /*3fb0*/  LOP3.LUT R45, R44.reuse, 0xffff0000, RZ, 0xc0, !PT ;  /* 0xffff00002c2d7812 */ /* 0x040fe200078ec0ff */
[----:B------:R-:W-:Y:S01]  /*3fc0*/  FFMA.FTZ R46, R47, R98, R46 ;  /* 0x000000622f2e7223 */ /* 0x000fe2000001002e */
[----:B------:R-:W-:-:S03]  /*3fd0*/  IMAD.U32 R44, R44, 0x10000, RZ ;  /* 0x000100002c2c7824 */ /* 0x000fc600078e00ff */
[C---:B------:R-:W-:Y:S01]  /*3fe0*/  FMUL.FTZ R47, R45.reuse, R94 ;  /* 0x0000005e2d2f7220 */ /* 0x040fe20000410000 */
[-C--:B------:R-:W-:Y:S01]  /*3ff0*/  FMUL.FTZ R45, R45, R96.reuse ;  /* 0x000000602d2d7220 */ /* 0x080fe20000410000 */
[----:B------:R-:W-:Y:S02]  /*4000*/  F2FP.BF16.F32.PACK_AB R46, R46, R99 ;  /* 0x000000632e2e723e */ /* 0x000fe400000010ff */
[C---:B------:R-:W-:Y:S01]  /*4010*/  FFMA.FTZ R47, R44.reuse, R96, -R47 ;  /* 0x000000602c2f7223 */ /* 0x040fe2000001082f */
[----:B------:R-:W-:-:S05]  /*4020*/  FFMA.FTZ R45, R44, R94, R45 ;  /* 0x0000005e2c2d7223 */ /* 0x000fca000001002d */
[----:B------:R-:W-:Y:S01]  /*4030*/  F2FP.BF16.F32.PACK_AB R45, R45, R47 ;  /* 0x0000002f2d2d723e */ /* 0x000fe200000010ff */
[----:B------:R-:W-:Y:S02]  /*4040*/  IMAD.MOV.U32 R47, RZ, RZ, R46 ;  /* 0x000000ffff2f7224 */ /* 0x000fe400078e002e */
[----:B------:R-:W-:Y:S02]  /*4050*/  IMAD.MOV.U32 R46, RZ, RZ, R125 ;  /* 0x000000ffff2e7224 */ /* 0x000fe400078e007d */
[----:B------:R-:W-:Y:S02]  /*4060*/  IMAD.MOV.U32 R44, RZ, RZ, R45 ;  /* 0x000000ffff2c7224 */ /* 0x000fe400078e002d */
[----:B------:R-:W-:-:S07]  /*4070*/  IMAD.MOV.U32 R45, RZ, RZ, R95 ;  /* 0x000000ffff2d7224 */ /* 0x000fce00078e005f */
.L_x_652:
[----:B------:R-:W-:Y:S05]  /*4080*/  BSYNC B3 ;  /* 0x0000000000037941 */ /* 0x000fea0003800000 */
.L_x_651:
[----:B--2---:R2:W-:Y:S02]  /*4090*/  STG.E.128 desc[UR60][R50.64+0x40], R44 ;  /* 0x0000402c32007986 */ /* 0x0045e4000c101d3c */
.L_x_650:
[----:B------:R-:W-:Y:S05]  /*40a0*/  BSYNC B2 ;  /* 0x0000000000027941 */ /* 0x000fea0003800000 */
.L_x_649:
[----:B------:R-:W-:Y:S01]  /*40b0*/  ISETP.NE.AND P3, PT, R35, RZ, PT ;  /* 0x000000ff2300720c */ /* 0x000fe20003f65270 */
[----:B------:R-:W-:-:S12]  /*40c0*/  BSSY B2, `(.L_x_653) ;  /* 0x0000036000027945 */ /* 0x000fd80003800000 */
[----:B------:R-:W-:Y:S05]  /*40d0*/  @!P3 BRA `(.L_x_654) ;  /* 0x0000000000d0b947 */ /* 0x000fea0003800000 */
[----:B-12---:R1:W2:Y:S01]  /*40e0*/  LDS.128 R44, [R40+0x24800] ;  /* 0x02480000282c7984 */ /* 0x0062a20000000c00 */
[----:B------:R-:W-:Y:S01]  /*40f0*/  ISETP.GE.AND P3, PT, R207, R121, PT ;  /* 0x00000079cf00720c */ /* 0x000fe20003f66270 */
[----:B------:R-:W-:-:S12]  /*4100*/  BSSY B3, `(.L_x_655) ;  /* 0x0000030000037945 */ /* 0x000fd80003800000 */
[----:B-1----:R-:W-:Y:S05]  /*4110*/  @P3 BRA `(.L_x_656) ;  /* 0x0000000000b83947 */ /* 0x002fea0003800000 */
[----:B------:R-:W-:Y:S02]  /*4120*/  SHF.R.U64 R96, R90, 0x10, R91 ;  /* 0x000000105a607819 */ /* 0x000fe4000000125b */
[----:B------:R-:W-:Y:S02]  /*4130*/  SHF.R.U64 R94, R88, 0x10, R89 ;  /* 0x00000010585e7819 */ /* 0x000fe40000001259 */
[----:B------:R-:W-:Y:S01]  /*4140*/  SHF.R.U32.HI R97, RZ, 0x10, R91 ;  /* 0x00000010ff617819 */ /* 0x000fe2000001165b */
[C---:B--2---:R-:W-:Y:S01]  /*4150*/  IMAD.U32 R91, R47.reuse, 0x10000, RZ ;  /* 0x000100002f5b7824 */ /* 0x044fe200078e00ff */
[----:B------:R-:W-:Y:S02]  /*4160*/  LOP3.LUT R88, R47, 0xffff0000, RZ, 0xc0, !PT ;  /* 0xffff00002f587812 */ /* 0x000fe400078ec0ff */
[----:B------:R-:W-:Y:S02]  /*4170*/  PRMT R47, R170, 0x5432, R96 ;  /* 0x00005432aa2f7816 */ /* 0x000fe40000000060 */
[----:B------:R-:W-:-:S02]  /*4180*/  PRMT R90, R166, 0x5432, R94 ;  /* 0x00005432a65a7816 */ /* 0x000fc4000000005e */
[C---:B------:R-:W-:Y:S01]  /*4190*/  LOP3.LUT R124, R45.reuse, 0xffff0000, RZ, 0xc0, !PT ;  /* 0xffff00002d7c7812 */ /* 0x040fe200078ec0ff */
[----:B------:R-:W-:Y:S01]  /*41a0*/  IMAD.U32 R45, R45, 0x10000, RZ ;  /* 0x000100002d2d7824 */ /* 0x000fe200078e00ff */
[C---:B------:R-:W-:Y:S01]  /*41b0*/  LOP3.LUT R94, R47.reuse, 0xffff0000, RZ, 0xc0, !PT ;  /* 0xffff00002f5e7812 */ /* 0x040fe200078ec0ff */
[----:B------:R-:W-:Y:S01]  /*41c0*/  IMAD.U32 R47, R47, 0x10000, RZ ;  /* 0x000100002f2f7824 */ /* 0x000fe200078e00ff */
[----:B------:R-:W-:Y:S01]  /*41d0*/  SHF.R.U32.HI R95, RZ, 0x10, R89 ;  /* 0x00000010ff5f7819 */ /* 0x000fe20000011659 */
[----:B------:R-:W-:Y:S01]  /*41e0*/  IMAD.U32 R89, R46, 0x10000, RZ ;  /* 0x000100002e597824 */ /* 0x000fe200078e00ff */
[----:B------:R-:W-:Y:S01]  /*41f0*/  LOP3.LUT R96, R90, 0xffff0000, RZ, 0xc0, !PT ;  /* 0xffff00005a607812 */ /* 0x000fe200078ec0ff */
[----:B------:R-:W-:Y:S01]  /*4200*/  FMUL.FTZ R98, R124, R94 ;  /* 0x0000005e7c627220 */ /* 0x000fe20000410000 */
[----:B------:R-:W-:Y:S01]  /*4210*/  PRMT R97, R172, 0x5410, R97 ;  /* 0x00005410ac617816 */ /* 0x000fe20000000061 */
[----:B------:R-:W-:Y:S01]  /*4220*/  IMAD.U32 R90, R90, 0x10000, RZ ;  /* 0x000100005a5a7824 */ /* 0x000fe200078e00ff */
[----:B------:R-:W-:Y:S01]  /*4230*/  PRMT R95, R170, 0x5410, R95 ;  /* 0x00005410aa5f7816 */ /* 0x000fe2000000005f */
[----:B------:R-:W-:Y:S01]  /*4240*/  FMUL.FTZ R124, R124, R96 ;  /* 0x000000607c7c7220 */ /* 0x000fe20000410000 */
[----:B------:R-:W-:Y:S01]  /*4250*/  LOP3.LUT R46, R46, 0xffff0000, RZ, 0xc0, !PT ;  /* 0xffff00002e2e7812 */ /* 0x000fe200078ec0ff */
[----:B------:R-:W-:-:S02]  /*4260*/  IMAD.U32 R99, R97, 0x10000, RZ ;  /* 0x0001000061637824 */ /* 0x000fc400078e00ff */
[----:B------:R-:W-:Y:S01]  /*4270*/  FFMA.FTZ R98, R45, R96, -R98 ;  /* 0x000000602d627223 */ /* 0x000fe20000010862 */
[----:B------:R-:W-:Y:S02]  /*4280*/  IMAD.U32 R96, R95, 0x10000, RZ ;  /* 0x000100005f607824 */ /* 0x000fe400078e00ff */
[----:B------:R-:W-:Y:S01]  /*4290*/  FFMA.FTZ R124, R45, R94, R124 ;  /* 0x0000005e2d7c7223 */ /* 0x000fe2000001007c */
[CC--:B------:R-:W-:Y:S01]  /*42a0*/  FMUL.FTZ R45, R46.reuse, R99.reuse ;  /* 0x000000632e2d7220 */ /* 0x0c0fe20000410000 */
[----:B------:R-:W-:Y:S01]  /*42b0*/  LOP3.LUT R97, R97, 0xffff0000, RZ, 0xc0, !PT ;  /* 0xffff000061617812 */ /* 0x000fe200078ec0ff */
[-C--:B------:R-:W-:Y:S01]  /*42c0*/  FMUL.FTZ R46, R46, R96.reuse ;  /* 0x000000602e2e7220 */ /* 0x080fe20000410000 */
[----:B------:R-:W-:Y:S01]  /*42d0*/  LOP3.LUT R95, R95, 0xffff0000, RZ, 0xc0, !PT ;  /* 0xffff00005f5f7812 */ /* 0x000fe200078ec0ff */
[C---:B------:R-:W-:Y:S01]  /*42e0*/  IMAD.U32 R94, R44.reuse, 0x10000, RZ ;  /* 0x000100002c5e7824 */ /* 0x040fe200078e00ff */
[----:B------:R-:W-:Y:S01]  /*42f0*/  LOP3.LUT R44, R44, 0xffff0000, RZ, 0xc0, !PT ;  /* 0xffff00002c2c7812 */ /* 0x000fe200078ec0ff */
[C---:B------:R-:W-:Y:S01]  /*4300*/  FFMA.FTZ R45, R89.reuse, R96, -R45 ;  /* 0x00000060592d7223 */ /* 0x040fe2000001082d */
[----:B------:R-:W-:Y:S01]  /*4310*/  FFMA.FTZ R46, R89, R99, R46 ;  /* 0x00000063592e7223 */ /* 0x000fe2000001002e */
[C---:B------:R-:W-:Y:S01]  /*4320*/  FMUL.FTZ R89, R88.reuse, R97 ;  /* 0x0000006158597220 */ /* 0x040fe20000410000 */
[----:B------:R-:W-:Y:S01]  /*4330*/  FMUL.FTZ R96, R88, R95 ;  /* 0x0000005f58607220 */ /* 0x000fe20000410000 */
[C---:B------:R-:W-:Y:S01]  /*4340*/  FMUL.FTZ R88, R44.reuse, R47 ;  /* 0x0000002f2c587220 */ /* 0x040fe20000410000 */
[-C--:B------:R-:W-:Y:S01]  /*4350*/  FMUL.FTZ R44, R44, R90.reuse ;  /* 0x0000005a2c2c7220 */ /* 0x080fe20000410000 */
[C---:B------:R-:W-:Y:S01]  /*4360*/  FFMA.FTZ R89, R91.reuse, R95, -R89 ;  /* 0x0000005f5b597223 */ /* 0x040fe20000010859 */
[----:B------:R-:W-:Y:S01]  /*4370*/  FFMA.FTZ R96, R91, R97, R96 ;  /* 0x000000615b607223 */ /* 0x000fe20000010060 */
[C---:B------:R-:W-:Y:S01]  /*4380*/  FFMA.FTZ R88, R94.reuse, R90, -R88 ;  /* 0x0000005a5e587223 */ /* 0x040fe20000010858 */
[----:B------:R-:W-:Y:S01]  /*4390*/  FFMA.FTZ R44, R94, R47, R44 ;  /* 0x0000002f5e2c7223 */ /* 0x000fe2000001002c */
[----:B------:R-:W-:-:S02]  /*43a0*/  F2FP.BF16.F32.PACK_AB R98, R124, R98 ;  /* 0x000000627c62723e */ /* 0x000fc400000010ff */
[----:B------:R-:W-:Y:S02]  /*43b0*/  F2FP.BF16.F32.PACK_AB R89, R96, R89 ;  /* 0x000000596059723e */ /* 0x000fe400000010ff */
[----:B------:R-:W-:Y:S01]  /*43c0*/  F2FP.BF16.F32.PACK_AB R46, R46, R45 ;  /* 0x0000002d2e2e723e */ /* 0x000fe200000010ff */
[----:B------:R-:W-:Y:S01]  /*43d0*/  IMAD.MOV.U32 R45, RZ, RZ, R98 ;  /* 0x000000ffff2d7224 */ /* 0x000fe200078e0062 */
[----:B------:R-:W-:Y:S01]  /*43e0*/  F2FP.BF16.F32.PACK_AB R44, R44, R88 ;  /* 0x000000582c2c723e */ /* 0x000fe200000010ff */
[----:B------:R-:W-:-:S07]  /*43f0*/  IMAD.MOV.U32 R47, RZ, RZ, R89 ;  /* 0x000000ffff2f7224 */ /* 0x000fce00078e0059 */
.L_x_656:
[----:B------:R-:W-:Y:S05]  /*4400*/  BSYNC B3 ;  /* 0x0000000000037941 */ /* 0x000fea0003800000 */
.L_x_655:
[----:B--2---:R3:W-:Y:S02]  /*4410*/  STG.E.128 desc[UR60][R50.64+0x80], R44 ;  /* 0x0000802c32007986 */ /* 0x0047e4000c101d3c */
.L_x_654:
[----:B------:R-:W-:Y:S05]  /*4420*/  BSYNC B2 ;  /* 0x0000000000027941 */ /* 0x000fea0003800000 */
.L_x_653:
[----:B------:R-:W-:Y:S01]  /*4430*/  ISETP.NE.AND P3, PT, R36, RZ, PT ;  /* 0x000000ff2400720c */ /* 0x000fe20003f65270 */
[----:B------:R-:W-:-:S12]  /*4440*/  BSSY B2, `(.L_x_657) ;  /* 0x0000036000027945 */ /* 0x000fd80003800000 */
[----:B------:R-:W-:Y:S05]  /*4450*/  @!P3 BRA `(.L_x_658) ;  /* 0x0000000000d0b947 */ /* 0x000fea0003800000 */
[----:B-123--:R1:W2:Y:S01]  /*4460*/  LDS.128 R44, [R41+0x24800] ;  /* 0x02480000292c7984 */ /* 0x00e2a20000000c00 */
[----:B------:R-:W-:Y:S01]  /*4470*/  ISETP.GE.AND P3, PT, R210, R121, PT ;  /* 0x00000079d200720c */ /* 0x000fe20003f66270 */
[----:B------:R-:W-:-:S12]  /*4480*/  BSSY B3, `(.L_x_659) ;  /* 0x0000030000037945 */ /* 0x000fd80003800000 */
[----:B-1----:R-:W-:Y:S05]  /*4490*/  @P3 BRA `(.L_x_660) ;  /* 0x0000000000b83947 */ /* 0x002fea0003800000 */
[----:B------:R-:W-:Y:S01]  /*44a0*/  SHF.R.U64 R88, R86, 0x10, R87 ;  /* 0x0000001056587819 */ /* 0x000fe20000001257 */
[----:B--2---:R-:W-:Y:S01]  /*44b0*/  IMAD.U32 R90, R47, 0x10000, RZ ;  /* 0x000100002f5a7824 */ /* 0x004fe200078e00ff */
[--C-:B------:R-:W-:Y:S01]  /*44c0*/  SHF.R.U64 R89, R84, 0x10, R85.reuse ;  /* 0x0000001054597819 */ /* 0x100fe20000001255 */
[----:B------:R-:W-:Y:S01]  /*44d0*/  IMAD.U32 R94, R44, 0x10000, RZ ;  /* 0x000100002c5e7824 */ /* 0x000fe200078e00ff */
[----:B------:R-:W-:Y:S01]  /*44e0*/  SHF.R.U32.HI R91, RZ, 0x10, R85 ;  /* 0x00000010ff5b7819 */ /* 0x000fe20000011655 */
[----:B------:R-:W-:Y:S01]  /*44f0*/  IMAD.U32 R85, R46, 0x10000, RZ ;  /* 0x000100002e557824 */ /* 0x000fe200078e00ff */
[----:B------:R-:W-:Y:S02]  /*4500*/  SHF.R.U32.HI R87, RZ, 0x10, R87 ;  /* 0x00000010ff577819 */ /* 0x000fe40000011657 */
[----:B------:R-:W-:Y:S02]  /*4510*/  PRMT R88, R169, 0x5432, R88 ;  /* 0x00005432a9587816 */ /* 0x000fe40000000058 */
[----:B------:R-:W-:-:S02]  /*4520*/  PRMT R89, R168, 0x5410, R89 ;  /* 0x00005410a8597816 */ /* 0x000fc40000000059 */
[----:B------:R-:W-:Y:S01]  /*4530*/  LOP3.LUT R84, R47, 0xffff0000, RZ, 0xc0, !PT ;  /* 0xffff00002f547812 */ /* 0x000fe200078ec0ff */
[C---:B------:R-:W-:Y:S01]  /*4540*/  IMAD.U32 R47, R45.reuse, 0x10000, RZ ;  /* 0x000100002d2f7824 */ /* 0x040fe200078e00ff */
[----:B------:R-:W-:Y:S02]  /*4550*/  LOP3.LUT R98, R45, 0xffff0000, RZ, 0xc0, !PT ;  /* 0xffff00002d627812 */ /* 0x000fe400078ec0ff */
[----:B------:R-:W-:Y:S02]  /*4560*/  PRMT R86, R169, 0x5410, R91 ;  /* 0x00005410a9567816 */ /* 0x000fe4000000005b */
[----:B------:R-:W-:Y:S02]  /*4570*/  PRMT R87, R171, 0x5410, R87 ;  /* 0x00005410ab577816 */ /* 0x000fe40000000057 */
[----:B------:R-:W-:Y:S01]  /*4580*/  LOP3.LUT R45, R88, 0xffff0000, RZ, 0xc0, !PT ;  /* 0xffff0000582d7812 */ /* 0x000fe200078ec0ff */
[----:B------:R-:W-:Y:S01]  /*4590*/  IMAD.U32 R96, R86, 0x10000, RZ ;  /* 0x0001000056607824 */ /* 0x000fe200078e00ff */
[----:B------:R-:W-:Y:S01]  /*45a0*/  LOP3.LUT R91, R89, 0xffff0000, RZ, 0xc0, !PT ;  /* 0xffff0000595b7812 */ /* 0x000fe200078ec0ff */
[C---:B------:R-:W-:Y:S01]  /*45b0*/  IMAD.U32 R95, R87.reuse, 0x10000, RZ ;  /* 0x00010000575f7824 */ /* 0x040fe200078e00ff */
[----:B------:R-:W-:Y:S01]  /*45c0*/  LOP3.LUT R87, R87, 0xffff0000, RZ, 0xc0, !PT ;  /* 0xffff000057577812 */ /* 0x000fe200078ec0ff */
[----:B------:R-:W-:Y:S01]  /*45d0*/  FMUL.FTZ R97, R98, R45 ;  /* 0x0000002d62617220 */ /* 0x000fe20000410000 */
[----:B------:R-:W-:Y:S01]  /*45e0*/  LOP3.LUT R86, R86, 0xffff0000, RZ, 0xc0, !PT ;  /* 0xffff000056567812 */ /* 0x000fe200078ec0ff */
[----:B------:R-:W-:Y:S01]  /*45f0*/  FMUL.FTZ R98, R98, R91 ;  /* 0x0000005b62627220 */ /* 0x000fe20000410000 */
[----:B------:R-:W-:Y:S01]  /*4600*/  LOP3.LUT R44, R44, 0xffff0000, RZ, 0xc0, !PT ;  /* 0xffff00002c2c7812 */ /* 0x000fe200078ec0ff */
[----:B------:R-:W-:Y:S01]  /*4610*/  IMAD.U32 R88, R88, 0x10000, RZ ;  /* 0x0001000058587824 */ /* 0x000fe200078e00ff */
[----:B------:R-:W-:Y:S01]  /*4620*/  LOP3.LUT R46, R46, 0xffff0000, RZ, 0xc0, !PT ;  /* 0xffff00002e2e7812 */ /* 0x000fe200078ec0ff */
[----:B------:R-:W-:Y:S01]  /*4630*/  FFMA.FTZ R98, R47, R45, R98 ;  /* 0x0000002d2f627223 */ /* 0x000fe20000010062 */
[----:B------:R-:W-:Y:S01]  /*4640*/  FMUL.FTZ R45, R84, R87 ;  /* 0x00000057542d7220 */ /* 0x000fe20000410000 */
[----:B------:R-:W-:-:S02]  /*4650*/  IMAD.U32 R89, R89, 0x10000, RZ ;  /* 0x0001000059597824 */ /* 0x000fc400078e00ff */
[----:B------:R-:W-:Y:S01]  /*4660*/  FMUL.FTZ R84, R84, R86 ;  /* 0x0000005654547220 */ /* 0x000fe20000410000 */
[----:B------:R-:W-:Y:S01]  /*4670*/  FFMA.FTZ R97, R47, R91, -R97 ;  /* 0x0000005b2f617223 */ /* 0x000fe20000010861 */
[C---:B------:R-:W-:Y:S01]  /*4680*/  FMUL.FTZ R47, R44.reuse, R88 ;  /* 0x000000582c2f7220 */ /* 0x040fe20000410000 */
[----:B------:R-:W-:Y:S01]  /*4690*/  FMUL.FTZ R44, R44, R89 ;  /* 0x000000592c2c7220 */ /* 0x000fe20000410000 */
[C---:B------:R-:W-:Y:S01]  /*46a0*/  FFMA.FTZ R45, R90.reuse, R86, -R45 ;  /* 0x000000565a2d7223 */ /* 0x040fe2000001082d */
[----:B------:R-:W-:Y:S01]  /*46b0*/  FFMA.FTZ R84, R90, R87, R84 ;  /* 0x000000575a547223 */ /* 0x000fe20000010054 */
[C---:B------:R-:W-:Y:S01]  /*46c0*/  FMUL.FTZ R99, R46.reuse, R95 ;  /* 0x0000005f2e637220 */ /* 0x040fe20000410000 */
[----:B------:R-:W-:Y:S01]  /*46d0*/  FMUL.FTZ R46, R46, R96 ;  /* 0x000000602e2e7220 */ /* 0x000fe20000410000 */
[C---:B------:R-:W-:Y:S01]  /*46e0*/  FFMA.FTZ R47, R94.reuse, R89, -R47 ;  /* 0x000000595e2f7223 */ /* 0x040fe2000001082f */
[----:B------:R-:W-:Y:S01]  /*46f0*/  FFMA.FTZ R44, R94, R88, R44 ;  /* 0x000000585e2c7223 */ /* 0x000fe2000001002c */
[----:B------:R-:W-:Y:S01]  /*4700*/  F2FP.BF16.F32.PACK_AB R45, R84, R45 ;  /* 0x0000002d542d723e */ /* 0x000fe200000010ff */
[C---:B------:R-:W-:Y:S01]  /*4710*/  FFMA.FTZ R99, R85.reuse, R96, -R99 ;  /* 0x0000006055637223 */ /* 0x040fe20000010863 */
[----:B------:R-:W-:Y:S01]  /*4720*/  FFMA.FTZ R46, R85, R95, R46 ;  /* 0x0000005f552e7223 */ /* 0x000fe2000001002e */
[----:B------:R-:W-:-:S02]  /*4730*/  F2FP.BF16.F32.PACK_AB R97, R98, R97 ;  /* 0x000000616261723e */ /* 0x000fc400000010ff */
[----:B------:R-:W-:Y:S01]  /*4740*/  F2FP.BF16.F32.PACK_AB R44, R44, R47 ;  /* 0x0000002f2c2c723e */ /* 0x000fe200000010ff */
[----:B------:R-:W-:Y:S01]  /*4750*/  IMAD.MOV.U32 R47, RZ, RZ, R45 ;  /* 0x000000ffff2f7224 */ /* 0x000fe200078e002d */
[----:B------:R-:W-:Y:S01]  /*4760*/  F2FP.BF16.F32.PACK_AB R46, R46, R99 ;  /* 0x000000632e2e723e */ /* 0x000fe200000010ff */
[----:B------:R-:W-:-:S07]  /*4770*/  IMAD.MOV.U32 R45, RZ, RZ, R97 ;  /* 0x000000ffff2d7224 */ /* 0x000fce00078e0061 */
.L_x_660:
[----:B------:R-:W-:Y:S05]  /*4780*/  BSYNC B3 ;  /* 0x0000000000037941 */ /* 0x000fea0003800000 */
.L_x_659:
[----:B--2---:R4:W-:Y:S02]  /*4790*/  STG.E.128 desc[UR60][R50.64+0xc0], R44 ;  /* 0x0000c02c32007986 */ /* 0x0049e4000c101d3c */
.L_x_658:
[----:B------:R-:W-:Y:S05]  /*47a0*/  BSYNC B2 ;  /* 0x0000000000027941 */ /* 0x000fea0003800000 */
.L_x_657:
[----:B------:R-:W-:Y:S01]  /*47b0*/  ISETP.NE.AND P3, PT, R37, RZ, PT ;  /* 0x000000ff2500720c */ /* 0x000fe20003f65270 */
[----:B------:R-:W-:-:S12]  /*47c0*/  BSSY B2, `(.L_x_661) ;  /* 0x0000036000027945 */ /* 0x000fd80003800000 */
[----:B------:R-:W-:Y:S05]  /*47d0*/  @!P3 BRA `(.L_x_662) ;  /* 0x0000000000d0b947 */ /* 0x000fea0003800000 */
[----:B-1234-:R1:W2:Y:S01]  /*47e0*/  LDS.128 R44, [R40+0x28000] ;  /* 0x02800000282c7984 */ /* 0x01e2a20000000c00 */
        /* <DEDUP_REMOVED lines=49> */
.L_x_664:
[----:B------:R-:W-:Y:S05]  /*4b00*/  BSYNC B3 ;  /* 0x0000000000037941 */ /* 0x000fea0003800000 */
.L_x_663:
[----:B--2---:R1:W-:Y:S02]  /*4b10*/  STG.E.128 desc[UR60][R50.64+0x100], R44 ;  /* 0x0001002c32007986 */ /* 0x0043e4000c101d3c */
.L_x_662:
[----:B------:R-:W-:Y:S05]  /*4b20*/  BSYNC B2 ;  /* 0x0000000000027941 */ /* 0x000fea0003800000 */
.L_x_661:
[----:B------:R-:W-:-:S13]  /*4b30*/  ISETP.NE.AND P3, PT, R38, RZ, PT ;  /* 0x000000ff2600720c */ /* 0x000fda0003f65270 */
[----:B------:R-:W-:Y:S05]  /*4b40*/  @!P3 BRA `(.L_x_644) ;  /* 0x0000000000ccb947 */ /* 0x000fea0003800000 */
[----:B-1234-:R1:W2:Y:S01]  /*4b50*/  LDS.128 R44, [R41+0x28000] ;  /* 0x02800000292c7984 */ /* 0x01e2a20000000c00 */
[----:B------:R-:W-:Y:S01]  /*4b60*/  ISETP.GE.AND P3, PT, R211, R121, PT ;  /* 0x00000079d300720c */ /* 0x000fe20003f66270 */
[----:B------:R-:W-:-:S12]  /*4b70*/  BSSY B2, `(.L_x_665) ;  /* 0x000002f000027945 */ /* 0x000fd80003800000 */
[----:B-1----:R-:W-:Y:S05]  /*4b80*/  @P3 BRA `(.L_x_666) ;  /* 0x0000000000b43947 */ /* 0x002fea0003800000 */
[--C-:B------:R-:W-:Y:S01]  /*4b90*/  SHF.R.U64 R76, R76, 0x10, R77.reuse ;  /* 0x000000104c4c7819 */ /* 0x100fe2000000124d */
[----:B--2---:R-:W-:Y:S01]  /*4ba0*/  IMAD.U32 R83, R44, 0x10000, RZ ;  /* 0x000100002c537824 */ /* 0x004fe200078e00ff */
[----:B------:R-:W-:Y:S02]  /*4bb0*/  SHF.R.U32.HI R80, RZ, 0x10, R77 ;  /* 0x00000010ff507819 */ /* 0x000fe4000001164d */
[--C-:B------:R-:W-:Y:S02]  /*4bc0*/  SHF.R.U64 R77, R78, 0x10, R79.reuse ;  /* 0x000000104e4d7819 */ /* 0x100fe4000000124f */
[----:B------:R-:W-:Y:S01]  /*4bd0*/  SHF.R.U32.HI R81, RZ, 0x10, R79 ;  /* 0x00000010ff517819 */ /* 0x000fe2000001164f */
[----:B------:R-:W-:Y:S01]  /*4be0*/  IMAD.U32 R79, R46, 0x10000, RZ ;  /* 0x000100002e4f7824 */ /* 0x000fe200078e00ff */
[C---:B------:R-:W-:Y:S02]  /*4bf0*/  PRMT R77, R163.reuse, 0x5410, R77 ;  /* 0x00005410a34d7816 */ /* 0x040fe4000000004d */
[----:B------:R-:W-:Y:S01]  /*4c00*/  PRMT R163, R163, 0x5432, R81 ;  /* 0x00005432a3a37816 */ /* 0x000fe20000000051 */
[----:B------:R-:W-:Y:S01]  /*4c10*/  IMAD.U32 R81, R45, 0x10000, RZ ;  /* 0x000100002d517824 */ /* 0x000fe200078e00ff */
[----:B------:R-:W-:-:S02]  /*4c20*/  PRMT R80, R162, 0x5432, R80 ;  /* 0x00005432a2507816 */ /* 0x000fc40000000050 */
[----:B------:R-:W-:Y:S01]  /*4c30*/  LOP3.LUT R46, R46, 0xffff0000, RZ, 0xc0, !PT ;  /* 0xffff00002e2e7812 */ /* 0x000fe200078ec0ff */
[----:B------:R-:W-:Y:S01]  /*4c40*/  IMAD.U32 R84, R163, 0x10000, RZ ;  /* 0x00010000a3547824 */ /* 0x000fe200078e00ff */
[----:B------:R-:W-:Y:S01]  /*4c50*/  LOP3.LUT R87, R45, 0xffff0000, RZ, 0xc0, !PT ;  /* 0xffff00002d577812 */ /* 0x000fe200078ec0ff */
[----:B------:R-:W-:Y:S01]  /*4c60*/  IMAD.U32 R85, R80, 0x10000, RZ ;  /* 0x0001000050557824 */ /* 0x000fe200078e00ff */
[----:B------:R-:W-:Y:S01]  /*4c70*/  PRMT R76, R162, 0x5410, R76 ;  /* 0x00005410a24c7816 */ /* 0x000fe2000000004c */
[CC--:B------:R-:W-:Y:S01]  /*4c80*/  FMUL.FTZ R88, R46.reuse, R84.reuse ;  /* 0x000000542e587220 */ /* 0x0c0fe20000410000 */
[C---:B------:R-:W-:Y:S01]  /*4c90*/  LOP3.LUT R45, R77.reuse, 0xffff0000, RZ, 0xc0, !PT ;  /* 0xffff00004d2d7812 */ /* 0x040fe200078ec0ff */
[----:B------:R-:W-:Y:S01]  /*4ca0*/  FMUL.FTZ R46, R46, R85 ;  /* 0x000000552e2e7220 */ /* 0x000fe20000410000 */
[----:B------:R-:W-:Y:S01]  /*4cb0*/  LOP3.LUT R82, R76, 0xffff0000, RZ, 0xc0, !PT ;  /* 0xffff00004c527812 */ /* 0x000fe200078ec0ff */
[----:B------:R-:W-:Y:S01]  /*4cc0*/  IMAD.U32 R77, R77, 0x10000, RZ ;  /* 0x000100004d4d7824 */ /* 0x000fe200078e00ff */
[----:B------:R-:W-:Y:S01]  /*4cd0*/  LOP3.LUT R44, R44, 0xffff0000, RZ, 0xc0, !PT ;  /* 0xffff00002c2c7812 */ /* 0x000fe200078ec0ff */
[----:B------:R-:W-:Y:S01]  /*4ce0*/  FMUL.FTZ R86, R87, R45 ;  /* 0x0000002d57567220 */ /* 0x000fe20000410000 */
[----:B------:R-:W-:Y:S01]  /*4cf0*/  LOP3.LUT R78, R47, 0xffff0000, RZ, 0xc0, !PT ;  /* 0xffff00002f4e7812 */ /* 0x000fe200078ec0ff */
[----:B------:R-:W-:Y:S01]  /*4d00*/  IMAD.U32 R76, R76, 0x10000, RZ ;  /* 0x000100004c4c7824 */ /* 0x000fe200078e00ff */
[----:B------:R-:W-:Y:S01]  /*4d10*/  LOP3.LUT R163, R163, 0xffff0000, RZ, 0xc0, !PT ;  /* 0xffff0000a3a37812 */ /* 0x000fe200078ec0ff */
[C---:B------:R-:W-:Y:S01]  /*4d20*/  FFMA.FTZ R88, R79.reuse, R85, -R88 ;  /* 0x000000554f587223 */ /* 0x040fe20000010858 */
[----:B------:R-:W-:Y:S01]  /*4d30*/  LOP3.LUT R80, R80, 0xffff0000, RZ, 0xc0, !PT ;  /* 0xffff000050507812 */ /* 0x000fe200078ec0ff */
[----:B------:R-:W-:Y:S01]  /*4d40*/  FFMA.FTZ R79, R79, R84, R46 ;  /* 0x000000544f4f7223 */ /* 0x000fe2000001002e */
[-C--:B------:R-:W-:Y:S01]  /*4d50*/  FMUL.FTZ R87, R87, R82.reuse ;  /* 0x0000005257577220 */ /* 0x080fe20000410000 */
[----:B------:R-:W-:Y:S01]  /*4d60*/  FFMA.FTZ R86, R81, R82, -R86 ;  /* 0x0000005251567223 */ /* 0x000fe20000010856 */
[----:B------:R-:W-:Y:S01]  /*4d70*/  FMUL.FTZ R46, R44, R77 ;  /* 0x0000004d2c2e7220 */ /* 0x000fe20000410000 */
[----:B------:R-:W-:-:S02]  /*4d80*/  IMAD.U32 R47, R47, 0x10000, RZ ;  /* 0x000100002f2f7824 */ /* 0x000fc400078e00ff */
[----:B------:R-:W-:Y:S01]  /*4d90*/  FMUL.FTZ R82, R78, R163 ;  /* 0x000000a34e527220 */ /* 0x000fe20000410000 */
[----:B------:R-:W-:Y:S01]  /*4da0*/  FMUL.FTZ R44, R44, R76 ;  /* 0x0000004c2c2c7220 */ /* 0x000fe20000410000 */
[----:B------:R-:W-:Y:S01]  /*4db0*/  FMUL.FTZ R78, R78, R80 ;  /* 0x000000504e4e7220 */ /* 0x000fe20000410000 */
[----:B------:R-:W-:Y:S01]  /*4dc0*/  FFMA.FTZ R46, R83, R76, -R46 ;  /* 0x0000004c532e7223 */ /* 0x000fe2000001082e */
[----:B------:R-:W-:Y:S01]  /*4dd0*/  FFMA.FTZ R80, R47, R80, -R82 ;  /* 0x000000502f507223 */ /* 0x000fe20000010852 */
[----:B------:R-:W-:Y:S01]  /*4de0*/  FFMA.FTZ R77, R83, R77, R44 ;  /* 0x0000004d534d7223 */ /* 0x000fe2000001002c */
[----:B------:R-:W-:Y:S01]  /*4df0*/  FFMA.FTZ R87, R81, R45, R87 ;  /* 0x0000002d51577223 */ /* 0x000fe20000010057 */
[----:B------:R-:W-:Y:S01]  /*4e00*/  FFMA.FTZ R47, R47, R163, R78 ;  /* 0x000000a32f2f7223 */ /* 0x000fe2000001004e */
[----:B------:R-:W-:Y:S02]  /*4e10*/  F2FP.BF16.F32.PACK_AB R88, R79, R88 ;  /* 0x000000584f58723e */ /* 0x000fe400000010ff */
[----:B------:R-:W-:-:S02]  /*4e20*/  F2FP.BF16.F32.PACK_AB R44, R77, R46 ;  /* 0x0000002e4d2c723e */ /* 0x000fc400000010ff */
[----:B------:R-:W-:Y:S01]  /*4e30*/  F2FP.BF16.F32.PACK_AB R45, R87, R86 ;  /* 0x00000056572d723e */ /* 0x000fe200000010ff */
[----:B------:R-:W-:Y:S01]  /*4e40*/  IMAD.MOV.U32 R46, RZ, RZ, R88 ;  /* 0x000000ffff2e7224 */ /* 0x000fe200078e0058 */
[----:B------:R-:W-:-:S07]  /*4e50*/  F2FP.BF16.F32.PACK_AB R47, R47, R80 ;  /* 0x000000502f2f723e */ /* 0x000fce00000010ff */
.L_x_666:
[----:B------:R-:W-:Y:S05]  /*4e60*/  BSYNC B2 ;  /* 0x0000000000027941 */ /* 0x000fea0003800000 */
.L_x_665:
[----:B--2---:R1:W-:Y:S02]  /*4e70*/  STG.E.128 desc[UR60][R50.64+0x140], R44 ;  /* 0x0001402c32007986 */ /* 0x0043e4000c101d3c */
.L_x_644:
[----:B------:R-:W-:Y:S05]  /*4e80*/  BSYNC B1 ;  /* 0x0000000000017941 */ /* 0x000fea0003800000 */
.L_x_643:
[----:B------:R-:W-:Y:S05]  /*4e90*/  @P4 BRA `(.L_x_667) ;  /* 0x0000005400844947 */ /* 0x000fea0003800000 */
        /* <DEDUP_REMOVED lines=9> */
[--C-:B------:R-:W-:Y:S02]  /*4f30*/  SHF.R.U64 R51, R72, 0x10, R73.reuse ;  /* 0x0000001048337819 */ /* 0x100fe40000001249 */
[----:B------:R-:W-:Y:S02]  /*4f40*/  SHF.R.U32.HI R76, RZ, 0x10, R73 ;  /* 0x00000010ff4c7819 */ /* 0x000fe40000011649 */
[----:B------:R-:W-:Y:S02]  /*4f50*/  SHF.R.U32.HI R73, RZ, 0x10, R75 ;  /* 0x00000010ff497819 */ /* 0x000fe4000001164b */
[----:B------:R-:W-:Y:S01]  /*4f60*/  PRMT R75, R164, 0x5410, R77 ;  /* 0x00005410a44b7816 */ /* 0x000fe2000000004d */
[----:B------:R-:W-:Y:S01]  /*4f70*/  IMAD.U32 R77, R45, 0x10000, RZ ;  /* 0x000100002d4d7824 */ /* 0x000fe200078e00ff */
[----:B------:R-:W-:-:S02]  /*4f80*/  PRMT R51, R160, 0x5432, R51 ;  /* 0x00005432a0337816 */ /* 0x000fc40000000033 */
[----:B------:R-:W-:Y:S02]  /*4f90*/  PRMT R74, R161, 0x5410, R76 ;  /* 0x00005410a14a7816 */ /* 0x000fe4000000004c */
[----:B------:R-:W-:Y:S01]  /*4fa0*/  LOP3.LUT R76, R45, 0xffff0000, RZ, 0xc0, !PT ;  /* 0xffff00002d4c7812 */ /* 0x000fe200078ec0ff */
[----:B------:R-:W-:Y:S01]  /*4fb0*/  IMAD.U32 R45, R44, 0x10000, RZ ;  /* 0x000100002c2d7824 */ /* 0x000fe200078e00ff */
[----:B------:R-:W-:Y:S01]  /*4fc0*/  LOP3.LUT R80, R75, 0xffff0000, RZ, 0xc0, !PT ;  /* 0xffff00004b507812 */ /* 0x000fe200078ec0ff */
[----:B------:R-:W-:Y:S01]  /*4fd0*/  IMAD.U32 R79, R74, 0x10000, RZ ;  /* 0x000100004a4f7824 */ /* 0x000fe200078e00ff */
[----:B------:R-:W-:Y:S01]  /*4fe0*/  LOP3.LUT R78, R51, 0xffff0000, RZ, 0xc0, !PT ;  /* 0xffff0000334e7812 */ /* 0x000fe200078ec0ff */
[----:B------:R-:W-:Y:S01]  /*4ff0*/  IMAD.U32 R75, R75, 0x10000, RZ ;  /* 0x000100004b4b7824 */ /* 0x000fe200078e00ff */
[----:B------:R-:W-:Y:S01]  /*5000*/  PRMT R164, R164, 0x5432, R73 ;  /* 0x00005432a4a47816 */ /* 0x000fe20000000049 */
[----:B------:R-:W-:Y:S01]  /*5010*/  FMUL.FTZ R82, R76, R80 ;  /* 0x000000504c527220 */ /* 0x000fe20000410000 */
[----:B------:R-:W-:Y:S01]  /*5020*/  LOP3.LUT R72, R46, 0xffff0000, RZ, 0xc0, !PT ;  /* 0xffff00002e487812 */ /* 0x000fe200078ec0ff */
[----:B------:R-:W-:Y:S01]  /*5030*/  FMUL.FTZ R81, R76, R78 ;  /* 0x0000004e4c517220 */ /* 0x000fe20000410000 */
[----:B------:R-:W-:Y:S01]  /*5040*/  LOP3.LUT R76, R44, 0xffff0000, RZ, 0xc0, !PT ;  /* 0xffff00002c4c7812 */ /* 0x000fe200078ec0ff */
[----:B------:R-:W-:-:S02]  /*5050*/  IMAD.U32 R73, R164, 0x10000, RZ ;  /* 0x00010000a4497824 */ /* 0x000fc400078e00ff */
[C---:B------:R-:W-:Y:S01]  /*5060*/  FFMA.FTZ R44, R77.reuse, R78, -R82 ;  /* 0x0000004e4d2c7223 */ /* 0x040fe20000010852 */
[----:B------:R-:W-:Y:S01]  /*5070*/  FFMA.FTZ R77, R77, R80, R81 ;  /* 0x000000504d4d7223 */ /* 0x000fe20000010051 */
[----:B------:R-:W-:Y:S01]  /*5080*/  LOP3.LUT R46, R47, 0xffff0000, RZ, 0xc0, !PT ;  /* 0xffff00002f2e7812 */ /* 0x000fe200078ec0ff */
[C---:B------:R-:W-:Y:S01]  /*5090*/  FMUL.FTZ R83, R72.reuse, R73 ;  /* 0x0000004948537220 */ /* 0x040fe20000410000 */
[-C--:B------:R-:W-:Y:S01]  /*50a0*/  FMUL.FTZ R81, R72, R79.reuse ;  /* 0x0000004f48517220 */ /* 0x080fe20000410000 */
[----:B------:R-:W-:Y:S01]  /*50b0*/  LOP3.LUT R164, R164, 0xffff0000, RZ, 0xc0, !PT ;  /* 0xffff0000a4a47812 */ /* 0x000fe200078ec0ff */
[----:B------:R-:W-:Y:S01]  /*50c0*/  IMAD.U32 R51, R51, 0x10000, RZ ;  /* 0x0001000033337824 */ /* 0x000fe200078e00ff */
[----:B------:R-:W-:Y:S01]  /*50d0*/  LOP3.LUT R74, R74, 0xffff0000, RZ, 0xc0, !PT ;  /* 0xffff00004a4a7812 */ /* 0x000fe200078ec0ff */
[C---:B------:R-:W-:Y:S01]  /*50e0*/  FFMA.FTZ R72, R50.reuse, R79, -R83 ;  /* 0x0000004f32487223 */ /* 0x040fe20000010853 */
[----:B------:R-:W-:Y:S01]  /*50f0*/  FFMA.FTZ R81, R50, R73, R81 ;  /* 0x0000004932517223 */ /* 0x000fe20000010051 */
[----:B------:R-:W-:Y:S01]  /*5100*/  FMUL.FTZ R50, R46, R164 ;  /* 0x000000a42e327220 */ /* 0x000fe20000410000 */
[----:B------:R-:W-:-:S02]  /*5110*/  IMAD.U32 R47, R47, 0x10000, RZ ;  /* 0x000100002f2f7824 */ /* 0x000fc400078e00ff */
[-C--:B------:R-:W-:Y:S01]  /*5120*/  FMUL.FTZ R73, R46, R74.reuse ;  /* 0x0000004a2e497220 */ /* 0x080fe20000410000 */
[C---:B------:R-:W-:Y:S01]  /*5130*/  FMUL.FTZ R46, R76.reuse, R75 ;  /* 0x0000004b4c2e7220 */ /* 0x040fe20000410000 */
[-C--:B------:R-:W-:Y:S01]  /*5140*/  FMUL.FTZ R76, R76, R51.reuse ;  /* 0x000000334c4c7220 */ /* 0x080fe20000410000 */
[C---:B------:R-:W-:Y:S01]  /*5150*/  FFMA.FTZ R50, R47.reuse, R74, -R50 ;  /* 0x0000004a2f327223 */ /* 0x040fe20000010832 */
[----:B------:R-:W-:Y:S01]  /*5160*/  FFMA.FTZ R73, R47, R164, R73 ;  /* 0x000000a42f497223 */ /* 0x000fe20000010049 */
[C---:B------:R-:W-:Y:S01]  /*5170*/  FFMA.FTZ R46, R45.reuse, R51, -R46 ;  /* 0x000000332d2e7223 */ /* 0x040fe2000001082e */
[----:B------:R-:W-:Y:S01]  /*5180*/  FFMA.FTZ R45, R45, R75, R76 ;  /* 0x0000004b2d2d7223 */ /* 0x000fe2000001004c */
[----:B------:R-:W-:Y:S02]  /*5190*/  F2FP.BF16.F32.PACK_AB R77, R77, R44 ;  /* 0x0000002c4d4d723e */ /* 0x000fe400000010ff */
[----:B------:R-:W-:Y:S02]  /*51a0*/  F2FP.BF16.F32.PACK_AB R72, R81, R72 ;  /* 0x000000485148723e */ /* 0x000fe400000010ff */
[----:B------:R-:W-:Y:S01]  /*51b0*/  F2FP.BF16.F32.PACK_AB R44, R45, R46 ;  /* 0x0000002e2d2c723e */ /* 0x000fe200000010ff */
[----:B------:R-:W-:Y:S01]  /*51c0*/  IMAD.MOV.U32 R45, RZ, RZ, R77 ;  /* 0x000000ffff2d7224 */ /* 0x000fe200078e004d */
[----:B------:R-:W-:Y:S01]  /*51d0*/  F2FP.BF16.F32.PACK_AB R47, R73, R50 ;  /* 0x00000032492f723e */ /* 0x000fe200000010ff */
[----:B------:R-:W-:-:S07]  /*51e0*/  IMAD.MOV.U32 R46, RZ, RZ, R72 ;  /* 0x000000ffff2e7224 */ /* 0x000fce00078e0048 */
.L_x_671:
[----:B------:R-:W-:Y:S05]  /*51f0*/  BSYNC B2 ;  /* 0x0000000000027941 */ /* 0x000fea0003800000 */
.L_x_670:
[----:B--2---:R1:W-:Y:S02]  /*5200*/  STG.E.128 desc[UR60][R48.64], R44 ;  /* 0x0000002c30007986 */ /* 0x0043e4000c101d3c */
.L_x_669:
[----:B------:R-:W-:Y:S05]  /*5210*/  BSYNC B1 ;  /* 0x0000000000017941 */ /* 0x000fea0003800000 */
.L_x_668:
        /* <DEDUP_REMOVED lines=16> */
[----:B------:R-:W-:Y:S02]  /*5320*/  PRMT R159, R159, 0x5432, R72 ;  /* 0x000054329f9f7816 */ /* 0x000fe40000000048 */
[----:B------:R-:W-:Y:S01]  /*5330*/  LOP3.LUT R68, R45, 0xffff0000, RZ, 0xc0, !PT ;  /* 0xffff00002d447812 */ /* 0x000fe200078ec0ff */
[----:B------:R-:W-:Y:S01]  /*5340*/  IMAD.U32 R74, R161, 0x10000, RZ ;  /* 0x00010000a14a7824 */ /* 0x000fe200078e00ff */
[----:B------:R-:W-:Y:S01]  /*5350*/  LOP3.LUT R73, R160, 0xffff0000, RZ, 0xc0, !PT ;  /* 0xffff0000a0497812 */ /* 0x000fe200078ec0ff */
[----:B------:R-:W-:Y:S01]  /*5360*/  IMAD.U32 R72, R159, 0x10000, RZ ;  /* 0x000100009f487824 */ /* 0x000fe200078e00ff */
[----:B------:R-:W-:Y:S01]  /*5370*/  LOP3.LUT R69, R46, 0xffff0000, RZ, 0xc0, !PT ;  /* 0xffff00002e457812 */ /* 0x000fe200078ec0ff */
[----:B------:R-:W-:Y:S01]  /*5380*/  IMAD.U32 R45, R44, 0x10000, RZ ;  /* 0x000100002c2d7824 */ /* 0x000fe200078e00ff */
[----:B------:R-:W-:Y:S01]  /*5390*/  LOP3.LUT R71, R70, 0xffff0000, RZ, 0xc0, !PT ;  /* 0xffff000046477812 */ /* 0x000fe200078ec0ff */
[C---:B------:R-:W-:Y:S01]  /*53a0*/  FMUL.FTZ R76, R68.reuse, R73 ;  /* 0x00000049444c7220 */ /* 0x040fe20000410000 */
[----:B------:R-:W-:Y:S01]  /*53b0*/  LOP3.LUT R46, R47, 0xffff0000, RZ, 0xc0, !PT ;  /* 0xffff00002f2e7812 */ /* 0x000fe200078ec0ff */
[----:B------:R-:W-:Y:S01]  /*53c0*/  FMUL.FTZ R75, R69, R74 ;  /* 0x0000004a454b7220 */ /* 0x000fe20000410000 */
[----:B------:R-:W-:Y:S01]  /*53d0*/  LOP3.LUT R161, R161, 0xffff0000, RZ, 0xc0, !PT ;  /* 0xffff0000a1a17812 */ /* 0x000fe200078ec0ff */
[----:B------:R-:W-:Y:S01]  /*53e0*/  FMUL.FTZ R68, R68, R71 ;  /* 0x0000004744447220 */ /* 0x000fe20000410000 */
[----:B------:R-:W-:Y:S01]  /*53f0*/  LOP3.LUT R159, R159, 0xffff0000, RZ, 0xc0, !PT ;  /* 0xffff00009f9f7812 */ /* 0x000fe200078ec0ff */
[----:B------:R-:W-:Y:S01]  /*5400*/  FMUL.FTZ R69, R69, R72 ;  /* 0x0000004845457220 */ /* 0x000fe20000410000 */
[----:B------:R-:W-:Y:S01]  /*5410*/  LOP3.LUT R44, R44, 0xffff0000, RZ, 0xc0, !PT ;  /* 0xffff00002c2c7812 */ /* 0x000fe200078ec0ff */
[----:B------:R-:W-:-:S02]  /*5420*/  IMAD.U32 R160, R160, 0x10000, RZ ;  /* 0x00010000a0a07824 */ /* 0x000fc400078e00ff */
[C---:B------:R-:W-:Y:S01]  /*5430*/  FFMA.FTZ R73, R51.reuse, R73, R68 ;  /* 0x0000004933497223 */ /* 0x040fe20000010044 */
[----:B------:R-:W-:Y:S02]  /*5440*/  IMAD.U32 R70, R70, 0x10000, RZ ;  /* 0x0001000046467824 */ /* 0x000fe400078e00ff */
[----:B------:R-:W-:Y:S01]  /*5450*/  FFMA.FTZ R75, R50, R72, -R75 ;  /* 0x00000048324b7223 */ /* 0x000fe2000001084b */
[----:B------:R-:W-:Y:S01]  /*5460*/  FFMA.FTZ R76, R51, R71, -R76 ;  /* 0x00000047334c7223 */ /* 0x000fe2000001084c */
[C---:B------:R-:W-:Y:S01]  /*5470*/  FMUL.FTZ R68, R46.reuse, R161 ;  /* 0x000000a12e447220 */ /* 0x040fe20000410000 */
[-C--:B------:R-:W-:Y:S01]  /*5480*/  FMUL.FTZ R72, R46, R159.reuse ;  /* 0x0000009f2e487220 */ /* 0x080fe20000410000 */
[----:B------:R-:W-:Y:S02]  /*5490*/  IMAD.U32 R47, R47, 0x10000, RZ ;  /* 0x000100002f2f7824 */ /* 0x000fe400078e00ff */
[----:B------:R-:W-:Y:S01]  /*54a0*/  FFMA.FTZ R50, R50, R74, R69 ;  /* 0x0000004a32327223 */ /* 0x000fe20000010045 */
        /* <DEDUP_REMOVED lines=10> */
[----:B------:R-:W-:-:S07]  /*5550*/  F2FP.BF16.F32.PACK_AB R47, R47, R68 ;  /* 0x000000442f2f723e */ /* 0x000fce00000010ff */
.L_x_675:
[----:B------:R-:W-:Y:S05]  /*5560*/  BSYNC B2 ;  /* 0x0000000000027941 */ /* 0x000fea0003800000 */
.L_x_674:
[----:B--2---:R1:W-:Y:S02]  /*5570*/  STG.E.128 desc[UR60][R48.64+0x40], R44 ;  /* 0x0000402c30007986 */ /* 0x0043e4000c101d3c */
.L_x_673:
[----:B------:R-:W-:Y:S05]  /*5580*/  BSYNC B1 ;  /* 0x0000000000017941 */ /* 0x000fea0003800000 */
.L_x_672:
        /* <DEDUP_REMOVED lines=12> */
[----:B------:R-:W-:Y:S02]  /*5650*/  PRMT R66, R157, 0x5410, R68 ;  /* 0x000054109d427816 */ /* 0x000fe40000000044 */
        /* <DEDUP_REMOVED lines=10> */
[C---:B------:R-:W-:Y:S01]  /*5700*/  IMAD.U32 R46, R47.reuse, 0x10000, RZ ;  /* 0x000100002f2e7824 */ /* 0x040fe200078e00ff */
[----:B------:R-:W-:Y:S01]  /*5710*/  LOP3.LUT R65, R47, 0xffff0000, RZ, 0xc0, !PT ;  /* 0xffff00002f417812 */ /* 0x000fe200078ec0ff */
[----:B------:R-:W-:-:S02]  /*5720*/  IMAD.U32 R47, R45, 0x10000, RZ ;  /* 0x000100002d2f7824 */ /* 0x000fc400078e00ff */
[----:B------:R-:W-:Y:S01]  /*5730*/  FMUL.FTZ R72, R50, R70 ;  /* 0x0000004632487220 */ /* 0x000fe20000410000 */
[----:B------:R-:W-:Y:S02]  /*5740*/  IMAD.U32 R45, R44, 0x10000, RZ ;  /* 0x000100002c2d7824 */ /* 0x000fe400078e00ff */
[----:B------:R-:W-:Y:S01]  /*5750*/  FMUL.FTZ R73, R50, R67 ;  /* 0x0000004332497220 */ /* 0x000fe20000410000 */
[----:B------:R-:W-:Y:S01]  /*5760*/  LOP3.LUT R44, R44, 0xffff0000, RZ, 0xc0, !PT ;  /* 0xffff00002c2c7812 */ /* 0x000fe200078ec0ff */
[----:B------:R-:W-:Y:S01]  /*5770*/  FMUL.FTZ R50, R64, R71 ;  /* 0x0000004740327220 */ /* 0x000fe20000410000 */
[----:B------:R-:W-:Y:S01]  /*5780*/  LOP3.LUT R158, R158, 0xffff0000, RZ, 0xc0, !PT ;  /* 0xffff00009e9e7812 */ /* 0x000fe200078ec0ff */
[----:B------:R-:W-:Y:S01]  /*5790*/  IMAD.U32 R66, R66, 0x10000, RZ ;  /* 0x0001000042427824 */ /* 0x000fe200078e00ff */
[----:B------:R-:W-:Y:S01]  /*57a0*/  LOP3.LUT R157, R157, 0xffff0000, RZ, 0xc0, !PT ;  /* 0xffff00009d9d7812 */ /* 0x000fe200078ec0ff */
[----:B------:R-:W-:Y:S01]  /*57b0*/  FMUL.FTZ R64, R64, R68 ;  /* 0x0000004440407220 */ /* 0x000fe20000410000 */
[C---:B------:R-:W-:Y:S01]  /*57c0*/  FFMA.FTZ R72, R47.reuse, R67, -R72 ;  /* 0x000000432f487223 */ /* 0x040fe20000010848 */
[----:B------:R-:W-:Y:S01]  /*57d0*/  FFMA.FTZ R73, R47, R70, R73 ;  /* 0x000000462f497223 */ /* 0x000fe20000010049 */
[----:B------:R-:W-:Y:S01]  /*57e0*/  FFMA.FTZ R68, R51, R68, -R50 ;  /* 0x0000004433447223 */ /* 0x000fe20000010832 */
[C---:B------:R-:W-:Y:S01]  /*57f0*/  FMUL.FTZ R47, R65.reuse, R158 ;  /* 0x0000009e412f7220 */ /* 0x040fe20000410000 */
[C---:B------:R-:W-:Y:S01]  /*5800*/  FMUL.FTZ R50, R44.reuse, R69 ;  /* 0x000000452c327220 */ /* 0x040fe20000410000 */
[-C--:B------:R-:W-:Y:S01]  /*5810*/  FMUL.FTZ R65, R65, R157.reuse ;  /* 0x0000009d41417220 */ /* 0x080fe20000410000 */
[-C--:B------:R-:W-:Y:S01]  /*5820*/  FMUL.FTZ R44, R44, R66.reuse ;  /* 0x000000422c2c7220 */ /* 0x080fe20000410000 */
[C---:B------:R-:W-:Y:S01]  /*5830*/  FFMA.FTZ R47, R46.reuse, R157, -R47 ;  /* 0x0000009d2e2f7223 */ /* 0x040fe2000001082f */
[C---:B------:R-:W-:Y:S01]  /*5840*/  FFMA.FTZ R50, R45.reuse, R66, -R50 ;  /* 0x000000422d327223 */ /* 0x040fe20000010832 */
[----:B------:R-:W-:Y:S01]  /*5850*/  FFMA.FTZ R46, R46, R158, R65 ;  /* 0x0000009e2e2e7223 */ /* 0x000fe20000010041 */
[----:B------:R-:W-:Y:S01]  /*5860*/  FFMA.FTZ R45, R45, R69, R44 ;  /* 0x000000452d2d7223 */ /* 0x000fe2000001002c */
[----:B------:R-:W-:Y:S01]  /*5870*/  FFMA.FTZ R51, R51, R71, R64 ;  /* 0x0000004733337223 */ /* 0x000fe20000010040 */
[----:B------:R-:W-:-:S02]  /*5880*/  F2FP.BF16.F32.PACK_AB R72, R73, R72 ;  /* 0x000000484948723e */ /* 0x000fc400000010ff */
[----:B------:R-:W-:Y:S02]  /*5890*/  F2FP.BF16.F32.PACK_AB R47, R46, R47 ;  /* 0x0000002f2e2f723e */ /* 0x000fe400000010ff */
[----:B------:R-:W-:Y:S01]  /*58a0*/  F2FP.BF16.F32.PACK_AB R44, R45, R50 ;  /* 0x000000322d2c723e */ /* 0x000fe200000010ff */
[----:B------:R-:W-:Y:S01]  /*58b0*/  IMAD.MOV.U32 R45, RZ, RZ, R72 ;  /* 0x000000ffff2d7224 */ /* 0x000fe200078e0048 */
[----:B------:R-:W-:-:S07]  /*58c0*/  F2FP.BF16.F32.PACK_AB R46, R51, R68 ;  /* 0x00000044332e723e */ /* 0x000fce00000010ff */
.L_x_679:
[----:B------:R-:W-:Y:S05]  /*58d0*/  BSYNC B2 ;  /* 0x0000000000027941 */ /* 0x000fea0003800000 */
.L_x_678:
[----:B--2---:R1:W-:Y:S02]  /*58e0*/  STG.E.128 desc[UR60][R48.64+0x80], R44 ;  /* 0x0000802c30007986 */ /* 0x0043e4000c101d3c */
.L_x_677:
[----:B------:R-:W-:Y:S05]  /*58f0*/  BSYNC B1 ;  /* 0x0000000000017941 */ /* 0x000fea0003800000 */
.L_x_676:
        /* <DEDUP_REMOVED lines=9> */
[----:B------:R-:W-:Y:S01]  /*5990*/  SHF.R.U64 R66, R60, 0x10, R61 ;  /* 0x000000103c427819 */ /* 0x000fe2000000123d */
[----:B------:R-:W-:Y:S01]  /*59a0*/  IMAD.U32 R60, R47, 0x10000, RZ ;  /* 0x000100002f3c7824 */ /* 0x000fe200078e00ff */
[----:B------:R-:W-:Y:S02]  /*59b0*/  SHF.R.U32.HI R63, RZ, 0x10, R63 ;  /* 0x00000010ff3f7819 */ /* 0x000fe4000001163f */
[----:B------:R-:W-:Y:S02]  /*59c0*/  SHF.R.U32.HI R64, RZ, 0x10, R61 ;  /* 0x00000010ff407819 */ /* 0x000fe4000001163d */
[----:B------:R-:W-:Y:S02]  /*59d0*/  PRMT R65, R156, 0x5410, R65 ;  /* 0x000054109c417816 */ /* 0x000fe40000000041 */
[----:B------:R-:W-:-:S02]  /*59e0*/  PRMT R62, R149, 0x5410, R66 ;  /* 0x00005410953e7816 */ /* 0x000fc40000000042 */
[----:B------:R-:W-:Y:S02]  /*59f0*/  PRMT R156, R156, 0x5432, R63 ;  /* 0x000054329c9c7816 */ /* 0x000fe4000000003f */
[----:B------:R-:W-:Y:S02]  /*5a00*/  LOP3.LUT R61, R47, 0xffff0000, RZ, 0xc0, !PT ;  /* 0xffff00002f3d7812 */ /* 0x000fe400078ec0ff */
[----:B------:R-:W-:Y:S01]  /*5a10*/  PRMT R149, R149, 0x5432, R64 ;  /* 0x0000543295957816 */ /* 0x000fe20000000040 */
[----:B------:R-:W-:Y:S01]  /*5a20*/  IMAD.U32 R67, R156, 0x10000, RZ ;  /* 0x000100009c437824 */ /* 0x000fe200078e00ff */
[----:B------:R-:W-:Y:S02]  /*5a30*/  LOP3.LUT R47, R45, 0xffff0000, RZ, 0xc0, !PT ;  /* 0xffff00002d2f7812 */ /* 0x000fe400078ec0ff */
[----:B------:R-:W-:Y:S01]  /*5a40*/  LOP3.LUT R66, R65, 0xffff0000, RZ, 0xc0, !PT ;  /* 0xffff000041427812 */ /* 0x000fe200078ec0ff */
[----:B------:R-:W-:Y:S01]  /*5a50*/  IMAD.U32 R64, R149, 0x10000, RZ ;  /* 0x0001000095407824 */ /* 0x000fe200078e00ff */
[----:B------:R-:W-:Y:S01]  /*5a60*/  LOP3.LUT R63, R62, 0xffff0000, RZ, 0xc0, !PT ;  /* 0xffff00003e3f7812 */ /* 0x000fe200078ec0ff */
[----:B------:R-:W-:Y:S01]  /*5a70*/  IMAD.U32 R65, R65, 0x10000, RZ ;  /* 0x0001000041417824 */ /* 0x000fe200078e00ff */
[----:B------:R-:W-:Y:S01]  /*5a80*/  LOP3.LUT R51, R46, 0xffff0000, RZ, 0xc0, !PT ;  /* 0xffff00002e337812 */ /* 0x000fe200078ec0ff */
[----:B------:R-:W-:-:S02]  /*5a90*/  IMAD.U32 R46, R45, 0x10000, RZ ;  /* 0x000100002d2e7824 */ /* 0x000fc400078e00ff */
[C---:B------:R-:W-:Y:S01]  /*5aa0*/  FMUL.FTZ R69, R47.reuse, R66 ;  /* 0x000000422f457220 */ /* 0x040fe20000410000 */
[C---:B------:R-:W-:Y:S02]  /*5ab0*/  IMAD.U32 R45, R44.reuse, 0x10000, RZ ;  /* 0x000100002c2d7824 */ /* 0x040fe400078e00ff */
[----:B------:R-:W-:Y:S01]  /*5ac0*/  FMUL.FTZ R47, R47, R63 ;  /* 0x0000003f2f2f7220 */ /* 0x000fe20000410000 */
[----:B------:R-:W-:Y:S01]  /*5ad0*/  LOP3.LUT R44, R44, 0xffff0000, RZ, 0xc0, !PT ;  /* 0xffff00002c2c7812 */ /* 0x000fe200078ec0ff */
[C---:B------:R-:W-:Y:S01]  /*5ae0*/  FMUL.FTZ R71, R51.reuse, R67 ;  /* 0x0000004333477220 */ /* 0x040fe20000410000 */
[----:B------:R-:W-:Y:S01]  /*5af0*/  LOP3.LUT R156, R156, 0xffff0000, RZ, 0xc0, !PT ;  /* 0xffff00009c9c7812 */ /* 0x000fe200078ec0ff */
[----:B------:R-:W-:Y:S01]  /*5b00*/  FMUL.FTZ R51, R51, R64 ;  /* 0x0000004033337220 */ /* 0x000fe20000410000 */
[----:B------:R-:W-:Y:S01]  /*5b10*/  LOP3.LUT R149, R149, 0xffff0000, RZ, 0xc0, !PT ;  /* 0xffff000095957812 */ /* 0x000fe200078ec0ff */
[----:B------:R-:W-:Y:S02]  /*5b20*/  IMAD.U32 R62, R62, 0x10000, RZ ;  /* 0x000100003e3e7824 */ /* 0x000fe400078e00ff */
[C---:B------:R-:W-:Y:S01]  /*5b30*/  FFMA.FTZ R69, R46.reuse, R63, -R69 ;  /* 0x0000003f2e457223 */ /* 0x040fe20000010845 */
[----:B------:R-:W-:Y:S01]  /*5b40*/  FFMA.FTZ R66, R46, R66, R47 ;  /* 0x000000422e427223 */ /* 0x000fe2000001002f */
[----:B------:R-:W-:Y:S01]  /*5b50*/  FFMA.FTZ R71, R50, R64, -R71 ;  /* 0x0000004032477223 */ /* 0x000fe20000010847 */
[----:B------:R-:W-:Y:S01]  /*5b60*/  FMUL.FTZ R46, R44, R65 ;  /* 0x000000412c2e7220 */ /* 0x000fe20000410000 */
[----:B------:R-:W-:Y:S01]  /*5b70*/  FFMA.FTZ R50, R50, R67, R51 ;  /* 0x0000004332327223 */ /* 0x000fe20000010033 */
[C---:B------:R-:W-:Y:S01]  /*5b80*/  FMUL.FTZ R47, R61.reuse, R156 ;  /* 0x0000009c3d2f7220 */ /* 0x040fe20000410000 */
[-C--:B------:R-:W-:Y:S01]  /*5b90*/  FMUL.FTZ R44, R44, R62.reuse ;  /* 0x0000003e2c2c7220 */ /* 0x080fe20000410000 */
[-C--:B------:R-:W-:Y:S01]  /*5ba0*/  FMUL.FTZ R61, R61, R149.reuse ;  /* 0x000000953d3d7220 */ /* 0x080fe20000410000 */
[C---:B------:R-:W-:Y:S01]  /*5bb0*/  FFMA.FTZ R46, R45.reuse, R62, -R46 ;  /* 0x0000003e2d2e7223 */ /* 0x040fe2000001082e */
[C---:B------:R-:W-:Y:S01]  /*5bc0*/  FFMA.FTZ R47, R60.reuse, R149, -R47 ;  /* 0x000000953c2f7223 */ /* 0x040fe2000001082f */
[----:B------:R-:W-:Y:S01]  /*5bd0*/  FFMA.FTZ R45, R45, R65, R44 ;  /* 0x000000412d2d7223 */ /* 0x000fe2000001002c */
[----:B------:R-:W-:Y:S01]  /*5be0*/  FFMA.FTZ R60, R60, R156, R61 ;  /* 0x0000009c3c3c7223 */ /* 0x000fe2000001003d */
[----:B------:R-:W-:-:S02]  /*5bf0*/  F2FP.BF16.F32.PACK_AB R66, R66, R69 ;  /* 0x000000454242723e */ /* 0x000fc400000010ff */
[----:B------:R-:W-:Y:S02]  /*5c00*/  F2FP.BF16.F32.PACK_AB R50, R50, R71 ;  /* 0x000000473232723e */ /* 0x000fe400000010ff */
[----:B------:R-:W-:Y:S01]  /*5c10*/  F2FP.BF16.F32.PACK_AB R44, R45, R46 ;  /* 0x0000002e2d2c723e */ /* 0x000fe200000010ff */
[----:B------:R-:W-:Y:S01]  /*5c20*/  IMAD.MOV.U32 R45, RZ, RZ, R66 ;  /* 0x000000ffff2d7224 */ /* 0x000fe200078e0042 */
[----:B------:R-:W-:Y:S01]  /*5c30*/  F2FP.BF16.F32.PACK_AB R47, R60, R47 ;  /* 0x0000002f3c2f723e */ /* 0x000fe200000010ff */
[----:B------:R-:W-:-:S07]  /*5c40*/  IMAD.MOV.U32 R46, RZ, RZ, R50 ;  /* 0x000000ffff2e7224 */ /* 0x000fce00078e0032 */
.L_x_683:
[----:B------:R-:W-:Y:S05]  /*5c50*/  BSYNC B2 ;  /* 0x0000000000027941 */ /* 0x000fea0003800000 */
.L_x_682:
[----:B--2---:R1:W-:Y:S02]  /*5c60*/  STG.E.128 desc[UR60][R48.64+0xc0], R44 ;  /* 0x0000c02c30007986 */ /* 0x0043e4000c101d3c */
.L_x_681:
[----:B------:R-:W-:Y:S05]  /*5c70*/  BSYNC B1 ;  /* 0x0000000000017941 */ /* 0x000fea0003800000 */
.L_x_680:
        /* <DEDUP_REMOVED lines=31> */
[----:B------:R-:W-:Y:S01]  /*5e70*/  FMUL.FTZ R51, R51, R60 ;  /* 0x0000003c33337220 */ /* 0x000fe20000410000 */
[----:B------:R-:W-:Y:S01]  /*5e80*/  LOP3.LUT R131, R131, 0xffff0000, RZ, 0xc0, !PT ;  /* 0xffff000083837812 */ /* 0x000fe200078ec0ff */
[----:B------:R-:W-:Y:S01]  /*5e90*/  IMAD.U32 R58, R58, 0x10000, RZ ;  /* 0x000100003a3a7824 */ /* 0x000fe200078e00ff */
[----:B------:R-:W-:Y:S01]  /*5ea0*/  LOP3.LUT R147, R147, 0xffff0000, RZ, 0xc0, !PT ;  /* 0xffff000093937812 */ /* 0x000fe200078ec0ff */
[C---:B------:R-:W-:Y:S01]  /*5eb0*/  FFMA.FTZ R65, R46.reuse, R59, -R65 ;  /* 0x0000003b2e417223 */ /* 0x040fe20000010841 */
[----:B------:R-:W-:Y:S01]  /*5ec0*/  FFMA.FTZ R62, R46, R62, R47 ;  /* 0x0000003e2e3e7223 */ /* 0x000fe2000001002f */
[----:B------:R-:W-:Y:S01]  /*5ed0*/  FFMA.FTZ R67, R50, R60, -R67 ;  /* 0x0000003c32437223 */ /* 0x000fe20000010843 */
[----:B------:R-:W-:Y:S01]  /*5ee0*/  FMUL.FTZ R46, R44, R61 ;  /* 0x0000003d2c2e7220 */ /* 0x000fe20000410000 */
[----:B------:R-:W-:Y:S01]  /*5ef0*/  FFMA.FTZ R50, R50, R63, R51 ;  /* 0x0000003f32327223 */ /* 0x000fe20000010033 */
[-C--:B------:R-:W-:Y:S01]  /*5f00*/  FMUL.FTZ R44, R44, R58.reuse ;  /* 0x0000003a2c2c7220 */ /* 0x080fe20000410000 */
[C---:B------:R-:W-:Y:S01]  /*5f10*/  FMUL.FTZ R47, R57.reuse, R131 ;  /* 0x00000083392f7220 */ /* 0x040fe20000410000 */
[----:B------:R-:W-:Y:S01]  /*5f20*/  FMUL.FTZ R60, R57, R147 ;  /* 0x00000093393c7220 */ /* 0x000fe20000410000 */
        /* <DEDUP_REMOVED lines=10> */
.L_x_687:
[----:B------:R-:W-:Y:S05]  /*5fd0*/  BSYNC B2 ;  /* 0x0000000000027941 */ /* 0x000fea0003800000 */
.L_x_686:
[----:B--2---:R1:W-:Y:S02]  /*5fe0*/  STG.E.128 desc[UR60][R48.64+0x100], R44 ;  /* 0x0001002c30007986 */ /* 0x0043e4000c101d3c */
.L_x_685:
[----:B------:R-:W-:Y:S05]  /*5ff0*/  BSYNC B1 ;  /* 0x0000000000017941 */ /* 0x000fea0003800000 */
.L_x_684:
        /* <DEDUP_REMOVED lines=8> */
[----:B------:R-:W-:Y:S01]  /*6080*/  SHF.R.U32.HI R57, RZ, 0x10, R53 ;  /* 0x00000010ff397819 */ /* 0x000fe20000011635 */
[----:B------:R-:W-:Y:S01]  /*6090*/  IMAD.U32 R50, R46, 0x10000, RZ ;  /* 0x000100002e327824 */ /* 0x000fe200078e00ff */
[--C-:B------:R-:W-:Y:S02]  /*60a0*/  SHF.R.U64 R58, R54, 0x10, R55.reuse ;  /* 0x00000010363a7819 */ /* 0x100fe40000001237 */
[----:B------:R-:W-:Y:S02]  /*60b0*/  SHF.R.U32.HI R56, RZ, 0x10, R55 ;  /* 0x00000010ff387819 */ /* 0x000fe40000011637 */
[C---:B------:R-:W-:Y:S02]  /*60c0*/  PRMT R54, R92.reuse, 0x5410, R59 ;  /* 0x000054105c367816 */ /* 0x040fe4000000003b */
[----:B------:R-:W-:-:S02]  /*60d0*/  PRMT R92, R92, 0x5432, R57 ;  /* 0x000054325c5c7816 */ /* 0x000fc40000000039 */
[C---:B------:R-:W-:Y:S02]  /*60e0*/  PRMT R57, R93.reuse, 0x5410, R58 ;  /* 0x000054105d397816 */ /* 0x040fe4000000003a */
[----:B------:R-:W-:Y:S01]  /*60f0*/  PRMT R93, R93, 0x5432, R56 ;  /* 0x000054325d5d7816 */ /* 0x000fe20000000038 */
[----:B------:R-:W-:Y:S01]  /*6100*/  IMAD.U32 R56, R92, 0x10000, RZ ;  /* 0x000100005c387824 */ /* 0x000fe200078e00ff */
[----:B------:R-:W-:Y:S02]  /*6110*/  LOP3.LUT R53, R47, 0xffff0000, RZ, 0xc0, !PT ;  /* 0xffff00002f357812 */ /* 0x000fe400078ec0ff */
[----:B------:R-:W-:Y:S01]  /*6120*/  LOP3.LUT R47, R45, 0xffff0000, RZ, 0xc0, !PT ;  /* 0xffff00002d2f7812 */ /* 0x000fe200078ec0ff */
[----:B------:R-:W-:Y:S01]  /*6130*/  IMAD.U32 R59, R93, 0x10000, RZ ;  /* 0x000100005d3b7824 */ /* 0x000fe200078e00ff */
[C---:B------:R-:W-:Y:S01]  /*6140*/  LOP3.LUT R58, R57.reuse, 0xffff0000, RZ, 0xc0, !PT ;  /* 0xffff0000393a7812 */ /* 0x040fe200078ec0ff */
[----:B------:R-:W-:Y:S01]  /*6150*/  IMAD.U32 R57, R57, 0x10000, RZ ;  /* 0x0001000039397824 */ /* 0x000fe200078e00ff */
[C---:B------:R-:W-:Y:S01]  /*6160*/  LOP3.LUT R55, R54.reuse, 0xffff0000, RZ, 0xc0, !PT ;  /* 0xffff000036377812 */ /* 0x040fe200078ec0ff */
        /* <DEDUP_REMOVED lines=10> */
[----:B------:R-:W-:Y:S01]  /*6210*/  FFMA.FTZ R61, R46, R55, -R61 ;  /* 0x000000372e3d7223 */ /* 0x000fe2000001083d */
[----:B------:R-:W-:Y:S01]  /*6220*/  LOP3.LUT R92, R92, 0xffff0000, RZ, 0xc0, !PT ;  /* 0xffff00005c5c7812 */ /* 0x000fe200078ec0ff */
[----:B------:R-:W-:Y:S01]  /*6230*/  FFMA.FTZ R58, R46, R58, R47 ;  /* 0x0000003a2e3a7223 */ /* 0x000fe2000001002f */
[----:B------:R-:W-:Y:S01]  /*6240*/  FFMA.FTZ R63, R50, R56, -R63 ;  /* 0x00000038323f7223 */ /* 0x000fe2000001083f */
[----:B------:R-:W-:Y:S01]  /*6250*/  FMUL.FTZ R46, R44, R57 ;  /* 0x000000392c2e7220 */ /* 0x000fe20000410000 */
[----:B------:R-:W-:Y:S01]  /*6260*/  FFMA.FTZ R50, R50, R59, R51 ;  /* 0x0000003b32327223 */ /* 0x000fe20000010033 */
[----:B------:R-:W-:Y:S01]  /*6270*/  FMUL.FTZ R44, R44, R54 ;  /* 0x000000362c2c7220 */ /* 0x000fe20000410000 */
        /* <DEDUP_REMOVED lines=12> */
.L_x_689:
[----:B------:R-:W-:Y:S05]  /*6340*/  BSYNC B1 ;  /* 0x0000000000017941 */ /* 0x000fea0003800000 */
.L_x_688:
[----:B--2---:R1:W-:Y:S01]  /*6350*/  STG.E.128 desc[UR60][R48.64+0x140], R44 ;  /* 0x0001402c30007986 */ /* 0x0043e2000c101d3c */
[----:B------:R-:W-:Y:S05]  /*6360*/  BRA `(.L_x_667) ;  /* 0x0000004000507947 */ /* 0x000fea0003800000 */
.L_x_635:
        /* <DEDUP_REMOVED lines=19> */
[----:B------:R-:W-:Y:S02]  /*64a0*/  CS2R R52, SRZ ;  /* 0x0000000000347805 */ /* 0x000fe4000001ff00 */
[----:B------:R-:W-:Y:S01]  /*64b0*/  CS2R R66, SRZ ;  /* 0x0000000000427805 */ /* 0x000fe2000001ff00 */
[----:B------:R-:W-:Y:S01]  /*64c0*/  IMAD.X R45, R43, 0x1, R21, P2 ;  /* 0x000000012b2d7824 */ /* 0x000fe200010e0615 */
[----:B------:R-:W-:Y:S02]  /*64d0*/  LEA R68, P2, R44, UR4, 0x1 ;  /* 0x000000042c447c11 */ /* 0x000fe4000f8408ff */
[----:B------:R-:W-:-:S02]  /*64e0*/  CS2R R64, SRZ ;  /* 0x0000000000407805 */ /* 0x000fc4000001ff00 */
        /* <DEDUP_REMOVED lines=8> */
[----:B------:R-:W-:Y:S02]  /*6570*/  CS2R R48, SRZ ;  /* 0x0000000000307805 */ /* 0x000fe4000001ff00 */
[----:B------:R-:W-:Y:S02]  /*6580*/  CS2R R62, SRZ ;  /* 0x00000000003e7805 */ /* 0x000fe4000001ff00 */
[----:B------:R-:W-:-:S05]  /*6590*/  CS2R R60, SRZ ;  /* 0x00000000003c7805 */ /* 0x000fca000001ff00 */
[----:B------:R0:W5:Y:S04]  /*65a0*/  @!P2 LDG.E.128 R52, desc[UR60][R68.64] ;  /* 0x0000003c4434a981 */ /* 0x000168000c1e1d00 */
[----:B------:R0:W5:Y:S01]  /*65b0*/  @!P2 LDG.E.128 R64, desc[UR60][R72.64] ;  /* 0x0000003c4840a981 */ /* 0x000162000c1e1d00 */
[----:B------:R-:W-:Y:S02]  /*65c0*/  ISETP.GE.AND P2, PT, R0, R121, PT ;  /* 0x000000790000720c */ /* 0x000fe40003f46270 */
[----:B------:R-:W-:Y:S02]  /*65d0*/  CS2R R46, SRZ ;  /* 0x00000000002e7805 */ /* 0x000fe4000001ff00 */
[----:B------:R-:W-:Y:S02]  /*65e0*/  CS2R R44, SRZ ;  /* 0x00000000002c7805 */ /* 0x000fe4000001ff00 */
[----:B------:R-:W-:-:S02]  /*65f0*/  CS2R R58, SRZ ;  /* 0x00000000003a7805 */ /* 0x000fc4000001ff00 */
[----:B------:R-:W-:-:S05]  /*6600*/  CS2R R56, SRZ ;  /* 0x0000000000387805 */ /* 0x000fca000001ff00 */
[----:B------:R0:W5:Y:S04]  /*6610*/  @!P2 LDG.E.128 R48, desc[UR60][R68.64+0x40] ;  /* 0x0000403c4430a981 */ /* 0x000168000c1e1d00 */
[----:B------:R0:W5:Y:S01]  /*6620*/  @!P2 LDG.E.128 R60, desc[UR60][R72.64+0x40] ;  /* 0x0000403c483ca981 */ /* 0x000162000c1e1d00 */
[----:B------:R-:W-:-:S13]  /*6630*/  ISETP.GE.AND P2, PT, R3, R121, PT ;  /* 0x000000790300720c */ /* 0x000fda0003f46270 */
[----:B------:R0:W5:Y:S04]  /*6640*/  @!P2 LDG.E.128 R44, desc[UR60][R68.64+0x80] ;  /* 0x0000803c442ca981 */ /* 0x000168000c1e1d00 */
[----:B------:R0:W5:Y:S02]  /*6650*/  @!P2 LDG.E.128 R56, desc[UR60][R72.64+0x80] ;  /* 0x0000803c4838a981 */ /* 0x000164000c1e1d00 */
.L_x_691:
[----:B------:R-:W-:Y:S05]  /*6660*/  BSYNC B1 ;  /* 0x0000000000017941 */ /* 0x000fea0003800000 */
.L_x_690:
[----:B------:R-:W-:Y:S01]  /*6670*/  ISETP.GE.AND P3, PT, R229, R42, PT ;  /* 0x0000002ae500720c */ /* 0x000fe20003f66270 */
[----:B------:R-:W-:Y:S01]  /*6680*/  BSSY B1, `(.L_x_692) ;  /* 0x000002e000017945 */ /* 0x000fe20003800000 */
[----:B0-----:R-:W-:Y:S02]  /*6690*/  CS2R R68, SRZ ;  /* 0x0000000000447805 */ /* 0x001fe4000001ff00 */
        /* <DEDUP_REMOVED lines=17> */
[----:B------:R-:W-:Y:S02]  /*67b0*/  IADD3.X R69, R21, R43, R11, P2, P5 ;  /* 0x0000002b15457210 */ /* 0x000fe400017ea40b */
[----:B------:R-:W-:Y:S02]  /*67c0*/  CS2R R90, SRZ ;  /* 0x00000000005a7805 */ /* 0x000fe4000001ff00 */
[----:B------:R-:W-:-:S02]  /*67d0*/  IADD3 R43, P2, P5, R110, R92, R10 ;  /* 0x0000005c6e2b7210 */ /* 0x000fc40007d5e00a */
[----:B------:R-:W-:Y:S02]  /*67e0*/  CS2R R88, SRZ ;  /* 0x0000000000587805 */ /* 0x000fe4000001ff00 */
        /* <DEDUP_REMOVED lines=23> */
.L_x_693:
[----:B------:R-:W-:Y:S05]  /*6960*/  BSYNC B1 ;  /* 0x0000000000017941 */ /* 0x000fea0003800000 */
.L_x_692:
[----:B------:R-:W2:Y:S01]  /*6970*/  LDL R43, [R1+0x1c] ;  /* 0x00001c00012b7983 */ /* 0x000ea20000100800 */
[----:B0-----:R-:W-:Y:S01]  /*6980*/  IMAD.MOV.U32 R92, RZ, RZ, R45 ;  /* 0x000000ffff5c7224 */ /* 0x001fe200078e002d */
[----:B------:R-:W-:Y:S01]  /*6990*/  PRMT R175, R98, 0x5410, R97 ;  /* 0x0000541062af7816 */ /* 0x000fe20000000061 */
[----:B------:R-:W-:Y:S02]  /*69a0*/  IMAD.MOV.U32 R93, RZ, RZ, R48 ;  /* 0x000000ffff5d7224 */ /* 0x000fe400078e0030 */
[----:B------:R-:W-:-:S03]  /*69b0*/  IMAD.MOV.U32 R94, RZ, RZ, R49 ;  /* 0x000000ffff5e7224 */ /* 0x000fc600078e0031 */
[----:B------:R-:W-:Y:S01]  /*69c0*/  PRMT R180, R180, 0x5410, R93 ;  /* 0x00005410b4b47816 */ /* 0x000fe2000000005d */
[----:B------:R-:W-:Y:S01]  /*69d0*/  IMAD.MOV.U32 R93, RZ, RZ, R52 ;  /* 0x000000ffff5d7224 */ /* 0x000fe200078e0034 */
[----:B------:R-:W-:Y:S01]  /*69e0*/  PRMT R183, R183, 0x5410, R94 ;  /* 0x00005410b7b77816 */ /* 0x000fe2000000005e */
[----:B------:R-:W-:-:S05]  /*69f0*/  IMAD.MOV.U32 R94, RZ, RZ, R53 ;  /* 0x000000ffff5e7224 */ /* 0x000fca00078e0035 */
[----:B------:R-:W-:Y:S01]  /*6a00*/  PRMT R166, R94, 0x5410, R93 ;  /* 0x000054105ea67816 */ /* 0x000fe2000000005d */
[----:B------:R-:W-:Y:S02]  /*6a10*/  IMAD.MOV.U32 R93, RZ, RZ, R58 ;  /* 0x000000ffff5d7224 */ /* 0x000fe400078e003a */
[----:B------:R-:W-:-:S05]  /*6a20*/  IMAD.MOV.U32 R94, RZ, RZ, R59 ;  /* 0x000000ffff5e7224 */ /* 0x000fca00078e003b */
[----:B------:R-:W-:Y:S01]  /*6a30*/  PRMT R177, R93, 0x5410, R94 ;  /* 0x000054105db17816 */ /* 0x000fe2000000005e */
[----:B------:R-:W-:Y:S02]  /*6a40*/  IMAD.MOV.U32 R94, RZ, RZ, R62 ;  /* 0x000000ffff5e7224 */ /* 0x000fe400078e003e */
[----:B------:R-:W-:-:S05]  /*6a50*/  IMAD.MOV.U32 R93, RZ, RZ, R63 ;  /* 0x000000ffff5d7224 */ /* 0x000fca00078e003f */
[----:B------:R-:W-:Y:S01]  /*6a60*/  PRMT R182, R182, 0x5410, R93 ;  /* 0x00005410b6b67816 */ /* 0x000fe2000000005d */
[----:B------:R-:W-:Y:S01]  /*6a70*/  IMAD.MOV.U32 R93, RZ, RZ, R64 ;  /* 0x000000ffff5d7224 */ /* 0x000fe200078e0040 */
[----:B--2---:R-:W-:Y:S01]  /*6a80*/  R2UR UR4, R43 ;  /* 0x000000002b0472ca */ /* 0x004fe200000e0000 */
[----:B------:R-:W-:-:S05]  /*6a90*/  IMAD.MOV.U32 R43, RZ, RZ, R44 ;  /* 0x000000ffff2b7224 */ /* 0x000fca00078e002c */
[----:B------:R-:W-:Y:S01]  /*6aa0*/  PRMT R176, R43, 0x5410, R92 ;  /* 0x000054102bb07816 */ /* 0x000fe2000000005c */
[----:B------:R-:W-:Y:S02]  /*6ab0*/  IMAD.MOV.U32 R43, RZ, RZ, R50 ;  /* 0x000000ffff2b7224 */ /* 0x000fe400078e0032 */
[----:B------:R-:W-:-:S03]  /*6ac0*/  IMAD.MOV.U32 R92, RZ, RZ, R51 ;  /* 0x000000ffff5c7224 */ /* 0x000fc600078e0033 */
[----:B------:R-:W-:Y:S01]  /*6ad0*/  PRMT R179, R179, 0x5410, R43 ;  /* 0x00005410b3b37816 */ /* 0x000fe2000000002b */
[----:B------:R-:W-:Y:S01]  /*6ae0*/  IMAD.MOV.U32 R43, RZ, RZ, R54 ;  /* 0x000000ffff2b7224 */ /* 0x000fe200078e0036 */
[----:B------:R-:W-:Y:S01]  /*6af0*/  PRMT R181, R181, 0x5410, R92 ;  /* 0x00005410b5b57816 */ /* 0x000fe2000000005c */
[----:B------:R-:W-:Y:S01]  /*6b00*/  IMAD.MOV.U32 R92, RZ, RZ, R55 ;  /* 0x000000ffff5c7224 */ /* 0x000fe200078e0037 */
[----:B------:R-:W-:Y:S01]  /*6b10*/  PRMT R179, R94, 0x7610, R179 ;  /* 0x000076105eb37816 */ /* 0x000fe200000000b3 */
[----:B------:R-:W-:Y:S01]  /*6b20*/  IMAD.MOV.U32 R94, RZ, RZ, R65 ;  /* 0x000000ffff5e7224 */ /* 0x000fe200078e0041 */
[----:B------:R-:W-:Y:S02]  /*6b30*/  UISETP.NE.AND UP0, UPT, UR4, 0x3, UPT ;  /* 0x000000030400788c */ /* 0x000fe4000bf05270 */
[----:B------:R-:W-:Y:S01]  /*6b40*/  PRMT R167, R92, 0x5410, R43 ;  /* 0x000054105ca77816 */ /* 0x000fe2000000002b */
[----:B------:R-:W-:Y:S02]  /*6b50*/  IMAD.MOV.U32 R92, RZ, RZ, R56 ;  /* 0x000000ffff5c7224 */ /* 0x000fe400078e0038 */
[----:B------:R-:W-:Y:S01]  /*6b60*/  IMAD.MOV.U32 R43, RZ, RZ, R57 ;  /* 0x000000ffff2b7224 */ /* 0x000fe200078e0039 */
[----:B------:R-:W-:-:S04]  /*6b70*/  PLOP3.LUT P2, PT, PT, PT, UP0, 0x80, 0x0 ;  /* 0x000000000000781c */ /* 0x000fc80003f4f008 */
[----:B------:R-:W-:Y:S01]  /*6b80*/  PRMT R178, R92, 0x5410, R43 ;  /* 0x000054105cb27816 */ /* 0x000fe2000000002b */
[----:B------:R-:W-:Y:S02]  /*6b90*/  IMAD.MOV.U32 R92, RZ, RZ, R60 ;  /* 0x000000ffff5c7224 */ /* 0x000fe400078e003c */
[----:B------:R-:W-:-:S03]  /*6ba0*/  IMAD.MOV.U32 R43, RZ, RZ, R61 ;  /* 0x000000ffff2b7224 */ /* 0x000fc600078e003d */
[----:B------:R-:W-:Y:S01]  /*6bb0*/  PRMT R180, R92, 0x7610, R180 ;  /* 0x000076105cb47816 */ /* 0x000fe200000000b4 */
[----:B------:R-:W-:Y:S01]  /*6bc0*/  IMAD.MOV.U32 R92, RZ, RZ, R67 ;  /* 0x000000ffff5c7224 */ /* 0x000fe200078e0043 */
[----:B------:R-:W-:Y:S01]  /*6bd0*/  PRMT R181, R43, 0x7610, R181 ;  /* 0x000076102bb57816 */ /* 0x000fe200000000b5 */
[----:B------:R-:W-:-:S03]  /*6be0*/  IMAD.MOV.U32 R43, RZ, RZ, R66 ;  /* 0x000000ffff2b7224 */ /* 0x000fc600078e0042 */
[----:B------:R-:W-:Y:S01]  /*6bf0*/  PRMT R169, R92, 0x5410, R94 ;  /* 0x000054105ca97816 */ /* 0x000fe2000000005e */
[----:B-----5:R-:W-:Y:S01]  /*6c00*/  IMAD.MOV.U32 R92, RZ, RZ, R68 ;  /* 0x000000ffff5c7224 */ /* 0x020fe200078e0044 */
[----:B------:R-:W-:Y:S01]  /*6c10*/  PRMT R168, R43, 0x5410, R93 ;  /* 0x000054102ba87816 */ /* 0x000fe2000000005d */
[----:B------:R-:W-:Y:S02]  /*6c20*/  IMAD.MOV.U32 R43, RZ, RZ, R69 ;  /* 0x000000ffff2b7224 */ /* 0x000fe400078e0045 */
        /* <DEDUP_REMOVED lines=29> */
[----:B------:R-:W-:-:S04]  /*6e00*/  PRMT R161, R93, 0x5410, R94 ;  /* 0x000054105da17816 */ /* 0x000fc8000000005e */
[----:B------:R-:W-:Y:S01]  /*6e10*/  PRMT R173, R92, 0x5410, R43 ;  /* 0x000054105cad7816 */ /* 0x000fe2000000002b */
[----:B------:R-:W-:Y:S02]  /*6e20*/  IMAD.MOV.U32 R92, RZ, RZ, R88 ;  /* 0x000000ffff5c7224 */ /* 0x000fe400078e0058 */
[----:B------:R-:W-:-:S05]  /*6e30*/  IMAD.MOV.U32 R43, RZ, RZ, R89 ;  /* 0x000000ffff2b7224 */ /* 0x000fca00078e0059 */
[----:B------:R-:W-:Y:S01]  /*6e40*/  PRMT R174, R92, 0x5410, R43 ;  /* 0x000054105cae7816 */ /* 0x000fe2000000002b */
[----:B------:R-:W-:Y:S06]  /*6e50*/  @!P2 BRA `(.L_x_694) ;  /* 0x000000000004a947 */ /* 0x000fec0003800000 */
[----:B------:R-:W-:Y:S01]  /*6e60*/  BPT.TRAP 0x1 ;  /* 0x000000040000795c */ /* 0x000fe20000300000 */
.L_x_694:
[----:B------:R-:W-:Y:S01]  /*6e70*/  IMAD R43, R17, 0x8, R16 ;  /* 0x00000008112b7824 */ /* 0x000fe200078e0210 */
[----:B------:R-:W-:Y:S01]  /*6e80*/  SHF.L.U32 R100, R205, 0x1f, RZ ;  /* 0x0000001fcd647819 */ /* 0x000fe200000006ff */
[----:B------:R-:W0:Y:S01]  /*6e90*/  LDC R147, c[0x0][0x2f4] ;  /* 0x0000bd00ff937b82 */ /* 0x000e220000000800 */
[----:B------:R-:W-:Y:S01]  /*6ea0*/  BSSY B1, `(.L_x_695) ;  /* 0x0000005000017945 */ /* 0x000fe20003800000 */
[----:B------:R-:W-:Y:S01]  /*6eb0*/  IMAD.MOV.U32 R127, RZ, RZ, R96 ;  /* 0x000000ffff7f7224 */ /* 0x000fe200078e0060 */
[----:B------:R-:W1:Y:S05]  /*6ec0*/  SYNCS.PHASECHK.TRANS64.TRYWAIT P5, [R43+URZ+0x36890], R100 ;  /* 0x036890642b0075a7 */ /* 0x000e6a00080a017f */
[----:B------:R-:W2:Y:S01]  /*6ed0*/  LDC.64 R128, c[0x0][0x300] ;  /* 0x0000c000ff807b82 */ /* 0x000ea20000000a00 */
[----:B-1----:R-:W-:Y:S05]  /*6ee0*/  @!P5 BRA `(.L_x_696) ;  /* 0x000001f40064d947 */ /* 0x002fea0003800000 */
.L_x_997:
[----:B------:R-:W-:Y:S05]  /*6ef0*/  BSYNC B1 ;  /* 0x0000000000017941 */ /* 0x000fea0003800000 */
.L_x_695:
[----:B------:R-:W-:Y:S01]  /*6f00*/  BSSY B1, `(.L_x_697) ;  /* 0x0000190000017945 */ /* 0x000fe20003800000 */
[----:B0-----:R-:W-:-:S03]  /*6f10*/  IMAD.IADD R149, R147, 0x1, -R132 ;  /* 0x0000000193957824 */ /* 0x001fc600078e0a84 */
[----:B------:R-:W-:Y:S05]  /*6f20*/  @P4 BRA `(.L_x_698) ;  /* 0x0000001800344947 */ /* 0x000fea0003800000 */
[----:B------:R-:W-:Y:S01]  /*6f30*/  ISETP.NE.AND P4, PT, R30, RZ, PT ;  /* 0x000000ff1e00720c */ /* 0x000fe20003f85270 */
[-C--:B--2---:R-:W-:Y:S01]  /*6f40*/  IMAD R156, R150, R128.reuse, RZ ;  /* 0x00000080969c7224 */ /* 0x084fe200078e02ff */
[----:B------:R-:W-:Y:S01]  /*6f50*/  BSSY B2, `(.L_x_699) ;  /* 0x0000084000027945 */ /* 0x000fe20003800000 */
[----:B------:R-:W-:-:S04]  /*6f60*/  IMAD.WIDE.U32 R130, R204, R128, R126 ;  /* 0x00000080cc827225 */ /* 0x000fc800078e007e */
[----:B------:R-:W-:-:S04]  /*6f70*/  IMAD R156, R204, R129, R156 ;  /* 0x00000081cc9c7224 */ /* 0x000fc800078e029c */
[----:B------:R-:W-:Y:S02]  /*6f80*/  IMAD.IADD R156, R156, 0x1, R131 ;  /* 0x000000019c9c7824 */ /* 0x000fe400078e0283 */
[----:B------:R-:W-:Y:S05]  /*6f90*/  @!P4 BRA `(.L_x_700) ;  /* 0x0000000400fcc947 */ /* 0x000fea0003800000 */
[----:B------:R-:W-:Y:S01]  /*6fa0*/  SEL R92, R132, R149, !P0 ;  /* 0x00000095845c7207 */ /* 0x000fe20004000000 */
[----:B------:R-:W-:Y:S01]  /*6fb0*/  BSSY B3, `(.L_x_701) ;  /* 0x0000071000037945 */ /* 0x000fe20003800000 */
[----:B------:R-:W-:Y:S02]  /*6fc0*/  ISETP.GE.AND P4, PT, R18, R121, PT ;  /* 0x000000791200720c */ /* 0x000fe40003f86270 */
[----:B------:R-:W-:-:S04]  /*6fd0*/  SHF.R.S32.HI R93, RZ, 0x1f, R92 ;  /* 0x0000001fff5d7819 */ /* 0x000fc8000001145c */
[----:B------:R-:W-:-:S04]  /*6fe0*/  LEA.HI R93, R93, R92, RZ, 0x4 ;  /* 0x0000005c5d5d7211 */ /* 0x000fc800078f20ff */
[----:B------:R-:W-:-:S04]  /*6ff0*/  LEA.HI.SX32 R165, R93, R101, 0x1c ;  /* 0x000000655da57211 */ /* 0x000fc800078fe2ff */
[----:B------:R-:W-:-:S04]  /*7000*/  SHF.R.S32.HI R93, RZ, 0x1f, R165 ;  /* 0x0000001fff5d7819 */ /* 0x000fc800000114a5 */
[----:B------:R-:W-:Y:S01]  /*7010*/  LEA.HI R93, R93, R165, RZ, 0x3 ;  /* 0x000000a55d5d7211 */ /* 0x000fe200078f18ff */
[----:B------:R-:W-:-:S03]  /*7020*/  IMAD.SHL.U32 R165, R165, 0x8, RZ ;  /* 0x00000008a5a57824 */ /* 0x000fc600078e00ff */
[----:B------:R-:W-:Y:S02]  /*7030*/  SHF.R.S32.HI R93, RZ, 0x3, R93 ;  /* 0x00000003ff5d7819 */ /* 0x000fe4000001145d */
[----:B------:R-:W-:-:S03]  /*7040*/  LOP3.LUT R92, R212, 0x38, R165, 0xf8, !PT ;  /* 0x00000038d45c7812 */ /* 0x000fc600078ef8a5 */
[----:B------:R-:W-:Y:S01]  /*7050*/  IMAD R93, R93, 0x1c00, R214 ;  /* 0x00001c005d5d7824 */ /* 0x000fe200078e02d6 */
[----:B------:R-:W-:-:S05]  /*7060*/  LOP3.LUT R92, R92, R213, RZ, 0x3c, !PT ;  /* 0x000000d55c5c7212 */ /* 0x000fca00078e3cff */
[----:B------:R-:W-:-:S04]  /*7070*/  IMAD.IADD R92, R93, 0x1, R92 ;  /* 0x000000015d5c7824 */ /* 0x000fc800078e025c */
[C---:B------:R-:W-:Y:S02]  /*7080*/  IMAD R96, R17.reuse, 0x5400, R92 ;  /* 0x0000540011607824 */ /* 0x040fe400078e025c */
[----:B------:R-:W-:Y:S02]  /*7090*/  IMAD R92, R17, 0x5400, R146 ;  /* 0x00005400115c7824 */ /* 0x000fe400078e0292 */
[--C-:B------:R-:W-:Y:S02]  /*70a0*/  IMAD R96, R96, 0x2, R16.reuse ;  /* 0x0000000260607824 */ /* 0x100fe400078e0210 */
[----:B------:R-:W-:-:S04]  /*70b0*/  IMAD R92, R92, 0x2, R16 ;  /* 0x000000025c5c7824 */ /* 0x000fc800078e0210 */
[----:B------:R-:W0:Y:S04]  /*70c0*/  LDS.128 R96, [R96+0x21400] ;  /* 0x0214000060607984 */ /* 0x000e280000000c00 */
[----:B------:R-:W2:Y:S01]  /*70d0*/  LDS.128 R92, [R92+0x21400] ;  /* 0x021400005c5c7984 */ /* 0x000ea20000000c00 */
[----:B------:R-:W-:Y:S05]  /*70e0*/  @P4 BRA `(.L_x_702) ;  /* 0x0000000400744947 */ /* 0x000fea0003800000 */
[--C-:B------:R-:W-:Y:S01]  /*70f0*/  SHF.R.U64 R52, R52, 0x10, R53.reuse ;  /* 0x0000001034347819 */ /* 0x100fe20000001235 */
[----:B0-----:R-:W-:Y:S01]  /*7100*/  IMAD.U32 R170, R97, 0x10000, RZ ;  /* 0x0001000061aa7824 */ /* 0x001fe200078e00ff */
[----:B------:R-:W-:Y:S02]  /*7110*/  SHF.R.U32.HI R53, RZ, 0x10, R53 ;  /* 0x00000010ff357819 */ /* 0x000fe40000011635 */
[C---:B------:R-:W-:Y:S02]  /*7120*/  PRMT R52, R166.reuse, 0x5432, R52 ;  /* 0x00005432a6347816 */ /* 0x040fe40000000034 */
[----:B------:R-:W-:Y:S02]  /*7130*/  PRMT R53, R166, 0x5410, R53 ;  /* 0x00005410a6357816 */ /* 0x000fe40000000035 */
[----:B------:R-:W-:Y:S02]  /*7140*/  SHF.R.U64 R54, R54, 0x10, R55 ;  /* 0x0000001036367819 */ /* 0x000fe40000001237 */
[----:B------:R-:W-:-:S02]  /*7150*/  SHF.R.U32.HI R166, RZ, 0x10, R65 ;  /* 0x00000010ffa67819 */ /* 0x000fc40000011641 */
[----:B------:R-:W-:Y:S02]  /*7160*/  SHF.R.U64 R64, R64, 0x10, R65 ;  /* 0x0000001040407819 */ /* 0x000fe40000001241 */
[--C-:B------:R-:W-:Y:S02]  /*7170*/  SHF.R.U64 R65, R66, 0x10, R67.reuse ;  /* 0x0000001042417819 */ /* 0x100fe40000001243 */
[----:B------:R-:W-:Y:S02]  /*7180*/  PRMT R66, R167, 0x5432, R54 ;  /* 0x00005432a7427816 */ /* 0x000fe40000000036 */
[----:B------:R-:W-:Y:S02]  /*7190*/  SHF.R.U32.HI R67, RZ, 0x10, R67 ;  /* 0x00000010ff437819 */ /* 0x000fe40000011643 */
[----:B------:R-:W-:Y:S01]  /*71a0*/  PRMT R54, R169, 0x5432, R166 ;  /* 0x00005432a9367816 */ /* 0x000fe200000000a6 */
[----:B------:R-:W-:Y:S01]  /*71b0*/  IMAD.U32 R166, R53, 0x10000, RZ ;  /* 0x0001000035a67824 */ /* 0x000fe200078e00ff */
[----:B------:R-:W-:-:S02]  /*71c0*/  SHF.R.U32.HI R55, RZ, 0x10, R55 ;  /* 0x00000010ff377819 */ /* 0x000fc40000011637 */
[----:B------:R-:W-:Y:S01]  /*71d0*/  PRMT R67, R169, 0x5410, R67 ;  /* 0x00005410a9437816 */ /* 0x000fe20000000043 */
[----:B------:R-:W-:Y:S01]  /*71e0*/  IMAD.U32 R169, R54, 0x10000, RZ ;  /* 0x0001000036a97824 */ /* 0x000fe200078e00ff */
[----:B------:R-:W-:Y:S02]  /*71f0*/  PRMT R55, R167, 0x5410, R55 ;  /* 0x00005410a7377816 */ /* 0x000fe40000000037 */
[----:B------:R-:W-:Y:S01]  /*7200*/  PRMT R64, R168, 0x5432, R64 ;  /* 0x00005432a8407816 */ /* 0x000fe20000000040 */
[-C--:B------:R-:W-:Y:S01]  /*7210*/  FMUL.FTZ R167, R170, R169.reuse ;  /* 0x000000a9aaa77220 */ /* 0x080fe20000410000 */
[----:B------:R-:W-:Y:S01]  /*7220*/  PRMT R65, R168, 0x5410, R65 ;  /* 0x00005410a8417816 */ /* 0x000fe20000000041 */
[----:B--2---:R-:W-:Y:S01]  /*7230*/  IMAD.U32 R168, R93, 0x10000, RZ ;  /* 0x000100005da87824 */ /* 0x004fe200078e00ff */
[----:B------:R-:W-:Y:S02]  /*7240*/  LOP3.LUT R54, R54, 0xffff0000, RZ, 0xc0, !PT ;  /* 0xffff000036367812 */ /* 0x000fe400078ec0ff */
[----:B------:R-:W-:Y:S01]  /*7250*/  LOP3.LUT R97, R97, 0xffff0000, RZ, 0xc0, !PT ;  /* 0xffff000061617812 */ /* 0x000fe200078ec0ff */
[-C--:B------:R-:W-:Y:S01]  /*7260*/  FFMA.FTZ R167, R168, R166.reuse, -R167 ;  /* 0x000000a6a8a77223 */ /* 0x080fe200000108a7 */
[----:B------:R-:W-:Y:S01]  /*7270*/  FMUL.FTZ R166, R170, R166 ;  /* 0x000000a6aaa67220 */ /* 0x000fe20000410000 */
[----:B------:R-:W-:Y:S01]  /*7280*/  LOP3.LUT R93, R93, 0xffff0000, RZ, 0xc0, !PT ;  /* 0xffff00005d5d7812 */ /* 0x000fe200078ec0ff */
[C---:B------:R-:W-:Y:S01]  /*7290*/  IMAD.U32 R170, R99.reuse, 0x10000, RZ ;  /* 0x0001000063aa7824 */ /* 0x040fe200078e00ff */
[----:B------:R-:W-:Y:S01]  /*72a0*/  LOP3.LUT R99, R99, 0xffff0000, RZ, 0xc0, !PT ;  /* 0xffff000063637812 */ /* 0x000fe200078ec0ff */
[----:B------:R-:W-:Y:S01]  /*72b0*/  FFMA.FTZ R166, R168, R169, R166 ;  /* 0x000000a9a8a67223 */ /* 0x000fe200000100a6 */
[----:B------:R-:W-:Y:S01]  /*72c0*/  LOP3.LUT R168, R53, 0xffff0000, RZ, 0xc0, !PT ;  /* 0xffff000035a87812 */ /* 0x000fe200078ec0ff */
[----:B------:R-:W-:Y:S01]  /*72d0*/  FMUL.FTZ R53, R97, R54 ;  /* 0x0000003661357220 */ /* 0x000fe20000410000 */
[C---:B------:R-:W-:Y:S01]  /*72e0*/  IMAD.U32 R169, R67.reuse, 0x10000, RZ ;  /* 0x0001000043a97824 */ /* 0x040fe200078e00ff */
[----:B------:R-:W-:-:S02]  /*72f0*/  LOP3.LUT R67, R67, 0xffff0000, RZ, 0xc0, !PT ;  /* 0xffff000043437812 */ /* 0x000fc400078ec0ff */
[-C--:B------:R-:W-:Y:S01]  /*7300*/  FMUL.FTZ R97, R97, R168.reuse ;  /* 0x000000a861617220 */ /* 0x080fe20000410000 */
[----:B------:R-:W-:Y:S01]  /*7310*/  FFMA.FTZ R53, R93, R168, -R53 ;  /* 0x000000a85d357223 */ /* 0x000fe20000010835 */
[----:B------:R-:W-:Y:S02]  /*7320*/  IMAD.U32 R168, R95, 0x10000, RZ ;  /* 0x000100005fa87824 */ /* 0x000fe400078e00ff */
[----:B------:R-:W-:Y:S01]  /*7330*/  FFMA.FTZ R54, R93, R54, R97 ;  /* 0x000000365d367223 */ /* 0x000fe20000010061 */
[----:B------:R-:W-:Y:S02]  /*7340*/  IMAD.U32 R97, R55, 0x10000, RZ ;  /* 0x0001000037617824 */ /* 0x000fe400078e00ff */
[----:B------:R-:W-:Y:S01]  /*7350*/  FMUL.FTZ R93, R170, R169 ;  /* 0x000000a9aa5d7220 */ /* 0x000fe20000410000 */
[----:B------:R-:W-:Y:S02]  /*7360*/  F2FP.BF16.F32.PACK_AB R53, R53, R167 ;  /* 0x000000a73535723e */ /* 0x000fe400000010ff */
[----:B------:R-:W-:Y:S01]  /*7370*/  F2FP.BF16.F32.PACK_AB R54, R54, R166 ;  /* 0x000000a63636723e */ /* 0x000fe200000010ff */
[-C--:B------:R-:W-:Y:S01]  /*7380*/  FFMA.FTZ R93, R168, R97.reuse, -R93 ;  /* 0x00000061a85d7223 */ /* 0x080fe2000001085d */
[----:B------:R-:W-:-:S04]  /*7390*/  FMUL.FTZ R97, R170, R97 ;  /* 0x00000061aa617220 */ /* 0x000fc80000410000 */
[----:B------:R-:W-:Y:S01]  /*73a0*/  FFMA.FTZ R97, R168, R169, R97 ;  /* 0x000000a9a8617223 */ /* 0x000fe20000010061 */
[----:B------:R-:W-:Y:S02]  /*73b0*/  LOP3.LUT R168, R55, 0xffff0000, RZ, 0xc0, !PT ;  /* 0xffff000037a87812 */ /* 0x000fe400078ec0ff */
[----:B------:R-:W-:Y:S01]  /*73c0*/  LOP3.LUT R55, R95, 0xffff0000, RZ, 0xc0, !PT ;  /* 0xffff00005f377812 */ /* 0x000fe200078ec0ff */
[CC--:B------:R-:W-:Y:S02]  /*73d0*/  FMUL.FTZ R95, R99.reuse, R67.reuse ;  /* 0x00000043635f7220 */ /* 0x0c0fe40000410000 */
[-C--:B------:R-:W-:Y:S02]  /*73e0*/  FMUL.FTZ R99, R99, R168.reuse ;  /* 0x000000a863637220 */ /* 0x080fe40000410000 */
[C---:B------:R-:W-:Y:S02]  /*73f0*/  FFMA.FTZ R95, R55.reuse, R168, -R95 ;  /* 0x000000a8375f7223 */ /* 0x040fe4000001085f */
[----:B------:R-:W-:Y:S01]  /*7400*/  FFMA.FTZ R99, R55, R67, R99 ;  /* 0x0000004337637223 */ /* 0x000fe20000010063 */
[C---:B------:R-:W-:Y:S01]  /*7410*/  IMAD.U32 R67, R64.reuse, 0x10000, RZ ;  /* 0x0001000040437824 */ /* 0x040fe200078e00ff */
[----:B------:R-:W-:Y:S01]  /*7420*/  LOP3.LUT R64, R64, 0xffff0000, RZ, 0xc0, !PT ;  /* 0xffff000040407812 */ /* 0x000fe200078ec0ff */
[----:B------:R-:W-:Y:S01]  /*7430*/  IMAD.U32 R55, R92, 0x10000, RZ ;  /* 0x000100005c377824 */ /* 0x000fe200078e00ff */
[----:B------:R-:W-:Y:S01]  /*7440*/  F2FP.BF16.F32.PACK_AB R95, R95, R93 ;  /* 0x0000005d5f5f723e */ /* 0x000fe200000010ff */
[----:B------:R-:W-:Y:S01]  /*7450*/  IMAD.U32 R93, R96, 0x10000, RZ ;  /* 0x00010000605d7824 */ /* 0x000fe200078e00ff */
[----:B------:R-:W-:Y:S01]  /*7460*/  F2FP.BF16.F32.PACK_AB R99, R99, R97 ;  /* 0x000000616363723e */ /* 0x000fe200000010ff */
[C---:B------:R-:W-:Y:S01]  /*7470*/  IMAD.U32 R97, R52.reuse, 0x10000, RZ ;  /* 0x0001000034617824 */ /* 0x040fe200078e00ff */
[----:B------:R-:W-:Y:S01]  /*7480*/  LOP3.LUT R52, R52, 0xffff0000, RZ, 0xc0, !PT ;  /* 0xffff000034347812 */ /* 0x000fe200078ec0ff */
[----:B------:R-:W-:-:S02]  /*7490*/  FMUL.FTZ R166, R93, R67 ;  /* 0x000000435da67220 */ /* 0x000fc40000410000 */
[-C--:B------:R-:W-:Y:S02]  /*74a0*/  FMUL.FTZ R93, R93, R97.reuse ;  /* 0x000000615d5d7220 */ /* 0x080fe40000410000 */
[C---:B------:R-:W-:Y:S01]  /*74b0*/  FFMA.FTZ R166, R55.reuse, R97, -R166 ;  /* 0x0000006137a67223 */ /* 0x040fe200000108a6 */
[----:B------:R-:W-:Y:S02]  /*74c0*/  IMAD.U32 R97, R98, 0x10000, RZ ;  /* 0x0001000062617824 */ /* 0x000fe400078e00ff */
[----:B------:R-:W-:Y:S01]  /*74d0*/  FFMA.FTZ R93, R55, R67, R93 ;  /* 0x00000043375d7223 */ /* 0x000fe2000001005d */
[----:B------:R-:W-:Y:S02]  /*74e0*/  LOP3.LUT R55, R96, 0xffff0000, RZ, 0xc0, !PT ;  /* 0xffff000060377812 */ /* 0x000fe400078ec0ff */
[----:B------:R-:W-:-:S03]  /*74f0*/  LOP3.LUT R67, R92, 0xffff0000, RZ, 0xc0, !PT ;  /* 0xffff00005c437812 */ /* 0x000fc600078ec0ff */
[C---:B------:R-:W-:Y:S01]  /*7500*/  FMUL.FTZ R92, R55.reuse, R64 ;  /* 0x00000040375c7220 */ /* 0x040fe20000410000 */
[----:B------:R-:W-:-:S03]  /*7510*/  FMUL.FTZ R55, R55, R52 ;  /* 0x0000003437377220 */ /* 0x000fc60000410000 */
[C---:B------:R-:W-:Y:S01]  /*7520*/  FFMA.FTZ R52, R67.reuse, R52, -R92 ;  /* 0x0000003443347223 */ /* 0x040fe2000001085c */
[----:B------:R-:W-:Y:S01]  /*7530*/  FFMA.FTZ R55, R67, R64, R55 ;  /* 0x0000004043377223 */ /* 0x000fe20000010037 */
[C---:B------:R-:W-:Y:S01]  /*7540*/  IMAD.U32 R67, R65.reuse, 0x10000, RZ ;  /* 0x0001000041437824 */ /* 0x040fe200078e00ff */
[----:B------:R-:W-:Y:S01]  /*7550*/  LOP3.LUT R65, R65, 0xffff0000, RZ, 0xc0, !PT ;  /* 0xffff000041417812 */ /* 0x000fe200078ec0ff */
[C---:B------:R-:W-:Y:S01]  /*7560*/  IMAD.U32 R92, R66.reuse, 0x10000, RZ ;  /* 0x00010000425c7824 */ /* 0x040fe200078e00ff */
[----:B------:R-:W-:Y:S01]  /*7570*/  LOP3.LUT R66, R66, 0xffff0000, RZ, 0xc0, !PT ;  /* 0xffff000042427812 */ /* 0x000fe200078ec0ff */
[C---:B------:R-:W-:Y:S01]  /*7580*/  FMUL.FTZ R96, R97.reuse, R67 ;  /* 0x0000004361607220 */ /* 0x040fe20000410000 */
[----:B------:R-:W-:Y:S02]  /*7590*/  IMAD.U32 R64, R94, 0x10000, RZ ;  /* 0x000100005e407824 */ /* 0x000fe400078e00ff */
[----:B------:R-:W-:Y:S01]  /*75a0*/  FMUL.FTZ R97, R97, R92 ;  /* 0x0000005c61617220 */ /* 0x000fe20000410000 */
[----:B------:R-:W-:Y:S01]  /*75b0*/  F2FP.BF16.F32.PACK_AB R52, R52, R166 ;  /* 0x000000a63434723e */ /* 0x000fe200000010ff */
[----:B------:R-:W-:-:S02]  /*75c0*/  FFMA.FTZ R96, R64, R92, -R96 ;  /* 0x0000005c40607223 */ /* 0x000fc40000010860 */
[----:B------:R-:W-:Y:S01]  /*75d0*/  FFMA.FTZ R97, R64, R67, R97 ;  /* 0x0000004340617223 */ /* 0x000fe20000010061 */
[----:B------:R-:W-:Y:S02]  /*75e0*/  LOP3.LUT R64, R98, 0xffff0000, RZ, 0xc0, !PT ;  /* 0xffff000062407812 */ /* 0x000fe400078ec0ff */
[----:B------:R-:W-:Y:S02]  /*75f0*/  LOP3.LUT R67, R94, 0xffff0000, RZ, 0xc0, !PT ;  /* 0xffff00005e437812 */ /* 0x000fe400078ec0ff */
[----:B------:R-:W-:Y:S01]  /*7600*/  F2FP.BF16.F32.PACK_AB R55, R55, R93 ;  /* 0x0000005d3737723e */ /* 0x000fe200000010ff */
[CC--:B------:R-:W-:Y:S01]  /*7610*/  FMUL.FTZ R92, R64.reuse, R65.reuse ;  /* 0x00000041405c7220 */ /* 0x0c0fe20000410000 */
[-C--:B------:R-:W-:Y:S01]  /*7620*/  FMUL.FTZ R64, R64, R66.reuse ;  /* 0x0000004240407220 */ /* 0x080fe20000410000 */
[----:B------:R-:W-:Y:S02]  /*7630*/  IMAD.MOV.U32 R93, RZ, RZ, R53 ;  /* 0x000000ffff5d7224 */ /* 0x000fe400078e0035 */
[C---:B------:R-:W-:Y:S01]  /*7640*/  FFMA.FTZ R92, R67.reuse, R66, -R92 ;  /* 0x00000042435c7223 */ /* 0x040fe2000001085c */
[----:B------:R-:W-:-:S04]  /*7650*/  FFMA.FTZ R64, R67, R65, R64 ;  /* 0x0000004143407223 */ /* 0x000fc80000010040 */
[----:B------:R-:W-:Y:S01]  /*7660*/  F2FP.BF16.F32.PACK_AB R94, R92, R96 ;  /* 0x000000605c5e723e */ /* 0x000fe200000010ff */
[----:B------:R-:W-:Y:S01]  /*7670*/  IMAD.MOV.U32 R92, RZ, RZ, R52 ;  /* 0x000000ffff5c7224 */ /* 0x000fe200078e0034 */
[----:B------:R-:W-:Y:S01]  /*7680*/  F2FP.BF16.F32.PACK_AB R64, R64, R97 ;  /* 0x000000614040723e */ /* 0x000fe200000010ff */
[----:B------:R-:W-:Y:S02]  /*7690*/  IMAD.MOV.U32 R96, RZ, RZ, R55 ;  /* 0x000000ffff607224 */ /* 0x000fe400078e0037 */
[----:B------:R-:W-:Y:S02]  /*76a0*/  IMAD.MOV.U32 R97, RZ, RZ, R54 ;  /* 0x000000ffff617224 */ /* 0x000fe400078e0036 */
[----:B------:R-:W-:-:S07]  /*76b0*/  IMAD.MOV.U32 R98, RZ, RZ, R64 ;  /* 0x000000ffff627224 */ /* 0x000fce00078e0040 */
.L_x_702:
[----:B------:R-:W-:Y:S05]  /*76c0*/  BSYNC B3 ;  /* 0x0000000000037941 */ /* 0x000fea0003800000 */
.L_x_701:
[----:B------:R-:W-:-:S13]  /*76d0*/  ISETP.GE.AND P4, PT, R165, R147, PT ;  /* 0x00000093a500720c */ /* 0x000fda0003f86270 */
[--C-:B------:R-:W-:Y:S02]  /*76e0*/  @!P4 SHF.R.S32.HI R55, RZ, 0x1f, R165.reuse ;  /* 0x0000001fff37c819 */ /* 0x100fe400000114a5 */
[----:B------:R-:W-:-:S04]  /*76f0*/  @!P4 IADD3 R165, P5, P6, R118, R130, R165 ;  /* 0x0000008276a5c210 */ /* 0x000fc80007ebe0a5 */
[----:B------:R-:W-:Y:S02]  /*7700*/  @!P4 IADD3.X R55, R7, R156, R55, P5, P6 ;  /* 0x0000009c0737c210 */ /* 0x000fe40002fec437 */
[----:B------:R-:W-:-:S04]  /*7710*/  IADD3 R53, P5, P6, R118, R130, R25 ;  /* 0x0000008276357210 */ /* 0x000fc80007ebe019 */
[----:B------:R-:W-:Y:S02]  /*7720*/  IADD3.X R54, R7, R156, R31, P5, P6 ;  /* 0x0000009c07367210 */ /* 0x000fe40002fec41f */
[----:B------:R-:W-:-:S04]  /*7730*/  LEA R52, P5, R53, R124, 0x1 ;  /* 0x0000007c35347211 */ /* 0x000fc800078a08ff */
[----:B------:R-:W-:Y:S02]  /*7740*/  LEA.HI.X R53, R53, R125, R54, 0x1, P5 ;  /* 0x0000007d35357211 */ /* 0x000fe400028f0c36 */
[----:B------:R-:W-:-:S03]  /*7750*/  @!P4 LEA R54, P5, R165, R124, 0x1 ;  /* 0x0000007ca536c211 */ /* 0x000fc600078a08ff */
[----:B--2---:R2:W-:Y:S01]  /*7760*/  STG.E.128 desc[UR60][R52.64], R92 ;  /* 0x0000005c34007986 */ /* 0x0045e2000c101d3c */
[----:B------:R-:W-:-:S05]  /*7770*/  @!P4 LEA.HI.X R55, R165, R125, R55, 0x1, P5 ;  /* 0x0000007da537c211 */ /* 0x000fca00028f0c37 */
[----:B0-----:R2:W-:Y:S04]  /*7780*/  @!P4 STG.E.128 desc[UR60][R54.64], R96 ;  /* 0x000000603600c986 */ /* 0x0015e8000c101d3c */
.L_x_700:
[----:B------:R-:W-:Y:S05]  /*7790*/  BSYNC B2 ;  /* 0x0000000000027941 */ /* 0x000fea0003800000 */
.L_x_699:
[----:B------:R-:W-:Y:S01]  /*77a0*/  ISETP.NE.AND P4, PT, R34, RZ, PT ;  /* 0x000000ff2200720c */ /* 0x000fe20003f85270 */
[----:B------:R-:W-:-:S12]  /*77b0*/  BSSY B2, `(.L_x_703) ;  /* 0x0000082000027945 */ /* 0x000fd80003800000 */
[----:B------:R-:W-:Y:S05]  /*77c0*/  @!P4 BRA `(.L_x_704) ;  /* 0x000000080000c947 */ /* 0x000fea0003800000 */
[----:B--2---:R-:W-:Y:S01]  /*77d0*/  SEL R52, R132, R149, !P1 ;  /* 0x0000009584347207 */ /* 0x004fe20004800000 */
[----:B------:R-:W-:Y:S01]  /*77e0*/  BSSY B3, `(.L_x_705) ;  /* 0x0000074000037945 */ /* 0x000fe20003800000 */
[----:B------:R-:W-:Y:S02]  /*77f0*/  IADD3 R92, P4, P5, R118, R130, R27 ;  /* 0x00000082765c7210 */ /* 0x000fe40007d9e01b */
[----:B------:R-:W-:Y:S02]  /*7800*/  SHF.R.S32.HI R53, RZ, 0x1f, R52 ;  /* 0x0000001fff357819 */ /* 0x000fe40000011434 */
[----:B------:R-:W-:Y:S02]  /*7810*/  IADD3.X R93, R7, R156, R32, P4, P5 ;  /* 0x0000009c075d7210 */ /* 0x000fe400027ea420 */
[----:B------:R-:W-:Y:S02]  /*7820*/  LEA.HI R53, R53, R52, RZ, 0x4 ;  /* 0x0000003435357211 */ /* 0x000fe400078f20ff */
[----:B------:R-:W-:-:S02]  /*7830*/  ISETP.GE.AND P4, PT, R0, R121, PT ;  /* 0x000000790000720c */ /* 0x000fc40003f86270 */
        /* <DEDUP_REMOVED lines=16> */
[----:B------:R-:W-:Y:S01]  /*7940*/  SHF.R.U32.HI R97, RZ, 0x10, R61 ;  /* 0x00000010ff617819 */ /* 0x000fe2000001163d */
[----:B0-----:R-:W-:Y:S01]  /*7950*/  IMAD.U32 R165, R65, 0x10000, RZ ;  /* 0x0001000041a57824 */ /* 0x001fe200078e00ff */
[----:B------:R-:W-:Y:S01]  /*7960*/  SHF.R.U32.HI R98, RZ, 0x10, R49 ;  /* 0x00000010ff627819 */ /* 0x000fe20000011631 */
[----:B--2---:R-:W-:Y:S01]  /*7970*/  IMAD.U32 R95, R53, 0x10000, RZ ;  /* 0x00010000355f7824 */ /* 0x004fe200078e00ff */
[----:B------:R-:W-:Y:S02]  /*7980*/  PRMT R97, R181, 0x5410, R97 ;  /* 0x00005410b5617816 */ /* 0x000fe40000000061 */
[----:B------:R-:W-:Y:S02]  /*7990*/  PRMT R98, R183, 0x5432, R98 ;  /* 0x00005432b7627816 */ /* 0x000fe40000000062 */
[----:B------:R-:W-:Y:S01]  /*79a0*/  LOP3.LUT R53, R53, 0xffff0000, RZ, 0xc0, !PT ;  /* 0xffff000035357812 */ /* 0x000fe200078ec0ff */
[C---:B------:R-:W-:Y:S01]  /*79b0*/  IMAD.U32 R99, R97.reuse, 0x10000, RZ ;  /* 0x0001000061637824 */ /* 0x040fe200078e00ff */
[----:B------:R-:W-:Y:S01]  /*79c0*/  LOP3.LUT R97, R97, 0xffff0000, RZ, 0xc0, !PT ;  /* 0xffff000061617812 */ /* 0x000fe200078ec0ff */
[C---:B------:R-:W-:Y:S01]  /*79d0*/  IMAD.U32 R96, R98.reuse, 0x10000, RZ ;  /* 0x0001000062607824 */ /* 0x040fe200078e00ff */
[----:B------:R-:W-:Y:S01]  /*79e0*/  LOP3.LUT R98, R98, 0xffff0000, RZ, 0xc0, !PT ;  /* 0xffff000062627812 */ /* 0x000fe200078ec0ff */
[CC--:B------:R-:W-:Y:S01]  /*79f0*/  FMUL.FTZ R166, R165.reuse, R99.reuse ;  /* 0x00000063a5a67220 */ /* 0x0c0fe20000410000 */
[----:B------:R-:W-:Y:S01]  /*7a00*/  SHF.R.U64 R49, R48, 0x10, R49 ;  /* 0x0000001030317819 */ /* 0x000fe20000001231 */
[-C--:B------:R-:W-:Y:S01]  /*7a10*/  FMUL.FTZ R165, R165, R96.reuse ;  /* 0x00000060a5a57220 */ /* 0x080fe20000410000 */
[----:B------:R-:W-:Y:S01]  /*7a20*/  SHF.R.U32.HI R48, RZ, 0x10, R63 ;  /* 0x00000010ff307819 */ /* 0x000fe2000001163f */
[C---:B------:R-:W-:Y:S01]  /*7a30*/  FFMA.FTZ R96, R95.reuse, R96, -R166 ;  /* 0x000000605f607223 */ /* 0x040fe200000108a6 */
[----:B------:R-:W-:Y:S01]  /*7a40*/  SHF.R.U64 R50, R50, 0x10, R51 ;  /* 0x0000001032327819 */ /* 0x000fe20000001233 */
[----:B------:R-:W-:Y:S01]  /*7a50*/  FFMA.FTZ R95, R95, R99, R165 ;  /* 0x000000635f5f7223 */ /* 0x000fe200000100a5 */
[----:B------:R-:W-:Y:S01]  /*7a60*/  LOP3.LUT R99, R65, 0xffff0000, RZ, 0xc0, !PT ;  /* 0xffff000041637812 */ /* 0x000fe200078ec0ff */
[----:B------:R-:W-:Y:S01]  /*7a70*/  IMAD.U32 R165, R67, 0x10000, RZ ;  /* 0x0001000043a57824 */ /* 0x000fe200078e00ff */
[----:B------:R-:W-:-:S02]  /*7a80*/  PRMT R48, R182, 0x5432, R48 ;  /* 0x00005432b6307816 */ /* 0x000fc40000000030 */
[----:B------:R-:W-:Y:S01]  /*7a90*/  LOP3.LUT R67, R67, 0xffff0000, RZ, 0xc0, !PT ;  /* 0xffff000043437812 */ /* 0x000fe200078ec0ff */
[CC--:B------:R-:W-:Y:S01]  /*7aa0*/  FMUL.FTZ R65, R99.reuse, R97.reuse ;  /* 0x0000006163417220 */ /* 0x0c0fe20000410000 */
[-C--:B------:R-:W-:Y:S01]  /*7ab0*/  FMUL.FTZ R99, R99, R98.reuse ;  /* 0x0000006263637220 */ /* 0x080fe20000410000 */
[----:B------:R-:W-:Y:S02]  /*7ac0*/  SHF.R.U64 R62, R62, 0x10, R63 ;  /* 0x000000103e3e7819 */ /* 0x000fe4000000123f */
[C---:B------:R-:W-:Y:S01]  /*7ad0*/  FFMA.FTZ R65, R53.reuse, R98, -R65 ;  /* 0x0000006235417223 */ /* 0x040fe20000010841 */
[----:B------:R-:W-:Y:S01]  /*7ae0*/  SHF.R.U32.HI R98, RZ, 0x10, R51 ;  /* 0x00000010ff627819 */ /* 0x000fe20000011633 */
[----:B------:R-:W-:Y:S01]  /*7af0*/  FFMA.FTZ R53, R53, R97, R99 ;  /* 0x0000006135357223 */ /* 0x000fe20000010063 */
[----:B------:R-:W-:Y:S01]  /*7b00*/  SHF.R.U64 R97, R60, 0x10, R61 ;  /* 0x000000103c617819 */ /* 0x000fe2000000123d */
[----:B------:R-:W-:Y:S01]  /*7b10*/  IMAD.U32 R99, R48, 0x10000, RZ ;  /* 0x0001000030637824 */ /* 0x000fe200078e00ff */
[----:B------:R-:W-:Y:S01]  /*7b20*/  PRMT R98, R181, 0x5432, R98 ;  /* 0x00005432b5627816 */ /* 0x000fe20000000062 */
[----:B------:R-:W-:Y:S01]  /*7b30*/  IMAD.U32 R60, R55, 0x10000, RZ ;  /* 0x00010000373c7824 */ /* 0x000fe200078e00ff */
[----:B------:R-:W-:Y:S01]  /*7b40*/  PRMT R62, R179, 0x5410, R62 ;  /* 0x00005410b33e7816 */ /* 0x000fe2000000003e */
[----:B------:R-:W-:Y:S01]  /*7b50*/  FMUL.FTZ R166, R165, R99 ;  /* 0x00000063a5a67220 */ /* 0x000fe20000410000 */
[----:B------:R-:W-:Y:S01]  /*7b60*/  PRMT R50, R179, 0x5432, R50 ;  /* 0x00005432b3327816 */ /* 0x000fe20000000032 */
[----:B------:R-:W-:Y:S01]  /*7b70*/  IMAD.U32 R61, R98, 0x10000, RZ ;  /* 0x00010000623d7824 */ /* 0x000fe200078e00ff */
[----:B------:R-:W-:-:S02]  /*7b80*/  F2FP.BF16.F32.PACK_AB R65, R65, R96 ;  /* 0x000000604141723e */ /* 0x000fc400000010ff */
[----:B------:R-:W-:Y:S01]  /*7b90*/  F2FP.BF16.F32.PACK_AB R95, R53, R95 ;  /* 0x0000005f355f723e */ /* 0x000fe200000010ff */
[-C--:B------:R-:W-:Y:S01]  /*7ba0*/  FMUL.FTZ R165, R165, R61.reuse ;  /* 0x0000003da5a57220 */ /* 0x080fe20000410000 */
[C---:B------:R-:W-:Y:S01]  /*7bb0*/  FFMA.FTZ R61, R60.reuse, R61, -R166 ;  /* 0x0000003d3c3d7223 */ /* 0x040fe200000108a6 */
[----:B------:R-:W-:Y:S02]  /*7bc0*/  IMAD.MOV.U32 R53, RZ, RZ, R65 ;  /* 0x000000ffff357224 */ /* 0x000fe400078e0041 */
[----:B------:R-:W-:Y:S01]  /*7bd0*/  FFMA.FTZ R60, R60, R99, R165 ;  /* 0x000000633c3c7223 */ /* 0x000fe200000100a5 */
[----:B------:R-:W-:Y:S01]  /*7be0*/  LOP3.LUT R99, R98, 0xffff0000, RZ, 0xc0, !PT ;  /* 0xffff000062637812 */ /* 0x000fe200078ec0ff */
[----:B------:R-:W-:Y:S01]  /*7bf0*/  IMAD.MOV.U32 R65, RZ, RZ, R95 ;  /* 0x000000ffff417224 */ /* 0x000fe200078e005f */
[----:B------:R-:W-:Y:S02]  /*7c00*/  LOP3.LUT R98, R48, 0xffff0000, RZ, 0xc0, !PT ;  /* 0xffff000030627812 */ /* 0x000fe400078ec0ff */
[----:B------:R-:W-:-:S03]  /*7c10*/  LOP3.LUT R48, R55, 0xffff0000, RZ, 0xc0, !PT ;  /* 0xffff000037307812 */ /* 0x000fc600078ec0ff */
[C---:B------:R-:W-:Y:S01]  /*7c20*/  FMUL.FTZ R55, R67.reuse, R98 ;  /* 0x0000006243377220 */ /* 0x040fe20000410000 */
[----:B------:R-:W-:-:S03]  /*7c30*/  FMUL.FTZ R67, R67, R99 ;  /* 0x0000006343437220 */ /* 0x000fc60000410000 */
[C---:B------:R-:W-:Y:S01]  /*7c40*/  FFMA.FTZ R55, R48.reuse, R99, -R55 ;  /* 0x0000006330377223 */ /* 0x040fe20000010837 */
[----:B------:R-:W-:Y:S01]  /*7c50*/  FFMA.FTZ R48, R48, R98, R67 ;  /* 0x0000006230307223 */ /* 0x000fe20000010043 */
[----:B------:R-:W-:Y:S01]  /*7c60*/  PRMT R67, R180, 0x5432, R49 ;  /* 0x00005432b4437816 */ /* 0x000fe20000000031 */
[----:B------:R-:W-:Y:S01]  /*7c70*/  IMAD.U32 R99, R64, 0x10000, RZ ;  /* 0x0001000040637824 */ /* 0x000fe200078e00ff */
[----:B------:R-:W-:Y:S01]  /*7c80*/  PRMT R49, R180, 0x5410, R97 ;  /* 0x00005410b4317816 */ /* 0x000fe20000000061 */
[----:B------:R-:W-:Y:S01]  /*7c90*/  IMAD.U32 R97, R52, 0x10000, RZ ;  /* 0x0001000034617824 */ /* 0x000fe200078e00ff */
[----:B------:R-:W-:Y:S01]  /*7ca0*/  LOP3.LUT R64, R64, 0xffff0000, RZ, 0xc0, !PT ;  /* 0xffff000040407812 */ /* 0x000fe200078ec0ff */
[----:B------:R-:W-:Y:S01]  /*7cb0*/  IMAD.U32 R165, R67, 0x10000, RZ ;  /* 0x0001000043a57824 */ /* 0x000fe200078e00ff */
[C---:B------:R-:W-:Y:S01]  /*7cc0*/  LOP3.LUT R51, R49.reuse, 0xffff0000, RZ, 0xc0, !PT ;  /* 0xffff000031337812 */ /* 0x040fe200078ec0ff */
[----:B------:R-:W-:Y:S01]  /*7cd0*/  IMAD.U32 R98, R49, 0x10000, RZ ;  /* 0x0001000031627824 */ /* 0x000fe200078e00ff */
[----:B------:R-:W-:-:S02]  /*7ce0*/  LOP3.LUT R49, R67, 0xffff0000, RZ, 0xc0, !PT ;  /* 0xffff000043317812 */ /* 0x000fc400078ec0ff */
[----:B------:R-:W-:Y:S01]  /*7cf0*/  LOP3.LUT R52, R52, 0xffff0000, RZ, 0xc0, !PT ;  /* 0xffff000034347812 */ /* 0x000fe200078ec0ff */
[CC--:B------:R-:W-:Y:S01]  /*7d00*/  FMUL.FTZ R166, R99.reuse, R98.reuse ;  /* 0x0000006263a67220 */ /* 0x0c0fe20000410000 */
[----:B------:R-:W-:Y:S01]  /*7d10*/  FMUL.FTZ R99, R99, R165 ;  /* 0x000000a563637220 */ /* 0x000fe20000410000 */
[C---:B------:R-:W-:Y:S01]  /*7d20*/  FMUL.FTZ R63, R64.reuse, R51 ;  /* 0x00000033403f7220 */ /* 0x040fe20000410000 */
[----:B------:R-:W-:Y:S01]  /*7d30*/  FMUL.FTZ R64, R64, R49 ;  /* 0x0000003140407220 */ /* 0x000fe20000410000 */
[C---:B------:R-:W-:Y:S01]  /*7d40*/  FFMA.FTZ R166, R97.reuse, R165, -R166 ;  /* 0x000000a561a67223 */ /* 0x040fe200000108a6 */
[----:B------:R-:W-:Y:S01]  /*7d50*/  FFMA.FTZ R99, R97, R98, R99 ;  /* 0x0000006261637223 */ /* 0x000fe20000010063 */
[C---:B------:R-:W-:Y:S01]  /*7d60*/  FFMA.FTZ R49, R52.reuse, R49, -R63 ;  /* 0x0000003134317223 */ /* 0x040fe2000001083f */
[----:B------:R-:W-:Y:S01]  /*7d70*/  FFMA.FTZ R51, R52, R51, R64 ;  /* 0x0000003334337223 */ /* 0x000fe20000010040 */
[C---:B------:R-:W-:Y:S01]  /*7d80*/  IMAD.U32 R97, R66.reuse, 0x10000, RZ ;  /* 0x0001000042617824 */ /* 0x040fe200078e00ff */
[----:B------:R-:W-:Y:S01]  /*7d90*/  LOP3.LUT R66, R66, 0xffff0000, RZ, 0xc0, !PT ;  /* 0xffff000042427812 */ /* 0x000fe200078ec0ff */
[C---:B------:R-:W-:Y:S01]  /*7da0*/  IMAD.U32 R63, R62.reuse, 0x10000, RZ ;  /* 0x000100003e3f7824 */ /* 0x040fe200078e00ff */
[----:B------:R-:W-:Y:S01]  /*7db0*/  LOP3.LUT R62, R62, 0xffff0000, RZ, 0xc0, !PT ;  /* 0xffff00003e3e7812 */ /* 0x000fe200078ec0ff */
[C---:B------:R-:W-:Y:S01]  /*7dc0*/  IMAD.U32 R64, R50.reuse, 0x10000, RZ ;  /* 0x0001000032407824 */ /* 0x040fe200078e00ff */
[----:B------:R-:W-:Y:S01]  /*7dd0*/  LOP3.LUT R50, R50, 0xffff0000, RZ, 0xc0, !PT ;  /* 0xffff000032327812 */ /* 0x000fe200078ec0ff */
[----:B------:R-:W-:Y:S01]  /*7de0*/  FMUL.FTZ R67, R97, R63 ;  /* 0x0000003f61437220 */ /* 0x000fe20000410000 */
[----:B------:R-:W-:-:S02]  /*7df0*/  IMAD.U32 R52, R54, 0x10000, RZ ;  /* 0x0001000036347824 */ /* 0x000fc400078e00ff */
[-C--:B------:R-:W-:Y:S01]  /*7e00*/  FMUL.FTZ R97, R97, R64.reuse ;  /* 0x0000004061617220 */ /* 0x080fe20000410000 */
[----:B------:R-:W-:Y:S01]  /*7e10*/  LOP3.LUT R54, R54, 0xffff0000, RZ, 0xc0, !PT ;  /* 0xffff000036367812 */ /* 0x000fe200078ec0ff */
[C---:B------:R-:W-:Y:S02]  /*7e20*/  FFMA.FTZ R67, R52.reuse, R64, -R67 ;  /* 0x0000004034437223 */ /* 0x040fe40000010843 */
[----:B------:R-:W-:Y:S01]  /*7e30*/  FFMA.FTZ R97, R52, R63, R97 ;  /* 0x0000003f34617223 */ /* 0x000fe20000010061 */
[C---:B------:R-:W-:Y:S01]  /*7e40*/  FMUL.FTZ R52, R66.reuse, R62 ;  /* 0x0000003e42347220 */ /* 0x040fe20000410000 */
[----:B------:R-:W-:Y:S01]  /*7e50*/  FMUL.FTZ R66, R66, R50 ;  /* 0x0000003242427220 */ /* 0x000fe20000410000 */
[----:B------:R-:W-:Y:S02]  /*7e60*/  F2FP.BF16.F32.PACK_AB R48, R48, R60 ;  /* 0x0000003c3030723e */ /* 0x000fe400000010ff */
[C---:B------:R-:W-:Y:S01]  /*7e70*/  FFMA.FTZ R52, R54.reuse, R50, -R52 ;  /* 0x0000003236347223 */ /* 0x040fe20000010834 */
[----:B------:R-:W-:Y:S01]  /*7e80*/  FFMA.FTZ R66, R54, R62, R66 ;  /* 0x0000003e36427223 */ /* 0x000fe20000010042 */
[----:B------:R-:W-:-:S02]  /*7e90*/  F2FP.BF16.F32.PACK_AB R49, R49, R166 ;  /* 0x000000a63131723e */ /* 0x000fc400000010ff */
[----:B------:R-:W-:Y:S02]  /*7ea0*/  F2FP.BF16.F32.PACK_AB R51, R51, R99 ;  /* 0x000000633333723e */ /* 0x000fe400000010ff */
[----:B------:R-:W-:Y:S01]  /*7eb0*/  F2FP.BF16.F32.PACK_AB R67, R52, R67 ;  /* 0x000000433443723e */ /* 0x000fe200000010ff */
[----:B------:R-:W-:Y:S01]  /*7ec0*/  IMAD.MOV.U32 R52, RZ, RZ, R49 ;  /* 0x000000ffff347224 */ /* 0x000fe200078e0031 */
[----:B------:R-:W-:Y:S01]  /*7ed0*/  F2FP.BF16.F32.PACK_AB R55, R55, R61 ;  /* 0x0000003d3737723e */ /* 0x000fe200000010ff */
[----:B------:R-:W-:Y:S01]  /*7ee0*/  IMAD.MOV.U32 R64, RZ, RZ, R51 ;  /* 0x000000ffff407224 */ /* 0x000fe200078e0033 */
[----:B------:R-:W-:Y:S01]  /*7ef0*/  F2FP.BF16.F32.PACK_AB R66, R66, R97 ;  /* 0x000000614242723e */ /* 0x000fe200000010ff */
[----:B------:R-:W-:Y:S02]  /*7f00*/  IMAD.MOV.U32 R54, RZ, RZ, R67 ;  /* 0x000000ffff367224 */ /* 0x000fe400078e0043 */
[----:B------:R-:W-:-:S07]  /*7f10*/  IMAD.MOV.U32 R67, RZ, RZ, R48 ;  /* 0x000000ffff437224 */ /* 0x000fce00078e0030 */
.L_x_706:
[----:B------:R-:W-:Y:S05]  /*7f20*/  BSYNC B3 ;  /* 0x0000000000037941 */ /* 0x000fea0003800000 */
.L_x_705:
[----:B------:R-:W-:-:S13]  /*7f30*/  ISETP.GE.AND P4, PT, R94, R147, PT ;  /* 0x000000935e00720c */ /* 0x000fda0003f86270 */
[--C-:B------:R-:W-:Y:S02]  /*7f40*/  @!P4 SHF.R.S32.HI R51, RZ, 0x1f, R94.reuse ;  /* 0x0000001fff33c819 */ /* 0x100fe4000001145e */
[----:B------:R-:W-:-:S04]  /*7f50*/  @!P4 IADD3 R94, P5, P6, R118, R130, R94 ;  /* 0x00000082765ec210 */ /* 0x000fc80007ebe05e */
[----:B------:R-:W-:Y:S02]  /*7f60*/  @!P4 IADD3.X R51, R7, R156, R51, P5, P6 ;  /* 0x0000009c0733c210 */ /* 0x000fe40002fec433 */
[----:B------:R-:W-:-:S04]  /*7f70*/  LEA R48, P5, R92, R124, 0x1 ;  /* 0x0000007c5c307211 */ /* 0x000fc800078a08ff */
[----:B------:R-:W-:Y:S02]  /*7f80*/  LEA.HI.X R49, R92, R125, R93, 0x1, P5 ;  /* 0x0000007d5c317211 */ /* 0x000fe400028f0c5d */
[----:B------:R-:W-:-:S03]  /*7f90*/  @!P4 LEA R50, P5, R94, R124, 0x1 ;  /* 0x0000007c5e32c211 */ /* 0x000fc600078a08ff */
[----:B--2---:R3:W-:Y:S01]  /*7fa0*/  STG.E.128 desc[UR60][R48.64], R52 ;  /* 0x0000003430007986 */ /* 0x0047e2000c101d3c */
[----:B------:R-:W-:-:S05]  /*7fb0*/  @!P4 LEA.HI.X R51, R94, R125, R51, 0x1, P5 ;  /* 0x0000007d5e33c211 */ /* 0x000fca00028f0c33 */
[----:B0-----:R3:W-:Y:S04]  /*7fc0*/  @!P4 STG.E.128 desc[UR60][R50.64], R64 ;  /* 0x000000403200c986 */ /* 0x0017e8000c101d3c */
.L_x_704:
[----:B------:R-:W-:Y:S05]  /*7fd0*/  BSYNC B2 ;  /* 0x0000000000027941 */ /* 0x000fea0003800000 */
.L_x_703:
[----:B------:R-:W-:-:S13]  /*7fe0*/  ISETP.NE.AND P4, PT, R35, RZ, PT ;  /* 0x000000ff2300720c */ /* 0x000fda0003f85270 */
[----:B------:R-:W-:Y:S05]  /*7ff0*/  @!P4 BRA `(.L_x_698) ;  /* 0x000000080000c947 */ /* 0x000fea0003800000 */
[----:B---3--:R-:W3:Y:S01]  /*8000*/  LDL R48, [R1+0x10] ;  /* 0x0000100001307983 */ /* 0x008ee20000100800 */
[----:B------:R-:W-:Y:S01]  /*8010*/  IADD3 R60, P4, P5, R118, R130, R29 ;  /* 0x00000082763c7210 */ /* 0x000fe20007d9e01d */
[----:B------:R-:W-:Y:S03]  /*8020*/  BSSY B2, `(.L_x_707) ;  /* 0x0000073000027945 */ /* 0x000fe60003800000 */
[----:B------:R-:W-:Y:S02]  /*8030*/  IADD3.X R61, R7, R156, R33, P4, P5 ;  /* 0x0000009c073d7210 */ /* 0x000fe400027ea421 */
[----:B------:R-:W-:Y:S02]  /*8040*/  ISETP.GE.AND P4, PT, R3, R121, PT ;  /* 0x000000790300720c */ /* 0x000fe40003f86270 */
[----:B---3--:R-:W-:-:S04]  /*8050*/  LOP3.LUT P6, RZ, R48, 0x1, RZ, 0xc0, !PT ;  /* 0x0000000130ff7812 */ /* 0x008fc800078cc0ff */
[----:B------:R-:W-:-:S04]  /*8060*/  SEL R48, R132, R149, !P6 ;  /* 0x0000009584307207 */ /* 0x000fc80007000000 */
        /* <DEDUP_REMOVED lines=10> */
[----:B------:R-:W-:Y:S02]  /*8110*/  IMAD.IADD R49, R49, 0x1, R48 ;  /* 0x0000000131317824 */ /* 0x000fe400078e0230 */
[C---:B------:R-:W-:Y:S02]  /*8120*/  IMAD R48, R17.reuse, 0x5400, R143 ;  /* 0x0000540011307824 */ /* 0x040fe400078e028f */
[----:B--2---:R-:W-:Y:S02]  /*8130*/  IMAD R52, R17, 0x5400, R49 ;  /* 0x0000540011347824 */ /* 0x004fe400078e0231 */
        /* <DEDUP_REMOVED lines=8> */
[----:B------:R-:W-:Y:S01]  /*81c0*/  IMAD.U32 R92, R51, 0x10000, RZ ;  /* 0x00010000335c7824 */ /* 0x000fe200078e00ff */
[----:B------:R-:W-:Y:S02]  /*81d0*/  PRMT R65, R178, 0x5432, R65 ;  /* 0x00005432b2417816 */ /* 0x000fe40000000041 */
[----:B------:R-:W-:Y:S02]  /*81e0*/  SHF.R.U64 R44, R44, 0x10, R45 ;  /* 0x000000102c2c7819 */ /* 0x000fe4000000122d */
[----:B------:R-:W-:Y:S01]  /*81f0*/  PRMT R45, R176, 0x5432, R63 ;  /* 0x00005432b02d7816 */ /* 0x000fe2000000003f */
[----:B--2---:R-:W-:Y:S01]  /*8200*/  IMAD.U32 R63, R53, 0x10000, RZ ;  /* 0x00010000353f7824 */ /* 0x004fe200078e00ff */
[----:B------:R-:W-:Y:S01]  /*8210*/  SHF.R.U64 R56, R56, 0x10, R57 ;  /* 0x0000001038387819 */ /* 0x000fe20000001239 */
[----:B------:R-:W-:Y:S01]  /*8220*/  IMAD.U32 R66, R65, 0x10000, RZ ;  /* 0x0001000041427824 */ /* 0x000fe200078e00ff */
[----:B------:R-:W-:Y:S01]  /*8230*/  LOP3.LUT R53, R53, 0xffff0000, RZ, 0xc0, !PT ;  /* 0xffff000035357812 */ /* 0x000fe200078ec0ff */
[----:B------:R-:W-:Y:S01]  /*8240*/  IMAD.U32 R64, R45, 0x10000, RZ ;  /* 0x000100002d407824 */ /* 0x000fe200078e00ff */
[----:B------:R-:W-:Y:S01]  /*8250*/  LOP3.LUT R65, R65, 0xffff0000, RZ, 0xc0, !PT ;  /* 0xffff000041417812 */ /* 0x000fe200078ec0ff */
[C---:B------:R-:W-:Y:S01]  /*8260*/  FMUL.FTZ R57, R63.reuse, R66 ;  /* 0x000000423f397220 */ /* 0x040fe20000410000 */
[--C-:B------:R-:W-:Y:S01]  /*8270*/  SHF.R.U64 R58, R58, 0x10, R59.reuse ;  /* 0x000000103a3a7819 */ /* 0x100fe2000000123b */
[-C--:B------:R-:W-:Y:S01]  /*8280*/  FMUL.FTZ R63, R63, R64.reuse ;  /* 0x000000403f3f7220 */ /* 0x080fe20000410000 */
[----:B------:R-:W-:Y:S01]  /*8290*/  SHF.R.U32.HI R59, RZ, 0x10, R59 ;  /* 0x00000010ff3b7819 */ /* 0x000fe2000001163b */
[----:B------:R-:W-:Y:S01]  /*82a0*/  FFMA.FTZ R57, R67, R64, -R57 ;  /* 0x0000004043397223 */ /* 0x000fe20000010839 */
[----:B------:R-:W-:Y:S01]  /*82b0*/  LOP3.LUT R64, R45, 0xffff0000, RZ, 0xc0, !PT ;  /* 0xffff00002d407812 */ /* 0x000fe200078ec0ff */
[----:B------:R-:W-:Y:S01]  /*82c0*/  FFMA.FTZ R63, R67, R66, R63 ;  /* 0x00000042433f7223 */ /* 0x000fe2000001003f */
[--C-:B------:R-:W-:Y:S01]  /*82d0*/  SHF.R.U64 R46, R46, 0x10, R47.reuse ;  /* 0x000000102e2e7819 */ /* 0x100fe2000000122f */
[-C--:B------:R-:W-:Y:S01]  /*82e0*/  FMUL.FTZ R66, R53, R65.reuse ;  /* 0x0000004135427220 */ /* 0x080fe20000410000 */
[----:B------:R-:W-:Y:S01]  /*82f0*/  LOP3.LUT R49, R49, 0xffff0000, RZ, 0xc0, !PT ;  /* 0xffff000031317812 */ /* 0x000fe200078ec0ff */
[-C--:B------:R-:W-:Y:S01]  /*8300*/  FMUL.FTZ R53, R53, R64.reuse ;  /* 0x0000004035357220 */ /* 0x080fe20000410000 */
[----:B------:R-:W-:Y:S01]  /*8310*/  SHF.R.U32.HI R47, RZ, 0x10, R47 ;  /* 0x00000010ff2f7819 */ /* 0x000fe2000001162f */
[----:B------:R-:W-:Y:S01]  /*8320*/  IMAD.U32 R45, R48, 0x10000, RZ ;  /* 0x00010000302d7824 */ /* 0x000fe200078e00ff */
[----:B------:R-:W-:Y:S01]  /*8330*/  PRMT R59, R177, 0x5432, R59 ;  /* 0x00005432b13b7816 */ /* 0x000fe2000000003b */
[----:B------:R-:W-:Y:S01]  /*8340*/  FFMA.FTZ R66, R49, R64, -R66 ;  /* 0x0000004031427223 */ /* 0x000fe20000010842 */
[----:B------:R-:W-:Y:S01]  /*8350*/  PRMT R47, R175, 0x5432, R47 ;  /* 0x00005432af2f7816 */ /* 0x000fe2000000002f */
[----:B------:R-:W-:Y:S01]  /*8360*/  FFMA.FTZ R53, R49, R65, R53 ;  /* 0x0000004131357223 */ /* 0x000fe20000010035 */
[C---:B------:R-:W-:Y:S01]  /*8370*/  IMAD.U32 R49, R55.reuse, 0x10000, RZ ;  /* 0x0001000037317824 */ /* 0x040fe200078e00ff */
[----:B------:R-:W-:Y:S01]  /*8380*/  LOP3.LUT R55, R55, 0xffff0000, RZ, 0xc0, !PT ;  /* 0xffff000037377812 */ /* 0x000fe200078ec0ff */
[C---:B------:R-:W-:Y:S01]  /*8390*/  IMAD.U32 R65, R59.reuse, 0x10000, RZ ;  /* 0x000100003b417824 */ /* 0x040fe200078e00ff */
[----:B------:R-:W-:Y:S01]  /*83a0*/  LOP3.LUT R59, R59, 0xffff0000, RZ, 0xc0, !PT ;  /* 0xffff00003b3b7812 */ /* 0x000fe200078ec0ff */
[----:B------:R-:W-:Y:S01]  /*83b0*/  IMAD.U32 R67, R47, 0x10000, RZ ;  /* 0x000100002f437824 */ /* 0x000fe200078e00ff */
[----:B------:R-:W-:Y:S01]  /*83c0*/  PRMT R56, R178, 0x5410, R56 ;  /* 0x00005410b2387816 */ /* 0x000fe20000000038 */
[C---:B------:R-:W-:Y:S01]  /*83d0*/  FMUL.FTZ R93, R49.reuse, R65 ;  /* 0x00000041315d7220 */ /* 0x040fe20000410000 */
[----:B------:R-:W-:Y:S01]  /*83e0*/  PRMT R44, R176, 0x5410, R44 ;  /* 0x00005410b02c7816 */ /* 0x000fe2000000002c */
[----:B------:R-:W-:Y:S01]  /*83f0*/  FMUL.FTZ R49, R49, R67 ;  /* 0x0000004331317220 */ /* 0x000fe20000410000 */
[----:B------:R-:W-:-:S02]  /*8400*/  IMAD.U32 R64, R52, 0x10000, RZ ;  /* 0x0001000034407824 */ /* 0x000fc400078e00ff */
[C---:B------:R-:W-:Y:S01]  /*8410*/  FFMA.FTZ R93, R92.reuse, R67, -R93 ;  /* 0x000000435c5d7223 */ /* 0x040fe2000001085d */
[----:B------:R-:W-:Y:S01]  /*8420*/  LOP3.LUT R67, R47, 0xffff0000, RZ, 0xc0, !PT ;  /* 0xffff00002f437812 */ /* 0x000fe200078ec0ff */
[----:B------:R-:W-:Y:S01]  /*8430*/  FFMA.FTZ R49, R92, R65, R49 ;  /* 0x000000415c317223 */ /* 0x000fe20000010031 */
[----:B------:R-:W-:Y:S01]  /*8440*/  LOP3.LUT R65, R51, 0xffff0000, RZ, 0xc0, !PT ;  /* 0xffff000033417812 */ /* 0x000fe200078ec0ff */
[C---:B------:R-:W-:Y:S01]  /*8450*/  FMUL.FTZ R92, R55.reuse, R59 ;  /* 0x0000003b375c7220 */ /* 0x040fe20000410000 */
[----:B------:R-:W-:Y:S01]  /*8460*/  LOP3.LUT R52, R52, 0xffff0000, RZ, 0xc0, !PT ;  /* 0xffff000034347812 */ /* 0x000fe200078ec0ff */
[-C--:B------:R-:W-:Y:S01]  /*8470*/  FMUL.FTZ R55, R55, R67.reuse ;  /* 0x0000004337377220 */ /* 0x080fe20000410000 */
[----:B------:R-:W-:Y:S01]  /*8480*/  PRMT R58, R177, 0x5410, R58 ;  /* 0x00005410b13a7816 */ /* 0x000fe2000000003a */
[C---:B------:R-:W-:Y:S01]  /*8490*/  FFMA.FTZ R92, R65.reuse, R67, -R92 ;  /* 0x00000043415c7223 */ /* 0x040fe2000001085c */
[----:B------:R-:W-:Y:S01]  /*84a0*/  LOP3.LUT R67, R44, 0xffff0000, RZ, 0xc0, !PT ;  /* 0xffff00002c437812 */ /* 0x000fe200078ec0ff */
[----:B------:R-:W-:Y:S01]  /*84b0*/  FFMA.FTZ R55, R65, R59, R55 ;  /* 0x0000003b41377223 */ /* 0x000fe20000010037 */
[C---:B------:R-:W-:Y:S01]  /*84c0*/  IMAD.U32 R65, R56.reuse, 0x10000, RZ ;  /* 0x0001000038417824 */ /* 0x040fe200078e00ff */
[----:B------:R-:W-:Y:S01]  /*84d0*/  LOP3.LUT R56, R56, 0xffff0000, RZ, 0xc0, !PT ;  /* 0xffff000038387812 */ /* 0x000fe200078ec0ff */
[----:B------:R-:W-:Y:S01]  /*84e0*/  IMAD.U32 R59, R44, 0x10000, RZ ;  /* 0x000100002c3b7824 */ /* 0x000fe200078e00ff */
[----:B------:R-:W-:Y:S01]  /*84f0*/  PRMT R46, R175, 0x5410, R46 ;  /* 0x00005410af2e7816 */ /* 0x000fe2000000002e */
[----:B------:R-:W-:Y:S01]  /*8500*/  FMUL.FTZ R44, R64, R65 ;  /* 0x00000041402c7220 */ /* 0x000fe20000410000 */
[----:B------:R-:W-:Y:S01]  /*8510*/  LOP3.LUT R48, R48, 0xffff0000, RZ, 0xc0, !PT ;  /* 0xffff000030307812 */ /* 0x000fe200078ec0ff */
[-C--:B------:R-:W-:Y:S01]  /*8520*/  FMUL.FTZ R64, R64, R59.reuse ;  /* 0x0000003b40407220 */ /* 0x080fe20000410000 */
[----:B------:R-:W-:Y:S01]  /*8530*/  FMUL.FTZ R94, R52, R56 ;  /* 0x00000038345e7220 */ /* 0x000fe20000410000 */
[----:B------:R-:W-:Y:S01]  /*8540*/  FFMA.FTZ R44, R45, R59, -R44 ;  /* 0x0000003b2d2c7223 */ /* 0x000fe2000001082c */
[----:B------:R-:W-:-:S02]  /*8550*/  IMAD.U32 R47, R54, 0x10000, RZ ;  /* 0x00010000362f7824 */ /* 0x000fc400078e00ff */
[----:B------:R-:W-:Y:S01]  /*8560*/  FFMA.FTZ R64, R45, R65, R64 ;  /* 0x000000412d407223 */ /* 0x000fe20000010040 */
[-C--:B------:R-:W-:Y:S01]  /*8570*/  FMUL.FTZ R52, R52, R67.reuse ;  /* 0x0000004334347220 */ /* 0x080fe20000410000 */
[----:B------:R-:W-:Y:S01]  /*8580*/  IMAD.U32 R45, R58, 0x10000, RZ ;  /* 0x000100003a2d7824 */ /* 0x000fe200078e00ff */
[----:B------:R-:W-:Y:S01]  /*8590*/  LOP3.LUT R54, R54, 0xffff0000, RZ, 0xc0, !PT ;  /* 0xffff000036367812 */ /* 0x000fe200078ec0ff */
[----:B------:R-:W-:Y:S01]  /*85a0*/  IMAD.U32 R59, R46, 0x10000, RZ ;  /* 0x000100002e3b7824 */ /* 0x000fe200078e00ff */
[----:B------:R-:W-:Y:S01]  /*85b0*/  LOP3.LUT R58, R58, 0xffff0000, RZ, 0xc0, !PT ;  /* 0xffff00003a3a7812 */ /* 0x000fe200078ec0ff */
[----:B------:R-:W-:Y:S02]  /*85c0*/  IMAD.U32 R51, R50, 0x10000, RZ ;  /* 0x0001000032337824 */ /* 0x000fe400078e00ff */
[C---:B------:R-:W-:Y:S01]  /*85d0*/  FFMA.FTZ R94, R48.reuse, R67, -R94 ;  /* 0x00000043305e7223 */ /* 0x040fe2000001085e */
[----:B------:R-:W-:Y:S01]  /*85e0*/  FFMA.FTZ R52, R48, R56, R52 ;  /* 0x0000003830347223 */ /* 0x000fe20000010034 */
[----:B------:R-:W-:Y:S01]  /*85f0*/  LOP3.LUT R50, R50, 0xffff0000, RZ, 0xc0, !PT ;  /* 0xffff000032327812 */ /* 0x000fe200078ec0ff */
[C---:B------:R-:W-:Y:S01]  /*8600*/  FMUL.FTZ R48, R47.reuse, R45 ;  /* 0x0000002d2f307220 */ /* 0x040fe20000410000 */
[----:B------:R-:W-:Y:S01]  /*8610*/  LOP3.LUT R46, R46, 0xffff0000, RZ, 0xc0, !PT ;  /* 0xffff00002e2e7812 */ /* 0x000fe200078ec0ff */
[-C--:B------:R-:W-:Y:S01]  /*8620*/  FMUL.FTZ R56, R47, R59.reuse ;  /* 0x0000003b2f387220 */ /* 0x080fe20000410000 */
[----:B------:R-:W-:Y:S01]  /*8630*/  FMUL.FTZ R47, R54, R58 ;  /* 0x0000003a362f7220 */ /* 0x000fe20000410000 */
[C---:B------:R-:W-:Y:S01]  /*8640*/  FFMA.FTZ R48, R51.reuse, R59, -R48 ;  /* 0x0000003b33307223 */ /* 0x040fe20000010830 */
[----:B------:R-:W-:Y:S01]  /*8650*/  F2FP.BF16.F32.PACK_AB R57, R66, R57 ;  /* 0x000000394239723e */ /* 0x000fe200000010ff */
[-C--:B------:R-:W-:Y:S01]  /*8660*/  FMUL.FTZ R54, R54, R46.reuse ;  /* 0x0000002e36367220 */ /* 0x080fe20000410000 */
[----:B------:R-:W-:Y:S01]  /*8670*/  FFMA.FTZ R47, R50, R46, -R47 ;  /* 0x0000002e322f7223 */ /* 0x000fe2000001082f */
[----:B------:R-:W-:Y:S01]  /*8680*/  FFMA.FTZ R56, R51, R45, R56 ;  /* 0x0000002d33387223 */ /* 0x000fe20000010038 */
[----:B------:R-:W-:Y:S01]  /*8690*/  F2FP.BF16.F32.PACK_AB R92, R92, R93 ;  /* 0x0000005d5c5c723e */ /* 0x000fe200000010ff */
[----:B------:R-:W-:Y:S01]  /*86a0*/  FFMA.FTZ R54, R50, R58, R54 ;  /* 0x0000003a32367223 */ /* 0x000fe20000010036 */
[----:B------:R-:W-:-:S02]  /*86b0*/  F2FP.BF16.F32.PACK_AB R44, R94, R44 ;  /* 0x0000002c5e2c723e */ /* 0x000fc400000010ff */
[----:B------:R-:W-:Y:S01]  /*86c0*/  F2FP.BF16.F32.PACK_AB R47, R47, R48 ;  /* 0x000000302f2f723e */ /* 0x000fe200000010ff */
[----:B------:R-:W-:Y:S01]  /*86d0*/  IMAD.MOV.U32 R51, RZ, RZ, R92 ;  /* 0x000000ffff337224 */ /* 0x000fe200078e005c */
[----:B------:R-:W-:Y:S01]  /*86e0*/  F2FP.BF16.F32.PACK_AB R55, R55, R49 ;  /* 0x000000313737723e */ /* 0x000fe200000010ff */
[----:B------:R-:W-:Y:S01]  /*86f0*/  IMAD.MOV.U32 R48, RZ, RZ, R44 ;  /* 0x000000ffff307224 */ /* 0x000fe200078e002c */
[----:B------:R-:W-:Y:S01]  /*8700*/  F2FP.BF16.F32.PACK_AB R53, R53, R63 ;  /* 0x0000003f3535723e */ /* 0x000fe200000010ff */
[----:B------:R-:W-:Y:S01]  /*8710*/  IMAD.MOV.U32 R49, RZ, RZ, R57 ;  /* 0x000000ffff317224 */ /* 0x000fe200078e0039 */
[----:B------:R-:W-:Y:S01]  /*8720*/  F2FP.BF16.F32.PACK_AB R52, R52, R64 ;  /* 0x000000403434723e */ /* 0x000fe200000010ff */
[----:B------:R-:W-:Y:S01]  /*8730*/  IMAD.MOV.U32 R50, RZ, RZ, R47 ;  /* 0x000000ffff327224 */ /* 0x000fe200078e002f */
[----:B------:R-:W-:-:S07]  /*8740*/  F2FP.BF16.F32.PACK_AB R54, R54, R56 ;  /* 0x000000383636723e */ /* 0x000fce00000010ff */
.L_x_708:
[----:B------:R-:W-:Y:S05]  /*8750*/  BSYNC B2 ;  /* 0x0000000000027941 */ /* 0x000fea0003800000 */
.L_x_707:
[----:B------:R-:W-:-:S13]  /*8760*/  ISETP.GE.AND P4, PT, R62, R147, PT ;  /* 0x000000933e00720c */ /* 0x000fda0003f86270 */
[--C-:B------:R-:W-:Y:S02]  /*8770*/  @!P4 SHF.R.S32.HI R44, RZ, 0x1f, R62.reuse ;  /* 0x0000001fff2cc819 */ /* 0x100fe4000001143e */
[----:B------:R-:W-:-:S04]  /*8780*/  @!P4 IADD3 R62, P5, P6, R118, R130, R62 ;  /* 0x00000082763ec210 */ /* 0x000fc80007ebe03e */
[----:B------:R-:W-:Y:S02]  /*8790*/  @!P4 IADD3.X R156, R7, R156, R44, P5, P6 ;  /* 0x0000009c079cc210 */ /* 0x000fe40002fec42c */
[----:B------:R-:W-:-:S04]  /*87a0*/  LEA R44, P5, R60, R124, 0x1 ;  /* 0x0000007c3c2c7211 */ /* 0x000fc800078a08ff */
[----:B------:R-:W-:Y:S02]  /*87b0*/  LEA.HI.X R45, R60, R125, R61, 0x1, P5 ;  /* 0x0000007d3c2d7211 */ /* 0x000fe400028f0c3d */
[----:B------:R-:W-:-:S03]  /*87c0*/  @!P4 LEA R46, P5, R62, R124, 0x1 ;  /* 0x0000007c3e2ec211 */ /* 0x000fc600078a08ff */
[----:B0-----:R0:W-:Y:S01]  /*87d0*/  STG.E.128 desc[UR60][R44.64], R48 ;  /* 0x000000302c007986 */ /* 0x0011e2000c101d3c */
[----:B------:R-:W-:-:S05]  /*87e0*/  @!P4 LEA.HI.X R47, R62, R125, R156, 0x1, P5 ;  /* 0x0000007d3e2fc211 */ /* 0x000fca00028f0c9c */
[----:B--2---:R0:W-:Y:S04]  /*87f0*/  @!P4 STG.E.128 desc[UR60][R46.64], R52 ;  /* 0x000000342e00c986 */ /* 0x0041e8000c101d3c */
.L_x_698:
[----:B------:R-:W-:Y:S05]  /*8800*/  BSYNC B1 ;  /* 0x0000000000017941 */ /* 0x000fea0003800000 */
.L_x_697:
[-C--:B0-2---:R-:W-:Y:S02]  /*8810*/  IMAD R44, R151, R128.reuse, RZ ;  /* 0x00000080972c7224 */ /* 0x085fe400078e02ff */
[----:B------:R-:W-:-:S04]  /*8820*/  IMAD.WIDE.U32 R126, R229, R128, R126 ;  /* 0x00000080e57e7225 */ /* 0x000fc800078e007e */
[----:B------:R-:W-:Y:S01]  /*8830*/  IMAD R129, R229, R129, R44 ;  /* 0x00000081e5817224 */ /* 0x000fe200078e022c */
[----:B------:R-:W-:Y:S06]  /*8840*/  @P3 BRA `(.L_x_667) ;  /* 0x0000001c00183947 */ /* 0x000fec0003800000 */
[----:B------:R-:W-:Y:S01]  /*8850*/  ISETP.NE.AND P3, PT, R30, RZ, PT ;  /* 0x000000ff1e00720c */ /* 0x000fe20003f65270 */
[----:B------:R-:W-:Y:S01]  /*8860*/  BSSY B1, `(.L_x_709) ;  /* 0x0000085000017945 */ /* 0x000fe20003800000 */
[----:B------:R-:W-:-:S11]  /*8870*/  IMAD.IADD R56, R127, 0x1, R129 ;  /* 0x000000017f387824 */ /* 0x000fd600078e0281 */
[----:B------:R-:W-:Y:S05]  /*8880*/  @!P3 BRA `(.L_x_710) ;  /* 0x000000080008b947 */ /* 0x000fea0003800000 */
[----:B------:R-:W-:Y:S01]  /*8890*/  SEL R44, R132, R149, !P0 ;  /* 0x00000095842c7207 */ /* 0x000fe20004000000 */
[----:B------:R-:W-:Y:S01]  /*88a0*/  BSSY B2, `(.L_x_711) ;  /* 0x000007e000027945 */ /* 0x000fe20003800000 */
[----:B------:R-:W-:Y:S02]  /*88b0*/  IADD3 R47, P3, P4, R118, R126, R25 ;  /* 0x0000007e762f7210 */ /* 0x000fe40007c7e019 */
[----:B------:R-:W-:Y:S02]  /*88c0*/  SHF.R.S32.HI R45, RZ, 0x1f, R44 ;  /* 0x0000001fff2d7819 */ /* 0x000fe4000001142c */
[----:B---3--:R-:W-:Y:S02]  /*88d0*/  IADD3.X R48, R7, R56, R31, P3, P4 ;  /* 0x0000003807307210 */ /* 0x008fe40001fe841f */
[----:B------:R-:W-:Y:S02]  /*88e0*/  LEA.HI R44, R45, R44, RZ, 0x4 ;  /* 0x0000002c2d2c7211 */ /* 0x000fe400078f20ff */
[----:B------:R-:W-:-:S02]  /*88f0*/  SHF.R.U32.HI R50, RZ, 0x3, R206 ;  /* 0x00000003ff327819 */ /* 0x000fc400000116ce */
[----:B------:R-:W-:-:S05]  /*8900*/  LEA.HI.SX32 R49, R44, R101, 0x1c ;  /* 0x000000652c317211 */ /* 0x000fca00078fe2ff */
[----:B------:R-:W-:-:S05]  /*8910*/  IMAD.SHL.U32 R45, R49, 0x8, RZ ;  /* 0x00000008312d7824 */ /* 0x000fca00078e00ff */
[----:B------:R-:W-:-:S13]  /*8920*/  ISETP.GE.AND P3, PT, R45, R147, PT ;  /* 0x000000932d00720c */ /* 0x000fda0003f66270 */
[--C-:B------:R-:W-:Y:S02]  /*8930*/  @!P3 SHF.R.S32.HI R46, RZ, 0x1f, R45.reuse ;  /* 0x0000001fff2eb819 */ /* 0x100fe4000001142d */
[--C-:B------:R-:W-:Y:S02]  /*8940*/  @!P3 IADD3 R44, P4, P5, R118, R126, R45.reuse ;  /* 0x0000007e762cb210 */ /* 0x100fe40007d9e02d */
[----:B------:R-:W-:Y:S02]  /*8950*/  LOP3.LUT R45, R206, 0x38, R45, 0xf8, !PT ;  /* 0x00000038ce2d7812 */ /* 0x000fe400078ef82d */
[----:B------:R-:W-:Y:S02]  /*8960*/  @!P3 IADD3.X R46, R7, R56, R46, P4, P5 ;  /* 0x00000038072eb210 */ /* 0x000fe400027ea42e */
[----:B------:R-:W-:Y:S02]  /*8970*/  LEA R52, P4, R47, R124, 0x1 ;  /* 0x0000007c2f347211 */ /* 0x000fe400078808ff */
[----:B------:R-:W-:-:S02]  /*8980*/  LOP3.LUT R45, R45, R50, RZ, 0x3c, !PT ;  /* 0x000000322d2d7212 */ /* 0x000fc400078e3cff */
[----:B------:R-:W-:Y:S02]  /*8990*/  LEA.HI.X R53, R47, R125, R48, 0x1, P4 ;  /* 0x0000007d2f357211 */ /* 0x000fe400020f0c30 */
[----:B------:R-:W-:-:S04]  /*89a0*/  @!P3 LEA R54, P4, R44, R124, 0x1 ;  /* 0x0000007c2c36b211 */ /* 0x000fc800078808ff */
[----:B------:R-:W-:Y:S02]  /*89b0*/  @!P3 LEA.HI.X R55, R44, R125, R46, 0x1, P4 ;  /* 0x0000007d2c37b211 */ /* 0x000fe400020f0c2e */
[----:B------:R-:W-:Y:S02]  /*89c0*/  SHF.R.S32.HI R44, RZ, 0x1f, R49 ;  /* 0x0000001fff2c7819 */ /* 0x000fe40000011431 */
[----:B------:R-:W-:Y:S02]  /*89d0*/  ISETP.GE.AND P4, PT, R18, R121, PT ;  /* 0x000000791200720c */ /* 0x000fe40003f86270 */
[----:B------:R-:W-:-:S04]  /*89e0*/  LEA.HI R44, R44, R49, RZ, 0x3 ;  /* 0x000000312c2c7211 */ /* 0x000fc800078f18ff */
[----:B------:R-:W-:-:S05]  /*89f0*/  SHF.R.S32.HI R47, RZ, 0x3, R44 ;  /* 0x00000003ff2f7819 */ /* 0x000fca000001142c */
[----:B------:R-:W-:-:S04]  /*8a00*/  IMAD R44, R47, 0x1c00, R216 ;  /* 0x00001c002f2c7824 */ /* 0x000fc800078e02d8 */
[----:B------:R-:W-:Y:S02]  /*8a10*/  IMAD.IADD R44, R44, 0x1, R45 ;  /* 0x000000012c2c7824 */ /* 0x000fe400078e022d */
[C---:B------:R-:W-:Y:S02]  /*8a20*/  IMAD R45, R17.reuse, 0x5400, R144 ;  /* 0x00005400112d7824 */ /* 0x040fe400078e0290 */
[----:B------:R-:W-:Y:S02]  /*8a30*/  IMAD R47, R17, 0x5400, R44 ;  /* 0x00005400112f7824 */ /* 0x000fe400078e022c */
[--C-:B------:R-:W-:Y:S02]  /*8a40*/  IMAD R45, R45, 0x2, R16.reuse ;  /* 0x000000022d2d7824 */ /* 0x100fe400078e0210 */
[----:B------:R-:W-:-:S04]  /*8a50*/  IMAD R48, R47, 0x2, R16 ;  /* 0x000000022f307824 */ /* 0x000fc800078e0210 */
[----:B------:R-:W0:Y:S04]  /*8a60*/  LDS.128 R44, [R45+0x21400] ;  /* 0x021400002d2c7984 */ /* 0x000e280000000c00 */
[----:B------:R-:W2:Y:S01]  /*8a70*/  LDS.128 R48, [R48+0x21400] ;  /* 0x0214000030307984 */ /* 0x000ea20000000c00 */
[----:B------:R-:W-:Y:S05]  /*8a80*/  @P4 BRA `(.L_x_712) ;  /* 0x00000004007c4947 */ /* 0x000fea0003800000 */
[----:B------:R-:W-:Y:S01]  /*8a90*/  SHF.R.U64 R59, R88, 0x10, R89 ;  /* 0x00000010583b7819 */ /* 0x000fe20000001259 */
[----:B--2---:R-:W-:Y:S01]  /*8aa0*/  IMAD.U32 R63, R49, 0x10000, RZ ;  /* 0x00010000313f7824 */ /* 0x004fe200078e00ff */
[----:B------:R-:W-:Y:S01]  /*8ab0*/  SHF.R.U64 R57, R76, 0x10, R77 ;  /* 0x000000104c397819 */ /* 0x000fe2000000124d */
[----:B0-----:R-:W-:Y:S01]  /*8ac0*/  IMAD.U32 R61, R45, 0x10000, RZ ;  /* 0x000100002d3d7824 */ /* 0x001fe200078e00ff */
[----:B------:R-:W-:Y:S01]  /*8ad0*/  SHF.R.U32.HI R88, RZ, 0x10, R89 ;  /* 0x00000010ff587819 */ /* 0x000fe20000011659 */
[----:B------:R-:W-:Y:S01]  /*8ae0*/  IMAD.U32 R67, R51, 0x10000, RZ ;  /* 0x0001000033437824 */ /* 0x000fe200078e00ff */
[----:B------:R-:W-:Y:S01]  /*8af0*/  SHF.R.U32.HI R76, RZ, 0x10, R77 ;  /* 0x00000010ff4c7819 */ /* 0x000fe2000001164d */
[----:B------:R-:W-:Y:S01]  /*8b00*/  IMAD.U32 R66, R47, 0x10000, RZ ;  /* 0x000100002f427824 */ /* 0x000fe200078e00ff */
[----:B------:R-:W-:Y:S01]  /*8b10*/  PRMT R88, R174, 0x5432, R88 ;  /* 0x00005432ae587816 */ /* 0x000fe20000000058 */
[----:B------:R-:W-:Y:S01]  /*8b20*/  IMAD.U32 R77, R50, 0x10000, RZ ;  /* 0x00010000324d7824 */ /* 0x000fe200078e00ff */
[----:B------:R-:W-:Y:S01]  /*8b30*/  PRMT R76, R172, 0x5432, R76 ;  /* 0x00005432ac4c7816 */ /* 0x000fe2000000004c */
[----:B------:R-:W-:Y:S01]  /*8b40*/  IMAD.U32 R65, R46, 0x10000, RZ ;  /* 0x000100002e417824 */ /* 0x000fe200078e00ff */
[----:B------:R-:W-:-:S02]  /*8b50*/  SHF.R.U64 R58, R78, 0x10, R79 ;  /* 0x000000104e3a7819 */ /* 0x000fc4000000124f */
[----:B------:R-:W-:Y:S01]  /*8b60*/  SHF.R.U32.HI R78, RZ, 0x10, R79 ;  /* 0x00000010ff4e7819 */ /* 0x000fe2000001164f */
[----:B------:R-:W-:Y:S01]  /*8b70*/  IMAD.U32 R79, R88, 0x10000, RZ ;  /* 0x00010000584f7824 */ /* 0x000fe200078e00ff */
[--C-:B------:R-:W-:Y:S01]  /*8b80*/  SHF.R.U64 R60, R90, 0x10, R91.reuse ;  /* 0x000000105a3c7819 */ /* 0x100fe2000000125b */
[----:B------:R-:W-:Y:S01]  /*8b90*/  IMAD.U32 R89, R76, 0x10000, RZ ;  /* 0x000100004c597824 */ /* 0x000fe200078e00ff */
[----:B------:R-:W-:Y:S02]  /*8ba0*/  SHF.R.U32.HI R90, RZ, 0x10, R91 ;  /* 0x00000010ff5a7819 */ /* 0x000fe4000001165b */
[----:B------:R-:W-:Y:S01]  /*8bb0*/  LOP3.LUT R64, R49, 0xffff0000, RZ, 0xc0, !PT ;  /* 0xffff000031407812 */ /* 0x000fe200078ec0ff */
[----:B------:R-:W-:Y:S01]  /*8bc0*/  IMAD.U32 R49, R48, 0x10000, RZ ;  /* 0x0001000030317824 */ /* 0x000fe200078e00ff */
[----:B------:R-:W-:Y:S01]  /*8bd0*/  PRMT R91, R173, 0x5410, R60 ;  /* 0x00005410ad5b7816 */ /* 0x000fe2000000003c */
[C---:B------:R-:W-:Y:S01]  /*8be0*/  FMUL.FTZ R60, R63.reuse, R79 ;  /* 0x0000004f3f3c7220 */ /* 0x040fe20000410000 */
[----:B------:R-:W-:Y:S01]  /*8bf0*/  LOP3.LUT R88, R88, 0xffff0000, RZ, 0xc0, !PT ;  /* 0xffff000058587812 */ /* 0x000fe200078ec0ff */
[-C--:B------:R-:W-:Y:S01]  /*8c00*/  FMUL.FTZ R63, R63, R89.reuse ;  /* 0x000000593f3f7220 */ /* 0x080fe20000410000 */
[----:B------:R-:W-:Y:S01]  /*8c10*/  PRMT R90, R173, 0x5432, R90 ;  /* 0x00005432ad5a7816 */ /* 0x000fe2000000005a */
[----:B------:R-:W-:Y:S01]  /*8c20*/  FFMA.FTZ R60, R61, R89, -R60 ;  /* 0x000000593d3c7223 */ /* 0x000fe2000001083c */
[----:B------:R-:W-:Y:S01]  /*8c30*/  PRMT R78, R171, 0x5432, R78 ;  /* 0x00005432ab4e7816 */ /* 0x000fe2000000004e */
[----:B------:R-:W-:Y:S01]  /*8c40*/  FMUL.FTZ R92, R64, R88 ;  /* 0x00000058405c7220 */ /* 0x000fe20000410000 */
[----:B------:R-:W-:Y:S01]  /*8c50*/  LOP3.LUT R62, R45, 0xffff0000, RZ, 0xc0, !PT ;  /* 0xffff00002d3e7812 */ /* 0x000fe200078ec0ff */
[----:B------:R-:W-:Y:S01]  /*8c60*/  IMAD.U32 R89, R90, 0x10000, RZ ;  /* 0x000100005a597824 */ /* 0x000fe200078e00ff */
[----:B------:R-:W-:Y:S01]  /*8c70*/  LOP3.LUT R76, R76, 0xffff0000, RZ, 0xc0, !PT ;  /* 0xffff00004c4c7812 */ /* 0x000fe200078ec0ff */
[----:B------:R-:W-:Y:S01]  /*8c80*/  FFMA.FTZ R63, R61, R79, R63 ;  /* 0x0000004f3d3f7223 */ /* 0x000fe2000001003f */
[----:B------:R-:W-:Y:S01]  /*8c90*/  IMAD.U32 R61, R78, 0x10000, RZ ;  /* 0x000100004e3d7824 */ /* 0x000fe200078e00ff */
[----:B------:R-:W-:Y:S01]  /*8ca0*/  LOP3.LUT R51, R51, 0xffff0000, RZ, 0xc0, !PT ;  /* 0xffff000033337812 */ /* 0x000fe200078ec0ff */
[----:B------:R-:W-:-:S02]  /*8cb0*/  IMAD.U32 R45, R44, 0x10000, RZ ;  /* 0x000100002c2d7824 */ /* 0x000fc400078e00ff */
[-C--:B------:R-:W-:Y:S01]  /*8cc0*/  FMUL.FTZ R64, R64, R76.reuse ;  /* 0x0000004c40407220 */ /* 0x080fe20000410000 */
[----:B------:R-:W-:Y:S01]  /*8cd0*/  FFMA.FTZ R92, R62, R76, -R92 ;  /* 0x0000004c3e5c7223 */ /* 0x000fe2000001085c */
[C---:B------:R-:W-:Y:S01]  /*8ce0*/  FMUL.FTZ R76, R67.reuse, R89 ;  /* 0x00000059434c7220 */ /* 0x040fe20000410000 */
[----:B------:R-:W-:Y:S01]  /*8cf0*/  LOP3.LUT R90, R90, 0xffff0000, RZ, 0xc0, !PT ;  /* 0xffff00005a5a7812 */ /* 0x000fe200078ec0ff */
[-C--:B------:R-:W-:Y:S01]  /*8d00*/  FMUL.FTZ R67, R67, R61.reuse ;  /* 0x0000003d43437220 */ /* 0x080fe20000410000 */
[----:B------:R-:W-:Y:S01]  /*8d10*/  PRMT R59, R174, 0x5410, R59 ;  /* 0x00005410ae3b7816 */ /* 0x000fe2000000003b */
[----:B------:R-:W-:Y:S01]  /*8d20*/  FFMA.FTZ R64, R62, R88, R64 ;  /* 0x000000583e407223 */ /* 0x000fe20000010040 */
[----:B------:R-:W-:Y:S01]  /*8d30*/  PRMT R57, R172, 0x5410, R57 ;  /* 0x00005410ac397816 */ /* 0x000fe20000000039 */
[----:B------:R-:W-:Y:S01]  /*8d40*/  FFMA.FTZ R76, R66, R61, -R76 ;  /* 0x0000003d424c7223 */ /* 0x000fe2000001084c */
[----:B------:R-:W-:Y:S01]  /*8d50*/  LOP3.LUT R78, R78, 0xffff0000, RZ, 0xc0, !PT ;  /* 0xffff00004e4e7812 */ /* 0x000fe200078ec0ff */
[----:B------:R-:W-:Y:S01]  /*8d60*/  FFMA.FTZ R67, R66, R89, R67 ;  /* 0x0000005942437223 */ /* 0x000fe20000010043 */
[----:B------:R-:W-:Y:S01]  /*8d70*/  LOP3.LUT R47, R47, 0xffff0000, RZ, 0xc0, !PT ;  /* 0xffff00002f2f7812 */ /* 0x000fe200078ec0ff */
[----:B------:R-:W-:Y:S01]  /*8d80*/  FMUL.FTZ R88, R51, R90 ;  /* 0x0000005a33587220 */ /* 0x000fe20000410000 */
[----:B------:R-:W-:-:S02]  /*8d90*/  IMAD.U32 R66, R59, 0x10000, RZ ;  /* 0x000100003b427824 */ /* 0x000fc400078e00ff */
[-C--:B------:R-:W-:Y:S01]  /*8da0*/  FMUL.FTZ R94, R51, R78.reuse ;  /* 0x0000004e335e7220 */ /* 0x080fe20000410000 */
[----:B------:R-:W-:Y:S01]  /*8db0*/  IMAD.U32 R62, R57, 0x10000, RZ ;  /* 0x00010000393e7824 */ /* 0x000fe200078e00ff */
[----:B------:R-:W-:Y:S01]  /*8dc0*/  LOP3.LUT R48, R48, 0xffff0000, RZ, 0xc0, !PT ;  /* 0xffff000030307812 */ /* 0x000fe200078ec0ff */
[----:B------:R-:W-:Y:S01]  /*8dd0*/  FFMA.FTZ R51, R47, R78, -R88 ;  /* 0x0000004e2f337223 */ /* 0x000fe20000010858 */
[----:B------:R-:W-:Y:S01]  /*8de0*/  LOP3.LUT R59, R59, 0xffff0000, RZ, 0xc0, !PT ;  /* 0xffff00003b3b7812 */ /* 0x000fe200078ec0ff */
[----:B------:R-:W-:Y:S01]  /*8df0*/  FMUL.FTZ R78, R49, R66 ;  /* 0x00000042314e7220 */ /* 0x000fe20000410000 */
[----:B------:R-:W-:Y:S01]  /*8e00*/  LOP3.LUT R57, R57, 0xffff0000, RZ, 0xc0, !PT ;  /* 0xffff000039397812 */ /* 0x000fe200078ec0ff */
[----:B------:R-:W-:Y:S01]  /*8e10*/  FMUL.FTZ R49, R49, R62 ;  /* 0x0000003e31317220 */ /* 0x000fe20000410000 */
[----:B------:R-:W-:Y:S01]  /*8e20*/  LOP3.LUT R44, R44, 0xffff0000, RZ, 0xc0, !PT ;  /* 0xffff00002c2c7812 */ /* 0x000fe200078ec0ff */
[----:B------:R-:W-:Y:S01]  /*8e30*/  FFMA.FTZ R94, R47, R90, R94 ;  /* 0x0000005a2f5e7223 */ /* 0x000fe2000001005e */
[C---:B------:R-:W-:Y:S01]  /*8e40*/  FMUL.FTZ R47, R48.reuse, R59 ;  /* 0x0000003b302f7220 */ /* 0x040fe20000410000 */
[----:B------:R-:W-:Y:S01]  /*8e50*/  PRMT R58, R171, 0x5410, R58 ;  /* 0x00005410ab3a7816 */ /* 0x000fe2000000003a */
[C---:B------:R-:W-:Y:S01]  /*8e60*/  FFMA.FTZ R78, R45.reuse, R62, -R78 ;  /* 0x0000003e2d4e7223 */ /* 0x040fe2000001084e */
[----:B------:R-:W-:Y:S01]  /*8e70*/  FFMA.FTZ R49, R45, R66, R49 ;  /* 0x000000422d317223 */ /* 0x000fe20000010031 */
[-C--:B------:R-:W-:Y:S01]  /*8e80*/  FMUL.FTZ R45, R48, R57.reuse ;  /* 0x00000039302d7220 */ /* 0x080fe20000410000 */
[C---:B------:R-:W-:Y:S01]  /*8e90*/  IMAD.U32 R48, R91.reuse, 0x10000, RZ ;  /* 0x000100005b307824 */ /* 0x040fe200078e00ff */
[----:B------:R-:W-:Y:S01]  /*8ea0*/  LOP3.LUT R50, R50, 0xffff0000, RZ, 0xc0, !PT ;  /* 0xffff000032327812 */ /* 0x000fe200078ec0ff */
[----:B------:R-:W-:Y:S01]  /*8eb0*/  FFMA.FTZ R47, R44, R57, -R47 ;  /* 0x000000392c2f7223 */ /* 0x000fe2000001082f */
[----:B------:R-:W-:Y:S01]  /*8ec0*/  LOP3.LUT R91, R91, 0xffff0000, RZ, 0xc0, !PT ;  /* 0xffff00005b5b7812 */ /* 0x000fe200078ec0ff */
[C---:B------:R-:W-:Y:S01]  /*8ed0*/  IMAD.U32 R62, R58.reuse, 0x10000, RZ ;  /* 0x000100003a3e7824 */ /* 0x040fe200078e00ff */
[----:B------:R-:W-:Y:S01]  /*8ee0*/  LOP3.LUT R57, R58, 0xffff0000, RZ, 0xc0, !PT ;  /* 0xffff00003a397812 */ /* 0x000fe200078ec0ff */
[----:B------:R-:W-:Y:S01]  /*8ef0*/  FFMA.FTZ R44, R44, R59, R45 ;  /* 0x0000003b2c2c7223 */ /* 0x000fe2000001002d */
[----:B------:R-:W-:Y:S01]  /*8f00*/  LOP3.LUT R46, R46, 0xffff0000, RZ, 0xc0, !PT ;  /* 0xffff00002e2e7812 */ /* 0x000fe200078ec0ff */
[C---:B------:R-:W-:Y:S01]  /*8f10*/  FMUL.FTZ R58, R77.reuse, R48 ;  /* 0x000000304d3a7220 */ /* 0x040fe20000410000 */
[C---:B------:R-:W-:Y:S01]  /*8f20*/  FMUL.FTZ R45, R50.reuse, R91 ;  /* 0x0000005b322d7220 */ /* 0x040fe20000410000 */
[----:B------:R-:W-:Y:S01]  /*8f30*/  FMUL.FTZ R77, R77, R62 ;  /* 0x0000003e4d4d7220 */ /* 0x000fe20000410000 */
[----:B------:R-:W-:Y:S01]  /*8f40*/  FMUL.FTZ R50, R50, R57 ;  /* 0x0000003932327220 */ /* 0x000fe20000410000 */
[----:B------:R-:W-:Y:S01]  /*8f50*/  F2FP.BF16.F32.PACK_AB R47, R47, R78 ;  /* 0x0000004e2f2f723e */ /* 0x000fe200000010ff */
[C---:B------:R-:W-:Y:S01]  /*8f60*/  FFMA.FTZ R62, R65.reuse, R62, -R58 ;  /* 0x0000003e413e7223 */ /* 0x040fe2000001083a */
[----:B------:R-:W-:Y:S01]  /*8f70*/  FFMA.FTZ R48, R65, R48, R77 ;  /* 0x0000003041307223 */ /* 0x000fe2000001004d */
[C---:B------:R-:W-:Y:S01]  /*8f80*/  FFMA.FTZ R91, R46.reuse, R91, R50 ;  /* 0x0000005b2e5b7223 */ /* 0x040fe20000010032 */
[----:B------:R-:W-:Y:S01]  /*8f90*/  FFMA.FTZ R45, R46, R57, -R45 ;  /* 0x000000392e2d7223 */ /* 0x000fe2000001082d */
[----:B------:R-:W-:-:S02]  /*8fa0*/  F2FP.BF16.F32.PACK_AB R51, R51, R76 ;  /* 0x0000004c3333723e */ /* 0x000fc400000010ff */
[----:B------:R-:W-:Y:S01]  /*8fb0*/  F2FP.BF16.F32.PACK_AB R50, R44, R49 ;  /* 0x000000312c32723e */ /* 0x000fe200000010ff */
[----:B------:R-:W-:Y:S01]  /*8fc0*/  IMAD.MOV.U32 R44, RZ, RZ, R47 ;  /* 0x000000ffff2c7224 */ /* 0x000fe200078e002f */
[----:B------:R-:W-:Y:S01]  /*8fd0*/  F2FP.BF16.F32.PACK_AB R60, R92, R60 ;  /* 0x0000003c5c3c723e */ /* 0x000fe200000010ff */
[----:B------:R-:W-:Y:S01]  /*8fe0*/  IMAD.MOV.U32 R47, RZ, RZ, R51 ;  /* 0x000000ffff2f7224 */ /* 0x000fe200078e0033 */
[----:B------:R-:W-:Y:S02]  /*8ff0*/  F2FP.BF16.F32.PACK_AB R63, R64, R63 ;  /* 0x0000003f403f723e */ /* 0x000fe400000010ff */
[----:B------:R-:W-:Y:S02]  /*9000*/  F2FP.BF16.F32.PACK_AB R67, R94, R67 ;  /* 0x000000435e43723e */ /* 0x000fe400000010ff */
[----:B------:R-:W-:Y:S01]  /*9010*/  F2FP.BF16.F32.PACK_AB R66, R91, R48 ;  /* 0x000000305b42723e */ /* 0x000fe200000010ff */
[----:B------:R-:W-:Y:S01]  /*9020*/  IMAD.MOV.U32 R48, RZ, RZ, R50 ;  /* 0x000000ffff307224 */ /* 0x000fe200078e0032 */
[----:B------:R-:W-:Y:S01]  /*9030*/  F2FP.BF16.F32.PACK_AB R46, R45, R62 ;  /* 0x0000003e2d2e723e */ /* 0x000fe200000010ff */
[----:B------:R-:W-:-:S02]  /*9040*/  IMAD.MOV.U32 R45, RZ, RZ, R60 ;  /* 0x000000ffff2d7224 */ /* 0x000fc400078e003c */
[----:B------:R-:W-:Y:S02]  /*9050*/  IMAD.MOV.U32 R49, RZ, RZ, R63 ;  /* 0x000000ffff317224 */ /* 0x000fe400078e003f */
[----:B------:R-:W-:Y:S02]  /*9060*/  IMAD.MOV.U32 R50, RZ, RZ, R66 ;  /* 0x000000ffff327224 */ /* 0x000fe400078e0042 */
[----:B------:R-:W-:-:S07]  /*9070*/  IMAD.MOV.U32 R51, RZ, RZ, R67 ;  /* 0x000000ffff337224 */ /* 0x000fce00078e0043 */
.L_x_712:
[----:B------:R-:W-:Y:S05]  /*9080*/  BSYNC B2 ;  /* 0x0000000000027941 */ /* 0x000fea0003800000 */
.L_x_711:
[----:B0-----:R0:W-:Y:S04]  /*9090*/  STG.E.128 desc[UR60][R52.64], R44 ;  /* 0x0000002c34007986 */ /* 0x0011e8000c101d3c */
[----:B--2---:R0:W-:Y:S02]  /*90a0*/  @!P3 STG.E.128 desc[UR60][R54.64], R48 ;  /* 0x000000303600b986 */ /* 0x0041e4000c101d3c */
.L_x_710:
[----:B------:R-:W-:Y:S05]  /*90b0*/  BSYNC B1 ;  /* 0x0000000000017941 */ /* 0x000fea0003800000 */
.L_x_709:
[----:B------:R-:W-:Y:S01]  /*90c0*/  ISETP.NE.AND P3, PT, R34, RZ, PT ;  /* 0x000000ff2200720c */ /* 0x000fe20003f65270 */
[----:B------:R-:W-:-:S12]  /*90d0*/  BSSY B1, `(.L_x_713) ;  /* 0x0000082000017945 */ /* 0x000fd80003800000 */
[----:B------:R-:W-:Y:S05]  /*90e0*/  @!P3 BRA `(.L_x_714) ;  /* 0x000000080000b947 */ /* 0x000fea0003800000 */
[----:B0-----:R-:W-:Y:S01]  /*90f0*/  SEL R44, R132, R149, !P1 ;  /* 0x00000095842c7207 */ /* 0x001fe20004800000 */
[----:B------:R-:W-:Y:S01]  /*9100*/  BSSY B2, `(.L_x_715) ;  /* 0x000007c000027945 */ /* 0x000fe20003800000 */
[----:B------:R-:W-:Y:S02]  /*9110*/  IADD3 R46, P3, P4, R118, R126, R27 ;  /* 0x0000007e762e7210 */ /* 0x000fe40007c7e01b */
[----:B------:R-:W-:Y:S02]  /*9120*/  SHF.R.S32.HI R45, RZ, 0x1f, R44 ;  /* 0x0000001fff2d7819 */ /* 0x000fe4000001142c */
[----:B------:R-:W-:Y:S02]  /*9130*/  IADD3.X R47, R7, R56, R32, P3, P4 ;  /* 0x00000038072f7210 */ /* 0x000fe40001fe8420 */
[----:B------:R-:W-:Y:S02]  /*9140*/  LEA.HI R45, R45, R44, RZ, 0x4 ;  /* 0x0000002c2d2d7211 */ /* 0x000fe400078f20ff */
[----:B---3--:R-:W-:-:S02]  /*9150*/  SHF.R.U32.HI R50, RZ, 0x3, R206 ;  /* 0x00000003ff327819 */ /* 0x008fc400000116ce */
[----:B------:R-:W-:-:S05]  /*9160*/  LEA.HI.SX32 R48, R45, R26, 0x1c ;  /* 0x0000001a2d307211 */ /* 0x000fca00078fe2ff */
[----:B------:R-:W-:-:S05]  /*9170*/  IMAD.SHL.U32 R49, R48, 0x8, RZ ;  /* 0x0000000830317824 */ /* 0x000fca00078e00ff */
[----:B------:R-:W-:-:S13]  /*9180*/  ISETP.GE.AND P3, PT, R49, R147, PT ;  /* 0x000000933100720c */ /* 0x000fda0003f66270 */
[--C-:B------:R-:W-:Y:S02]  /*9190*/  @!P3 SHF.R.S32.HI R45, RZ, 0x1f, R49.reuse ;  /* 0x0000001fff2db819 */ /* 0x100fe40000011431 */
[----:B------:R-:W-:-:S04]  /*91a0*/  @!P3 IADD3 R44, P4, P5, R118, R126, R49 ;  /* 0x0000007e762cb210 */ /* 0x000fc80007d9e031 */
[----:B------:R-:W-:Y:S02]  /*91b0*/  @!P3 IADD3.X R45, R7, R56, R45, P4, P5 ;  /* 0x00000038072db210 */ /* 0x000fe400027ea42d */
[----:B------:R-:W-:-:S04]  /*91c0*/  LEA R52, P4, R46, R124, 0x1 ;  /* 0x0000007c2e347211 */ /* 0x000fc800078808ff */
[----:B------:R-:W-:Y:S02]  /*91d0*/  LEA.HI.X R53, R46, R125, R47, 0x1, P4 ;  /* 0x0000007d2e357211 */ /* 0x000fe400020f0c2f */
[----:B------:R-:W-:-:S04]  /*91e0*/  @!P3 LEA R54, P4, R44, R124, 0x1 ;  /* 0x0000007c2c36b211 */ /* 0x000fc800078808ff */
[----:B------:R-:W-:Y:S02]  /*91f0*/  @!P3 LEA.HI.X R55, R44, R125, R45, 0x1, P4 ;  /* 0x0000007d2c37b211 */ /* 0x000fe400020f0c2d */
[----:B------:R-:W-:Y:S02]  /*9200*/  SHF.R.S32.HI R45, RZ, 0x1f, R48 ;  /* 0x0000001fff2d7819 */ /* 0x000fe40000011430 */
[----:B------:R-:W-:Y:S02]  /*9210*/  LOP3.LUT R44, R206, 0x38, R49, 0xf8, !PT ;  /* 0x00000038ce2c7812 */ /* 0x000fe400078ef831 */
[----:B------:R-:W-:Y:S02]  /*9220*/  LEA.HI R45, R45, R48, RZ, 0x3 ;  /* 0x000000302d2d7211 */ /* 0x000fe400078f18ff */
[----:B------:R-:W-:Y:S02]  /*9230*/  LOP3.LUT R44, R44, R50, RZ, 0x3c, !PT ;  /* 0x000000322c2c7212 */ /* 0x000fe400078e3cff */
[----:B------:R-:W-:-:S02]  /*9240*/  SHF.R.S32.HI R45, RZ, 0x3, R45 ;  /* 0x00000003ff2d7819 */ /* 0x000fc4000001142d */
[----:B------:R-:W-:-:S03]  /*9250*/  ISETP.GE.AND P4, PT, R0, R121, PT ;  /* 0x000000790000720c */ /* 0x000fc60003f86270 */
        /* <DEDUP_REMOVED lines=17> */
[----:B------:R-:W-:Y:S01]  /*9370*/  SHF.R.U64 R58, R74, 0x10, R75 ;  /* 0x000000104a3a7819 */ /* 0x000fe2000000124b */
[----:B------:R-:W-:Y:S01]  /*9380*/  IMAD.U32 R65, R46, 0x10000, RZ ;  /* 0x000100002e417824 */ /* 0x000fe200078e00ff */
[----:B------:R-:W-:-:S02]  /*9390*/  PRMT R57, R162, 0x5432, R57 ;  /* 0x00005432a2397816 */ /* 0x000fc40000000039 */
[----:B------:R-:W-:Y:S02]  /*93a0*/  SHF.R.U32.HI R74, RZ, 0x10, R75 ;  /* 0x00000010ff4a7819 */ /* 0x000fe4000001164b */
[----:B------:R-:W-:Y:S02]  /*93b0*/  PRMT R162, R162, 0x5410, R73 ;  /* 0x00005410a2a27816 */ /* 0x000fe40000000049 */
[----:B------:R-:W-:Y:S02]  /*93c0*/  PRMT R85, R164, 0x5432, R85 ;  /* 0x00005432a4557816 */ /* 0x000fe40000000055 */
[--C-:B------:R-:W-:Y:S02]  /*93d0*/  SHF.R.U64 R60, R86, 0x10, R87.reuse ;  /* 0x00000010563c7819 */ /* 0x100fe40000001257 */
[----:B------:R-:W-:Y:S01]  /*93e0*/  PRMT R58, R163, 0x5432, R58 ;  /* 0x00005432a33a7816 */ /* 0x000fe2000000003a */
[----:B------:R-:W-:Y:S01]  /*93f0*/  IMAD.U32 R76, R85, 0x10000, RZ ;  /* 0x00010000554c7824 */ /* 0x000fe200078e00ff */
[----:B------:R-:W-:-:S02]  /*9400*/  SHF.R.U32.HI R86, RZ, 0x10, R87 ;  /* 0x00000010ff567819 */ /* 0x000fc40000011657 */
[----:B------:R-:W-:Y:S01]  /*9410*/  PRMT R163, R163, 0x5410, R74 ;  /* 0x00005410a3a37816 */ /* 0x000fe2000000004a */
[----:B------:R-:W-:Y:S01]  /*9420*/  IMAD.U32 R74, R162, 0x10000, RZ ;  /* 0x00010000a24a7824 */ /* 0x000fe200078e00ff */
[----:B------:R-:W-:Y:S01]  /*9430*/  LOP3.LUT R64, R49, 0xffff0000, RZ, 0xc0, !PT ;  /* 0xffff000031407812 */ /* 0x000fe200078ec0ff */
[----:B------:R-:W-:Y:S01]  /*9440*/  FMUL.FTZ R78, R63, R76 ;  /* 0x0000004c3f4e7220 */ /* 0x000fe20000410000 */
[----:B------:R-:W-:Y:S01]  /*9450*/  PRMT R60, R161, 0x5432, R60 ;  /* 0x00005432a13c7816 */ /* 0x000fe2000000003c */
[-C--:B------:R-:W-:Y:S01]  /*9460*/  FMUL.FTZ R84, R63, R74.reuse ;  /* 0x0000004a3f547220 */ /* 0x080fe20000410000 */
[----:B------:R-:W-:Y:S01]  /*9470*/  LOP3.LUT R85, R85, 0xffff0000, RZ, 0xc0, !PT ;  /* 0xffff000055557812 */ /* 0x000fe200078ec0ff */
[----:B------:R-:W-:Y:S01]  /*9480*/  IMAD.U32 R73, R163, 0x10000, RZ ;  /* 0x00010000a3497824 */ /* 0x000fe200078e00ff */
[----:B------:R-:W-:Y:S01]  /*9490*/  PRMT R161, R161, 0x5410, R86 ;  /* 0x00005410a1a17816 */ /* 0x000fe20000000056 */
[----:B------:R-:W-:Y:S01]  /*94a0*/  IMAD.U32 R49, R48, 0x10000, RZ ;  /* 0x0001000030317824 */ /* 0x000fe200078e00ff */
[----:B------:R-:W-:Y:S01]  /*94b0*/  LOP3.LUT R63, R162, 0xffff0000, RZ, 0xc0, !PT ;  /* 0xffff0000a23f7812 */ /* 0x000fe200078ec0ff */
[----:B------:R-:W-:Y:S01]  /*94c0*/  FMUL.FTZ R77, R64, R85 ;  /* 0x00000055404d7220 */ /* 0x000fe20000410000 */
[----:B------:R-:W-:Y:S01]  /*94d0*/  LOP3.LUT R62, R45, 0xffff0000, RZ, 0xc0, !PT ;  /* 0xffff00002d3e7812 */ /* 0x000fe200078ec0ff */
[----:B------:R-:W-:Y:S01]  /*94e0*/  IMAD.U32 R75, R161, 0x10000, RZ ;  /* 0x00010000a14b7824 */ /* 0x000fe200078e00ff */
[----:B------:R-:W-:Y:S01]  /*94f0*/  PRMT R164, R164, 0x5410, R59 ;  /* 0x00005410a4a47816 */ /* 0x000fe2000000003b */
[-C--:B------:R-:W-:Y:S01]  /*9500*/  FMUL.FTZ R79, R64, R63.reuse ;  /* 0x0000003f404f7220 */ /* 0x080fe20000410000 */
[----:B------:R-:W-:Y:S01]  /*9510*/  FFMA.FTZ R59, R61, R74, -R78 ;  /* 0x0000004a3d3b7223 */ /* 0x000fe2000001084e */
[----:B------:R-:W-:Y:S01]  /*9520*/  FFMA.FTZ R64, R62, R63, -R77 ;  /* 0x0000003f3e407223 */ /* 0x000fe2000001084d */
[----:B------:R-:W-:Y:S01]  /*9530*/  LOP3.LUT R51, R51, 0xffff0000, RZ, 0xc0, !PT ;  /* 0xffff000033337812 */ /* 0x000fe200078ec0ff */
[C---:B------:R-:W-:Y:S01]  /*9540*/  FMUL.FTZ R63, R72.reuse, R75 ;  /* 0x0000004b483f7220 */ /* 0x040fe20000410000 */
[----:B------:R-:W-:Y:S01]  /*9550*/  LOP3.LUT R78, R161, 0xffff0000, RZ, 0xc0, !PT ;  /* 0xffff0000a14e7812 */ /* 0x000fe200078ec0ff */
[-C--:B------:R-:W-:Y:S01]  /*9560*/  FMUL.FTZ R74, R72, R73.reuse ;  /* 0x00000049484a7220 */ /* 0x080fe20000410000 */
[----:B------:R-:W-:Y:S01]  /*9570*/  LOP3.LUT R72, R163, 0xffff0000, RZ, 0xc0, !PT ;  /* 0xffff0000a3487812 */ /* 0x000fe200078ec0ff */
[----:B------:R-:W-:Y:S01]  /*9580*/  FFMA.FTZ R61, R61, R76, R84 ;  /* 0x0000004c3d3d7223 */ /* 0x000fe20000010054 */
[----:B------:R-:W-:Y:S01]  /*9590*/  LOP3.LUT R47, R47, 0xffff0000, RZ, 0xc0, !PT ;  /* 0xffff00002f2f7812 */ /* 0x000fe200078ec0ff */
[C---:B------:R-:W-:Y:S01]  /*95a0*/  FFMA.FTZ R63, R66.reuse, R73, -R63 ;  /* 0x00000049423f7223 */ /* 0x040fe2000001083f */
[----:B------:R-:W-:Y:S01]  /*95b0*/  FFMA.FTZ R66, R66, R75, R74 ;  /* 0x0000004b42427223 */ /* 0x000fe2000001004a */
[----:B------:R-:W-:Y:S01]  /*95c0*/  FMUL.FTZ R84, R51, R78 ;  /* 0x0000004e33547220 */ /* 0x000fe20000410000 */
[----:B------:R-:W-:-:S02]  /*95d0*/  IMAD.U32 R74, R57, 0x10000, RZ ;  /* 0x00010000394a7824 */ /* 0x000fc400078e00ff */
[-C--:B------:R-:W-:Y:S01]  /*95e0*/  FMUL.FTZ R86, R51, R72.reuse ;  /* 0x0000004833567220 */ /* 0x080fe20000410000 */
[----:B------:R-:W-:Y:S01]  /*95f0*/  IMAD.U32 R76, R164, 0x10000, RZ ;  /* 0x00010000a44c7824 */ /* 0x000fe200078e00ff */
[----:B------:R-:W-:Y:S01]  /*9600*/  LOP3.LUT R48, R48, 0xffff0000, RZ, 0xc0, !PT ;  /* 0xffff000030307812 */ /* 0x000fe200078ec0ff */
[----:B------:R-:W-:Y:S01]  /*9610*/  FFMA.FTZ R72, R47, R72, -R84 ;  /* 0x000000482f487223 */ /* 0x000fe20000010854 */
[----:B------:R-:W-:Y:S01]  /*9620*/  LOP3.LUT R51, R164, 0xffff0000, RZ, 0xc0, !PT ;  /* 0xffff0000a4337812 */ /* 0x000fe200078ec0ff */
[C---:B------:R-:W-:Y:S01]  /*9630*/  IMAD.U32 R45, R44.reuse, 0x10000, RZ ;  /* 0x000100002c2d7824 */ /* 0x040fe200078e00ff */
[----:B------:R-:W-:Y:S01]  /*9640*/  LOP3.LUT R57, R57, 0xffff0000, RZ, 0xc0, !PT ;  /* 0xffff000039397812 */ /* 0x000fe200078ec0ff */
[C---:B------:R-:W-:Y:S01]  /*9650*/  FMUL.FTZ R84, R49.reuse, R76 ;  /* 0x0000004c31547220 */ /* 0x040fe20000410000 */
[-C--:B------:R-:W-:Y:S01]  /*9660*/  FMUL.FTZ R73, R49, R74.reuse ;  /* 0x0000004a31497220 */ /* 0x080fe20000410000 */
[----:B------:R-:W-:Y:S01]  /*9670*/  LOP3.LUT R44, R44, 0xffff0000, RZ, 0xc0, !PT ;  /* 0xffff00002c2c7812 */ /* 0x000fe200078ec0ff */
[----:B------:R-:W-:Y:S01]  /*9680*/  FMUL.FTZ R75, R48, R51 ;  /* 0x00000033304b7220 */ /* 0x000fe20000410000 */
[----:B------:R-:W-:Y:S01]  /*9690*/  LOP3.LUT R67, R46, 0xffff0000, RZ, 0xc0, !PT ;  /* 0xffff00002e437812 */ /* 0x000fe200078ec0ff */
[C---:B------:R-:W-:Y:S01]  /*96a0*/  FFMA.FTZ R49, R45.reuse, R74, -R84 ;  /* 0x0000004a2d317223 */ /* 0x040fe20000010854 */
[----:B------:R-:W-:Y:S01]  /*96b0*/  FFMA.FTZ R73, R45, R76, R73 ;  /* 0x0000004c2d497223 */ /* 0x000fe20000010049 */
[-C--:B------:R-:W-:Y:S01]  /*96c0*/  FMUL.FTZ R77, R48, R57.reuse ;  /* 0x00000039304d7220 */ /* 0x080fe20000410000 */
[C---:B------:R-:W-:Y:S01]  /*96d0*/  IMAD.U32 R46, R50.reuse, 0x10000, RZ ;  /* 0x00010000322e7824 */ /* 0x040fe200078e00ff */
[----:B------:R-:W-:Y:S01]  /*96e0*/  LOP3.LUT R50, R50, 0xffff0000, RZ, 0xc0, !PT ;  /* 0xffff000032327812 */ /* 0x000fe200078ec0ff */
[C---:B------:R-:W-:Y:S01]  /*96f0*/  IMAD.U32 R48, R60.reuse, 0x10000, RZ ;  /* 0x000100003c307824 */ /* 0x040fe200078e00ff */
[----:B------:R-:W-:Y:S01]  /*9700*/  LOP3.LUT R60, R60, 0xffff0000, RZ, 0xc0, !PT ;  /* 0xffff00003c3c7812 */ /* 0x000fe200078ec0ff */
[C---:B------:R-:W-:Y:S01]  /*9710*/  IMAD.U32 R45, R58.reuse, 0x10000, RZ ;  /* 0x000100003a2d7824 */ /* 0x040fe200078e00ff */
[----:B------:R-:W-:Y:S01]  /*9720*/  LOP3.LUT R58, R58, 0xffff0000, RZ, 0xc0, !PT ;  /* 0xffff00003a3a7812 */ /* 0x000fe200078ec0ff */
[C---:B------:R-:W-:Y:S01]  /*9730*/  FFMA.FTZ R74, R44.reuse, R57, -R75 ;  /* 0x000000392c4a7223 */ /* 0x040fe2000001084b */
[----:B------:R-:W-:Y:S01]  /*9740*/  FFMA.FTZ R44, R44, R51, R77 ;  /* 0x000000332c2c7223 */ /* 0x000fe2000001004d */
[C---:B------:R-:W-:Y:S01]  /*9750*/  FMUL.FTZ R76, R46.reuse, R48 ;  /* 0x000000302e4c7220 */ /* 0x040fe20000410000 */
[----:B------:R-:W-:Y:S01]  /*9760*/  FMUL.FTZ R51, R46, R45 ;  /* 0x0000002d2e337220 */ /* 0x000fe20000410000 */
[----:B------:R-:W-:Y:S01]  /*9770*/  FFMA.FTZ R62, R62, R85, R79 ;  /* 0x000000553e3e7223 */ /* 0x000fe2000001004f */
[----:B------:R-:W-:Y:S01]  /*9780*/  FFMA.FTZ R47, R47, R78, R86 ;  /* 0x0000004e2f2f7223 */ /* 0x000fe20000010056 */
        /* <DEDUP_REMOVED lines=8> */
[----:B------:R-:W-:Y:S02]  /*9810*/  F2FP.BF16.F32.PACK_AB R61, R62, R61 ;  /* 0x0000003d3e3d723e */ /* 0x000fe400000010ff */
[----:B------:R-:W-:Y:S01]  /*9820*/  F2FP.BF16.F32.PACK_AB R66, R47, R66 ;  /* 0x000000422f42723e */ /* 0x000fe200000010ff */
[----:B------:R-:W-:Y:S01]  /*9830*/  IMAD.MOV.U32 R47, RZ, RZ, R63 ;  /* 0x000000ffff2f7224 */ /* 0x000fe200078e003f */
[----:B------:R-:W-:Y:S01]  /*9840*/  F2FP.BF16.F32.PACK_AB R58, R74, R49 ;  /* 0x000000314a3a723e */ /* 0x000fe200000010ff */
[----:B------:R-:W-:Y:S01]  /*9850*/  IMAD.MOV.U32 R49, RZ, RZ, R61 ;  /* 0x000000ffff317224 */ /* 0x000fe200078e003d */
[----:B------:R-:W-:Y:S02]  /*9860*/  F2FP.BF16.F32.PACK_AB R48, R44, R73 ;  /* 0x000000492c30723e */ /* 0x000fe400000010ff */
[----:B------:R-:W-:Y:S01]  /*9870*/  F2FP.BF16.F32.PACK_AB R46, R45, R76 ;  /* 0x0000004c2d2e723e */ /* 0x000fe200000010ff */
[----:B------:R-:W-:Y:S01]  /*9880*/  IMAD.MOV.U32 R44, RZ, RZ, R58 ;  /* 0x000000ffff2c7224 */ /* 0x000fe200078e003a */
[----:B------:R-:W-:Y:S01]  /*9890*/  F2FP.BF16.F32.PACK_AB R50, R60, R51 ;  /* 0x000000333c32723e */ /* 0x000fe200000010ff */
[----:B------:R-:W-:-:S02]  /*98a0*/  IMAD.MOV.U32 R45, RZ, RZ, R59 ;  /* 0x000000ffff2d7224 */ /* 0x000fc400078e003b */
[----:B------:R-:W-:-:S07]  /*98b0*/  IMAD.MOV.U32 R51, RZ, RZ, R66 ;  /* 0x000000ffff337224 */ /* 0x000fce00078e0042 */
.L_x_716:
[----:B------:R-:W-:Y:S05]  /*98c0*/  BSYNC B2 ;  /* 0x0000000000027941 */ /* 0x000fea0003800000 */
.L_x_715:
[----:B0-----:R4:W-:Y:S04]  /*98d0*/  STG.E.128 desc[UR60][R52.64], R44 ;  /* 0x0000002c34007986 */ /* 0x0019e8000c101d3c */
[----:B--2---:R4:W-:Y:S02]  /*98e0*/  @!P3 STG.E.128 desc[UR60][R54.64], R48 ;  /* 0x000000303600b986 */ /* 0x0049e4000c101d3c */
.L_x_714:
[----:B------:R-:W-:Y:S05]  /*98f0*/  BSYNC B1 ;  /* 0x0000000000017941 */ /* 0x000fea0003800000 */
.L_x_713:
[----:B------:R-:W-:-:S13]  /*9900*/  ISETP.NE.AND P3, PT, R35, RZ, PT ;  /* 0x000000ff2300720c */ /* 0x000fda0003f65270 */
[----:B------:R-:W-:Y:S05]  /*9910*/  @!P3 BRA `(.L_x_667) ;  /* 0x0000000800e4b947 */ /* 0x000fea0003800000 */
[----:B0---4-:R-:W2:Y:S01]  /*9920*/  LDL R44, [R1+0x10] ;  /* 0x00001000012c7983 */ /* 0x011ea20000100800 */
[----:B------:R-:W-:Y:S01]  /*9930*/  SHF.R.U32.HI R47, RZ, 0x3, R206 ;  /* 0x00000003ff2f7819 */ /* 0x000fe200000116ce */
[----:B------:R-:W-:Y:S01]  /*9940*/  BSSY B1, `(.L_x_717) ;  /* 0x0000074000017945 */ /* 0x000fe20003800000 */
[----:B------:R-:W-:-:S04]  /*9950*/  IADD3 R46, P3, P4, R118, R126, R29 ;  /* 0x0000007e762e7210 */ /* 0x000fc80007c7e01d */
[----:B---3--:R-:W-:Y:S02]  /*9960*/  IADD3.X R49, R7, R56, R33, P3, P4 ;  /* 0x0000003807317210 */ /* 0x008fe40001fe8421 */
[----:B------:R-:W-:-:S04]  /*9970*/  LEA R52, P3, R46, R124, 0x1 ;  /* 0x0000007c2e347211 */ /* 0x000fc800078608ff */
[----:B------:R-:W-:Y:S02]  /*9980*/  LEA.HI.X R53, R46, R125, R49, 0x1, P3 ;  /* 0x0000007d2e357211 */ /* 0x000fe400018f0c31 */
[----:B------:R-:W-:Y:S02]  /*9990*/  ISETP.GE.AND P3, PT, R3, R121, PT ;  /* 0x000000790300720c */ /* 0x000fe40003f66270 */
[----:B--2---:R-:W-:-:S04]  /*99a0*/  LOP3.LUT P5, RZ, R44, 0x1, RZ, 0xc0, !PT ;  /* 0x000000012cff7812 */ /* 0x004fc800078ac0ff */
[----:B------:R-:W-:-:S04]  /*99b0*/  SEL R149, R132, R149, !P5 ;  /* 0x0000009584957207 */ /* 0x000fc80006800000 */
[----:B------:R-:W-:-:S04]  /*99c0*/  SHF.R.S32.HI R44, RZ, 0x1f, R149 ;  /* 0x0000001fff2c7819 */ /* 0x000fc80000011495 */
[----:B------:R-:W-:-:S04]  /*99d0*/  LEA.HI R149, R44, R149, RZ, 0x4 ;  /* 0x000000952c957211 */ /* 0x000fc800078f20ff */
[----:B------:R-:W-:-:S04]  /*99e0*/  LEA.HI.SX32 R149, R149, R28, 0x1c ;  /* 0x0000001c95957211 */ /* 0x000fc800078fe2ff */
[----:B------:R-:W-:Y:S01]  /*99f0*/  SHF.R.S32.HI R44, RZ, 0x1f, R149 ;  /* 0x0000001fff2c7819 */ /* 0x000fe20000011495 */
[----:B------:R-:W-:-:S03]  /*9a00*/  IMAD.SHL.U32 R55, R149, 0x8, RZ ;  /* 0x0000000895377824 */ /* 0x000fc600078e00ff */
[----:B------:R-:W-:-:S04]  /*9a10*/  LEA.HI R44, R44, R149, RZ, 0x3 ;  /* 0x000000952c2c7211 */ /* 0x000fc800078f18ff */
[----:B------:R-:W-:Y:S02]  /*9a20*/  SHF.R.S32.HI R45, RZ, 0x3, R44 ;  /* 0x00000003ff2d7819 */ /* 0x000fe4000001142c */
[----:B------:R-:W-:-:S03]  /*9a30*/  LOP3.LUT R44, R206, 0x38, R55, 0xf8, !PT ;  /* 0x00000038ce2c7812 */ /* 0x000fc600078ef837 */
[----:B------:R-:W-:Y:S01]  /*9a40*/  IMAD R45, R45, 0x1c00, R216 ;  /* 0x00001c002d2d7824 */ /* 0x000fe200078e02d8 */
[----:B------:R-:W-:-:S05]  /*9a50*/  LOP3.LUT R44, R44, R47, RZ, 0x3c, !PT ;  /* 0x0000002f2c2c7212 */ /* 0x000fca00078e3cff */
        /* <DEDUP_REMOVED lines=9> */
[----:B--2---:R-:W-:Y:S01]  /*9af0*/  IMAD.U32 R67, R51, 0x10000, RZ ;  /* 0x0001000033437824 */ /* 0x004fe200078e00ff */
[----:B------:R-:W-:Y:S01]  /*9b00*/  SHF.R.U32.HI R68, RZ, 0x10, R69 ;  /* 0x00000010ff447819 */ /* 0x000fe20000011645 */
[----:B------:R-:W-:Y:S01]  /*9b10*/  IMAD.U32 R62, R49, 0x10000, RZ ;  /* 0x00010000313e7824 */ /* 0x000fe200078e00ff */
[--C-:B------:R-:W-:Y:S01]  /*9b20*/  SHF.R.U64 R69, R70, 0x10, R71.reuse ;  /* 0x0000001046457819 */ /* 0x100fe20000001247 */
[----:B0-----:R-:W-:Y:S01]  /*9b30*/  IMAD.U32 R59, R45, 0x10000, RZ ;  /* 0x000100002d3b7824 */ /* 0x001fe200078e00ff */
[----:B------:R-:W-:Y:S01]  /*9b40*/  SHF.R.U32.HI R73, RZ, 0x10, R71 ;  /* 0x00000010ff497819 */ /* 0x000fe20000011647 */
[----:B------:R-:W-:Y:S01]  /*9b50*/  IMAD.U32 R65, R47, 0x10000, RZ ;  /* 0x000100002f417824 */ /* 0x000fe200078e00ff */
[--C-:B------:R-:W-:Y:S01]  /*9b60*/  SHF.R.U64 R71, R80, 0x10, R81.reuse ;  /* 0x0000001050477819 */ /* 0x100fe20000001251 */
[----:B------:R-:W-:Y:S01]  /*9b70*/  IMAD.U32 R57, R48, 0x10000, RZ ;  /* 0x0001000030397824 */ /* 0x000fe200078e00ff */
[----:B------:R-:W-:Y:S01]  /*9b80*/  SHF.R.U32.HI R81, RZ, 0x10, R81 ;  /* 0x00000010ff517819 */ /* 0x000fe20000011651 */
[----:B------:R-:W-:Y:S01]  /*9b90*/  IMAD.U32 R54, R44, 0x10000, RZ ;  /* 0x000100002c367824 */ /* 0x000fe200078e00ff */
[----:B------:R-:W-:-:S02]  /*9ba0*/  PRMT R63, R157, 0x5432, R72 ;  /* 0x000054329d3f7816 */ /* 0x000fc40000000048 */
[----:B------:R-:W-:Y:S02]  /*9bb0*/  PRMT R157, R157, 0x5410, R68 ;  /* 0x000054109d9d7816 */ /* 0x000fe40000000044 */
[----:B------:R-:W-:Y:S02]  /*9bc0*/  PRMT R68, R160, 0x5432, R81 ;  /* 0x00005432a0447816 */ /* 0x000fe40000000051 */
[----:B------:R-:W-:Y:S02]  /*9bd0*/  LOP3.LUT R61, R51, 0xffff0000, RZ, 0xc0, !PT ;  /* 0xffff0000333d7812 */ /* 0x000fe400078ec0ff */
[----:B------:R-:W-:Y:S02]  /*9be0*/  SHF.R.U64 R60, R82, 0x10, R83 ;  /* 0x00000010523c7819 */ /* 0x000fe40000001253 */
[----:B------:R-:W-:Y:S01]  /*9bf0*/  PRMT R51, R158, 0x5432, R69 ;  /* 0x000054329e337816 */ /* 0x000fe20000000045 */
[----:B------:R-:W-:Y:S01]  /*9c00*/  IMAD.U32 R69, R68, 0x10000, RZ ;  /* 0x0001000044457824 */ /* 0x000fe200078e00ff */
[----:B------:R-:W-:-:S02]  /*9c10*/  SHF.R.U32.HI R82, RZ, 0x10, R83 ;  /* 0x00000010ff527819 */ /* 0x000fc40000011653 */
[----:B------:R-:W-:Y:S01]  /*9c20*/  LOP3.LUT R66, R49, 0xffff0000, RZ, 0xc0, !PT ;  /* 0xffff000031427812 */ /* 0x000fe200078ec0ff */
[----:B------:R-:W-:Y:S01]  /*9c30*/  IMAD.U32 R49, R157, 0x10000, RZ ;  /* 0x000100009d317824 */ /* 0x000fe200078e00ff */
[C---:B------:R-:W-:Y:S01]  /*9c40*/  PRMT R60, R159.reuse, 0x5410, R60 ;  /* 0x000054109f3c7816 */ /* 0x040fe2000000003c */
[C---:B------:R-:W-:Y:S01]  /*9c50*/  FMUL.FTZ R70, R62.reuse, R69 ;  /* 0x000000453e467220 */ /* 0x040fe20000410000 */
[----:B------:R-:W-:Y:S01]  /*9c60*/  PRMT R159, R159, 0x5432, R82 ;  /* 0x000054329f9f7816 */ /* 0x000fe20000000052 */
[-C--:B------:R-:W-:Y:S01]  /*9c70*/  FMUL.FTZ R62, R62, R49.reuse ;  /* 0x000000313e3e7220 */ /* 0x080fe20000410000 */
[----:B------:R-:W-:Y:S01]  /*9c80*/  PRMT R158, R158, 0x5410, R73 ;  /* 0x000054109e9e7816 */ /* 0x000fe20000000049 */
[----:B------:R-:W-:Y:S01]  /*9c90*/  FFMA.FTZ R49, R59, R49, -R70 ;  /* 0x000000313b317223 */ /* 0x000fe20000010846 */
[----:B------:R-:W-:Y:S01]  /*9ca0*/  PRMT R160, R160, 0x5410, R71 ;  /* 0x00005410a0a07816 */ /* 0x000fe20000000047 */
[----:B------:R-:W-:Y:S01]  /*9cb0*/  IMAD.U32 R70, R159, 0x10000, RZ ;  /* 0x000100009f467824 */ /* 0x000fe200078e00ff */
[----:B------:R-:W-:Y:S01]  /*9cc0*/  LOP3.LUT R71, R68, 0xffff0000, RZ, 0xc0, !PT ;  /* 0xffff000044477812 */ /* 0x000fe200078ec0ff */
[----:B------:R-:W-:Y:S01]  /*9cd0*/  IMAD.U32 R68, R158, 0x10000, RZ ;  /* 0x000100009e447824 */ /* 0x000fe200078e00ff */
[----:B------:R-:W-:Y:S01]  /*9ce0*/  LOP3.LUT R157, R157, 0xffff0000, RZ, 0xc0, !PT ;  /* 0xffff00009d9d7812 */ /* 0x000fe200078ec0ff */
[----:B------:R-:W-:Y:S01]  /*9cf0*/  FFMA.FTZ R59, R59, R69, R62 ;  /* 0x000000453b3b7223 */ /* 0x000fe2000001003e */
[----:B------:R-:W-:Y:S01]  /*9d00*/  LOP3.LUT R64, R45, 0xffff0000, RZ, 0xc0, !PT ;  /* 0xffff00002d407812 */ /* 0x000fe200078ec0ff */
[C---:B------:R-:W-:Y:S01]  /*9d10*/  FMUL.FTZ R73, R66.reuse, R71 ;  /* 0x0000004742497220 */ /* 0x040fe20000410000 */
[----:B------:R-:W-:Y:S01]  /*9d20*/  LOP3.LUT R159, R159, 0xffff0000, RZ, 0xc0, !PT ;  /* 0xffff00009f9f7812 */ /* 0x000fe200078ec0ff */
[-C--:B------:R-:W-:Y:S01]  /*9d30*/  FMUL.FTZ R69, R66, R157.reuse ;  /* 0x0000009d42457220 */ /* 0x080fe20000410000 */
[C---:B------:R-:W-:Y:S01]  /*9d40*/  FMUL.FTZ R66, R67.reuse, R70 ;  /* 0x0000004643427220 */ /* 0x040fe20000410000 */
[----:B------:R-:W-:Y:S01]  /*9d50*/  FMUL.FTZ R67, R67, R68 ;  /* 0x0000004443437220 */ /* 0x000fe20000410000 */
[----:B------:R-:W-:Y:S01]  /*9d60*/  LOP3.LUT R58, R47, 0xffff0000, RZ, 0xc0, !PT ;  /* 0xffff00002f3a7812 */ /* 0x000fe200078ec0ff */
[----:B------:R-:W-:Y:S01]  /*9d70*/  FFMA.FTZ R62, R64, R157, -R73 ;  /* 0x0000009d403e7223 */ /* 0x000fe20000010849 */
[----:B------:R-:W-:Y:S01]  /*9d80*/  LOP3.LUT R158, R158, 0xffff0000, RZ, 0xc0, !PT ;  /* 0xffff00009e9e7812 */ /* 0x000fe200078ec0ff */
[C---:B------:R-:W-:Y:S01]  /*9d90*/  FFMA.FTZ R70, R65.reuse, R70, R67 ;  /* 0x0000004641467223 */ /* 0x040fe20000010043 */
[----:B------:R-:W-:Y:S01]  /*9da0*/  FFMA.FTZ R72, R64, R71, R69 ;  /* 0x0000004740487223 */ /* 0x000fe20000010045 */
[----:B------:R-:W-:Y:S01]  /*9db0*/  FFMA.FTZ R68, R65, R68, -R66 ;  /* 0x0000004441447223 */ /* 0x000fe20000010842 */
[----:B------:R-:W-:Y:S01]  /*9dc0*/  FMUL.FTZ R67, R61, R159 ;  /* 0x0000009f3d437220 */ /* 0x000fe20000410000 */
[----:B------:R-:W-:-:S02]  /*9dd0*/  IMAD.U32 R64, R63, 0x10000, RZ ;  /* 0x000100003f407824 */ /* 0x000fc400078e00ff */
[-C--:B------:R-:W-:Y:S01]  /*9de0*/  FMUL.FTZ R71, R61, R158.reuse ;  /* 0x0000009e3d477220 */ /* 0x080fe20000410000 */
[----:B------:R-:W-:Y:S02]  /*9df0*/  IMAD.U32 R65, R160, 0x10000, RZ ;  /* 0x00010000a0417824 */ /* 0x000fe400078e00ff */
[----:B------:R-:W-:Y:S01]  /*9e00*/  FFMA.FTZ R69, R58, R158, -R67 ;  /* 0x0000009e3a457223 */ /* 0x000fe20000010843 */
[----:B------:R-:W-:Y:S01]  /*9e10*/  LOP3.LUT R48, R48, 0xffff0000, RZ, 0xc0, !PT ;  /* 0xffff000030307812 */ /* 0x000fe200078ec0ff */
[CC--:B------:R-:W-:Y:S01]  /*9e20*/  FMUL.FTZ R66, R57.reuse, R64.reuse ;  /* 0x0000004039427220 */ /* 0x0c0fe20000410000 */
[----:B------:R-:W-:Y:S01]  /*9e30*/  LOP3.LUT R61, R160, 0xffff0000, RZ, 0xc0, !PT ;  /* 0xffff0000a03d7812 */ /* 0x000fe200078ec0ff */
[-C--:B------:R-:W-:Y:S01]  /*9e40*/  FMUL.FTZ R67, R57, R65.reuse ;  /* 0x0000004139437220 */ /* 0x080fe20000410000 */
[----:B------:R-:W-:Y:S01]  /*9e50*/  LOP3.LUT R63, R63, 0xffff0000, RZ, 0xc0, !PT ;  /* 0xffff00003f3f7812 */ /* 0x000fe200078ec0ff */
[----:B------:R-:W-:Y:S01]  /*9e60*/  IMAD.U32 R45, R46, 0x10000, RZ ;  /* 0x000100002e2d7824 */ /* 0x000fe200078e00ff */
[----:B------:R-:W-:Y:S01]  /*9e70*/  LOP3.LUT R44, R44, 0xffff0000, RZ, 0xc0, !PT ;  /* 0xffff00002c2c7812 */ /* 0x000fe200078ec0ff */
[----:B------:R-:W-:Y:S01]  /*9e80*/  FFMA.FTZ R67, R54, R64, -R67 ;  /* 0x0000004036437223 */ /* 0x000fe20000010843 */
[----:B------:R-:W-:Y:S01]  /*9e90*/  LOP3.LUT R47, R46, 0xffff0000, RZ, 0xc0, !PT ;  /* 0xffff00002e2f7812 */ /* 0x000fe200078ec0ff */
[----:B------:R-:W-:Y:S01]  /*9ea0*/  FFMA.FTZ R66, R54, R65, R66 ;  /* 0x0000004136427223 */ /* 0x000fe20000010042 */
[----:B------:R-:W-:-:S02]  /*9eb0*/  IMAD.U32 R46, R50, 0x10000, RZ ;  /* 0x00010000322e7824 */ /* 0x000fc400078e00ff */
[C---:B------:R-:W-:Y:S01]  /*9ec0*/  FMUL.FTZ R57, R48.reuse, R61 ;  /* 0x0000003d30397220 */ /* 0x040fe20000410000 */
[----:B------:R-:W-:Y:S01]  /*9ed0*/  FMUL.FTZ R65, R48, R63 ;  /* 0x0000003f30417220 */ /* 0x000fe20000410000 */
[----:B------:R-:W-:Y:S01]  /*9ee0*/  IMAD.U32 R54, R60, 0x10000, RZ ;  /* 0x000100003c367824 */ /* 0x000fe200078e00ff */
[----:B------:R-:W-:Y:S01]  /*9ef0*/  LOP3.LUT R50, R50, 0xffff0000, RZ, 0xc0, !PT ;  /* 0xffff000032327812 */ /* 0x000fe200078ec0ff */
[C---:B------:R-:W-:Y:S01]  /*9f00*/  IMAD.U32 R48, R51.reuse, 0x10000, RZ ;  /* 0x0001000033307824 */ /* 0x040fe200078e00ff */
[----:B------:R-:W-:Y:S01]  /*9f10*/  LOP3.LUT R60, R60, 0xffff0000, RZ, 0xc0, !PT ;  /* 0xffff00003c3c7812 */ /* 0x000fe200078ec0ff */
[----:B------:R-:W-:Y:S01]  /*9f20*/  FFMA.FTZ R71, R58, R159, R71 ;  /* 0x0000009f3a477223 */ /* 0x000fe20000010047 */
        /* <DEDUP_REMOVED lines=19> */
[----:B------:R-:W-:-:S02]  /*a060*/  F2FP.BF16.F32.PACK_AB R48, R65, R66 ;  /* 0x000000424130723e */ /* 0x000fc400000010ff */
[----:B------:R-:W-:-:S07]  /*a070*/  F2FP.BF16.F32.PACK_AB R50, R60, R57 ;  /* 0x000000393c32723e */ /* 0x000fce00000010ff */
.L_x_718:
[----:B------:R-:W-:Y:S05]  /*a080*/  BSYNC B1 ;  /* 0x0000000000017941 */ /* 0x000fea0003800000 */
.L_x_717:
[----:B0-----:R0:W-:Y:S01]  /*a090*/  STG.E.128 desc[UR60][R52.64], R44 ;  /* 0x0000002c34007986 */ /* 0x0011e2000c101d3c */
[----:B------:R-:W-:-:S13]  /*a0a0*/  ISETP.GE.AND P3, PT, R55, R147, PT ;  /* 0x000000933700720c */ /* 0x000fda0003f66270 */
[----:B------:R-:W-:Y:S05]  /*a0b0*/  @P3 BRA `(.L_x_667) ;  /* 0x0000000000fc3947 */ /* 0x000fea0003800000 */
[--C-:B0-----:R-:W-:Y:S02]  /*a0c0*/  SHF.R.S32.HI R44, RZ, 0x1f, R55.reuse ;  /* 0x0000001fff2c7819 */ /* 0x101fe40000011437 */
[----:B------:R-:W-:-:S04]  /*a0d0*/  IADD3 R55, P3, P4, R118, R126, R55 ;  /* 0x0000007e76377210 */ /* 0x000fc80007c7e037 */
[----:B------:R-:W-:Y:S02]  /*a0e0*/  IADD3.X R56, R7, R56, R44, P3, P4 ;  /* 0x0000003807387210 */ /* 0x000fe40001fe842c */
[----:B------:R-:W-:-:S04]  /*a0f0*/  LEA R124, P3, R55, R124, 0x1 ;  /* 0x0000007c377c7211 */ /* 0x000fc800078608ff */
[----:B------:R-:W-:-:S05]  /*a100*/  LEA.HI.X R125, R55, R125, R56, 0x1, P3 ;  /* 0x0000007d377d7211 */ /* 0x000fca00018f0c38 */
[----:B--2---:R0:W-:Y:S01]  /*a110*/  STG.E.128 desc[UR60][R124.64], R48 ;  /* 0x000000307c007986 */ /* 0x0041e2000c101d3c */
[----:B------:R-:W-:Y:S05]  /*a120*/  BRA `(.L_x_667) ;  /* 0x0000000000e07947 */ /* 0x000fea0003800000 */
.L_x_634:
[----:B------:R-:W2:Y:S02]  /*a130*/  LDL R44, [R1+0x1c] ;  /* 0x00001c00012c7983 */ /* 0x000ea40000100800 */
[----:B--2---:R-:W-:-:S13]  /*a140*/  R2UR UR4, R44 ;  /* 0x000000002c0472ca */ /* 0x004fda00000e0000 */
[----:B------:R-:W-:-:S06]  /*a150*/  UISETP.NE.AND UP0, UPT, UR4, 0x3, UPT ;  /* 0x000000030400788c */ /* 0x000fcc000bf05270 */
[----:B------:R-:W-:-:S13]  /*a160*/  PLOP3.LUT P2, PT, PT, PT, UP0, 0x80, 0x0 ;  /* 0x000000000000781c */ /* 0x000fda0003f4f008 */
[----:B------:R-:W-:Y:S05]  /*a170*/  @!P2 BRA `(.L_x_719) ;  /* 0x000000000004a947 */ /* 0x000fea0003800000 */
[----:B------:R-:W-:Y:S01]  /*a180*/  BPT.TRAP 0x1 ;  /* 0x000000040000795c */ /* 0x000fe20000300000 */
.L_x_719:
[----:B------:R-:W-:Y:S01]  /*a190*/  IMAD R43, R17, 0x8, R16 ;  /* 0x00000008112b7824 */ /* 0x000fe200078e0210 */
[----:B------:R-:W-:Y:S01]  /*a1a0*/  SHF.L.U32 R100, R205, 0x1f, RZ ;  /* 0x0000001fcd647819 */ /* 0x000fe200000006ff */
[----:B------:R-:W-:Y:S01]  /*a1b0*/  IMAD R42, R24, -0x70, R2 ;  /* 0xffffff90182a7824 */ /* 0x000fe200078e0202 */
[----:B------:R-:W-:Y:S02]  /*a1c0*/  BSSY B1, `(.L_x_720) ;  /* 0x0000004000017945 */ /* 0x000fe40003800000 */
[----:B------:R-:W1:Y:S02]  /*a1d0*/  SYNCS.PHASECHK.TRANS64.TRYWAIT P3, [R43+URZ+0x36890], R100 ;  /* 0x036890642b0075a7 */ /* 0x000e64000806017f */
[----:B------:R-:W-:Y:S01]  /*a1e0*/  VIMNMX R42, R42, 0x70, PT ;  /* 0x000000702a2a7848 */ /* 0x000fe20003fe0100 */
[----:B-1----:R-:W-:Y:S06]  /*a1f0*/  @!P3 BRA `(.L_x_721) ;  /* 0x000001c000b4b947 */ /* 0x002fec0003800000 */
.L_x_998:
[----:B------:R-:W-:Y:S05]  /*a200*/  BSYNC B1 ;  /* 0x0000000000017941 */ /* 0x000fea0003800000 */
.L_x_720:
[----:B------:R-:W-:Y:S01]  /*a210*/  ISETP.GE.AND P3, PT, R204, R42, PT ;  /* 0x0000002acc00720c */ /* 0x000fe20003f66270 */
[----:B------:R-:W-:-:S12]  /*a220*/  BSSY B1, `(.L_x_722) ;  /* 0x0000014000017945 */ /* 0x000fd80003800000 */
[----:B------:R-:W-:Y:S05]  /*a230*/  @P3 BRA `(.L_x_723) ;  /* 0x0000000000483947 */ /* 0x000fea0003800000 */
[----:B------:R-:W-:-:S13]  /*a240*/  ISETP.NE.AND P3, PT, R30, RZ, PT ;  /* 0x000000ff1e00720c */ /* 0x000fda0003f65270 */
[----:B0-----:R-:W0:Y:S04]  /*a250*/  @P3 LDS.128 R44, [R40+0x21000] ;  /* 0x02100000282c3984 */ /* 0x001e280000000c00 */
[----:B0-----:R-:W-:Y:S01]  /*a260*/  @P3 STG.E.128 desc[UR60][R50.64], R44 ;  /* 0x0000002c32003986 */ /* 0x001fe2000c101d3c */
[----:B------:R-:W-:-:S13]  /*a270*/  ISETP.NE.AND P3, PT, R34, RZ, PT ;  /* 0x000000ff2200720c */ /* 0x000fda0003f65270 */
[----:B------:R-:W0:Y:S04]  /*a280*/  @P3 LDS.128 R44, [R41+0x21000] ;  /* 0x02100000292c3984 */ /* 0x000e280000000c00 */
        /* <DEDUP_REMOVED lines=12> */
[----:B0-----:R2:W-:Y:S02]  /*a350*/  @P3 STG.E.128 desc[UR60][R50.64+0x140], R44 ;  /* 0x0001402c32003986 */ /* 0x0015e4000c101d3c */
.L_x_723:
[----:B------:R-:W-:Y:S05]  /*a360*/  BSYNC B1 ;  /* 0x0000000000017941 */ /* 0x000fea0003800000 */
.L_x_722:
[----:B------:R-:W-:-:S13]  /*a370*/  ISETP.GE.AND P3, PT, R229, R42, PT ;  /* 0x0000002ae500720c */ /* 0x000fda0003f66270 */
[----:B------:R-:W-:Y:S05]  /*a380*/  @P3 BRA `(.L_x_667) ;  /* 0x0000000000483947 */ /* 0x000fea0003800000 */
[----:B------:R-:W-:-:S13]  /*a390*/  ISETP.NE.AND P3, PT, R30, RZ, PT ;  /* 0x000000ff1e00720c */ /* 0x000fda0003f65270 */
[----:B0-2---:R-:W0:Y:S04]  /*a3a0*/  @P3 LDS.128 R44, [R40+0x23000] ;  /* 0x02300000282c3984 */ /* 0x005e280000000c00 */
        /* <DEDUP_REMOVED lines=16> */
.L_x_667:
[----:B------:R-:W-:Y:S05]  /*a4b0*/  BSYNC B0 ;  /* 0x0000000000007941 */ /* 0x000fea0003800000 */
.L_x_633:
[----:B01234-:R-:W0:Y:S01]  /*a4c0*/  S2R R44, SR_TID.X ;  /* 0x00000000002c7919 */ /* 0x01fe220000002100 */
[----:B------:R-:W-:Y:S01]  /*a4d0*/  @!PT LDS RZ, [RZ] ;  /* 0x00000000fffff984 */ /* 0x000fe20000000800 */
[----:B------:R-:W-:Y:S01]  /*a4e0*/  @!PT LDS RZ, [RZ] ;  /* 0x00000000fffff984 */ /* 0x000fe20000000800 */
[----:B------:R-:W-:Y:S01]  /*a4f0*/  @!PT LDS RZ, [RZ] ;  /* 0x00000000fffff984 */ /* 0x000fe20000000800 */
[----:B------:R-:W-:Y:S01]  /*a500*/  @!PT LDS RZ, [RZ] ;  /* 0x00000000fffff984 */ /* 0x000fe20000000800 */
[----:B------:R1:W-:Y:S06]  /*a510*/  MEMBAR.ALL.CTA ;  /* 0x0000000000007992 */ /* 0x0003ec0000008000 */
[----:B-1----:R-:W1:Y:S01]  /*a520*/  FENCE.VIEW.ASYNC.S ;  /* 0x00000000000073c6 */ /* 0x002e620000000000 */
[----:B------:R-:W-:Y:S05]  /*a530*/  WARPSYNC.ALL ;  /* 0x0000000000007948 */ /* 0x000fea0003800000 */
[----:B------:R-:W-:Y:S01]  /*a540*/  BSSY B0, `(.L_x_724) ;  /* 0x0000009000007945 */ /* 0x000fe20003800000 */
[----:B0-----:R-:W-:Y:S01]  /*a550*/  LOP3.LUT R44, R44, 0x7f, RZ, 0xc0, !PT ;  /* 0x0000007f2c2c7812 */ /* 0x001fe200078ec0ff */
[----:B-1----:R0:W-:Y:S03]  /*a560*/  BAR.SYNC.DEFER_BLOCKING R155, 0x80 ;  /* 0x0002009b0000751d */ /* 0x0021e60000010000 */
[----:B------:R-:W-:-:S13]  /*a570*/  ISETP.NE.AND P3, PT, R44, RZ, PT ;  /* 0x000000ff2c00720c */ /* 0x000fda0003f65270 */
[----:B------:R-:W-:-:S05]  /*a580*/  @!P3 VIADD R44, R43, 0x368a0 ;  /* 0x000368a02b2cb836 */ /* 0x000fca0000000000 */
[----:B------:R-:W-:-:S04]  /*a590*/  @!P3 PRMT R44, RZ, 0x654, R44 ;  /* 0x00000654ff2cb816 */ /* 0x000fc8000000002c */
[----:B------:R0:W-:Y:S01]  /*a5a0*/  @!P3 SYNCS.ARRIVE.TRANS64.RED.A1T0 RZ, [R44+URZ], RZ ;  /* 0x000000ff2cffb9a7 */ /* 0x0001e2000810043f */
[----:B------:R-:W-:Y:S05]  /*a5b0*/  @!P2 BRA `(.L_x_725) ;  /* 0x000000000004a947 */ /* 0x000fea0003800000 */
[----:B------:R-:W-:Y:S01]  /*a5c0*/  BPT.TRAP 0x1 ;  /* 0x000000040000795c */ /* 0x000fe20000300000 */
.L_x_725:
[----:B------:R-:W-:Y:S05]  /*a5d0*/  BSYNC B0 ;  /* 0x0000000000007941 */ /* 0x000fea0003800000 */
.L_x_724:
[----:B------:R-:W1:Y:S01]  /*a5e0*/  SYNCS.PHASECHK.TRANS64.TRYWAIT P2, [R43+URZ+0x368b0], R100 ;  /* 0x0368b0642b0075a7 */ /* 0x000e62000804017f */
[----:B------:R-:W-:Y:S01]  /*a5f0*/  ULDC.64 UR4, c[0x0][0x318] ;  /* 0x0000c60000047ab9 */ /* 0x000fe20000000a00 */
[----:B------:R-:W-:Y:S01]  /*a600*/  ULDC.64 UR6, c[0x0][0x328] ;  /* 0x0000ca0000067ab9 */ /* 0x000fe20000000a00 */
[----:B0-----:R-:W-:Y:S01]  /*a610*/  IMAD.U32 R44, RZ, RZ, UR4 ;  /* 0x00000004ff2c7e24 */ /* 0x001fe2000f8e00ff */
[----:B------:R-:W-:Y:S01]  /*a620*/  BSSY B0, `(.L_x_726) ;  /* 0x0000009000007945 */ /* 0x000fe20003800000 */
[----:B------:R-:W-:Y:S02]  /*a630*/  IMAD.U32 R46, RZ, RZ, UR6 ;  /* 0x00000006ff2e7e24 */ /* 0x000fe4000f8e00ff */
[----:B------:R-:W-:Y:S01]  /*a640*/  IMAD.U32 R45, RZ, RZ, UR7 ;  /* 0x00000007ff2d7e24 */ /* 0x000fe2000f8e00ff */
[----:B------:R0:W-:Y:S04]  /*a650*/  STL [R1+0xc], R44 ;  /* 0x00000c2c01007387 */ /* 0x0001e80000100800 */
[----:B------:R2:W-:Y:S01]  /*a660*/  STL [R1+0x18], R46 ;  /* 0x0000182e01007387 */ /* 0x0005e20000100800 */
[----:B0-----:R-:W-:-:S05]  /*a670*/  IMAD.U32 R44, RZ, RZ, UR5 ;  /* 0x00000005ff2c7e24 */ /* 0x001fca000f8e00ff */
[----:B------:R2:W-:Y:S04]  /*a680*/  STL [R1+0x8], R44 ;  /* 0x0000082c01007387 */ /* 0x0005e80000100800 */
[----:B------:R2:W-:Y:S02]  /*a690*/  STL [R1+0x14], R45 ;  /* 0x0000142d01007387 */ /* 0x0005e40000100800 */
[----:B-12---:R-:W-:Y:S05]  /*a6a0*/  @!P2 BRA `(.L_x_727) ;  /* 0x000001bc009ca947 */ /* 0x006fea0003800000 */
.L_x_999:
[----:B------:R-:W-:Y:S05]  /*a6b0*/  BSYNC B0 ;  /* 0x0000000000007941 */ /* 0x000fea0003800000 */
.L_x_726:
[----:B------:R1:W5:Y:S04]  /*a6c0*/  LDL R55, [R1+0x18] ;  /* 0x0000180001377983 */ /* 0x0003680000100800 */
[----:B------:R1:W5:Y:S04]  /*a6d0*/  LDL R54, [R1+0x14] ;  /* 0x0000140001367983 */ /* 0x0003680000100800 */
[----:B------:R1:W5:Y:S04]  /*a6e0*/  LDL R53, [R1+0xc] ;  /* 0x00000c0001357983 */ /* 0x0003680000100800 */
[----:B------:R1:W5:Y:S01]  /*a6f0*/  LDL R52, [R1+0x8] ;  /* 0x0000080001347983 */ /* 0x0003620000100800 */
[----:B------:R-:W-:Y:S01]  /*a700*/  ISETP.GE.AND P2, PT, R204, R42, PT ;  /* 0x0000002acc00720c */ /* 0x000fe20003f46270 */
[----:B------:R-:W-:Y:S01]  /*a710*/  BSSY B0, `(.L_x_728) ;  /* 0x0000022000007945 */ /* 0x000fe20003800000 */
[----:B------:R-:W-:-:S11]  /*a720*/  IMAD.WIDE R48, R24, 0x70, R122 ;  /* 0x0000007018307825 */ /* 0x000fd600078e027a */
[----:B-1----:R-:W-:Y:S05]  /*a730*/  @P2 BRA `(.L_x_729) ;  /* 0x00000000007c2947 */ /* 0x002fea0003800000 */
[----:B-----5:R-:W-:Y:S01]  /*a740*/  R2UR UR7, R55 ;  /* 0x00000000370772ca */ /* 0x020fe200000e0000 */
[----:B------:R-:W-:Y:S01]  /*a750*/  IMAD.MOV.U32 R44, RZ, RZ, R116 ;  /* 0x000000ffff2c7224 */ /* 0x000fe200078e0074 */
[----:B------:R-:W-:Y:S01]  /*a760*/  R2UR UR4, R54 ;  /* 0x00000000360472ca */ /* 0x000fe200000e0000 */
[----:B------:R-:W-:Y:S01]  /*a770*/  IMAD.MOV.U32 R45, RZ, RZ, R39 ;  /* 0x000000ffff2d7224 */ /* 0x000fe200078e0027 */
[----:B------:R-:W-:Y:S02]  /*a780*/  R2UR UR6, R53 ;  /* 0x00000000350672ca */ /* 0x000fe400000e0000 */
[----:B------:R-:W-:-:S07]  /*a790*/  R2UR UR5, R52 ;  /* 0x00000000340572ca */ /* 0x000fce00000e0000 */
[----:B------:R-:W-:Y:S02]  /*a7a0*/  IMAD R47, R49, UR7, RZ ;  /* 0x00000007312f7c24 */ /* 0x000fe4000f8e02ff */
[----:B------:R-:W-:-:S04]  /*a7b0*/  IMAD.WIDE.U32 R44, R48, UR7, R44 ;  /* 0x00000007302c7c25 */ /* 0x000fc8000f8e002c */
[----:B------:R-:W-:Y:S01]  /*a7c0*/  IMAD R47, R48, UR4, R47 ;  /* 0x00000004302f7c24 */ /* 0x000fe2000f8e022f */
[----:B------:R-:W-:Y:S01]  /*a7d0*/  LEA R50, P2, R44, UR6, 0x1 ;  /* 0x000000062c327c11 */ /* 0x000fe2000f8408ff */
[----:B------:R-:W-:Y:S02]  /*a7e0*/  ULDC UR4, c[0x0][0x2f4] ;  /* 0x0000bd0000047ab9 */ /* 0x000fe40000000800 */
[----:B------:R-:W-:-:S05]  /*a7f0*/  IMAD.IADD R45, R45, 0x1, R47 ;  /* 0x000000012d2d7824 */ /* 0x000fca00078e022f */
[----:B------:R-:W-:Y:S02]  /*a800*/  LEA.HI.X R51, R44, UR5, R45, 0x1, P2 ;  /* 0x000000052c337c11 */ /* 0x000fe400090f0c2d */
[----:B------:R-:W-:-:S13]  /*a810*/  ISETP.GE.AND P2, PT, R18, UR4, PT ;  /* 0x0000000412007c0c */ /* 0x000fda000bf46270 */
[----:B------:R-:W1:Y:S04]  /*a820*/  @!P2 LDS.128 R44, [R40] ;  /* 0x00000000282ca984 */ /* 0x000e680000000c00 */
[----:B-1----:R-:W-:Y:S01]  /*a830*/  @!P2 STG.E.128 desc[UR60][R50.64], R44 ;  /* 0x0000002c3200a986 */ /* 0x002fe2000c101d3c */
[----:B------:R-:W-:-:S13]  /*a840*/  ISETP.GE.AND P2, PT, R0, UR4, PT ;  /* 0x0000000400007c0c */ /* 0x000fda000bf46270 */
[----:B------:R-:W1:Y:S04]  /*a850*/  @!P2 LDS.128 R44, [R41] ;  /* 0x00000000292ca984 */ /* 0x000e680000000c00 */
[----:B-1----:R-:W-:Y:S01]  /*a860*/  @!P2 STG.E.128 desc[UR60][R50.64+0x40], R44 ;  /* 0x0000402c3200a986 */ /* 0x002fe2000c101d3c */
[----:B------:R-:W-:-:S13]  /*a870*/  ISETP.GE.AND P2, PT, R3, UR4, PT ;  /* 0x0000000403007c0c */ /* 0x000fda000bf46270 */
[----:B------:R-:W1:Y:S04]  /*a880*/  @!P2 LDS.128 R44, [R40+0x3800] ;  /* 0x00380000282ca984 */ /* 0x000e680000000c00 */
        /* <DEDUP_REMOVED lines=9> */
[----:B-1----:R1:W-:Y:S02]  /*a920*/  @!P2 STG.E.128 desc[UR60][R50.64+0x140], R44 ;  /* 0x0001402c3200a986 */ /* 0x0023e4000c101d3c */
.L_x_729:
[----:B------:R-:W-:Y:S05]  /*a930*/  BSYNC B0 ;  /* 0x0000000000007941 */ /* 0x000fea0003800000 */
.L_x_728:
[----:B------:R-:W-:Y:S01]  /*a940*/  ISETP.GE.AND P2, PT, R229, R42, PT ;  /* 0x0000002ae500720c */ /* 0x000fe20003f46270 */
[----:B------:R-:W-:-:S12]  /*a950*/  BSSY B0, `(.L_x_730) ;  /* 0x0000023000007945 */ /* 0x000fd80003800000 */
[----:B------:R-:W-:Y:S05]  /*a960*/  @P2 BRA `(.L_x_731) ;  /* 0x0000000000842947 */ /* 0x000fea0003800000 */
[----:B-----5:R-:W-:Y:S01]  /*a970*/  R2UR UR7, R55 ;  /* 0x00000000370772ca */ /* 0x020fe200000e0000 */
[----:B-1----:R-:W-:Y:S01]  /*a980*/  IMAD.MOV.U32 R44, RZ, RZ, R116 ;  /* 0x000000ffff2c7224 */ /* 0x002fe200078e0074 */
[----:B------:R-:W-:Y:S01]  /*a990*/  R2UR UR4, R54 ;  /* 0x00000000360472ca */ /* 0x000fe200000e0000 */
[----:B------:R-:W-:Y:S01]  /*a9a0*/  IMAD.MOV.U32 R45, RZ, RZ, R39 ;  /* 0x000000ffff2d7224 */ /* 0x000fe200078e0027 */
[----:B------:R-:W-:Y:S02]  /*a9b0*/  IADD3 R47, P2, R48, 0x40, RZ ;  /* 0x00000040302f7810 */ /* 0x000fe40007f5e0ff */
[----:B------:R-:W-:Y:S02]  /*a9c0*/  R2UR UR6, R53 ;  /* 0x00000000350672ca */ /* 0x000fe400000e0000 */
[----:B------:R-:W-:Y:S01]  /*a9d0*/  R2UR UR5, R52 ;  /* 0x00000000340572ca */ /* 0x000fe200000e0000 */
[----:B------:R-:W-:-:S04]  /*a9e0*/  IMAD.X R48, RZ, RZ, R49, P2 ;  /* 0x000000ffff307224 */ /* 0x000fc800010e0631 */
        /* <DEDUP_REMOVED lines=25> */
.L_x_731:
[----:B------:R-:W-:Y:S05]  /*ab80*/  BSYNC B0 ;  /* 0x0000000000007941 */ /* 0x000fea0003800000 */
.L_x_730:
[----:B------:R-:W3:Y:S01]  /*ab90*/  LDL R40, [R1+0x10] ;  /* 0x0000100001287983 */ /* 0x000ee20000100800 */
[----:B0-----:R-:W-:Y:S01]  /*aba0*/  @!P3 VIADD R43, R43, 0x368c0 ;  /* 0x000368c02b2bb836 */ /* 0x001fe20000000000 */
[----:B------:R-:W-:Y:S01]  /*abb0*/  PLOP3.LUT P2, PT, PT, PT, PT, 0x8, 0x0 ;  /* 0x000000000000781c */ /* 0x000fe20003f4e170 */
[----:B------:R-:W-:Y:S01]  /*abc0*/  VIADD R17, R17, 0x1 ;  /* 0x0000000111117836 */ /* 0x000fe20000000000 */
[----:B------:R-:W-:Y:S01]  /*abd0*/  @!PT LDS RZ, [RZ] ;  /* 0x00000000fffff984 */ /* 0x000fe20000000800 */
[----:B------:R-:W-:Y:S01]  /*abe0*/  @!PT LDS RZ, [RZ] ;  /* 0x00000000fffff984 */ /* 0x000fe20000000800 */
[----:B------:R-:W-:Y:S01]  /*abf0*/  @!PT LDS RZ, [RZ] ;  /* 0x00000000fffff984 */ /* 0x000fe20000000800 */
[----:B------:R-:W-:Y:S01]  /*ac00*/  @!PT LDS RZ, [RZ] ;  /* 0x00000000fffff984 */ /* 0x000fe20000000800 */
[----:B------:R0:W-:Y:S06]  /*ac10*/  MEMBAR.ALL.CTA ;  /* 0x0000000000007992 */ /* 0x0001ec0000008000 */
[----:B0-----:R-:W0:Y:S01]  /*ac20*/  FENCE.VIEW.ASYNC.S ;  /* 0x00000000000073c6 */ /* 0x001e220000000000 */
[----:B------:R-:W-:Y:S01]  /*ac30*/  @!P3 PRMT R43, RZ, 0x654, R43 ;  /* 0x00000654ff2bb816 */ /* 0x000fe2000000002b */
[----:B0-----:R0:W-:Y:S06]  /*ac40*/  BAR.SYNC.DEFER_BLOCKING R155, 0x80 ;  /* 0x0002009b0000751d */ /* 0x0011ec0000010000 */
[----:B------:R0:W-:Y:S01]  /*ac50*/  @!P3 SYNCS.ARRIVE.TRANS64.RED.A1T0 RZ, [R43+URZ], RZ ;  /* 0x000000ff2bffb9a7 */ /* 0x0001e2000810043f */
[----:B------:R-:W-:-:S04]  /*ac60*/  ISETP.NE.AND P3, PT, R17, 0x2, PT ;  /* 0x000000021100780c */ /* 0x000fc80003f65270 */
[----:B------:R-:W-:Y:S02]  /*ac70*/  SEL R17, R17, RZ, P3 ;  /* 0x000000ff11117207 */ /* 0x000fe40001800000 */
[----:B---3--:R-:W-:Y:S02]  /*ac80*/  LOP3.LUT P4, RZ, R40, 0x2, RZ, 0xc0, !PT ;  /* 0x0000000228ff7812 */ /* 0x008fe4000788c0ff */
[----:B------:R-:W-:-:S04]  /*ac90*/  SEL R40, RZ, 0x1, P3 ;  /* 0x00000001ff287807 */ /* 0x000fc80001800000 */
[----:B------:R-:W-:-:S07]  /*aca0*/  LOP3.LUT R205, R205, R40, RZ, 0x3c, !PT ;  /* 0x00000028cdcd7212 */ /* 0x000fce00078e3cff */
[----:B0-----:R-:W-:Y:S05]  /*acb0*/  @P4 BRA `(.L_x_732) ;  /* 0xffffff7c003c4947 */ /* 0x001fea000383ffff */
.L_x_628:
[----:B------:R-:W-:Y:S01]  /*acc0*/  BSSY B0, `(.L_x_733) ;  /* 0x0000039000007945 */ /* 0x000fe20003800000 */
[----:B------:R-:W-:Y:S02]  /*acd0*/  ISETP.GE.AND P1, PT, R153, 0x1, PT ;  /* 0x000000019900780c */ /* 0x000fe40003f26270 */
[----:B------:R-:W-:Y:S02]  /*ace0*/  CS2R R2, SRZ ;  /* 0x0000000000027805 */ /* 0x000fe4000001ff00 */
[----:B------:R-:W-:Y:S02]  /*acf0*/  PLOP3.LUT P0, PT, PT, PT, PT, 0x80, 0x0 ;  /* 0x000000000000781c */ /* 0x000fe40003f0f070 */
[----:B------:R-:W-:Y:S02]  /*ad00*/  CS2R R118, SRZ ;  /* 0x0000000000767805 */ /* 0x000fe4000001ff00 */
[----:B------:R-:W-:Y:S02]  /*ad10*/  CS2R R116, SRZ ;  /* 0x0000000000747805 */ /* 0x000fe4000001ff00 */
[----:B------:R-:W-:-:S02]  /*ad20*/  CS2R R114, SRZ ;  /* 0x0000000000727805 */ /* 0x000fc4000001ff00 */
[----:B------:R-:W-:Y:S01]  /*ad30*/  CS2R R112, SRZ ;  /* 0x0000000000707805 */ /* 0x000fe2000001ff00 */
[----:B------:R-:W-:Y:S01]  /*ad40*/  IMAD.MOV.U32 R111, RZ, RZ, RZ ;  /* 0x000000ffff6f7224 */ /* 0x000fe200078e00ff */
[----:B------:R-:W-:Y:S02]  /*ad50*/  CS2R R106, SRZ ;  /* 0x00000000006a7805 */ /* 0x000fe4000001ff00 */
[----:B------:R-:W-:Y:S02]  /*ad60*/  CS2R R108, SRZ ;  /* 0x00000000006c7805 */ /* 0x000fe4000001ff00 */
[----:B-----5:R-:W-:Y:S02]  /*ad70*/  CS2R R54, SRZ ;  /* 0x0000000000367805 */ /* 0x020fe4000001ff00 */
[----:B------:R-:W-:Y:S01]  /*ad80*/  CS2R R104, SRZ ;  /* 0x0000000000687805 */ /* 0x000fe2000001ff00 */
[----:B------:R-:W-:Y:S01]  /*ad90*/  IMAD.MOV.U32 R103, RZ, RZ, RZ ;  /* 0x000000ffff677224 */ /* 0x000fe200078e00ff */
[----:B------:R-:W-:-:S02]  /*ada0*/  CS2R R98, SRZ ;  /* 0x0000000000627805 */ /* 0x000fc4000001ff00 */
[----:B------:R-:W-:Y:S02]  /*adb0*/  CS2R R100, SRZ ;  /* 0x0000000000647805 */ /* 0x000fe4000001ff00 */
[----:B------:R-:W-:Y:S01]  /*adc0*/  CS2R R96, SRZ ;  /* 0x0000000000607805 */ /* 0x000fe2000001ff00 */
[----:B------:R-:W-:Y:S01]  /*add0*/  IMAD.MOV.U32 R95, RZ, RZ, RZ ;  /* 0x000000ffff5f7224 */ /* 0x000fe200078e00ff */
[----:B------:R-:W-:Y:S02]  /*ade0*/  CS2R R90, SRZ ;  /* 0x00000000005a7805 */ /* 0x000fe4000001ff00 */
[----:B------:R-:W-:Y:S02]  /*adf0*/  CS2R R92, SRZ ;  /* 0x00000000005c7805 */ /* 0x000fe4000001ff00 */
[----:B------:R-:W-:Y:S02]  /*ae00*/  CS2R R62, SRZ ;  /* 0x00000000003e7805 */ /* 0x000fe4000001ff00 */
        /* <DEDUP_REMOVED lines=19> */
[----:B-1----:R-:W-:Y:S02]  /*af40*/  CS2R R50, SRZ ;  /* 0x0000000000327805 */ /* 0x002fe4000001ff00 */
[----:B------:R-:W-:Y:S02]  /*af50*/  CS2R R52, SRZ ;  /* 0x0000000000347805 */ /* 0x000fe4000001ff00 */
[----:B--2---:R-:W-:-:S02]  /*af60*/  CS2R R48, SRZ ;  /* 0x0000000000307805 */ /* 0x004fc4000001ff00 */
[----:B------:R-:W-:Y:S01]  /*af70*/  CS2R R130, SRZ ;  /* 0x0000000000827805 */ /* 0x000fe2000001ff00 */
[----:B------:R-:W-:Y:S01]  /*af80*/  IMAD.MOV.U32 R0, RZ, RZ, RZ ;  /* 0x000000ffff007224 */ /* 0x000fe200078e00ff */
        /* <DEDUP_REMOVED lines=8> */
[----:B------:R-:W-:Y:S01]  /*b010*/  CS2R R28, SRZ ;  /* 0x00000000001c7805 */ /* 0x000fe2000001ff00 */
[----:B------:R-:W-:Y:S06]  /*b020*/  @P2 BRA `(.L_x_734) ;  /* 0x0000000000082947 */ /* 0x000fec0003800000 */
[----:B------:R-:W0:Y:S02]  /*b030*/  FENCE.VIEW.ASYNC.G ;  /* 0x00000000000073c6 */ /* 0x000e240000000100 */
[----:B0-----:R-:W-:Y:S06]  /*b040*/  BAR.ARV 0xc, 0x180 ;  /* 0x0306000000007b1d */ /* 0x001fec0000002000 */
.L_x_734:
[----:B------:R-:W-:Y:S05]  /*b050*/  BSYNC B0 ;  /* 0x0000000000007941 */ /* 0x000fea0003800000 */
.L_x_733:
[----:B------:R-:W-:Y:S01]  /*b060*/  CS2R R24, SRZ ;  /* 0x0000000000187805 */ /* 0x000fe2000001ff00 */
[----:B------:R-:W-:Y:S06]  /*b070*/  @!P1 BRA `(.L_x_735) ;  /* 0x00000110001c9947 */ /* 0x000fec0003800000 */
[----:B------:R-:W2:Y:S01]  /*b080*/  LDL R5, [R1+0x88] ;  /* 0x0000880001057983 */ /* 0x000ea20000100800 */
[----:B------:R-:W0:Y:S02]  /*b090*/  S2R R6, SR_TID.X ;  /* 0x0000000000067919 */ /* 0x000e240000002100 */
[----:B0-----:R-:W-:-:S05]  /*b0a0*/  VIADD R6, R6, 0xffffff80 ;  /* 0xffffff8006067836 */ /* 0x001fca0000000000 */
[----:B------:R-:W-:-:S04]  /*b0b0*/  SHF.R.S32.HI R4, RZ, 0x1f, R6 ;  /* 0x0000001fff047819 */ /* 0x000fc80000011406 */
[----:B------:R-:W-:-:S04]  /*b0c0*/  LEA.HI R4, R4, R6, RZ, 0x7 ;  /* 0x0000000604047211 */ /* 0x000fc800078f38ff */
[----:B------:R-:W-:-:S05]  /*b0d0*/  SHF.R.S32.HI R4, RZ, 0x7, R4 ;  /* 0x00000007ff047819 */ /* 0x000fca0000011404 */
[----:B------:R-:W0:Y:S02]  /*b0e0*/  SHFL.IDX PT, R0, R4, RZ, 0x1f ;  /* 0x00001fff04007589 */ /* 0x000e2400000e0000 */
[----:B0-----:R-:W-:-:S04]  /*b0f0*/  LEA.HI R2, R0, R0, RZ, 0x1 ;  /* 0x0000000000027211 */ /* 0x001fc800078f08ff */
[----:B------:R-:W-:-:S05]  /*b100*/  LOP3.LUT R3, R2, 0x1e, RZ, 0xc0, !PT ;  /* 0x0000001e02037812 */ /* 0x000fca00078ec0ff */
[----:B------:R-:W-:Y:S01]  /*b110*/  IMAD.IADD R3, R0, 0x1, -R3 ;  /* 0x0000000100037824 */ /* 0x000fe200078e0a03 */
[----:B--2---:R-:W-:-:S13]  /*b120*/  R2UR UR4, R5 ;  /* 0x00000000050472ca */ /* 0x004fda00000e0000 */
[----:B------:R-:W-:-:S06]  /*b130*/  ULOP3.LUT UP0, URZ, UR4, 0x9f, URZ, 0xc0, !UPT ;  /* 0x0000009f043f7892 */ /* 0x000fcc000f80c03f */
[----:B------:R-:W-:Y:S02]  /*b140*/  PLOP3.LUT P0, PT, PT, PT, UP0, 0x80, 0x0 ;  /* 0x000000000000781c */ /* 0x000fe40003f0f008 */
[----:B------:R-:W-:-:S04]  /*b150*/  LEA R3, R3, UR4, 0xd ;  /* 0x0000000403037c11 */ /* 0x000fc8000f8e68ff */
[----:B------:R-:W-:-:S04]  /*b160*/  SHF.R.U32.HI R2, RZ, 0x4, R3 ;  /* 0x00000004ff027819 */ /* 0x000fc80000011603 */
[----:B------:R-:W-:-:S03]  /*b170*/  LOP3.LUT R2, R2, 0x3fff, RZ, 0xc0, !PT ;  /* 0x00003fff02027812 */ /* 0x000fc600078ec0ff */
        /* <DEDUP_REMOVED lines=17> */
.L_x_736:
[----:B------:R-:W-:Y:S02]  /*b290*/  ULDC UR4, c[0x0][0x3f4] ;  /* 0x0000fd0000047ab9 */ /* 0x000fe40000000800 */
[----:B------:R-:W-:-:S13]  /*b2a0*/  ISETP.LT.AND P0, PT, RZ, UR4, PT ;  /* 0x00000004ff007c0c */ /* 0x000fda000bf01270 */
[----:B------:R-:W-:Y:S05]  /*b2b0*/  @P0 BRA `(.L_x_737) ;  /* 0x00000000003c0947 */ /* 0x000fea0003800000 */
[----:B------:R-:W-:-:S04]  /*b2c0*/  LEA.HI R0, R228, R228, RZ, 0x1 ;  /* 0x000000e4e4007211 */ /* 0x000fc800078f08ff */
[----:B------:R-:W-:-:S05]  /*b2d0*/  LOP3.LUT R3, R0, 0xfffffffe, RZ, 0xc0, !PT ;  /* 0xfffffffe00037812 */ /* 0x000fca00078ec0ff */
[----:B------:R-:W-:-:S05]  /*b2e0*/  IMAD.IADD R3, R228, 0x1, -R3 ;  /* 0x00000001e4037824 */ /* 0x000fca00078e0a03 */
[----:B------:R-:W-:-:S04]  /*b2f0*/  SHF.L.U32 R3, R3, 0x1f, RZ ;  /* 0x0000001f03037819 */ /* 0x000fc800000006ff */
[----:B------:R0:W1:Y:S03]  /*b300*/  SYNCS.PHASECHK.TRANS64.TRYWAIT P0, [R16+URZ+0x36800], R3 ;  /* 0x03680003100075a7 */ /* 0x000066000800017f */
[----:B-1----:R-:W-:Y:S05]  /*b310*/  @!P0 NANOSLEEP.SYNCS 0x989680 ;  /* 0x009896800000895d */ /* 0x002fea0003900000 */
[----:B------:R-:W1:Y:S01]  /*b320*/  @!P0 SYNCS.PHASECHK.TRANS64 P0, [R16+URZ+0x36800], R3 ;  /* 0x03680003100085a7 */ /* 0x000e62000800007f */
[----:B------:R-:W-:Y:S04]  /*b330*/  BSSY B0, `(.L_x_738) ;  /* 0x0000006000007945 */ /* 0x000fe80003800000 */
[----:B-1----:R-:W-:Y:S05]  /*b340*/  @P0 BRA `(.L_x_739) ;  /* 0x0000000000100947 */ /* 0x002fea0003800000 */
.L_x_740:
[----:B-1----:R1:W2:Y:S02]  /*b350*/  SYNCS.PHASECHK.TRANS64.TRYWAIT P0, [R16+URZ+0x36800], R3 ;  /* 0x03680003100075a7 */ /* 0x0022a4000800017f */
[----:B--2---:R-:W-:Y:S05]  /*b360*/  @!P0 NANOSLEEP.SYNCS 0x989680 ;  /* 0x009896800000895d */ /* 0x004fea0003900000 */
[----:B------:R-:W2:Y:S02]  /*b370*/  @!P0 SYNCS.PHASECHK.TRANS64 P0, [R16+URZ+0x36800], R3 ;  /* 0x03680003100085a7 */ /* 0x000ea4000800007f */
[----:B--2---:R-:W-:Y:S05]  /*b380*/  @!P0 BRA `(.L_x_740) ;  /* 0xfffffffc00f08947 */ /* 0x004fea000383ffff */
.L_x_739:
[----:B------:R-:W-:Y:S05]  /*b390*/  BSYNC B0 ;  /* 0x0000000000007941 */ /* 0x000fea0003800000 */
.L_x_738:
[----:B------:R-:W-:Y:S05]  /*b3a0*/  BRA `(.L_x_741) ;  /* 0x0000005800807947 */ /* 0x000fea0003800000 */
.L_x_737:
[----:B------:R-:W2:Y:S01]  /*b3b0*/  LDL R0, [R1+0x88] ;  /* 0x0000880001007983 */ /* 0x000ea20000100800 */
[----:B------:R-:W-:Y:S01]  /*b3c0*/  ULDC.64 UR4, c[0x0][0x3f8] ;  /* 0x0000fe0000047ab9 */ /* 0x000fe20000000a00 */
[----:B------:R-:W-:Y:S01]  /*b3d0*/  ULDC.64 UR6, c[0x0][0x408] ;  /* 0x0001020000067ab9 */ /* 0x000fe20000000a00 */
[----:B------:R-:W-:Y:S01]  /*b3e0*/  IMAD.WIDE.U32 R4, R148, UR4, RZ ;  /* 0x0000000494047c25 */ /* 0x000fe2000f8e00ff */
[----:B--2---:R-:W-:Y:S02]  /*b3f0*/  R2UR UR8, R0 ;  /* 0x00000000000872ca */ /* 0x004fe400000e0000 */
[----:B------:R-:W-:-:S05]  /*b400*/  SHF.R.S32.HI R0, RZ, 0x1f, R148 ;  /* 0x0000001fff007819 */ /* 0x000fca0000011494 */
[C---:B------:R-:W-:Y:S02]  /*b410*/  IMAD R3, R0.reuse, UR4, RZ ;  /* 0x0000000400037c24 */ /* 0x040fe4000f8e02ff */
[----:B------:R-:W-:Y:S02]  /*b420*/  IMAD R7, R0, UR6, RZ ;  /* 0x0000000600077c24 */ /* 0x000fe4000f8e02ff */
[C---:B------:R-:W-:Y:S01]  /*b430*/  IMAD R3, R148.reuse, UR5, R3 ;  /* 0x0000000594037c24 */ /* 0x040fe2000f8e0203 */
[----:B------:R-:W-:Y:S01]  /*b440*/  ULDC.64 UR4, c[0x0][0x3e8] ;  /* 0x0000fa0000047ab9 */ /* 0x000fe20000000a00 */
[----:B------:R-:W-:Y:S01]  /*b450*/  ULOP3.LUT UP0, URZ, UR8, 0x3ff, URZ, 0xc0, !UPT ;  /* 0x000003ff083f7892 */ /* 0x000fe2000f80c03f */
[----:B------:R-:W-:Y:S01]  /*b460*/  IMAD R7, R148, UR7, R7 ;  /* 0x0000000794077c24 */ /* 0x000fe2000f8e0207 */
[----:B------:R-:W-:Y:S01]  /*b470*/  LEA R24, P0, R4, UR4, 0x1 ;  /* 0x0000000404187c11 */ /* 0x000fe2000f8008ff */
[----:B------:R-:W-:Y:S01]  /*b480*/  IMAD.WIDE.U32 R148, R148, UR6, RZ ;  /* 0x0000000694947c25 */ /* 0x000fe2000f8e00ff */
[----:B------:R-:W-:-:S02]  /*b490*/  ULDC.64 UR6, c[0x0][0x400] ;  /* 0x0001000000067ab9 */ /* 0x000fc40000000a00 */
[----:B------:R-:W-:Y:S01]  /*b4a0*/  PLOP3.LUT P2, PT, PT, PT, UP0, 0x80, 0x0 ;  /* 0x000000000000781c */ /* 0x000fe20003f4f008 */
[----:B------:R-:W-:Y:S01]  /*b4b0*/  IMAD.IADD R25, R3, 0x1, R5 ;  /* 0x0000000103197824 */ /* 0x000fe200078e0205 */
[----:B------:R-:W-:Y:S01]  /*b4c0*/  LEA R26, P1, R148, UR6, 0x1 ;  /* 0x00000006941a7c11 */ /* 0x000fe2000f8208ff */
[----:B------:R-:W-:-:S03]  /*b4d0*/  IMAD.IADD R27, R7, 0x1, R149 ;  /* 0x00000001071b7824 */ /* 0x000fc600078e0295 */
[----:B------:R-:W-:Y:S02]  /*b4e0*/  LEA.HI.X R25, R4, UR5, R25, 0x1, P0 ;  /* 0x0000000504197c11 */ /* 0x000fe400080f0c19 */
[----:B------:R-:W-:-:S05]  /*b4f0*/  LEA.HI.X R27, R148, UR7, R27, 0x1, P1 ;  /* 0x00000007941b7c11 */ /* 0x000fca00088f0c1b */
        /* <DEDUP_REMOVED lines=17> */
.L_x_742:
[----:B------:R-:W-:Y:S01]  /*b610*/  ULDC.U8 UR4, c[0x0][0x410] ;  /* 0x0001040000047ab9 */ /* 0x000fe20000000000 */
[----:B------:R-:W-:Y:S01]  /*b620*/  BSSY B0, `(.L_x_743) ;  /* 0x0000570000007945 */ /* 0x000fe20003800000 */
[----:B------:R-:W-:Y:S01]  /*b630*/  ISETP.NE.AND P0, PT, RZ, UR4, PT ;  /* 0x00000004ff007c0c */ /* 0x000fe2000bf05270 */
[----:B------:R-:W-:-:S12]  /*b640*/  IMAD R6, R133, 0x80, R204 ;  /* 0x0000008085067824 */ /* 0x000fd800078e02cc */
[----:B------:R-:W-:Y:S05]  /*b650*/  @!P0 BRA `(.L_x_744) ;  /* 0x0000002800c08947 */ /* 0x000fea0003800000 */
[----:B------:R-:W-:-:S03]  /*b660*/  UMOV UR4, 0xffffffff ;  /* 0xffffffff00047882 */ /* 0x000fc60000000000 */
[----:B------:R-:W-:Y:S05]  /*b670*/  BRA.DIV UR4, `(.L_x_745) ;  /* 0x000001ae04bc7947 */ /* 0x000fea000b800000 */
[----:B------:R0:W1:Y:S04]  /*b680*/  SHFL.IDX PT, R0, R25, RZ, 0x1c1f ;  /* 0x001c1fff19007589 */ /* 0x00006800000e0000 */
[----:B------:R0:W2:Y:S04]  /*b690*/  SHFL.IDX PT, R3, R24, RZ, 0x1c1f ;  /* 0x001c1fff18037589 */ /* 0x0000a800000e0000 */
[----:B------:R0:W3:Y:S04]  /*b6a0*/  SHFL.IDX PT, R4, R27, RZ, 0x1c1f ;  /* 0x001c1fff1b047589 */ /* 0x0000e800000e0000 */
[----:B------:R0:W4:Y:S02]  /*b6b0*/  SHFL.IDX PT, R14, R26, RZ, 0x1c1f ;  /* 0x001c1fff1a0e7589 */ /* 0x00012400000e0000 */
.L_x_1005:
[----:B------:R-:W-:Y:S01]  /*b6c0*/  ULDC UR4, c[0x0][0x448] ;  /* 0x0001120000047ab9 */ /* 0x000fe20000000800 */
[----:B------:R-:W-:Y:S01]  /*b6d0*/  LOP3.LUT R8, R212, 0x18, R18, 0xf8, !PT ;  /* 0x00000018d4087812 */ /* 0x000fe200078ef812 */
[----:B------:R-:W-:Y:S01]  /*b6e0*/  IMAD R5, R152, UR4, RZ ;  /* 0x0000000498057c24 */ /* 0x000fe2000f8e02ff */
[----:B------:R-:W-:Y:S01]  /*b6f0*/  BSSY B1, `(.L_x_746) ;  /* 0x0000057000017945 */ /* 0x000fe20003800000 */
[----:B------:R-:W-:Y:S02]  /*b700*/  LOP3.LUT P0, RZ, R220, 0x4, RZ, 0xc0, !PT ;  /* 0x00000004dcff7812 */ /* 0x000fe4000780c0ff */
[----:B0-----:R-:W-:Y:S02]  /*b710*/  CS2R R26, SRZ ;  /* 0x00000000001a7805 */ /* 0x001fe4000001ff00 */
[----:B------:R-:W-:Y:S02]  /*b720*/  LOP3.LUT R9, R8, R213, RZ, 0x3c, !PT ;  /* 0x000000d508097212 */ /* 0x000fe400078e3cff */
[----:B------:R-:W-:-:S02]  /*b730*/  CS2R R12, SRZ ;  /* 0x00000000000c7805 */ /* 0x000fc4000001ff00 */
[----:B------:R-:W-:Y:S01]  /*b740*/  ISETP.GE.AND P1, PT, R6, R5, PT ;  /* 0x000000050600720c */ /* 0x000fe20003f26270 */
[----:B------:R-:W-:Y:S01]  /*b750*/  IMAD R5, R133, -0x80, R5 ;  /* 0xffffff8085057824 */ /* 0x000fe200078e0205 */
[----:B------:R-:W-:Y:S01]  /*b760*/  CS2R R6, SRZ ;  /* 0x0000000000067805 */ /* 0x000fe2000001ff00 */
[----:B------:R-:W-:Y:S01]  /*b770*/  IMAD.IADD R9, R214, 0x1, R9 ;  /* 0x00000001d6097824 */ /* 0x000fe200078e0209 */
[----:B------:R-:W-:Y:S02]  /*b780*/  CS2R R20, SRZ ;  /* 0x0000000000147805 */ /* 0x000fe4000001ff00 */
[----:B------:R-:W-:Y:S02]  /*b790*/  CS2R R24, SRZ ;  /* 0x0000000000187805 */ /* 0x000fe4000001ff00 */
[----:B------:R-:W-:Y:S01]  /*b7a0*/  CS2R R10, SRZ ;  /* 0x00000000000a7805 */ /* 0x000fe2000001ff00 */
[----:B------:R-:W-:Y:S01]  /*b7b0*/  IMAD R9, R9, 0x2, R16 ;  /* 0x0000000209097824 */ /* 0x000fe200078e0210 */
[----:B------:R-:W-:-:S02]  /*b7c0*/  CS2R R38, SRZ ;  /* 0x0000000000267805 */ /* 0x000fc4000001ff00 */
[----:B------:R-:W-:Y:S02]  /*b7d0*/  CS2R R36, SRZ ;  /* 0x0000000000247805 */ /* 0x000fe4000001ff00 */
[----:B------:R-:W-:Y:S02]  /*b7e0*/  CS2R R34, SRZ ;  /* 0x0000000000227805 */ /* 0x000fe4000001ff00 */
[----:B------:R-:W-:Y:S02]  /*b7f0*/  CS2R R32, SRZ ;  /* 0x0000000000207805 */ /* 0x000fe4000001ff00 */
[----:B------:R-:W-:Y:S01]  /*b800*/  CS2R R30, SRZ ;  /* 0x00000000001e7805 */ /* 0x000fe2000001ff00 */
[C---:B------:R-:W-:Y:S01]  /*b810*/  VIADD R50, R9.reuse, 0x15400 ;  /* 0x0001540009327836 */ /* 0x040fe20000000000 */
[----:B------:R-:W-:Y:S01]  /*b820*/  CS2R R28, SRZ ;  /* 0x00000000001c7805 */ /* 0x000fe2000001ff00 */
[----:B------:R-:W-:Y:S01]  /*b830*/  VIADD R8, R9, 0x15440 ;  /* 0x0001544009087836 */ /* 0x000fe20000000000 */
[----:B------:R-:W-:Y:S06]  /*b840*/  @P1 BRA `(.L_x_747) ;  /* 0x0000000400041947 */ /* 0x000fec0003800000 */
[----:B------:R-:W4:Y:S01]  /*b850*/  LDL R41, [R1+0x50] ;  /* 0x0000500001297983 */ /* 0x000f220000100800 */
[----:B------:R-:W-:-:S03]  /*b860*/  ULDC UR4, c[0x0][0x3f4] ;  /* 0x0000fd0000047ab9 */ /* 0x000fc60000000800 */
[----:B------:R-:W4:Y:S04]  /*b870*/  LDL R40, [R1+0x58] ;  /* 0x0000580001287983 */ /* 0x000f280000100800 */
[----:B------:R-:W4:Y:S04]  /*b880*/  LDL R42, [R1+0x54] ;  /* 0x00005400012a7983 */ /* 0x000f280000100800 */
[----:B------:R-:W4:Y:S04]  /*b890*/  LDL R44, [R1+0x60] ;  /* 0x00006000012c7983 */ /* 0x000f280000100800 */
[----:B------:R-:W4:Y:S04]  /*b8a0*/  LDL R49, [R1+0x5c] ;  /* 0x00005c0001317983 */ /* 0x000f280000100800 */
[----:B------:R-:W4:Y:S04]  /*b8b0*/  LDL R48, [R1+0x68] ;  /* 0x0000680001307983 */ /* 0x000f280000100800 */
[----:B------:R-:W4:Y:S04]  /*b8c0*/  LDL R53, [R1+0x70] ;  /* 0x0000700001357983 */ /* 0x000f280000100800 */
[----:B------:R-:W4:Y:S01]  /*b8d0*/  LDL R52, [R1+0x64] ;  /* 0x0000640001347983 */ /* 0x000f220000100800 */
[----:B------:R-:W-:-:S02]  /*b8e0*/  ISETP.GE.AND P2, PT, R22, UR4, PT ;  /* 0x0000000416007c0c */ /* 0x000fc4000bf46270 */
[----:B------:R-:W-:Y:S02]  /*b8f0*/  CS2R R38, SRZ ;  /* 0x0000000000267805 */ /* 0x000fe4000001ff00 */
[----:B------:R-:W-:Y:S01]  /*b900*/  ISETP.GE.AND P3, PT, R208, UR4, PT ;  /* 0x00000004d0007c0c */ /* 0x000fe2000bf66270 */
[----:B------:R-:W4:Y:S01]  /*b910*/  LDL R51, [R1+0x6c] ;  /* 0x00006c0001337983 */ /* 0x000f220000100800 */
[----:B------:R-:W-:Y:S02]  /*b920*/  ISETP.GE.AND P4, PT, R207, UR4, PT ;  /* 0x00000004cf007c0c */ /* 0x000fe4000bf86270 */
[----:B------:R-:W-:Y:S02]  /*b930*/  CS2R R6, SRZ ;  /* 0x0000000000067805 */ /* 0x000fe4000001ff00 */
[----:B------:R-:W-:-:S03]  /*b940*/  CS2R R36, SRZ ;  /* 0x0000000000247805 */ /* 0x000fc6000001ff00 */
[----:B--2---:R-:W-:Y:S02]  /*b950*/  @!P2 IMAD.MOV.U32 R10, RZ, RZ, R3 ;  /* 0x000000ffff0aa224 */ /* 0x004fe400078e0003 */
[----:B-1----:R-:W-:Y:S02]  /*b960*/  @!P2 IMAD.MOV.U32 R11, RZ, RZ, R0 ;  /* 0x000000ffff0ba224 */ /* 0x002fe400078e0000 */
[----:B---3--:R-:W-:Y:S02]  /*b970*/  @!P2 IMAD.MOV.U32 R15, RZ, RZ, R4 ;  /* 0x000000ffff0fa224 */ /* 0x008fe400078e0004 */
[----:B------:R-:W-:-:S04]  /*b980*/  @!P2 IMAD.WIDE R10, R22, 0x2, R10 ;  /* 0x00000002160aa825 */ /* 0x000fc800078e020a */
[----:B----4-:R-:W-:Y:S01]  /*b990*/  @!P2 IMAD.WIDE R12, R22, 0x2, R14 ;  /* 0x00000002160ca825 */ /* 0x010fe200078e020e */
[----:B------:R-:W5:Y:S04]  /*b9a0*/  @!P2 LD.E.64 R38, desc[UR60][R10.64] ;  /* 0x0000003c0a26a980 */ /* 0x000f68000c101b00 */
[----:B------:R0:W5:Y:S01]  /*b9b0*/  @!P2 LD.E.64 R6, desc[UR60][R12.64] ;  /* 0x0000003c0c06a980 */ /* 0x000162000c101b00 */
[----:B------:R-:W-:Y:S02]  /*b9c0*/  ISETP.GE.AND P2, PT, R210, UR4, PT ;  /* 0x00000004d2007c0c */ /* 0x000fe4000bf46270 */
[----:B------:R-:W-:Y:S02]  /*b9d0*/  CS2R R26, SRZ ;  /* 0x00000000001a7805 */ /* 0x000fe4000001ff00 */
[----:B------:R-:W-:-:S02]  /*b9e0*/  CS2R R34, SRZ ;  /* 0x0000000000227805 */ /* 0x000fc4000001ff00 */
[----:B0-----:R-:W-:Y:S02]  /*b9f0*/  CS2R R12, SRZ ;  /* 0x00000000000c7805 */ /* 0x001fe4000001ff00 */
[----:B------:R-:W-:Y:S02]  /*ba00*/  CS2R R32, SRZ ;  /* 0x0000000000207805 */ /* 0x000fe4000001ff00 */
[----:B------:R-:W-:Y:S02]  /*ba10*/  CS2R R30, SRZ ;  /* 0x00000000001e7805 */ /* 0x000fe4000001ff00 */
[----:B------:R-:W-:Y:S02]  /*ba20*/  CS2R R10, SRZ ;  /* 0x00000000000a7805 */ /* 0x000fe4000001ff00 */
[C---:B------:R-:W-:Y:S02]  /*ba30*/  @!P3 IADD3 R20, P1, R3.reuse, R41, RZ ;  /* 0x000000290314b210 */ /* 0x040fe40007f3e0ff */
[----:B------:R-:W-:-:S03]  /*ba40*/  @!P4 IADD3 R28, P5, R3, R40, RZ ;  /* 0x00000028031cc210 */ /* 0x000fc60007fbe0ff */
[--C-:B------:R-:W-:Y:S01]  /*ba50*/  @!P3 IMAD.X R21, R0, 0x1, R237.reuse, P1 ;  /* 0x000000010015b824 */ /* 0x100fe200008e06ed */
[C---:B------:R-:W-:Y:S02]  /*ba60*/  @!P3 IADD3 R24, P1, R14.reuse, R41, RZ ;  /* 0x000000290e18b210 */ /* 0x040fe40007f3e0ff */
[----:B------:R-:W-:Y:S01]  /*ba70*/  @!P4 IADD3 R40, P6, R14, R40, RZ ;  /* 0x000000280e28c210 */ /* 0x000fe20007fde0ff */
[--C-:B------:R-:W-:Y:S01]  /*ba80*/  @!P4 IMAD.X R29, R0, 0x1, R42.reuse, P5 ;  /* 0x00000001001dc824 */ /* 0x100fe200028e062a */
[----:B------:R0:W5:Y:S01]  /*ba90*/  @!P3 LD.E.64 R36, desc[UR60][R20.64] ;  /* 0x0000003c1424b980 */ /* 0x000162000c101b00 */
[C---:B------:R-:W-:Y:S02]  /*baa0*/  @!P3 IMAD.X R25, R4.reuse, 0x1, R237, P1 ;  /* 0x000000010419b824 */ /* 0x040fe400008e06ed */
[----:B------:R-:W-:Y:S01]  /*bab0*/  @!P4 IMAD.X R41, R4, 0x1, R42, P6 ;  /* 0x000000010429c824 */ /* 0x000fe200030e062a */
[----:B------:R-:W-:Y:S01]  /*bac0*/  ISETP.GE.AND P1, PT, R209, UR4, PT ;  /* 0x00000004d1007c0c */ /* 0x000fe2000bf26270 */
[----:B------:R-:W5:Y:S04]  /*bad0*/  @!P4 LD.E.64 R34, desc[UR60][R28.64] ;  /* 0x0000003c1c22c980 */ /* 0x000f68000c101b00 */
[----:B------:R-:W5:Y:S01]  /*bae0*/  @!P3 LD.E.64 R26, desc[UR60][R24.64] ;  /* 0x0000003c181ab980 */ /* 0x000f62000c101b00 */
[----:B------:R-:W-:-:S03]  /*baf0*/  ISETP.GE.AND P3, PT, R211, UR4, PT ;  /* 0x00000004d3007c0c */ /* 0x000fc6000bf66270 */
[----:B------:R1:W5:Y:S01]  /*bb00*/  @!P4 LD.E.64 R12, desc[UR60][R40.64] ;  /* 0x0000003c280cc980 */ /* 0x000362000c101b00 */
[CC--:B------:R-:W-:Y:S02]  /*bb10*/  @!P2 IADD3 R42, P4, R3.reuse, R44.reuse, RZ ;  /* 0x0000002c032aa210 */ /* 0x0c0fe40007f9e0ff */
[----:B------:R-:W-:Y:S02]  /*bb20*/  @!P2 IADD3 R44, P5, R14, R44, RZ ;  /* 0x0000002c0e2ca210 */ /* 0x000fe40007fbe0ff */
[----:B0-----:R-:W-:Y:S01]  /*bb30*/  CS2R R20, SRZ ;  /* 0x0000000000147805 */ /* 0x001fe2000001ff00 */
[--C-:B------:R-:W-:Y:S02]  /*bb40*/  @!P2 IMAD.X R43, R0, 0x1, R49.reuse, P4 ;  /* 0x00000001002ba824 */ /* 0x100fe400020e0631 */
[----:B------:R-:W-:Y:S01]  /*bb50*/  @!P2 IMAD.X R45, R4, 0x1, R49, P5 ;  /* 0x00000001042da824 */ /* 0x000fe200028e0631 */
[-C--:B------:R-:W-:Y:S02]  /*bb60*/  @!P1 IADD3 R46, P6, R3, R48.reuse, RZ ;  /* 0x00000030032e9210 */ /* 0x080fe40007fde0ff */
[----:B------:R0:W5:Y:S04]  /*bb70*/  @!P2 LD.E.64 R32, desc[UR60][R42.64] ;  /* 0x0000003c2a20a980 */ /* 0x000168000c101b00 */
[----:B------:R0:W5:Y:S01]  /*bb80*/  @!P2 LD.E.64 R20, desc[UR60][R44.64] ;  /* 0x0000003c2c14a980 */ /* 0x000162000c101b00 */
[----:B-1----:R-:W-:-:S02]  /*bb90*/  @!P1 IADD3 R40, P2, R14, R48, RZ ;  /* 0x000000300e289210 */ /* 0x002fc40007f5e0ff */
[-C--:B------:R-:W-:Y:S02]  /*bba0*/  @!P3 IADD3 R48, P4, R3, R53.reuse, RZ ;  /* 0x000000350330b210 */ /* 0x080fe40007f9e0ff */
[----:B------:R-:W-:Y:S02]  /*bbb0*/  @!P3 IADD3 R14, P5, R14, R53, RZ ;  /* 0x000000350e0eb210 */ /* 0x000fe40007fbe0ff */
[----:B------:R-:W-:Y:S02]  /*bbc0*/  CS2R R24, SRZ ;  /* 0x0000000000187805 */ /* 0x000fe4000001ff00 */
[----:B------:R-:W-:Y:S01]  /*bbd0*/  CS2R R28, SRZ ;  /* 0x00000000001c7805 */ /* 0x000fe2000001ff00 */
[--C-:B------:R-:W-:Y:S02]  /*bbe0*/  @!P1 IMAD.X R47, R0, 0x1, R52.reuse, P6 ;  /* 0x00000001002f9824 */ /* 0x100fe400030e0634 */
[----:B------:R-:W-:Y:S02]  /*bbf0*/  @!P1 IMAD.X R41, R4, 0x1, R52, P2 ;  /* 0x0000000104299824 */ /* 0x000fe400010e0634 */
[--C-:B------:R-:W-:Y:S01]  /*bc00*/  @!P3 IMAD.X R49, R0, 0x1, R51.reuse, P4 ;  /* 0x000000010031b824 */ /* 0x100fe200020e0633 */
[----:B------:R0:W5:Y:S01]  /*bc10*/  @!P1 LD.E.64 R30, desc[UR60][R46.64] ;  /* 0x0000003c2e1e9980 */ /* 0x000162000c101b00 */
[----:B------:R-:W-:-:S03]  /*bc20*/  @!P3 IMAD.X R15, R4, 0x1, R51, P5 ;  /* 0x00000001040fb824 */ /* 0x000fc600028e0633 */
[----:B------:R0:W5:Y:S04]  /*bc30*/  @!P1 LD.E.64 R24, desc[UR60][R40.64] ;  /* 0x0000003c28189980 */ /* 0x000168000c101b00 */
[----:B------:R0:W5:Y:S04]  /*bc40*/  @!P3 LD.E.64 R28, desc[UR60][R48.64] ;  /* 0x0000003c301cb980 */ /* 0x000168000c101b00 */
[----:B------:R0:W5:Y:S02]  /*bc50*/  @!P3 LD.E.64 R10, desc[UR60][R14.64] ;  /* 0x0000003c0e0ab980 */ /* 0x000164000c101b00 */
.L_x_747:
[----:B------:R-:W-:Y:S05]  /*bc60*/  BSYNC B1 ;  /* 0x0000000000017941 */ /* 0x000fea0003800000 */
.L_x_746:
[----:B---3--:R-:W-:Y:S01]  /*bc70*/  LEA.HI R4, R228, R228, RZ, 0x1 ;  /* 0x000000e4e4047211 */ /* 0x008fe200078f08ff */
[--C-:B0----5:R-:W-:Y:S01]  /*bc80*/  IMAD.MOV.U32 R41, RZ, RZ, R37.reuse ;  /* 0x000000ffff297224 */ /* 0x121fe200078e0025 */
[--C-:B------:R-:W-:Y:S01]  /*bc90*/  SHF.R.U64 R71, R36, 0x10, R37.reuse ;  /* 0x0000001024477819 */ /* 0x100fe20000001225 */
[----:B------:R-:W-:Y:S01]  /*bca0*/  @P0 VIADD R8, R50, 0xffffffc0 ;  /* 0xffffffc032080836 */ /* 0x000fe20000000000 */
[----:B------:R-:W-:Y:S01]  /*bcb0*/  LOP3.LUT R15, R4, 0xfffffffe, RZ, 0xc0, !PT ;  /* 0xfffffffe040f7812 */ /* 0x000fe200078ec0ff */
[----:B-1----:R-:W-:Y:S01]  /*bcc0*/  IMAD.MOV.U32 R0, RZ, RZ, R38 ;  /* 0x000000ffff007224 */ /* 0x002fe200078e0026 */
[----:B------:R-:W-:Y:S01]  /*bcd0*/  SHF.R.U32.HI R66, RZ, 0x10, R37 ;  /* 0x00000010ff427819 */ /* 0x000fe20000011625 */
[--C-:B------:R-:W-:Y:S01]  /*bce0*/  IMAD.MOV.U32 R37, RZ, RZ, R7.reuse ;  /* 0x000000ffff257224 */ /* 0x100fe200078e0007 */
[----:B------:R-:W-:Y:S01]  /*bcf0*/  SHF.R.U64 R61, R6, 0x10, R7 ;  /* 0x00000010063d7819 */ /* 0x000fe20000001207 */
[----:B------:R-:W-:Y:S01]  /*bd00*/  IMAD.IADD R15, R228, 0x1, -R15 ;  /* 0x00000001e40f7824 */ /* 0x000fe200078e0a0f */
[----:B------:R-:W-:Y:S01]  /*bd10*/  SHF.R.U32.HI R56, RZ, 0x10, R7 ;  /* 0x00000010ff387819 */ /* 0x000fe20000011607 */
[--C-:B--2---:R-:W-:Y:S01]  /*bd20*/  IMAD.MOV.U32 R3, RZ, RZ, R39.reuse ;  /* 0x000000ffff037224 */ /* 0x104fe200078e0027 */
[----:B------:R-:W-:Y:S01]  /*bd30*/  SHF.R.U64 R73, R38, 0x10, R39 ;  /* 0x0000001026497819 */ /* 0x000fe20000001227 */
[----:B------:R-:W-:Y:S01]  /*bd40*/  IMAD.MOV.U32 R38, RZ, RZ, R36 ;  /* 0x000000ffff267224 */ /* 0x000fe200078e0024 */
[----:B------:R-:W-:Y:S01]  /*bd50*/  SHF.L.U32 R7, R15, 0x1f, RZ ;  /* 0x0000001f0f077819 */ /* 0x000fe200000006ff */
[----:B------:R-:W-:Y:S01]  /*bd60*/  IMAD.MOV.U32 R44, RZ, RZ, R32 ;  /* 0x000000ffff2c7224 */ /* 0x000fe200078e0020 */
[--C-:B------:R-:W-:Y:S01]  /*bd70*/  SHF.R.U64 R67, R32, 0x10, R33.reuse ;  /* 0x0000001020437819 */ /* 0x100fe20000001221 */
[--C-:B------:R-:W-:Y:S01]  /*bd80*/  IMAD.MOV.U32 R45, RZ, RZ, R33.reuse ;  /* 0x000000ffff2d7224 */ /* 0x100fe200078e0021 */
[----:B------:R-:W0:Y:S01]  /*bd90*/  SYNCS.PHASECHK.TRANS64.TRYWAIT P0, [R16+URZ+0x36800], R7 ;  /* 0x03680007100075a7 */ /* 0x000e22000800017f */
[----:B------:R-:W-:Y:S01]  /*bda0*/  SHF.R.U32.HI R62, RZ, 0x10, R33 ;  /* 0x00000010ff3e7819 */ /* 0x000fe20000011621 */
[----:B------:R-:W-:Y:S01]  /*bdb0*/  IMAD.MOV.U32 R46, RZ, RZ, R30 ;  /* 0x000000ffff2e7224 */ /* 0x000fe200078e001e */
[----:B------:R-:W-:Y:S01]  /*bdc0*/  SHF.R.U64 R65, R30, 0x10, R31 ;  /* 0x000000101e417819 */ /* 0x000fe2000000121f */
[----:B------:R-:W-:Y:S01]  /*bdd0*/  IMAD.MOV.U32 R48, RZ, RZ, R28 ;  /* 0x000000ffff307224 */ /* 0x000fe200078e001c */
[--C-:B------:R-:W-:Y:S01]  /*bde0*/  SHF.R.U64 R63, R28, 0x10, R29.reuse ;  /* 0x000000101c3f7819 */ /* 0x100fe2000000121d */
[--C-:B------:R-:W-:Y:S01]  /*bdf0*/  IMAD.MOV.U32 R49, RZ, RZ, R29.reuse ;  /* 0x000000ffff317224 */ /* 0x100fe200078e001d */
[----:B------:R-:W-:Y:S01]  /*be00*/  SHF.R.U32.HI R58, RZ, 0x10, R29 ;  /* 0x00000010ff3a7819 */ /* 0x000fe2000001161d */
[----:B------:R-:W-:Y:S01]  /*be10*/  IMAD.MOV.U32 R36, RZ, RZ, R6 ;  /* 0x000000ffff247224 */ /* 0x000fe200078e0006 */
[----:B------:R-:W-:Y:S01]  /*be20*/  SHF.R.U32.HI R68, RZ, 0x10, R39 ;  /* 0x00000010ff447819 */ /* 0x000fe20000011627 */
[----:B------:R-:W-:Y:S01]  /*be30*/  IMAD.MOV.U32 R42, RZ, RZ, R34 ;  /* 0x000000ffff2a7224 */ /* 0x000fe200078e0022 */
[----:B------:R-:W-:Y:S01]  /*be40*/  PRMT R30, R38, 0x5410, R71 ;  /* 0x00005410261e7816 */ /* 0x000fe20000000047 */
[--C-:B------:R-:W-:Y:S01]  /*be50*/  IMAD.MOV.U32 R43, RZ, RZ, R35.reuse ;  /* 0x000000ffff2b7224 */ /* 0x100fe200078e0023 */
[----:B------:R-:W-:Y:S01]  /*be60*/  SHF.R.U64 R69, R34, 0x10, R35 ;  /* 0x0000001022457819 */ /* 0x000fe20000001223 */
[----:B------:R-:W-:Y:S01]  /*be70*/  IMAD.MOV.U32 R47, RZ, RZ, R31 ;  /* 0x000000ffff2f7224 */ /* 0x000fe200078e001f */
[----:B------:R-:W-:Y:S01]  /*be80*/  SHF.R.U32.HI R64, RZ, 0x10, R35 ;  /* 0x00000010ff407819 */ /* 0x000fe20000011623 */
[----:B------:R-:W-:Y:S01]  /*be90*/  IMAD.MOV.U32 R32, RZ, RZ, R26 ;  /* 0x000000ffff207224 */ /* 0x000fe200078e001a */
[----:B------:R-:W-:Y:S01]  /*bea0*/  SHF.R.U32.HI R60, RZ, 0x10, R31 ;  /* 0x00000010ff3c7819 */ /* 0x000fe2000001161f */
[--C-:B------:R-:W-:Y:S01]  /*beb0*/  IMAD.MOV.U32 R33, RZ, RZ, R27.reuse ;  /* 0x000000ffff217224 */ /* 0x100fe200078e001b */
[--C-:B------:R-:W-:Y:S01]  /*bec0*/  SHF.R.U64 R59, R26, 0x10, R27.reuse ;  /* 0x000000101a3b7819 */ /* 0x100fe2000000121b */
        /* <DEDUP_REMOVED lines=8> */
[----:B------:R-:W-:Y:S01]  /*bf50*/  BSSY B1, `(.L_x_748) ;  /* 0x0000020000017945 */ /* 0x000fe20003800000 */
[----:B------:R-:W-:Y:S01]  /*bf60*/  SHF.R.U32.HI R53, RZ, 0x10, R21 ;  /* 0x00000010ff357819 */ /* 0x000fe20000011615 */
[----:B------:R-:W-:Y:S01]  /*bf70*/  IMAD.MOV.U32 R39, RZ, RZ, R10 ;  /* 0x000000ffff277224 */ /* 0x000fe200078e000a */
[----:B------:R-:W-:Y:S01]  /*bf80*/  VIMNMX R38, R5, 0x80, PT ;  /* 0x0000008005267848 */ /* 0x000fe20003fe0100 */
[----:B----4-:R-:W-:Y:S01]  /*bf90*/  IMAD.MOV.U32 R14, RZ, RZ, R24 ;  /* 0x000000ffff0e7224 */ /* 0x010fe200078e0018 */
[--C-:B------:R-:W-:Y:S01]  /*bfa0*/  SHF.R.U64 R51, R24, 0x10, R25.reuse ;  /* 0x0000001018337819 */ /* 0x100fe20000001219 */
[--C-:B------:R-:W-:Y:S01]  /*bfb0*/  IMAD.MOV.U32 R15, RZ, RZ, R25.reuse ;  /* 0x000000ffff0f7224 */ /* 0x100fe200078e0019 */
[----:B------:R-:W-:Y:S01]  /*bfc0*/  SHF.R.U32.HI R50, RZ, 0x10, R25 ;  /* 0x00000010ff327819 */ /* 0x000fe20000011619 */
[--C-:B------:R-:W-:Y:S01]  /*bfd0*/  IMAD.MOV.U32 R40, RZ, RZ, R11.reuse ;  /* 0x000000ffff287224 */ /* 0x100fe200078e000b */
[----:B------:R-:W-:-:S02]  /*bfe0*/  SHF.R.U64 R10, R10, 0x10, R11 ;  /* 0x000000100a0a7819 */ /* 0x000fc4000000120b */
[----:B------:R-:W-:Y:S02]  /*bff0*/  PRMT R34, R0, 0x5410, R73 ;  /* 0x0000541000227816 */ /* 0x000fe40000000049 */
[----:B------:R-:W-:Y:S02]  /*c000*/  PRMT R35, R3, 0x5410, R68 ;  /* 0x0000541003237816 */ /* 0x000fe40000000044 */
[----:B------:R-:W-:Y:S02]  /*c010*/  SHF.R.U32.HI R11, RZ, 0x10, R11 ;  /* 0x00000010ff0b7819 */ /* 0x000fe4000001160b */
[----:B------:R-:W-:Y:S02]  /*c020*/  PRMT R31, R41, 0x5410, R66 ;  /* 0x00005410291f7816 */ /* 0x000fe40000000042 */
[----:B------:R-:W-:Y:S02]  /*c030*/  PRMT R26, R42, 0x5410, R69 ;  /* 0x000054102a1a7816 */ /* 0x000fe40000000045 */
[----:B------:R-:W-:-:S02]  /*c040*/  PRMT R27, R43, 0x5410, R64 ;  /* 0x000054102b1b7816 */ /* 0x000fc40000000040 */
[----:B------:R-:W-:Y:S02]  /*c050*/  PRMT R20, R44, 0x5410, R67 ;  /* 0x000054102c147816 */ /* 0x000fe40000000043 */
[----:B------:R-:W-:Y:S02]  /*c060*/  PRMT R21, R45, 0x5410, R62 ;  /* 0x000054102d157816 */ /* 0x000fe4000000003e */
[----:B------:R-:W-:Y:S02]  /*c070*/  PRMT R12, R46, 0x5410, R65 ;  /* 0x000054102e0c7816 */ /* 0x000fe40000000041 */
[----:B------:R-:W-:Y:S02]  /*c080*/  PRMT R13, R47, 0x5410, R60 ;  /* 0x000054102f0d7816 */ /* 0x000fe4000000003c */
[----:B------:R-:W-:Y:S02]  /*c090*/  PRMT R0, R48, 0x5410, R63 ;  /* 0x0000541030007816 */ /* 0x000fe4000000003f */
[----:B------:R-:W-:-:S02]  /*c0a0*/  PRMT R3, R49, 0x5410, R58 ;  /* 0x0000541031037816 */ /* 0x000fc4000000003a */
[----:B------:R-:W-:Y:S02]  /*c0b0*/  PRMT R36, R36, 0x5410, R61 ;  /* 0x0000541024247816 */ /* 0x000fe4000000003d */
[----:B------:R-:W-:Y:S02]  /*c0c0*/  ISETP.GE.AND P1, PT, R204, R38, PT ;  /* 0x00000026cc00720c */ /* 0x000fe40003f26270 */
[----:B------:R-:W-:Y:S02]  /*c0d0*/  PRMT R37, R37, 0x5410, R56 ;  /* 0x0000541025257816 */ /* 0x000fe40000000038 */
[----:B------:R-:W-:Y:S02]  /*c0e0*/  PRMT R32, R32, 0x5410, R59 ;  /* 0x0000541020207816 */ /* 0x000fe4000000003b */
[----:B------:R-:W-:Y:S02]  /*c0f0*/  PRMT R33, R33, 0x5410, R54 ;  /* 0x0000541021217816 */ /* 0x000fe40000000036 */
[----:B------:R-:W-:-:S02]  /*c100*/  PRMT R28, R28, 0x5410, R57 ;  /* 0x000054101c1c7816 */ /* 0x000fc40000000039 */
[----:B------:R-:W-:Y:S02]  /*c110*/  PRMT R29, R29, 0x5410, R52 ;  /* 0x000054101d1d7816 */ /* 0x000fe40000000034 */
[----:B------:R-:W-:Y:S02]  /*c120*/  PRMT R24, R4, 0x5410, R55 ;  /* 0x0000541004187816 */ /* 0x000fe40000000037 */
[----:B------:R-:W-:Y:S01]  /*c130*/  PRMT R25, R6, 0x5410, R53 ;  /* 0x0000541006197816 */ /* 0x000fe20000000035 */
[----:B0-----:R-:W-:Y:S06]  /*c140*/  @!P0 BRA `(.L_x_749) ;  /* 0x000001a400788947 */ /* 0x001fec0003800000 */
.L_x_1006:
[----:B------:R-:W-:Y:S05]  /*c150*/  BSYNC B1 ;  /* 0x0000000000017941 */ /* 0x000fea0003800000 */
.L_x_748:
[----:B------:R-:W-:Y:S01]  /*c160*/  BSSY B1, `(.L_x_750) ;  /* 0x0000101000017945 */ /* 0x000fe20003800000 */
[----:B------:R-:W-:Y:S02]  /*c170*/  PRMT R14, R14, 0x5410, R51 ;  /* 0x000054100e0e7816 */ /* 0x000fe40000000033 */
[----:B------:R-:W-:Y:S02]  /*c180*/  PRMT R15, R15, 0x5410, R50 ;  /* 0x000054100f0f7816 */ /* 0x000fe40000000032 */
[----:B------:R-:W-:Y:S02]  /*c190*/  PRMT R10, R39, 0x5410, R10 ;  /* 0x00005410270a7816 */ /* 0x000fe4000000000a */
[----:B------:R-:W-:Y:S01]  /*c1a0*/  PRMT R11, R40, 0x5410, R11 ;  /* 0x00005410280b7816 */ /* 0x000fe2000000000b */
[----:B------:R-:W-:Y:S06]  /*c1b0*/  @P1 BRA `(.L_x_751) ;  /* 0x0000000c00ec1947 */ /* 0x000fec0003800000 */
[----:B------:R-:W1:Y:S01]  /*c1c0*/  LDC R4, c[0x0][0x3f4] ;  /* 0x0000fd00ff047b82 */ /* 0x000e620000000800 */
[----:B------:R-:W-:Y:S01]  /*c1d0*/  BSSY B2, `(.L_x_752) ;  /* 0x000002e000027945 */ /* 0x000fe20003800000 */
[-C--:B-1----:R-:W-:Y:S02]  /*c1e0*/  ISETP.GE.AND P0, PT, R22, R4.reuse, PT ;  /* 0x000000041600720c */ /* 0x082fe40003f06270 */
[-C--:B------:R-:W-:Y:S02]  /*c1f0*/  ISETP.GE.AND P1, PT, R208, R4.reuse, PT ;  /* 0x00000004d000720c */ /* 0x080fe40003f26270 */
[-C--:B------:R-:W-:Y:S02]  /*c200*/  ISETP.GE.AND P2, PT, R207, R4.reuse, PT ;  /* 0x00000004cf00720c */ /* 0x080fe40003f46270 */
[-C--:B------:R-:W-:Y:S02]  /*c210*/  ISETP.GE.AND P3, PT, R210, R4.reuse, PT ;  /* 0x00000004d200720c */ /* 0x080fe40003f66270 */
[----:B------:R-:W-:-:S02]  /*c220*/  ISETP.GE.AND P4, PT, R209, R4, PT ;  /* 0x00000004d100720c */ /* 0x000fc40003f86270 */
[----:B------:R-:W-:-:S03]  /*c230*/  ISETP.GE.AND P5, PT, R211, R4, PT ;  /* 0x00000004d300720c */ /* 0x000fc60003fa6270 */
[----:B------:R-:W-:Y:S10]  /*c240*/  @P0 BRA `(.L_x_753) ;  /* 0x0000000000980947 */ /* 0x000ff40003800000 */
[----:B0-----:R-:W0:Y:S01]  /*c250*/  LDS.128 R4, [R9+0x15400] ;  /* 0x0154000009047984 */ /* 0x001e220000000c00 */
[----:B------:R-:W-:Y:S01]  /*c260*/  IMAD.U32 R45, R36, 0x10000, RZ ;  /* 0x00010000242d7824 */ /* 0x000fe200078e00ff */
[C---:B------:R-:W-:Y:S01]  /*c270*/  LOP3.LUT R44, R34.reuse, 0xffff0000, RZ, 0xc0, !PT ;  /* 0xffff0000222c7812 */ /* 0x040fe200078ec0ff */
[----:B------:R-:W-:Y:S01]  /*c280*/  IMAD.U32 R43, R34, 0x10000, RZ ;  /* 0x00010000222b7824 */ /* 0x000fe200078e00ff */
[----:B------:R-:W-:Y:S01]  /*c290*/  LOP3.LUT R46, R36, 0xffff0000, RZ, 0xc0, !PT ;  /* 0xffff0000242e7812 */ /* 0x000fe200078ec0ff */
[C---:B0-----:R-:W-:Y:S01]  /*c2a0*/  IMAD.U32 R39, R4.reuse, 0x10000, RZ ;  /* 0x0001000004277824 */ /* 0x041fe200078e00ff */
[----:B------:R-:W-:Y:S01]  /*c2b0*/  LOP3.LUT R4, R4, 0xffff0000, RZ, 0xc0, !PT ;  /* 0xffff000004047812 */ /* 0x000fe200078ec0ff */
[C---:B------:R-:W-:Y:S01]  /*c2c0*/  IMAD.U32 R40, R5.reuse, 0x10000, RZ ;  /* 0x0001000005287824 */ /* 0x040fe200078e00ff */
[----:B------:R-:W-:Y:S01]  /*c2d0*/  LOP3.LUT R5, R5, 0xffff0000, RZ, 0xc0, !PT ;  /* 0xffff000005057812 */ /* 0x000fe200078ec0ff */
[C---:B------:R-:W-:Y:S01]  /*c2e0*/  IMAD.U32 R41, R6.reuse, 0x10000, RZ ;  /* 0x0001000006297824 */ /* 0x040fe200078e00ff */
[----:B------:R-:W-:Y:S01]  /*c2f0*/  LOP3.LUT R6, R6, 0xffff0000, RZ, 0xc0, !PT ;  /* 0xffff000006067812 */ /* 0x000fe200078ec0ff */
[C---:B------:R-:W-:Y:S01]  /*c300*/  FMUL.FTZ R48, R4.reuse, R45 ;  /* 0x0000002d04307220 */ /* 0x040fe20000410000 */
[----:B------:R-:W-:Y:S01]  /*c310*/  FMUL.FTZ R4, R4, R43 ;  /* 0x0000002b04047220 */ /* 0x000fe20000410000 */
[----:B------:R-:W-:-:S02]  /*c320*/  IMAD.U32 R42, R7, 0x10000, RZ ;  /* 0x00010000072a7824 */ /* 0x000fc400078e00ff */
[----:B------:R-:W-:Y:S01]  /*c330*/  FMUL.FTZ R47, R5, R46 ;  /* 0x0000002e052f7220 */ /* 0x000fe20000410000 */
[----:B------:R-:W-:Y:S01]  /*c340*/  FFMA.FTZ R48, R39, R43, -R48 ;  /* 0x0000002b27307223 */ /* 0x000fe20000010830 */
[-C--:B------:R-:W-:Y:S01]  /*c350*/  FMUL.FTZ R49, R5, R44.reuse ;  /* 0x0000002c05317220 */ /* 0x080fe20000410000 */
[----:B------:R-:W-:Y:S01]  /*c360*/  LOP3.LUT R7, R7, 0xffff0000, RZ, 0xc0, !PT ;  /* 0xffff000007077812 */ /* 0x000fe200078ec0ff */
[----:B------:R-:W-:Y:S01]  /*c370*/  FFMA.FTZ R45, R39, R45, R4 ;  /* 0x0000002d272d7223 */ /* 0x000fe20000010004 */
[C---:B------:R-:W-:Y:S01]  /*c380*/  LOP3.LUT R43, R37.reuse, 0xffff0000, RZ, 0xc0, !PT ;  /* 0xffff0000252b7812 */ /* 0x040fe200078ec0ff */
[----:B------:R-:W-:Y:S01]  /*c390*/  IMAD.U32 R39, R37, 0x10000, RZ ;  /* 0x0001000025277824 */ /* 0x000fe200078e00ff */
[C---:B------:R-:W-:Y:S01]  /*c3a0*/  LOP3.LUT R5, R35.reuse, 0xffff0000, RZ, 0xc0, !PT ;  /* 0xffff000023057812 */ /* 0x040fe200078ec0ff */
[----:B------:R-:W-:Y:S02]  /*c3b0*/  IMAD.U32 R4, R35, 0x10000, RZ ;  /* 0x0001000023047824 */ /* 0x000fe400078e00ff */
[C---:B------:R-:W-:Y:S01]  /*c3c0*/  FFMA.FTZ R47, R40.reuse, R44, -R47 ;  /* 0x0000002c282f7223 */ /* 0x040fe2000001082f */
[----:B------:R-:W-:Y:S01]  /*c3d0*/  FFMA.FTZ R40, R40, R46, R49 ;  /* 0x0000002e28287223 */ /* 0x000fe20000010031 */
[C---:B------:R-:W-:Y:S01]  /*c3e0*/  FMUL.FTZ R44, R6.reuse, R39 ;  /* 0x00000027062c7220 */ /* 0x040fe20000410000 */
        /* <DEDUP_REMOVED lines=10> */
[----:B------:R-:W-:-:S05]  /*c490*/  F2FP.BF16.F32.PACK_AB R7, R50, R7 ;  /* 0x000000073207723e */ /* 0x000fca00000010ff */
[----:B------:R1:W-:Y:S02]  /*c4a0*/  STS.128 [R9+0x15400], R4 ;  /* 0x0154000409007388 */ /* 0x0003e40000000c00 */
.L_x_753:
[----:B------:R-:W-:Y:S05]  /*c4b0*/  BSYNC B2 ;  /* 0x0000000000027941 */ /* 0x000fea0003800000 */
.L_x_752:
[----:B------:R-:W-:Y:S04]  /*c4c0*/  BSSY B2, `(.L_x_754) ;  /* 0x0000028000027945 */ /* 0x000fe80003800000 */
[----:B------:R-:W-:Y:S05]  /*c4d0*/  @P1 BRA `(.L_x_755) ;  /* 0x0000000000981947 */ /* 0x000fea0003800000 */
[----:B01----:R-:W0:Y:S01]  /*c4e0*/  LDS.128 R4, [R8] ;  /* 0x0000000008047984 */ /* 0x003e220000000c00 */
        /* <DEDUP_REMOVED lines=36> */
[----:B------:R2:W-:Y:S02]  /*c730*/  STS.128 [R8], R4 ;  /* 0x0000000408007388 */ /* 0x0005e40000000c00 */
.L_x_755:
[----:B------:R-:W-:Y:S05]  /*c740*/  BSYNC B2 ;  /* 0x0000000000027941 */ /* 0x000fea0003800000 */
.L_x_754:
[----:B------:R-:W-:Y:S04]  /*c750*/  BSSY B2, `(.L_x_756) ;  /* 0x0000028000027945 */ /* 0x000fe80003800000 */
[----:B------:R-:W-:Y:S05]  /*c760*/  @P2 BRA `(.L_x_757) ;  /* 0x0000000000982947 */ /* 0x000fea0003800000 */
[----:B012---:R-:W0:Y:S01]  /*c770*/  LDS.128 R4, [R9+0x19400] ;  /* 0x0194000009047984 */ /* 0x007e220000000c00 */
        /* <DEDUP_REMOVED lines=37> */
.L_x_757:
[----:B------:R-:W-:Y:S05]  /*c9d0*/  BSYNC B2 ;  /* 0x0000000000027941 */ /* 0x000fea0003800000 */
.L_x_756:
[----:B------:R-:W-:Y:S04]  /*c9e0*/  BSSY B2, `(.L_x_758) ;  /* 0x0000028000027945 */ /* 0x000fe80003800000 */
[----:B------:R-:W-:Y:S05]  /*c9f0*/  @P3 BRA `(.L_x_759) ;  /* 0x0000000000983947 */ /* 0x000fea0003800000 */
[----:B0123--:R-:W0:Y:S01]  /*ca00*/  LDS.128 R4, [R8+0x4000] ;  /* 0x0040000008047984 */ /* 0x00fe220000000c00 */
        /* <DEDUP_REMOVED lines=37> */
.L_x_759:
[----:B------:R-:W-:Y:S05]  /*cc60*/  BSYNC B2 ;  /* 0x0000000000027941 */ /* 0x000fea0003800000 */
.L_x_758:
[----:B------:R-:W-:Y:S04]  /*cc70*/  BSSY B2, `(.L_x_760) ;  /* 0x0000028000027945 */ /* 0x000fe80003800000 */
[----:B------:R-:W-:Y:S05]  /*cc80*/  @P4 BRA `(.L_x_761) ;  /* 0x0000000000984947 */ /* 0x000fea0003800000 */
[----:B01234-:R-:W0:Y:S01]  /*cc90*/  LDS.128 R4, [R9+0x1d400] ;  /* 0x01d4000009047984 */ /* 0x01fe220000000c00 */
        /* <DEDUP_REMOVED lines=37> */
.L_x_761:
[----:B------:R-:W-:Y:S05]  /*cef0*/  BSYNC B2 ;  /* 0x0000000000027941 */ /* 0x000fea0003800000 */
.L_x_760:
        /* <DEDUP_REMOVED lines=39> */
.L_x_751:
[----:B------:R-:W-:Y:S05]  /*d170*/  BSYNC B1 ;  /* 0x0000000000017941 */ /* 0x000fea0003800000 */
.L_x_750:
[----:B------:R-:W-:-:S13]  /*d180*/  ISETP.GE.AND P0, PT, R229, R38, PT ;  /* 0x00000026e500720c */ /* 0x000fda0003f06270 */
[----:B------:R-:W-:Y:S05]  /*d190*/  @P0 BRA `(.L_x_762) ;  /* 0x0000003800e00947 */ /* 0x000fea0003800000 */
[----:B01234-:R-:W0:Y:S01]  /*d1a0*/  LDC R4, c[0x0][0x3f4] ;  /* 0x0000fd00ff047b82 */ /* 0x01fe220000000800 */
[----:B------:R-:W-:Y:S01]  /*d1b0*/  BSSY B1, `(.L_x_763) ;  /* 0x000002e000017945 */ /* 0x000fe20003800000 */
[-C--:B0-----:R-:W-:Y:S02]  /*d1c0*/  ISETP.GE.AND P0, PT, R22, R4.reuse, PT ;  /* 0x000000041600720c */ /* 0x081fe40003f06270 */
[-C--:B------:R-:W-:Y:S02]  /*d1d0*/  ISETP.GE.AND P1, PT, R208, R4.reuse, PT ;  /* 0x00000004d000720c */ /* 0x080fe40003f26270 */
[-C--:B------:R-:W-:Y:S02]  /*d1e0*/  ISETP.GE.AND P2, PT, R207, R4.reuse, PT ;  /* 0x00000004cf00720c */ /* 0x080fe40003f46270 */
[-C--:B------:R-:W-:Y:S02]  /*d1f0*/  ISETP.GE.AND P3, PT, R210, R4.reuse, PT ;  /* 0x00000004d200720c */ /* 0x080fe40003f66270 */
[----:B------:R-:W-:-:S02]  /*d200*/  ISETP.GE.AND P4, PT, R209, R4, PT ;  /* 0x00000004d100720c */ /* 0x000fc40003f86270 */
[----:B------:R-:W-:-:S03]  /*d210*/  ISETP.GE.AND P5, PT, R211, R4, PT ;  /* 0x00000004d300720c */ /* 0x000fc60003fa6270 */
[----:B------:R-:W-:Y:S10]  /*d220*/  @P0 BRA `(.L_x_764) ;  /* 0x0000000000980947 */ /* 0x000ff40003800000 */
[----:B------:R-:W0:Y:S01]  /*d230*/  LDS.128 R4, [R9+0x17400] ;  /* 0x0174000009047984 */ /* 0x000e220000000c00 */
[----:B------:R-:W-:Y:S01]  /*d240*/  IMAD.U32 R42, R34, 0x10000, RZ ;  /* 0x00010000222a7824 */ /* 0x000fe200078e00ff */
[C---:B------:R-:W-:Y:S01]  /*d250*/  LOP3.LUT R47, R36.reuse, 0xffff0000, RZ, 0xc0, !PT ;  /* 0xffff0000242f7812 */ /* 0x040fe200078ec0ff */
[----:B------:R-:W-:Y:S01]  /*d260*/  IMAD.U32 R44, R36, 0x10000, RZ ;  /* 0x00010000242c7824 */ /* 0x000fe200078e00ff */
[----:B------:R-:W-:Y:S02]  /*d270*/  LOP3.LUT R45, R34, 0xffff0000, RZ, 0xc0, !PT ;  /* 0xffff0000222d7812 */ /* 0x000fe400078ec0ff */
[----:B------:R-:W-:Y:S01]  /*d280*/  LOP3.LUT R46, R37, 0xffff0000, RZ, 0xc0, !PT ;  /* 0xffff0000252e7812 */ /* 0x000fe200078ec0ff */
[C---:B0-----:R-:W-:Y:S01]  /*d290*/  IMAD.U32 R38, R4.reuse, 0x10000, RZ ;  /* 0x0001000004267824 */ /* 0x041fe200078e00ff */
[----:B------:R-:W-:Y:S01]  /*d2a0*/  LOP3.LUT R4, R4, 0xffff0000, RZ, 0xc0, !PT ;  /* 0xffff000004047812 */ /* 0x000fe200078ec0ff */
[C---:B------:R-:W-:Y:S01]  /*d2b0*/  IMAD.U32 R39, R5.reuse, 0x10000, RZ ;  /* 0x0001000005277824 */ /* 0x040fe200078e00ff */
[----:B------:R-:W-:Y:S01]  /*d2c0*/  LOP3.LUT R5, R5, 0xffff0000, RZ, 0xc0, !PT ;  /* 0xffff000005057812 */ /* 0x000fe200078ec0ff */
[C---:B------:R-:W-:Y:S01]  /*d2d0*/  IMAD.U32 R36, R7.reuse, 0x10000, RZ ;  /* 0x0001000007247824 */ /* 0x040fe200078e00ff */
[----:B------:R-:W-:Y:S01]  /*d2e0*/  LOP3.LUT R7, R7, 0xffff0000, RZ, 0xc0, !PT ;  /* 0xffff000007077812 */ /* 0x000fe200078ec0ff */
[-C--:B------:R-:W-:Y:S01]  /*d2f0*/  FMUL.FTZ R41, R44, R4.reuse ;  /* 0x000000042c297220 */ /* 0x080fe20000410000 */
[----:B------:R-:W-:Y:S01]  /*d300*/  FMUL.FTZ R43, R42, R4 ;  /* 0x000000042a2b7220 */ /* 0x000fe20000410000 */
[----:B------:R-:W-:Y:S01]  /*d310*/  FMUL.FTZ R40, R47, R5 ;  /* 0x000000052f287220 */ /* 0x000fe20000410000 */
[----:B------:R-:W-:-:S02]  /*d320*/  IMAD.U32 R34, R6, 0x10000, RZ ;  /* 0x0001000006227824 */ /* 0x000fc400078e00ff */
[-C--:B------:R-:W-:Y:S01]  /*d330*/  FFMA.FTZ R4, R42, R38.reuse, -R41 ;  /* 0x000000262a047223 */ /* 0x080fe20000010829 */
[----:B------:R-:W-:Y:S01]  /*d340*/  FFMA.FTZ R43, R44, R38, R43 ;  /* 0x000000262c2b7223 */ /* 0x000fe2000001002b */
[C---:B------:R-:W-:Y:S01]  /*d350*/  FMUL.FTZ R38, R45.reuse, R5 ;  /* 0x000000052d267220 */ /* 0x040fe20000410000 */
[----:B------:R-:W-:Y:S01]  /*d360*/  LOP3.LUT R6, R6, 0xffff0000, RZ, 0xc0, !PT ;  /* 0xffff000006067812 */ /* 0x000fe200078ec0ff */
[-C--:B------:R-:W-:Y:S01]  /*d370*/  FFMA.FTZ R5, R45, R39.reuse, -R40 ;  /* 0x000000272d057223 */ /* 0x080fe20000010828 */
[----:B------:R-:W-:Y:S01]  /*d380*/  LOP3.LUT R42, R35, 0xffff0000, RZ, 0xc0, !PT ;  /* 0xffff0000232a7812 */ /* 0x000fe200078ec0ff */
[----:B------:R-:W-:Y:S02]  /*d390*/  IMAD.U32 R44, R37, 0x10000, RZ ;  /* 0x00010000252c7824 */ /* 0x000fe400078e00ff */
[----:B------:R-:W-:Y:S01]  /*d3a0*/  FFMA.FTZ R38, R47, R39, R38 ;  /* 0x000000272f267223 */ /* 0x000fe20000010026 */
[----:B------:R-:W-:Y:S02]  /*d3b0*/  IMAD.U32 R40, R35, 0x10000, RZ ;  /* 0x0001000023287824 */ /* 0x000fe400078e00ff */
[-C--:B------:R-:W-:Y:S01]  /*d3c0*/  FMUL.FTZ R39, R46, R7.reuse ;  /* 0x000000072e277220 */ /* 0x080fe20000410000 */
[-C--:B------:R-:W-:Y:S01]  /*d3d0*/  FMUL.FTZ R35, R44, R6.reuse ;  /* 0x000000062c237220 */ /* 0x080fe20000410000 */
[----:B------:R-:W-:Y:S01]  /*d3e0*/  FMUL.FTZ R41, R42, R7 ;  /* 0x000000072a297220 */ /* 0x000fe20000410000 */
[----:B------:R-:W-:Y:S01]  /*d3f0*/  FMUL.FTZ R37, R40, R6 ;  /* 0x0000000628257220 */ /* 0x000fe20000410000 */
[----:B------:R-:W-:Y:S01]  /*d400*/  FFMA.FTZ R7, R42, R36, -R39 ;  /* 0x000000242a077223 */ /* 0x000fe20000010827 */
[----:B------:R-:W-:Y:S01]  /*d410*/  FFMA.FTZ R6, R40, R34, -R35 ;  /* 0x0000002228067223 */ /* 0x000fe20000010823 */
[----:B------:R-:W-:Y:S01]  /*d420*/  FFMA.FTZ R36, R46, R36, R41 ;  /* 0x000000242e247223 */ /* 0x000fe20000010029 */
[----:B------:R-:W-:Y:S01]  /*d430*/  FFMA.FTZ R37, R44, R34, R37 ;  /* 0x000000222c257223 */ /* 0x000fe20000010025 */
[----:B------:R-:W-:-:S02]  /*d440*/  F2FP.BF16.F32.PACK_AB R4, R43, R4 ;  /* 0x000000042b04723e */ /* 0x000fc400000010ff */
[----:B------:R-:W-:Y:S02]  /*d450*/  F2FP.BF16.F32.PACK_AB R5, R38, R5 ;  /* 0x000000052605723e */ /* 0x000fe400000010ff */
[----:B------:R-:W-:Y:S02]  /*d460*/  F2FP.BF16.F32.PACK_AB R6, R37, R6 ;  /* 0x000000062506723e */ /* 0x000fe400000010ff */
[----:B------:R-:W-:-:S05]  /*d470*/  F2FP.BF16.F32.PACK_AB R7, R36, R7 ;  /* 0x000000072407723e */ /* 0x000fca00000010ff */
[----:B------:R0:W-:Y:S02]  /*d480*/  STS.128 [R9+0x17400], R4 ;  /* 0x0174000409007388 */ /* 0x0001e40000000c00 */
.L_x_764:
[----:B------:R-:W-:Y:S05]  /*d490*/  BSYNC B1 ;  /* 0x0000000000017941 */ /* 0x000fea0003800000 */
.L_x_763:
[----:B------:R-:W-:Y:S04]  /*d4a0*/  BSSY B1, `(.L_x_765) ;  /* 0x0000028000017945 */ /* 0x000fe80003800000 */
[----:B------:R-:W-:Y:S05]  /*d4b0*/  @P1 BRA `(.L_x_766) ;  /* 0x0000000000981947 */ /* 0x000fea0003800000 */
[----:B0-----:R-:W0:Y:S01]  /*d4c0*/  LDS.128 R4, [R8+0x2000] ;  /* 0x0020000008047984 */ /* 0x001e220000000c00 */
        /* <DEDUP_REMOVED lines=37> */
.L_x_766:
[----:B------:R-:W-:Y:S05]  /*d720*/  BSYNC B1 ;  /* 0x0000000000017941 */ /* 0x000fea0003800000 */
.L_x_765:
[----:B------:R-:W-:Y:S04]  /*d730*/  BSSY B1, `(.L_x_767) ;  /* 0x0000028000017945 */ /* 0x000fe80003800000 */
[----:B------:R-:W-:Y:S05]  /*d740*/  @P2 BRA `(.L_x_768) ;  /* 0x0000000000982947 */ /* 0x000fea0003800000 */
[----:B01----:R-:W0:Y:S01]  /*d750*/  LDS.128 R4, [R9+0x1b400] ;  /* 0x01b4000009047984 */ /* 0x003e220000000c00 */
        /* <DEDUP_REMOVED lines=37> */
.L_x_768:
[----:B------:R-:W-:Y:S05]  /*d9b0*/  BSYNC B1 ;  /* 0x0000000000017941 */ /* 0x000fea0003800000 */
.L_x_767:
[----:B------:R-:W-:Y:S04]  /*d9c0*/  BSSY B1, `(.L_x_769) ;  /* 0x0000028000017945 */ /* 0x000fe80003800000 */
[----:B------:R-:W-:Y:S05]  /*d9d0*/  @P3 BRA `(.L_x_770) ;  /* 0x0000000000983947 */ /* 0x000fea0003800000 */
[----:B012---:R-:W0:Y:S01]  /*d9e0*/  LDS.128 R4, [R8+0x6000] ;  /* 0x0060000008047984 */ /* 0x007e220000000c00 */
        /* <DEDUP_REMOVED lines=37> */
.L_x_770:
[----:B------:R-:W-:Y:S05]  /*dc40*/  BSYNC B1 ;  /* 0x0000000000017941 */ /* 0x000fea0003800000 */
.L_x_769:
[----:B------:R-:W-:Y:S04]  /*dc50*/  BSSY B1, `(.L_x_771) ;  /* 0x0000028000017945 */ /* 0x000fe80003800000 */
[----:B------:R-:W-:Y:S05]  /*dc60*/  @P4 BRA `(.L_x_772) ;  /* 0x0000000000984947 */ /* 0x000fea0003800000 */
[----:B0123--:R-:W0:Y:S01]  /*dc70*/  LDS.128 R4, [R9+0x1f400] ;  /* 0x01f4000009047984 */ /* 0x00fe220000000c00 */
        /* <DEDUP_REMOVED lines=37> */
.L_x_772:
[----:B------:R-:W-:Y:S05]  /*ded0*/  BSYNC B1 ;  /* 0x0000000000017941 */ /* 0x000fea0003800000 */
.L_x_771:
[----:B------:R-:W-:Y:S05]  /*dee0*/  @P5 BRA `(.L_x_762) ;  /* 0x0000002c008c5947 */ /* 0x000fea0003800000 */
[----:B01234-:R-:W0:Y:S01]  /*def0*/  LDS.128 R4, [R8+0xa000] ;  /* 0x00a0000008047984 */ /* 0x01fe220000000c00 */
[C---:B------:R-:W-:Y:S01]  /*df00*/  IMAD.U32 R21, R10.reuse, 0x10000, RZ ;  /* 0x000100000a157824 */ /* 0x040fe200078e00ff */
[----:B------:R-:W-:Y:S01]  /*df10*/  LOP3.LUT R26, R10, 0xffff0000, RZ, 0xc0, !PT ;  /* 0xffff00000a1a7812 */ /* 0x000fe200078ec0ff */
[C---:B------:R-:W-:Y:S01]  /*df20*/  IMAD.U32 R15, R0.reuse, 0x10000, RZ ;  /* 0x00010000000f7824 */ /* 0x040fe200078e00ff */
        /* <DEDUP_REMOVED lines=14> */
[----:B------:R-:W-:Y:S01]  /*e010*/  FMUL.FTZ R15, R24, R5 ;  /* 0x00000005180f7220 */ /* 0x000fe20000410000 */
        /* <DEDUP_REMOVED lines=18> */
[----:B------:R0:W-:Y:S01]  /*e140*/  STS.128 [R8+0xa000], R4 ;  /* 0x00a0000408007388 */ /* 0x0001e20000000c00 */
[----:B------:R-:W-:Y:S05]  /*e150*/  BRA `(.L_x_762) ;  /* 0x0000002800f07947 */ /* 0x000fea0003800000 */
.L_x_744:
[----:B------:R-:W-:-:S03]  /*e160*/  UMOV UR4, 0xffffffff ;  /* 0xffffffff00047882 */ /* 0x000fc60000000000 */
[----:B------:R-:W-:Y:S05]  /*e170*/  BRA.DIV UR4, `(.L_x_773) ;  /* 0x0000018604807947 */ /* 0x000fea000b800000 */
[----:B------:R-:W0:Y:S04]  /*e180*/  SHFL.IDX PT, R3, R25, RZ, 0x1c1f ;  /* 0x001c1fff19037589 */ /* 0x000e2800000e0000 */
[----:B------:R-:W1:Y:S04]  /*e190*/  SHFL.IDX PT, R0, R24, RZ, 0x1c1f ;  /* 0x001c1fff18007589 */ /* 0x000e6800000e0000 */
[----:B------:R2:W3:Y:S04]  /*e1a0*/  SHFL.IDX PT, R5, R27, RZ, 0x1c1f ;  /* 0x001c1fff1b057589 */ /* 0x0004e800000e0000 */
[----:B------:R2:W4:Y:S01]  /*e1b0*/  SHFL.IDX PT, R14, R26, RZ, 0x1c1f ;  /* 0x001c1fff1a0e7589 */ /* 0x00052200000e0000 */
[----:B0-----:R-:W-:-:S02]  /*e1c0*/  IMAD.MOV.U32 R41, RZ, RZ, R3 ;  /* 0x000000ffff297224 */ /* 0x001fc400078e0003 */
[----:B-12---:R-:W-:-:S07]  /*e1d0*/  IMAD.MOV.U32 R40, RZ, RZ, R0 ;  /* 0x000000ffff287224 */ /* 0x006fce00078e0000 */
.L_x_1012:
[----:B------:R-:W-:Y:S01]  /*e1e0*/  ULDC UR4, c[0x0][0x448] ;  /* 0x0001120000047ab9 */ /* 0x000fe20000000800 */
[----:B------:R-:W-:Y:S01]  /*e1f0*/  BSSY B1, `(.L_x_774) ;  /* 0x0000033000017945 */ /* 0x000fe20003800000 */
[----:B------:R-:W-:Y:S01]  /*e200*/  IMAD R44, R152, UR4, RZ ;  /* 0x00000004982c7c24 */ /* 0x000fe2000f8e02ff */
[----:B------:R-:W-:Y:S01]  /*e210*/  CS2R R8, SRZ ;  /* 0x0000000000087805 */ /* 0x000fe2000001ff00 */
[----:B----4-:R-:W-:Y:S01]  /*e220*/  IMAD.MOV.U32 R20, RZ, RZ, R14 ;  /* 0x000000ffff147224 */ /* 0x010fe200078e000e */
[----:B------:R-:W-:Y:S01]  /*e230*/  CS2R R10, SRZ ;  /* 0x00000000000a7805 */ /* 0x000fe2000001ff00 */
[----:B---3--:R-:W-:Y:S01]  /*e240*/  IMAD.MOV.U32 R21, RZ, RZ, R5 ;  /* 0x000000ffff157224 */ /* 0x008fe200078e0005 */
[----:B------:R-:W-:Y:S01]  /*e250*/  ISETP.GE.AND P0, PT, R6, R44, PT ;  /* 0x0000002c0600720c */ /* 0x000fe20003f06270 */
[----:B------:R-:W-:Y:S01]  /*e260*/  IMAD R44, R133, -0x80, R44 ;  /* 0xffffff80852c7824 */ /* 0x000fe200078e022c */
        /* <DEDUP_REMOVED lines=11> */
[C---:B------:R-:W-:Y:S01]  /*e320*/  VIADD R0, R18.reuse, 0x20 ;  /* 0x0000002012007836 */ /* 0x040fe20000000000 */
[----:B------:R-:W-:Y:S01]  /*e330*/  ULDC UR4, c[0x0][0x3f4] ;  /* 0x0000fd0000047ab9 */ /* 0x000fe20000000800 */
[C---:B------:R-:W-:Y:S01]  /*e340*/  VIADD R3, R18.reuse, 0x40 ;  /* 0x0000004012037836 */ /* 0x040fe20000000000 */
[----:B------:R-:W-:Y:S02]  /*e350*/  ISETP.GE.AND P0, PT, R18, UR4, PT ;  /* 0x0000000412007c0c */ /* 0x000fe4000bf06270 */
[----:B------:R-:W-:Y:S02]  /*e360*/  CS2R R24, SRZ ;  /* 0x0000000000187805 */ /* 0x000fe4000001ff00 */
[----:B------:R-:W-:Y:S02]  /*e370*/  ISETP.GE.AND P1, PT, R0, UR4, PT ;  /* 0x0000000400007c0c */ /* 0x000fe4000bf26270 */
[----:B------:R-:W-:Y:S02]  /*e380*/  CS2R R26, SRZ ;  /* 0x00000000001a7805 */ /* 0x000fe4000001ff00 */
[----:B------:R-:W-:-:S02]  /*e390*/  ISETP.GE.AND P2, PT, R3, UR4, PT ;  /* 0x0000000403007c0c */ /* 0x000fc4000bf46270 */
[----:B------:R-:W-:Y:S02]  /*e3a0*/  CS2R R4, SRZ ;  /* 0x0000000000047805 */ /* 0x000fe4000001ff00 */
[----:B------:R-:W-:Y:S02]  /*e3b0*/  CS2R R6, SRZ ;  /* 0x0000000000067805 */ /* 0x000fe4000001ff00 */
[----:B------:R-:W-:Y:S01]  /*e3c0*/  CS2R R28, SRZ ;  /* 0x00000000001c7805 */ /* 0x000fe2000001ff00 */
[----:B------:R-:W-:-:S04]  /*e3d0*/  @!P0 IMAD.WIDE R12, R18, 0x2, R40 ;  /* 0x00000002120c8825 */ /* 0x000fc800078e0228 */
[----:B------:R-:W-:Y:S01]  /*e3e0*/  @!P1 IMAD.SHL.U32 R39, R234, 0x8, RZ ;  /* 0x00000008ea279824 */ /* 0x000fe200078e00ff */
[----:B------:R0:W5:Y:S01]  /*e3f0*/  @!P0 LD.E.128 R24, desc[UR60][R12.64] ;  /* 0x0000003c0c188980 */ /* 0x000162000c101d00 */
[----:B------:R-:W-:Y:S01]  /*e400*/  @!P2 IMAD.SHL.U32 R43, R235, 0x8, RZ ;  /* 0x00000008eb2ba824 */ /* 0x000fe200078e00ff */
[----:B------:R-:W-:Y:S01]  /*e410*/  CS2R R30, SRZ ;  /* 0x00000000001e7805 */ /* 0x000fe2000001ff00 */
[--C-:B------:R-:W-:Y:S01]  /*e420*/  @!P1 IMAD.WIDE R36, R39, 0x2, R40.reuse ;  /* 0x0000000227249825 */ /* 0x100fe200078e0228 */
[----:B------:R-:W-:Y:S02]  /*e430*/  CS2R R8, SRZ ;  /* 0x0000000000087805 */ /* 0x000fe4000001ff00 */
[----:B------:R-:W-:Y:S02]  /*e440*/  CS2R R10, SRZ ;  /* 0x00000000000a7805 */ /* 0x000fe4000001ff00 */
[----:B------:R-:W-:Y:S01]  /*e450*/  CS2R R32, SRZ ;  /* 0x0000000000207805 */ /* 0x000fe2000001ff00 */
[----:B------:R-:W-:Y:S01]  /*e460*/  @!P2 IMAD.WIDE R40, R43, 0x2, R40 ;  /* 0x000000022b28a825 */ /* 0x000fe200078e0228 */
[----:B------:R-:W-:-:S02]  /*e470*/  CS2R R34, SRZ ;  /* 0x0000000000227805 */ /* 0x000fc4000001ff00 */
[----:B------:R-:W-:Y:S02]  /*e480*/  CS2R R14, SRZ ;  /* 0x00000000000e7805 */ /* 0x000fe4000001ff00 */
[----:B0-----:R-:W-:Y:S01]  /*e490*/  CS2R R12, SRZ ;  /* 0x00000000000c7805 */ /* 0x001fe2000001ff00 */
[--C-:B------:R-:W-:Y:S01]  /*e4a0*/  @!P1 IMAD.WIDE R38, R39, 0x2, R20.reuse ;  /* 0x0000000227269825 */ /* 0x100fe200078e0214 */
[----:B------:R0:W5:Y:S03]  /*e4b0*/  @!P1 LD.E.128 R28, desc[UR60][R36.64] ;  /* 0x0000003c241c9980 */ /* 0x000166000c101d00 */
[--C-:B------:R-:W-:Y:S01]  /*e4c0*/  @!P2 IMAD.WIDE R42, R43, 0x2, R20.reuse ;  /* 0x000000022b2aa825 */ /* 0x100fe200078e0214 */
[----:B------:R0:W5:Y:S03]  /*e4d0*/  @!P1 LD.E.128 R8, desc[UR60][R38.64] ;  /* 0x0000003c26089980 */ /* 0x000166000c101d00 */
[----:B------:R-:W-:Y:S01]  /*e4e0*/  @!P0 IMAD.WIDE R20, R18, 0x2, R20 ;  /* 0x0000000212148825 */ /* 0x000fe200078e0214 */
[----:B------:R0:W5:Y:S04]  /*e4f0*/  @!P2 LD.E.128 R32, desc[UR60][R40.64] ;  /* 0x0000003c2820a980 */ /* 0x000168000c101d00 */
[----:B------:R0:W5:Y:S04]  /*e500*/  @!P0 LD.E.128 R4, desc[UR60][R20.64] ;  /* 0x0000003c14048980 */ /* 0x000168000c101d00 */
[----:B------:R0:W5:Y:S02]  /*e510*/  @!P2 LD.E.128 R12, desc[UR60][R42.64] ;  /* 0x0000003c2a0ca980 */ /* 0x000164000c101d00 */
.L_x_775:
[----:B------:R-:W-:Y:S05]  /*e520*/  BSYNC B1 ;  /* 0x0000000000017941 */ /* 0x000fea0003800000 */
.L_x_774:
[----:B0-----:R-:W-:Y:S01]  /*e530*/  LEA.HI R20, R228, R228, RZ, 0x1 ;  /* 0x000000e4e4147211 */ /* 0x001fe200078f08ff */
[--C-:B-----5:R-:W-:Y:S01]  /*e540*/  IMAD.MOV.U32 R37, RZ, RZ, R5.reuse ;  /* 0x000000ffff257224 */ /* 0x120fe200078e0005 */
[--C-:B------:R-:W-:Y:S01]  /*e550*/  SHF.R.U64 R53, R4, 0x10, R5.reuse ;  /* 0x0000001004357819 */ /* 0x100fe20000001205 */
[----:B------:R-:W-:Y:S01]  /*e560*/  IMAD.MOV.U32 R0, RZ, RZ, R24 ;  /* 0x000000ffff007224 */ /* 0x000fe200078e0018 */
[----:B------:R-:W-:Y:S01]  /*e570*/  LOP3.LUT R21, R20, 0xfffffffe, RZ, 0xc0, !PT ;  /* 0xfffffffe14157812 */ /* 0x000fe200078ec0ff */
[----:B------:R-:W-:Y:S01]  /*e580*/  IMAD.MOV.U32 R40, RZ, RZ, R30 ;  /* 0x000000ffff287224 */ /* 0x000fe200078e001e */
[----:B------:R-:W-:Y:S01]  /*e590*/  SHF.R.U32.HI R52, RZ, 0x10, R5 ;  /* 0x00000010ff347819 */ /* 0x000fe20000011605 */
[--C-:B------:R-:W-:Y:S01]  /*e5a0*/  IMAD.MOV.U32 R3, RZ, RZ, R25.reuse ;  /* 0x000000ffff037224 */ /* 0x100fe200078e0019 */
[----:B------:R-:W-:Y:S01]  /*e5b0*/  SHF.R.U64 R65, R24, 0x10, R25 ;  /* 0x0000001018417819 */ /* 0x000fe20000001219 */
[----:B------:R-:W-:Y:S01]  /*e5c0*/  IMAD.IADD R21, R228, 0x1, -R21 ;  /* 0x00000001e4157824 */ /* 0x000fe200078e0a15 */
[----:B------:R-:W-:Y:S01]  /*e5d0*/  SHF.R.U64 R63, R26, 0x10, R27 ;  /* 0x000000101a3f7819 */ /* 0x000fe2000000121b */
[----:B------:R-:W-:Y:S01]  /*e5e0*/  IMAD.MOV.U32 R24, RZ, RZ, R26 ;  /* 0x000000ffff187224 */ /* 0x000fe200078e001a */
[----:B------:R-:W-:Y:S01]  /*e5f0*/  SHF.R.U64 R61, R28, 0x10, R29 ;  /* 0x000000101c3d7819 */ /* 0x000fe2000000121d */
[----:B------:R-:W-:Y:S01]  /*e600*/  IMAD.MOV.U32 R26, RZ, RZ, R28 ;  /* 0x000000ffff1a7224 */ /* 0x000fe200078e001c */
[----:B------:R-:W-:Y:S01]  /*e610*/  SHF.L.U32 R5, R21, 0x1f, RZ ;  /* 0x0000001f15057819 */ /* 0x000fe200000006ff */
[----:B------:R-:W-:Y:S01]  /*e620*/  IMAD.MOV.U32 R45, RZ, RZ, R34 ;  /* 0x000000ffff2d7224 */ /* 0x000fe200078e0022 */
[--C-:B------:R-:W-:Y:S01]  /*e630*/  SHF.R.U64 R59, R30, 0x10, R31.reuse ;  /* 0x000000101e3b7819 */ /* 0x100fe2000000121f */
[----:B------:R-:W-:Y:S01]  /*e640*/  IMAD.MOV.U32 R41, RZ, RZ, R31 ;  /* 0x000000ffff297224 */ /* 0x000fe200078e001f */
[----:B------:R-:W0:Y:S01]  /*e650*/  SYNCS.PHASECHK.TRANS64.TRYWAIT P0, [R16+URZ+0x36800], R5 ;  /* 0x03680005100075a7 */ /* 0x000e22000800017f */
[----:B------:R-:W-:Y:S01]  /*e660*/  SHF.R.U32.HI R64, RZ, 0x10, R25 ;  /* 0x00000010ff407819 */ /* 0x000fe20000011619 */
[----:B------:R-:W-:Y:S01]  /*e670*/  IMAD.MOV.U32 R25, RZ, RZ, R27 ;  /* 0x000000ffff197224 */ /* 0x000fe200078e001b */
[----:B------:R-:W-:Y:S01]  /*e680*/  SHF.R.U64 R54, R34, 0x10, R35 ;  /* 0x0000001022367819 */ /* 0x000fe20000001223 */
[----:B------:R-:W-:Y:S01]  /*e690*/  IMAD.MOV.U32 R42, RZ, RZ, R32 ;  /* 0x000000ffff2a7224 */ /* 0x000fe200078e0020 */
[----:B------:R-:W-:Y:S01]  /*e6a0*/  SHF.R.U32.HI R62, RZ, 0x10, R27 ;  /* 0x00000010ff3e7819 */ /* 0x000fe2000001161b */
[----:B------:R-:W-:Y:S01]  /*e6b0*/  IMAD.MOV.U32 R27, RZ, RZ, R29 ;  /* 0x000000ffff1b7224 */ /* 0x000fe200078e001d */
[----:B------:R-:W-:Y:S01]  /*e6c0*/  PRMT R34, R24, 0x5410, R63 ;  /* 0x0000541018227816 */ /* 0x000fe2000000003f */
[----:B------:R-:W-:Y:S01]  /*e6d0*/  IMAD.MOV.U32 R43, RZ, RZ, R33 ;  /* 0x000000ffff2b7224 */ /* 0x000fe200078e0021 */
[----:B------:R-:W-:Y:S01]  /*e6e0*/  SHF.R.U32.HI R60, RZ, 0x10, R29 ;  /* 0x00000010ff3c7819 */ /* 0x000fe2000001161d */
[----:B------:R-:W-:Y:S01]  /*e6f0*/  IMAD.MOV.U32 R46, RZ, RZ, R35 ;  /* 0x000000ffff2e7224 */ /* 0x000fe200078e0023 */
[----:B------:R-:W-:Y:S01]  /*e700*/  SHF.R.U32.HI R58, RZ, 0x10, R31 ;  /* 0x00000010ff3a7819 */ /* 0x000fe2000001161f */
[----:B------:R-:W-:Y:S01]  /*e710*/  IMAD.MOV.U32 R36, RZ, RZ, R4 ;  /* 0x000000ffff247224 */ /* 0x000fe200078e0004 */
[----:B------:R-:W-:Y:S01]  /*e720*/  PRMT R24, R26, 0x5410, R61 ;  /* 0x000054101a187816 */ /* 0x000fe2000000003d */
[----:B------:R-:W-:Y:S01]  /*e730*/  IMAD.MOV.U32 R38, RZ, RZ, R6 ;  /* 0x000000ffff267224 */ /* 0x000fe200078e0006 */
[----:B------:R-:W-:Y:S01]  /*e740*/  SHF.R.U64 R47, R10, 0x10, R11 ;  /* 0x000000100a2f7819 */ /* 0x000fe2000000120b */
[----:B------:R-:W-:Y:S01]  /*e750*/  IMAD.MOV.U32 R39, RZ, RZ, R7 ;  /* 0x000000ffff277224 */ /* 0x000fe200078e0007 */
[----:B------:R-:W-:Y:S01]  /*e760*/  PRMT R26, R40, 0x5410, R59 ;  /* 0x00005410281a7816 */ /* 0x000fe2000000003b */
[----:B------:R-:W-:Y:S01]  /*e770*/  IMAD.MOV.U32 R28, RZ, RZ, R8 ;  /* 0x000000ffff1c7224 */ /* 0x000fe200078e0008 */
[----:B------:R-:W-:Y:S01]  /*e780*/  SHF.R.U64 R57, R32, 0x10, R33 ;  /* 0x0000001020397819 */ /* 0x000fe20000001221 */
[----:B------:R-:W-:Y:S01]  /*e790*/  IMAD.MOV.U32 R29, RZ, RZ, R9 ;  /* 0x000000ffff1d7224 */ /* 0x000fe200078e0009 */
[----:B------:R-:W-:Y:S01]  /*e7a0*/  SHF.R.U32.HI R56, RZ, 0x10, R33 ;  /* 0x00000010ff387819 */ /* 0x000fe20000011621 */
[----:B------:R-:W-:Y:S01]  /*e7b0*/  IMAD.MOV.U32 R30, RZ, RZ, R10 ;  /* 0x000000ffff1e7224 */ /* 0x000fe200078e000a */
[----:B------:R-:W-:Y:S01]  /*e7c0*/  SHF.R.U32.HI R55, RZ, 0x10, R35 ;  /* 0x00000010ff377819 */ /* 0x000fe20000011623 */
[----:B------:R-:W-:Y:S01]  /*e7d0*/  IMAD.MOV.U32 R31, RZ, RZ, R11 ;  /* 0x000000ffff1f7224 */ /* 0x000fe200078e000b */
[--C-:B------:R-:W-:Y:S01]  /*e7e0*/  SHF.R.U64 R51, R6, 0x10, R7.reuse ;  /* 0x0000001006337819 */ /* 0x100fe20000001207 */
[----:B------:R-:W-:Y:S01]  /*e7f0*/  BSSY B1, `(.L_x_776) ;  /* 0x0000021000017945 */ /* 0x000fe20003800000 */
[----:B------:R-:W-:Y:S01]  /*e800*/  SHF.R.U32.HI R50, RZ, 0x10, R7 ;  /* 0x00000010ff327819 */ /* 0x000fe20000011607 */
[----:B------:R-:W-:Y:S01]  /*e810*/  IMAD.MOV.U32 R4, RZ, RZ, R12 ;  /* 0x000000ffff047224 */ /* 0x000fe200078e000c */
[----:B------:R-:W-:Y:S01]  /*e820*/  SHF.R.U64 R49, R8, 0x10, R9 ;  /* 0x0000001008317819 */ /* 0x000fe20000001209 */
[----:B------:R-:W-:Y:S01]  /*e830*/  IMAD.MOV.U32 R6, RZ, RZ, R13 ;  /* 0x000000ffff067224 */ /* 0x000fe200078e000d */
[----:B------:R-:W-:Y:S01]  /*e840*/  SHF.R.U32.HI R48, RZ, 0x10, R9 ;  /* 0x00000010ff307819 */ /* 0x000fe20000011609 */
[----:B------:R-:W-:Y:S01]  /*e850*/  IMAD.MOV.U32 R20, RZ, RZ, R14 ;  /* 0x000000ffff147224 */ /* 0x000fe200078e000e */
[----:B------:R-:W-:Y:S01]  /*e860*/  SHF.R.U32.HI R10, RZ, 0x10, R11 ;  /* 0x00000010ff0a7819 */ /* 0x000fe2000001160b */
[----:B------:R-:W-:Y:S01]  /*e870*/  IMAD.MOV.U32 R21, RZ, RZ, R15 ;  /* 0x000000ffff157224 */ /* 0x000fe200078e000f */
[----:B------:R-:W-:-:S02]  /*e880*/  VIMNMX R40, R44, 0x80, PT ;  /* 0x000000802c287848 */ /* 0x000fc40003fe0100 */
[----:B------:R-:W-:Y:S02]  /*e890*/  PRMT R35, R25, 0x5410, R62 ;  /* 0x0000541019237816 */ /* 0x000fe4000000003e */
[--C-:B------:R-:W-:Y:S02]  /*e8a0*/  SHF.R.U64 R11, R12, 0x10, R13.reuse ;  /* 0x000000100c0b7819 */ /* 0x100fe4000000120d */
[----:B------:R-:W-:Y:S02]  /*e8b0*/  SHF.R.U32.HI R9, RZ, 0x10, R13 ;  /* 0x00000010ff097819 */ /* 0x000fe4000001160d */
[----:B------:R-:W-:Y:S02]  /*e8c0*/  PRMT R32, R0, 0x5410, R65 ;  /* 0x0000541000207816 */ /* 0x000fe40000000041 */
[----:B------:R-:W-:Y:S02]  /*e8d0*/  PRMT R33, R3, 0x5410, R64 ;  /* 0x0000541003217816 */ /* 0x000fe40000000040 */
[----:B------:R-:W-:-:S02]  /*e8e0*/  PRMT R25, R27, 0x5410, R60 ;  /* 0x000054101b197816 */ /* 0x000fc4000000003c */
[--C-:B------:R-:W-:Y:S02]  /*e8f0*/  SHF.R.U64 R7, R14, 0x10, R15.reuse ;  /* 0x000000100e077819 */ /* 0x100fe4000000120f */
[----:B------:R-:W-:Y:S02]  /*e900*/  SHF.R.U32.HI R8, RZ, 0x10, R15 ;  /* 0x00000010ff087819 */ /* 0x000fe4000001160f */
[----:B------:R-:W-:Y:S02]  /*e910*/  PRMT R27, R41, 0x5410, R58 ;  /* 0x00005410291b7816 */ /* 0x000fe4000000003a */
[----:B------:R-:W-:Y:S02]  /*e920*/  PRMT R0, R42, 0x5410, R57 ;  /* 0x000054102a007816 */ /* 0x000fe40000000039 */
[----:B------:R-:W-:Y:S02]  /*e930*/  PRMT R3, R43, 0x5410, R56 ;  /* 0x000054102b037816 */ /* 0x000fe40000000038 */
[----:B------:R-:W-:-:S02]  /*e940*/  PRMT R12, R45, 0x5410, R54 ;  /* 0x000054102d0c7816 */ /* 0x000fc40000000036 */
[----:B------:R-:W-:Y:S02]  /*e950*/  PRMT R13, R46, 0x5410, R55 ;  /* 0x000054102e0d7816 */ /* 0x000fe40000000037 */
[----:B------:R-:W-:Y:S02]  /*e960*/  PRMT R36, R36, 0x5410, R53 ;  /* 0x0000541024247816 */ /* 0x000fe40000000035 */
[----:B------:R-:W-:Y:S02]  /*e970*/  ISETP.GE.AND P1, PT, R204, R40, PT ;  /* 0x00000028cc00720c */ /* 0x000fe40003f26270 */
[----:B------:R-:W-:Y:S02]  /*e980*/  PRMT R37, R37, 0x5410, R52 ;  /* 0x0000541025257816 */ /* 0x000fe40000000034 */
[----:B------:R-:W-:Y:S02]  /*e990*/  PRMT R38, R38, 0x5410, R51 ;  /* 0x0000541026267816 */ /* 0x000fe40000000033 */
[----:B------:R-:W-:-:S02]  /*e9a0*/  PRMT R39, R39, 0x5410, R50 ;  /* 0x0000541027277816 */ /* 0x000fc40000000032 */
[----:B------:R-:W-:Y:S02]  /*e9b0*/  PRMT R28, R28, 0x5410, R49 ;  /* 0x000054101c1c7816 */ /* 0x000fe40000000031 */
[----:B------:R-:W-:Y:S02]  /*e9c0*/  PRMT R29, R29, 0x5410, R48 ;  /* 0x000054101d1d7816 */ /* 0x000fe40000000030 */
[----:B------:R-:W-:Y:S02]  /*e9d0*/  PRMT R30, R30, 0x5410, R47 ;  /* 0x000054101e1e7816 */ /* 0x000fe4000000002f */
[----:B------:R-:W-:Y:S01]  /*e9e0*/  PRMT R31, R31, 0x5410, R10 ;  /* 0x000054101f1f7816 */ /* 0x000fe2000000000a */
[----:B0-----:R-:W-:Y:S06]  /*e9f0*/  @!P0 BRA `(.L_x_777) ;  /* 0x0000017c00d88947 */ /* 0x001fec0003800000 */
.L_x_1013:
[----:B------:R-:W-:Y:S05]  /*ea00*/  BSYNC B1 ;  /* 0x0000000000017941 */ /* 0x000fea0003800000 */
.L_x_776:
[----:B------:R-:W-:Y:S01]  /*ea10*/  BSSY B1, `(.L_x_778) ;  /* 0x000011b000017945 */ /* 0x000fe20003800000 */
[----:B------:R-:W-:Y:S02]  /*ea20*/  PRMT R14, R4, 0x5410, R11 ;  /* 0x00005410040e7816 */ /* 0x000fe4000000000b */
[----:B------:R-:W-:Y:S02]  /*ea30*/  PRMT R15, R6, 0x5410, R9 ;  /* 0x00005410060f7816 */ /* 0x000fe40000000009 */
[----:B------:R-:W-:Y:S02]  /*ea40*/  PRMT R20, R20, 0x5410, R7 ;  /* 0x0000541014147816 */ /* 0x000fe40000000007 */
[----:B------:R-:W-:Y:S01]  /*ea50*/  PRMT R21, R21, 0x5410, R8 ;  /* 0x0000541015157816 */ /* 0x000fe20000000008 */
[----:B------:R-:W-:Y:S06]  /*ea60*/  @P1 BRA `(.L_x_779) ;  /* 0x0000001000541947 */ /* 0x000fec0003800000 */
[----:B------:R-:W1:Y:S01]  /*ea70*/  LDC R41, c[0x0][0x3f4] ;  /* 0x0000fd00ff297b82 */ /* 0x000e620000000800 */
[C---:B------:R-:W-:Y:S01]  /*ea80*/  VIADD R4, R18.reuse, 0x20 ;  /* 0x0000002012047836 */ /* 0x040fe20000000000 */
[----:B------:R-:W-:Y:S01]  /*ea90*/  BSSY B2, `(.L_x_780) ;  /* 0x0000060000027945 */ /* 0x000fe20003800000 */
[C---:B------:R-:W-:Y:S01]  /*eaa0*/  VIADD R6, R18.reuse, 0x40 ;  /* 0x0000004012067836 */ /* 0x040fe20000000000 */
[-C--:B-1----:R-:W-:Y:S02]  /*eab0*/  ISETP.GE.AND P0, PT, R18, R41.reuse, PT ;  /* 0x000000291200720c */ /* 0x082fe40003f06270 */
[-C--:B------:R-:W-:Y:S02]  /*eac0*/  ISETP.GE.AND P1, PT, R4, R41.reuse, PT ;  /* 0x000000290400720c */ /* 0x080fe40003f26270 */
[----:B------:R-:W-:-:S09]  /*ead0*/  ISETP.GE.AND P2, PT, R6, R41, PT ;  /* 0x000000290600720c */ /* 0x000fd20003f46270 */
[----:B------:R-:W-:Y:S05]  /*eae0*/  @P0 BRA `(.L_x_781) ;  /* 0x0000000400680947 */ /* 0x000fea0003800000 */
[----:B------:R-:W-:Y:S01]  /*eaf0*/  LEA.HI R6, R41, R233, RZ, 0x1d ;  /* 0x000000e929067211 */ /* 0x000fe200078fe8ff */
[----:B------:R-:W-:Y:S01]  /*eb00*/  IMAD.U32 R53, R36, 0x10000, RZ ;  /* 0x0001000024357824 */ /* 0x000fe200078e00ff */
[----:B------:R-:W-:Y:S01]  /*eb10*/  LOP3.LUT R4, R212, 0x38, R18, 0xf8, !PT ;  /* 0x00000038d4047812 */ /* 0x000fe200078ef812 */
[----:B------:R-:W-:Y:S01]  /*eb20*/  IMAD.U32 R51, R32, 0x10000, RZ ;  /* 0x0001000020337824 */ /* 0x000fe200078e00ff */
[----:B------:R-:W-:Y:S01]  /*eb30*/  SHF.R.S32.HI R9, RZ, 0x1f, R6 ;  /* 0x0000001fff097819 */ /* 0x000fe20000011406 */
[----:B------:R-:W-:Y:S01]  /*eb40*/  IMAD.SHL.U32 R7, R6, 0x8, RZ ;  /* 0x0000000806077824 */ /* 0x000fe200078e00ff */
[-C--:B0-----:R-:W-:Y:S02]  /*eb50*/  LOP3.LUT R5, R4, R213.reuse, RZ, 0x3c, !PT ;  /* 0x000000d504057212 */ /* 0x081fe400078e3cff */
[----:B------:R-:W-:Y:S02]  /*eb60*/  LEA.HI R9, R9, R6, RZ, 0x3 ;  /* 0x0000000609097211 */ /* 0x000fe400078f18ff */
[----:B------:R-:W-:Y:S01]  /*eb70*/  LOP3.LUT R4, R212, 0x38, R7, 0xf8, !PT ;  /* 0x00000038d4047812 */ /* 0x000fe200078ef807 */
[----:B------:R-:W-:Y:S01]  /*eb80*/  IMAD.IADD R5, R214, 0x1, R5 ;  /* 0x00000001d6057824 */ /* 0x000fe200078e0205 */
[----:B------:R-:W-:Y:S01]  /*eb90*/  LOP3.LUT R55, R36, 0xffff0000, RZ, 0xc0, !PT ;  /* 0xffff000024377812 */ /* 0x000fe200078ec0ff */
[----:B------:R-:W-:Y:S01]  /*eba0*/  IMAD.SHL.U32 R9, R9, 0x400, RZ ;  /* 0x0000040009097824 */ /* 0x000fe200078e00ff */
[----:B------:R-:W-:Y:S01]  /*ebb0*/  LOP3.LUT R4, R4, R213, RZ, 0x3c, !PT ;  /* 0x000000d504047212 */ /* 0x000fe200078e3cff */
[----:B------:R-:W-:-:S03]  /*ebc0*/  IMAD R58, R5, 0x2, R16 ;  /* 0x00000002053a7824 */ /* 0x000fc600078e0210 */
[----:B------:R-:W-:-:S04]  /*ebd0*/  LOP3.LUT R9, R9, 0x7fffe000, RZ, 0xc0, !PT ;  /* 0x7fffe00009097812 */ /* 0x000fc800078ec0ff */
[----:B------:R-:W-:Y:S02]  /*ebe0*/  IADD3 R9, R4, R9, R214 ;  /* 0x0000000904097210 */ /* 0x000fe40007ffe0d6 */
[----:B------:R-:W0:Y:S03]  /*ebf0*/  LDS.128 R4, [R58+0x15400] ;  /* 0x015400003a047984 */ /* 0x000e260000000c00 */
[----:B------:R-:W-:-:S05]  /*ec00*/  IMAD R60, R9, 0x2, R16 ;  /* 0x00000002093c7824 */ /* 0x000fca00078e0210 */
[----:B------:R-:W1:Y:S01]  /*ec10*/  LDS.128 R8, [R60+0x15400] ;  /* 0x015400003c087984 */ /* 0x000e620000000c00 */
[C---:B0-----:R-:W-:Y:S01]  /*ec20*/  IMAD.U32 R42, R4.reuse, 0x10000, RZ ;  /* 0x00010000042a7824 */ /* 0x041fe200078e00ff */
[----:B------:R-:W-:Y:S01]  /*ec30*/  LOP3.LUT R4, R4, 0xffff0000, RZ, 0xc0, !PT ;  /* 0xffff000004047812 */ /* 0x000fe200078ec0ff */
[C---:B------:R-:W-:Y:S01]  /*ec40*/  IMAD.U32 R43, R5.reuse, 0x10000, RZ ;  /* 0x00010000052b7824 */ /* 0x040fe200078e00ff */
[----:B------:R-:W-:Y:S01]  /*ec50*/  LOP3.LUT R5, R5, 0xffff0000, RZ, 0xc0, !PT ;  /* 0xffff000005057812 */ /* 0x000fe200078ec0ff */
[C---:B------:R-:W-:Y:S01]  /*ec60*/  IMAD.U32 R44, R6.reuse, 0x10000, RZ ;  /* 0x00010000062c7824 */ /* 0x040fe200078e00ff */
[----:B------:R-:W-:Y:S01]  /*ec70*/  LOP3.LUT R6, R6, 0xffff0000, RZ, 0xc0, !PT ;  /* 0xffff000006067812 */ /* 0x000fe200078ec0ff */
[C---:B------:R-:W-:Y:S01]  /*ec80*/  IMAD.U32 R45, R7.reuse, 0x10000, RZ ;  /* 0x00010000072d7824 */ /* 0x040fe200078e00ff */
[----:B------:R-:W-:Y:S01]  /*ec90*/  LOP3.LUT R7, R7, 0xffff0000, RZ, 0xc0, !PT ;  /* 0xffff000007077812 */ /* 0x000fe200078ec0ff */
[C---:B-1----:R-:W-:Y:S01]  /*eca0*/  IMAD.U32 R46, R8.reuse, 0x10000, RZ ;  /* 0x00010000082e7824 */ /* 0x042fe200078e00ff */
[----:B------:R-:W-:Y:S01]  /*ecb0*/  LOP3.LUT R8, R8, 0xffff0000, RZ, 0xc0, !PT ;  /* 0xffff000008087812 */ /* 0x000fe200078ec0ff */
[C---:B------:R-:W-:Y:S01]  /*ecc0*/  IMAD.U32 R47, R9.reuse, 0x10000, RZ ;  /* 0x00010000092f7824 */ /* 0x040fe200078e00ff */
[----:B------:R-:W-:Y:S01]  /*ecd0*/  LOP3.LUT R9, R9, 0xffff0000, RZ, 0xc0, !PT ;  /* 0xffff000009097812 */ /* 0x000fe200078ec0ff */
[C---:B------:R-:W-:Y:S01]  /*ece0*/  FMUL.FTZ R57, R46.reuse, R53 ;  /* 0x000000352e397220 */ /* 0x040fe20000410000 */
[----:B------:R-:W-:Y:S01]  /*ecf0*/  FMUL.FTZ R59, R46, R51 ;  /* 0x000000332e3b7220 */ /* 0x000fe20000410000 */
[----:B------:R-:W-:Y:S01]  /*ed00*/  FMUL.FTZ R61, R8, R55 ;  /* 0x00000037083d7220 */ /* 0x000fe20000410000 */
[----:B------:R-:W-:-:S02]  /*ed10*/  IMAD.U32 R46, R37, 0x10000, RZ ;  /* 0x00010000252e7824 */ /* 0x000fc400078e00ff */
[----:B------:R-:W-:Y:S01]  /*ed20*/  FFMA.FTZ R57, R42, R51, -R57 ;  /* 0x000000332a397223 */ /* 0x000fe20000010839 */
[----:B------:R-:W-:Y:S01]  /*ed30*/  LOP3.LUT R51, R32, 0xffff0000, RZ, 0xc0, !PT ;  /* 0xffff000020337812 */ /* 0x000fe200078ec0ff */
[----:B------:R-:W-:Y:S01]  /*ed40*/  FFMA.FTZ R59, R42, R53, R59 ;  /* 0x000000352a3b7223 */ /* 0x000fe2000001003b */
[----:B------:R-:W-:Y:S02]  /*ed50*/  IMAD.U32 R42, R33, 0x10000, RZ ;  /* 0x00010000212a7824 */ /* 0x000fe400078e00ff */
[----:B------:R-:W-:Y:S02]  /*ed60*/  IMAD.U32 R48, R10, 0x10000, RZ ;  /* 0x000100000a307824 */ /* 0x000fe400078e00ff */
[-C--:B------:R-:W-:Y:S01]  /*ed70*/  FMUL.FTZ R53, R8, R51.reuse ;  /* 0x0000003308357220 */ /* 0x080fe20000410000 */
[----:B------:R-:W-:Y:S01]  /*ed80*/  FFMA.FTZ R50, R4, R51, -R61 ;  /* 0x0000003304327223 */ /* 0x000fe2000001083d */
[----:B------:R-:W-:Y:S01]  /*ed90*/  FMUL.FTZ R8, R47, R46 ;  /* 0x0000002e2f087220 */ /* 0x000fe20000410000 */
[----:B------:R-:W-:-:S02]  /*eda0*/  IMAD.U32 R51, R38, 0x10000, RZ ;  /* 0x0001000026337824 */ /* 0x000fc400078e00ff */
[-C--:B------:R-:W-:Y:S01]  /*edb0*/  FMUL.FTZ R61, R47, R42.reuse ;  /* 0x0000002a2f3d7220 */ /* 0x080fe20000410000 */
[----:B------:R-:W-:Y:S01]  /*edc0*/  FFMA.FTZ R52, R4, R55, R53 ;  /* 0x0000003704347223 */ /* 0x000fe20000010035 */
[----:B------:R-:W-:Y:S01]  /*edd0*/  LOP3.LUT R10, R10, 0xffff0000, RZ, 0xc0, !PT ;  /* 0xffff00000a0a7812 */ /* 0x000fe200078ec0ff */
[C---:B------:R-:W-:Y:S01]  /*ede0*/  FFMA.FTZ R54, R43.reuse, R42, -R8 ;  /* 0x0000002a2b367223 */ /* 0x040fe20000010808 */
[----:B------:R-:W-:Y:S02]  /*edf0*/  IMAD.U32 R47, R34, 0x10000, RZ ;  /* 0x00010000222f7824 */ /* 0x000fe400078e00ff */
[----:B------:R-:W-:Y:S01]  /*ee00*/  FFMA.FTZ R61, R43, R46, R61 ;  /* 0x0000002e2b3d7223 */ /* 0x000fe2000001003d */
[----:B------:R-:W-:Y:S01]  /*ee10*/  FMUL.FTZ R55, R48, R51 ;  /* 0x0000003330377220 */ /* 0x000fe20000410000 */
[----:B------:R-:W-:Y:S01]  /*ee20*/  LOP3.LUT R53, R38, 0xffff0000, RZ, 0xc0, !PT ;  /* 0xffff000026357812 */ /* 0x000fe200078ec0ff */
[----:B------:R-:W-:Y:S01]  /*ee30*/  IMAD.U32 R49, R11, 0x10000, RZ ;  /* 0x000100000b317824 */ /* 0x000fe200078e00ff */
[----:B------:R-:W-:Y:S01]  /*ee40*/  LOP3.LUT R43, R34, 0xffff0000, RZ, 0xc0, !PT ;  /* 0xffff0000222b7812 */ /* 0x000fe200078ec0ff */
[----:B------:R-:W-:-:S02]  /*ee50*/  IMAD.U32 R42, R39, 0x10000, RZ ;  /* 0x00010000272a7824 */ /* 0x000fc400078e00ff */
[-C--:B------:R-:W-:Y:S01]  /*ee60*/  FMUL.FTZ R63, R48, R47.reuse ;  /* 0x0000002f303f7220 */ /* 0x080fe20000410000 */
[----:B------:R-:W-:Y:S01]  /*ee70*/  FFMA.FTZ R55, R44, R47, -R55 ;  /* 0x0000002f2c377223 */ /* 0x000fe20000010837 */
[C---:B------:R-:W-:Y:S01]  /*ee80*/  FMUL.FTZ R47, R10.reuse, R53 ;  /* 0x000000350a2f7220 */ /* 0x040fe20000410000 */
[----:B------:R-:W-:Y:S02]  /*ee90*/  IMAD.U32 R4, R35, 0x10000, RZ ;  /* 0x0001000023047824 */ /* 0x000fe400078e00ff */
[----:B------:R-:W-:Y:S01]  /*eea0*/  FMUL.FTZ R10, R10, R43 ;  /* 0x0000002b0a0a7220 */ /* 0x000fe20000410000 */
[----:B------:R-:W-:Y:S01]  /*eeb0*/  FMUL.FTZ R8, R49, R42 ;  /* 0x0000002a31087220 */ /* 0x000fe20000410000 */
[----:B------:R-:W-:Y:S01]  /*eec0*/  FFMA.FTZ R63, R44, R51, R63 ;  /* 0x000000332c3f7223 */ /* 0x000fe2000001003f */
[C---:B------:R-:W-:Y:S01]  /*eed0*/  FFMA.FTZ R44, R6.reuse, R43, -R47 ;  /* 0x0000002b062c7223 */ /* 0x040fe2000001082f */
[----:B------:R-:W-:Y:S01]  /*eee0*/  FFMA.FTZ R46, R6, R53, R10 ;  /* 0x00000035062e7223 */ /* 0x000fe2000001000a */
[-C--:B------:R-:W-:Y:S01]  /*eef0*/  FFMA.FTZ R47, R45, R4.reuse, -R8 ;  /* 0x000000042d2f7223 */ /* 0x080fe20000010808 */
[----:B------:R-:W-:Y:S01]  /*ef00*/  LOP3.LUT R11, R11, 0xffff0000, RZ, 0xc0, !PT ;  /* 0xffff00000b0b7812 */ /* 0x000fe200078ec0ff */
[----:B------:R-:W-:Y:S01]  /*ef10*/  FMUL.FTZ R48, R49, R4 ;  /* 0x0000000431307220 */ /* 0x000fe20000410000 */
[----:B------:R-:W-:-:S02]  /*ef20*/  LOP3.LUT R8, R37, 0xffff0000, RZ, 0xc0, !PT ;  /* 0xffff000025087812 */ /* 0x000fc400078ec0ff */
[----:B------:R-:W-:Y:S01]  /*ef30*/  LOP3.LUT R10, R39, 0xffff0000, RZ, 0xc0, !PT ;  /* 0xffff0000270a7812 */ /* 0x000fe200078ec0ff */
[----:B------:R-:W-:Y:S01]  /*ef40*/  FFMA.FTZ R48, R45, R42, R48 ;  /* 0x0000002a2d307223 */ /* 0x000fe20000010030 */
[----:B------:R-:W-:Y:S01]  /*ef50*/  LOP3.LUT R4, R33, 0xffff0000, RZ, 0xc0, !PT ;  /* 0xffff000021047812 */ /* 0x000fe200078ec0ff */
[----:B------:R-:W-:Y:S01]  /*ef60*/  FMUL.FTZ R42, R9, R8 ;  /* 0x00000008092a7220 */ /* 0x000fe20000410000 */
[----:B------:R-:W-:Y:S01]  /*ef70*/  LOP3.LUT R6, R35, 0xffff0000, RZ, 0xc0, !PT ;  /* 0xffff000023067812 */ /* 0x000fe200078ec0ff */
[----:B------:R-:W-:Y:S02]  /*ef80*/  FMUL.FTZ R56, R11, R10 ;  /* 0x0000000a0b387220 */ /* 0x000fe40000410000 */
[-C--:B------:R-:W-:Y:S01]  /*ef90*/  FMUL.FTZ R43, R9, R4.reuse ;  /* 0x00000004092b7220 */ /* 0x080fe20000410000 */
[----:B------:R-:W-:Y:S01]  /*efa0*/  FFMA.FTZ R9, R5, R4, -R42 ;  /* 0x0000000405097223 */ /* 0x000fe2000001082a */
[-C--:B------:R-:W-:Y:S01]  /*efb0*/  FMUL.FTZ R11, R11, R6.reuse ;  /* 0x000000060b0b7220 */ /* 0x080fe20000410000 */
[----:B------:R-:W-:Y:S01]  /*efc0*/  FFMA.FTZ R56, R7, R6, -R56 ;  /* 0x0000000607387223 */ /* 0x000fe20000010838 */
[----:B------:R-:W-:Y:S01]  /*efd0*/  FFMA.FTZ R42, R5, R8, R43 ;  /* 0x00000008052a7223 */ /* 0x000fe2000001002b */
[----:B------:R-:W-:Y:S01]  /*efe0*/  F2FP.BF16.F32.PACK_AB R6, R44, R55 ;  /* 0x000000372c06723e */ /* 0x000fe200000010ff */
[----:B------:R-:W-:Y:S01]  /*eff0*/  FFMA.FTZ R11, R7, R10, R11 ;  /* 0x0000000a070b7223 */ /* 0x000fe2000001000b */
[----:B------:R-:W-:-:S02]  /*f000*/  F2FP.BF16.F32.PACK_AB R4, R50, R57 ;  /* 0x000000393204723e */ /* 0x000fc400000010ff */
[----:B------:R-:W-:Y:S02]  /*f010*/  F2FP.BF16.F32.PACK_AB R5, R9, R54 ;  /* 0x000000360905723e */ /* 0x000fe400000010ff */
[----:B------:R-:W-:Y:S02]  /*f020*/  F2FP.BF16.F32.PACK_AB R7, R56, R47 ;  /* 0x0000002f3807723e */ /* 0x000fe400000010ff */
[----:B------:R-:W-:Y:S02]  /*f030*/  F2FP.BF16.F32.PACK_AB R10, R46, R63 ;  /* 0x0000003f2e0a723e */ /* 0x000fe400000010ff */
[----:B------:R-:W-:Y:S01]  /*f040*/  F2FP.BF16.F32.PACK_AB R8, R52, R59 ;  /* 0x0000003b3408723e */ /* 0x000fe200000010ff */
[----:B------:R1:W-:Y:S01]  /*f050*/  STS.128 [R58+0x15400], R4 ;  /* 0x015400043a007388 */ /* 0x0003e20000000c00 */
[----:B------:R-:W-:Y:S02]  /*f060*/  F2FP.BF16.F32.PACK_AB R9, R42, R61 ;  /* 0x0000003d2a09723e */ /* 0x000fe400000010ff */
[----:B------:R-:W-:-:S05]  /*f070*/  F2FP.BF16.F32.PACK_AB R11, R11, R48 ;  /* 0x000000300b0b723e */ /* 0x000fca00000010ff */
[----:B------:R1:W-:Y:S02]  /*f080*/  STS.128 [R60+0x15400], R8 ;  /* 0x015400083c007388 */ /* 0x0003e40000000c00 */
.L_x_781:
[----:B------:R-:W-:Y:S05]  /*f090*/  BSYNC B2 ;  /* 0x0000000000027941 */ /* 0x000fea0003800000 */
.L_x_780:
[----:B------:R-:W-:Y:S04]  /*f0a0*/  BSSY B2, `(.L_x_782) ;  /* 0x0000059000027945 */ /* 0x000fe80003800000 */
[----:B------:R-:W-:Y:S05]  /*f0b0*/  @P1 BRA `(.L_x_783) ;  /* 0x00000004005c1947 */ /* 0x000fea0003800000 */
[----:B------:R-:W2:Y:S01]  /*f0c0*/  LDL R61, [R1+0x84] ;  /* 0x00008400013d7983 */ /* 0x000ea20000100800 */
[----:B-1----:R-:W-:Y:S01]  /*f0d0*/  LEA.HI R4, R41, R234, RZ, 0x1d ;  /* 0x000000ea29047211 */ /* 0x002fe200078fe8ff */
[C---:B------:R-:W-:Y:S01]  /*f0e0*/  IMAD.U32 R54, R28.reuse, 0x10000, RZ ;  /* 0x000100001c367824 */ /* 0x040fe200078e00ff */
[----:B------:R-:W-:Y:S01]  /*f0f0*/  LOP3.LUT R51, R28, 0xffff0000, RZ, 0xc0, !PT ;  /* 0xffff00001c337812 */ /* 0x000fe200078ec0ff */
[----:B------:R-:W-:Y:S01]  /*f100*/  IMAD.U32 R52, R24, 0x10000, RZ ;  /* 0x0001000018347824 */ /* 0x000fe200078e00ff */
[----:B------:R-:W-:Y:S01]  /*f110*/  SHF.R.S32.HI R7, RZ, 0x1f, R4 ;  /* 0x0000001fff077819 */ /* 0x000fe20000011404 */
[----:B0-----:R-:W-:Y:S02]  /*f120*/  IMAD.SHL.U32 R5, R4, 0x8, RZ ;  /* 0x0000000804057824 */ /* 0x001fe400078e00ff */
[----:B------:R-:W-:Y:S01]  /*f130*/  IMAD.U32 R53, R29, 0x10000, RZ ;  /* 0x000100001d357824 */ /* 0x000fe200078e00ff */
[----:B------:R-:W-:Y:S02]  /*f140*/  LEA.HI R7, R7, R4, RZ, 0x3 ;  /* 0x0000000407077211 */ /* 0x000fe400078f18ff */
[----:B------:R-:W-:-:S03]  /*f150*/  LOP3.LUT R4, R212, 0x38, R5, 0xf8, !PT ;  /* 0x00000038d4047812 */ /* 0x000fc600078ef805 */
[----:B------:R-:W-:Y:S01]  /*f160*/  IMAD.SHL.U32 R7, R7, 0x400, RZ ;  /* 0x0000040007077824 */ /* 0x000fe200078e00ff */
[----:B------:R-:W-:-:S04]  /*f170*/  LOP3.LUT R4, R4, R213, RZ, 0x3c, !PT ;  /* 0x000000d504047212 */ /* 0x000fc800078e3cff */
[----:B------:R-:W-:-:S04]  /*f180*/  LOP3.LUT R7, R7, 0x7fffe000, RZ, 0xc0, !PT ;  /* 0x7fffe00007077812 */ /* 0x000fc800078ec0ff */
[----:B------:R-:W-:-:S05]  /*f190*/  IADD3 R9, R4, R7, R214 ;  /* 0x0000000704097210 */ /* 0x000fca0007ffe0d6 */
[----:B------:R-:W-:-:S05]  /*f1a0*/  IMAD R42, R9, 0x2, R16 ;  /* 0x00000002092a7824 */ /* 0x000fca00078e0210 */
[----:B------:R-:W0:Y:S02]  /*f1b0*/  LDS.128 R8, [R42+0x15400] ;  /* 0x015400002a087984 */ /* 0x000e240000000c00 */
[C---:B0-----:R-:W-:Y:S01]  /*f1c0*/  IMAD.U32 R47, R8.reuse, 0x10000, RZ ;  /* 0x00010000082f7824 */ /* 0x041fe200078e00ff */
[----:B------:R-:W-:Y:S01]  /*f1d0*/  LOP3.LUT R8, R8, 0xffff0000, RZ, 0xc0, !PT ;  /* 0xffff000008087812 */ /* 0x000fe200078ec0ff */
[C---:B------:R-:W-:Y:S01]  /*f1e0*/  IMAD.U32 R48, R9.reuse, 0x10000, RZ ;  /* 0x0001000009307824 */ /* 0x040fe200078e00ff */
[----:B------:R-:W-:Y:S01]  /*f1f0*/  LOP3.LUT R9, R9, 0xffff0000, RZ, 0xc0, !PT ;  /* 0xffff000009097812 */ /* 0x000fe200078ec0ff */
[C---:B------:R-:W-:Y:S01]  /*f200*/  FMUL.FTZ R56, R47.reuse, R54 ;  /* 0x000000362f387220 */ /* 0x040fe20000410000 */
[----:B------:R-:W-:Y:S01]  /*f210*/  FMUL.FTZ R58, R47, R52 ;  /* 0x000000342f3a7220 */ /* 0x000fe20000410000 */
[----:B------:R-:W-:Y:S01]  /*f220*/  LOP3.LUT R47, R24, 0xffff0000, RZ, 0xc0, !PT ;  /* 0xffff0000182f7812 */ /* 0x000fe200078ec0ff */
[----:B------:R-:W-:Y:S01]  /*f230*/  FMUL.FTZ R55, R8, R51 ;  /* 0x0000003308377220 */ /* 0x000fe20000410000 */
[C---:B------:R-:W-:Y:S01]  /*f240*/  IMAD.U32 R49, R10.reuse, 0x10000, RZ ;  /* 0x000100000a317824 */ /* 0x040fe200078e00ff */
[----:B------:R-:W-:Y:S01]  /*f250*/  LOP3.LUT R10, R10, 0xffff0000, RZ, 0xc0, !PT ;  /* 0xffff00000a0a7812 */ /* 0x000fe200078ec0ff */
[----:B------:R-:W-:-:S02]  /*f260*/  IMAD.U32 R50, R11, 0x10000, RZ ;  /* 0x000100000b327824 */ /* 0x000fc400078e00ff */
[----:B------:R-:W-:Y:S01]  /*f270*/  FMUL.FTZ R57, R8, R47 ;  /* 0x0000002f08397220 */ /* 0x000fe20000410000 */
[----:B------:R-:W-:Y:S01]  /*f280*/  IMAD.U32 R8, R30, 0x10000, RZ ;  /* 0x000100001e087824 */ /* 0x000fe200078e00ff */
[----:B------:R-:W-:Y:S01]  /*f290*/  LOP3.LUT R11, R11, 0xffff0000, RZ, 0xc0, !PT ;  /* 0xffff00000b0b7812 */ /* 0x000fe200078ec0ff */
[----:B--2---:R-:W0:Y:S02]  /*f2a0*/  LDS.128 R4, [R61] ;  /* 0x000000003d047984 */ /* 0x004e240000000c00 */
[C---:B0-----:R-:W-:Y:S01]  /*f2b0*/  IMAD.U32 R43, R4.reuse, 0x10000, RZ ;  /* 0x00010000042b7824 */ /* 0x041fe200078e00ff */
[----:B------:R-:W-:Y:S01]  /*f2c0*/  LOP3.LUT R4, R4, 0xffff0000, RZ, 0xc0, !PT ;  /* 0xffff000004047812 */ /* 0x000fe200078ec0ff */
[C---:B------:R-:W-:Y:S01]  /*f2d0*/  IMAD.U32 R44, R5.reuse, 0x10000, RZ ;  /* 0x00010000052c7824 */ /* 0x040fe200078e00ff */
[----:B------:R-:W-:Y:S01]  /*f2e0*/  LOP3.LUT R5, R5, 0xffff0000, RZ, 0xc0, !PT ;  /* 0xffff000005057812 */ /* 0x000fe200078ec0ff */
[C---:B------:R-:W-:Y:S01]  /*f2f0*/  FFMA.FTZ R56, R43.reuse, R52, -R56 ;  /* 0x000000342b387223 */ /* 0x040fe20000010838 */
[----:B------:R-:W-:Y:S01]  /*f300*/  FFMA.FTZ R58, R43, R54, R58 ;  /* 0x000000362b3a7223 */ /* 0x000fe2000001003a */
[----:B------:R-:W-:-:S02]  /*f310*/  IMAD.U32 R43, R25, 0x10000, RZ ;  /* 0x00010000192b7824 */ /* 0x000fc400078e00ff */
[----:B------:R-:W-:Y:S01]  /*f320*/  FFMA.FTZ R55, R4, R47, -R55 ;  /* 0x0000002f04377223 */ /* 0x000fe20000010837 */
[----:B------:R-:W-:Y:S01]  /*f330*/  FMUL.FTZ R47, R48, R53 ;  /* 0x00000035302f7220 */ /* 0x000fe20000410000 */
[----:B------:R-:W-:Y:S01]  /*f340*/  FFMA.FTZ R57, R4, R51, R57 ;  /* 0x0000003304397223 */ /* 0x000fe20000010039 */
[-C--:B------:R-:W-:Y:S01]  /*f350*/  FMUL.FTZ R52, R48, R43.reuse ;  /* 0x0000002b30347220 */ /* 0x080fe20000410000 */
[----:B------:R-:W-:Y:S01]  /*f360*/  LOP3.LUT R51, R30, 0xffff0000, RZ, 0xc0, !PT ;  /* 0xffff00001e337812 */ /* 0x000fe200078ec0ff */
[----:B------:R-:W-:Y:S01]  /*f370*/  FFMA.FTZ R48, R44, R43, -R47 ;  /* 0x0000002b2c307223 */ /* 0x000fe2000001082f */
[C---:B------:R-:W-:Y:S01]  /*f380*/  LOP3.LUT R43, R26.reuse, 0xffff0000, RZ, 0xc0, !PT ;  /* 0xffff00001a2b7812 */ /* 0x040fe200078ec0ff */
[----:B------:R-:W-:Y:S02]  /*f390*/  IMAD.U32 R4, R26, 0x10000, RZ ;  /* 0x000100001a047824 */ /* 0x000fe400078e00ff */
[----:B------:R-:W-:Y:S01]  /*f3a0*/  FFMA.FTZ R52, R44, R53, R52 ;  /* 0x000000352c347223 */ /* 0x000fe20000010034 */
[C---:B------:R-:W-:Y:S01]  /*f3b0*/  IMAD.U32 R45, R6.reuse, 0x10000, RZ ;  /* 0x00010000062d7824 */ /* 0x040fe200078e00ff */
[----:B------:R-:W-:Y:S01]  /*f3c0*/  LOP3.LUT R6, R6, 0xffff0000, RZ, 0xc0, !PT ;  /* 0xffff000006067812 */ /* 0x000fe200078ec0ff */
[C---:B------:R-:W-:Y:S01]  /*f3d0*/  FMUL.FTZ R59, R10.reuse, R51 ;  /* 0x000000330a3b7220 */ /* 0x040fe20000410000 */
[C---:B------:R-:W-:Y:S01]  /*f3e0*/  FMUL.FTZ R44, R49.reuse, R8 ;  /* 0x00000008312c7220 */ /* 0x040fe20000410000 */
[----:B------:R-:W-:Y:S01]  /*f3f0*/  FMUL.FTZ R54, R49, R4 ;  /* 0x0000000431367220 */ /* 0x000fe20000410000 */
[----:B------:R-:W-:Y:S01]  /*f400*/  FMUL.FTZ R10, R10, R43 ;  /* 0x0000002b0a0a7220 */ /* 0x000fe20000410000 */
[----:B------:R-:W-:-:S02]  /*f410*/  IMAD.U32 R49, R31, 0x10000, RZ ;  /* 0x000100001f317824 */ /* 0x000fc400078e00ff */
[----:B------:R-:W-:Y:S01]  /*f420*/  FFMA.FTZ R53, R45, R4, -R44 ;  /* 0x000000042d357223 */ /* 0x000fe2000001082c */
[----:B------:R-:W-:Y:S02]  /*f430*/  IMAD.U32 R47, R27, 0x10000, RZ ;  /* 0x000100001b2f7824 */ /* 0x000fe400078e00ff */
[----:B------:R-:W-:Y:S01]  /*f440*/  FFMA.FTZ R54, R45, R8, R54 ;  /* 0x000000082d367223 */ /* 0x000fe20000010036 */
[----:B------:R-:W-:Y:S01]  /*f450*/  FFMA.FTZ R51, R6, R51, R10 ;  /* 0x0000003306337223 */ /* 0x000fe2000001000a */
[----:B------:R-:W-:Y:S02]  /*f460*/  IMAD.U32 R46, R7, 0x10000, RZ ;  /* 0x00010000072e7824 */ /* 0x000fe400078e00ff */
[----:B------:R-:W-:Y:S01]  /*f470*/  FMUL.FTZ R45, R50, R49 ;  /* 0x00000031322d7220 */ /* 0x000fe20000410000 */
[----:B------:R-:W-:Y:S01]  /*f480*/  FFMA.FTZ R60, R6, R43, -R59 ;  /* 0x0000002b063c7223 */ /* 0x000fe2000001083b */
[----:B------:R-:W-:Y:S01]  /*f490*/  LOP3.LUT R8, R29, 0xffff0000, RZ, 0xc0, !PT ;  /* 0xffff00001d087812 */ /* 0x000fe200078ec0ff */
[-C--:B------:R-:W-:Y:S01]  /*f4a0*/  FMUL.FTZ R43, R50, R47.reuse ;  /* 0x0000002f322b7220 */ /* 0x080fe20000410000 */
[----:B------:R-:W-:Y:S01]  /*f4b0*/  LOP3.LUT R10, R31, 0xffff0000, RZ, 0xc0, !PT ;  /* 0xffff00001f0a7812 */ /* 0x000fe200078ec0ff */
[C---:B------:R-:W-:Y:S01]  /*f4c0*/  FFMA.FTZ R45, R46.reuse, R47, -R45 ;  /* 0x0000002f2e2d7223 */ /* 0x040fe2000001082d */
[----:B------:R-:W-:Y:S01]  /*f4d0*/  LOP3.LUT R4, R25, 0xffff0000, RZ, 0xc0, !PT ;  /* 0xffff000019047812 */ /* 0x000fe200078ec0ff */
[----:B------:R-:W-:Y:S01]  /*f4e0*/  FFMA.FTZ R46, R46, R49, R43 ;  /* 0x000000312e2e7223 */ /* 0x000fe2000001002b */
[----:B------:R-:W-:Y:S01]  /*f4f0*/  LOP3.LUT R6, R27, 0xffff0000, RZ, 0xc0, !PT ;  /* 0xffff00001b067812 */ /* 0x000fe200078ec0ff */
[----:B------:R-:W-:Y:S01]  /*f500*/  FMUL.FTZ R44, R9, R8 ;  /* 0x00000008092c7220 */ /* 0x000fe20000410000 */
[----:B------:R-:W-:Y:S01]  /*f510*/  LOP3.LUT R7, R7, 0xffff0000, RZ, 0xc0, !PT ;  /* 0xffff000007077812 */ /* 0x000fe200078ec0ff */
[----:B------:R-:W-:Y:S01]  /*f520*/  FMUL.FTZ R50, R11, R10 ;  /* 0x0000000a0b327220 */ /* 0x000fe20000410000 */
        /* <DEDUP_REMOVED lines=9> */
[----:B------:R-:W-:Y:S02]  /*f5c0*/  F2FP.BF16.F32.PACK_AB R7, R50, R45 ;  /* 0x0000002d3207723e */ /* 0x000fe400000010ff */
[----:B------:R-:W-:Y:S02]  /*f5d0*/  F2FP.BF16.F32.PACK_AB R10, R51, R54 ;  /* 0x00000036330a723e */ /* 0x000fe400000010ff */
[----:B------:R-:W-:Y:S01]  /*f5e0*/  F2FP.BF16.F32.PACK_AB R8, R57, R58 ;  /* 0x0000003a3908723e */ /* 0x000fe200000010ff */
[----:B------:R2:W-:Y:S01]  /*f5f0*/  STS.128 [R61], R4 ;  /* 0x000000043d007388 */ /* 0x0005e20000000c00 */
[----:B------:R-:W-:-:S02]  /*f600*/  F2FP.BF16.F32.PACK_AB R9, R43, R52 ;  /* 0x000000342b09723e */ /* 0x000fc400000010ff */
[----:B------:R-:W-:-:S05]  /*f610*/  F2FP.BF16.F32.PACK_AB R11, R11, R46 ;  /* 0x0000002e0b0b723e */ /* 0x000fca00000010ff */
[----:B------:R2:W-:Y:S02]  /*f620*/  STS.128 [R42+0x15400], R8 ;  /* 0x015400082a007388 */ /* 0x0005e40000000c00 */
.L_x_783:
[----:B------:R-:W-:Y:S05]  /*f630*/  BSYNC B2 ;  /* 0x0000000000027941 */ /* 0x000fea0003800000 */
.L_x_782:
[----:B------:R-:W-:Y:S05]  /*f640*/  @P2 BRA `(.L_x_779) ;  /* 0x00000004005c2947 */ /* 0x000fea0003800000 */
[----:B-1----:R-:W3:Y:S01]  /*f650*/  LDL R58, [R1+0x7c] ;  /* 0x00007c00013a7983 */ /* 0x002ee20000100800 */
[----:B------:R-:W-:Y:S01]  /*f660*/  LEA.HI R41, R41, R235, RZ, 0x1d ;  /* 0x000000eb29297211 */ /* 0x000fe200078fe8ff */
[C---:B------:R-:W-:Y:S01]  /*f670*/  IMAD.U32 R53, R14.reuse, 0x10000, RZ ;  /* 0x000100000e357824 */ /* 0x040fe200078e00ff */
[----:B------:R-:W-:Y:S01]  /*f680*/  LOP3.LUT R55, R14, 0xffff0000, RZ, 0xc0, !PT ;  /* 0xffff00000e377812 */ /* 0x000fe200078ec0ff */
[----:B------:R-:W-:Y:S01]  /*f690*/  IMAD.U32 R51, R0, 0x10000, RZ ;  /* 0x0001000000337824 */ /* 0x000fe200078e00ff */
[----:B--2---:R-:W-:Y:S01]  /*f6a0*/  SHF.R.S32.HI R4, RZ, 0x1f, R41 ;  /* 0x0000001fff047819 */ /* 0x004fe20000011429 */
[----:B0-----:R-:W-:-:S03]  /*f6b0*/  IMAD.SHL.U32 R5, R41, 0x8, RZ ;  /* 0x0000000829057824 */ /* 0x001fc600078e00ff */
        /* <DEDUP_REMOVED lines=14> */
[----:B------:R-:W-:Y:S01]  /*f7a0*/  FMUL.FTZ R61, R8, R55 ;  /* 0x00000037083d7220 */ /* 0x000fe20000410000 */
[----:B------:R-:W-:Y:S02]  /*f7b0*/  IMAD.U32 R46, R15, 0x10000, RZ ;  /* 0x000100000f2e7824 */ /* 0x000fe400078e00ff */
[C---:B------:R-:W-:Y:S01]  /*f7c0*/  IMAD.U32 R48, R10.reuse, 0x10000, RZ ;  /* 0x000100000a307824 */ /* 0x040fe200078e00ff */
[----:B------:R-:W-:Y:S01]  /*f7d0*/  LOP3.LUT R10, R10, 0xffff0000, RZ, 0xc0, !PT ;  /* 0xffff00000a0a7812 */ /* 0x000fe200078ec0ff */
[C---:B------:R-:W-:Y:S01]  /*f7e0*/  IMAD.U32 R49, R11.reuse, 0x10000, RZ ;  /* 0x000100000b317824 */ /* 0x040fe200078e00ff */
[----:B------:R-:W-:Y:S01]  /*f7f0*/  LOP3.LUT R11, R11, 0xffff0000, RZ, 0xc0, !PT ;  /* 0xffff00000b0b7812 */ /* 0x000fe200078ec0ff */
[----:B---3--:R-:W0:Y:S02]  /*f800*/  LDS.128 R4, [R58] ;  /* 0x000000003a047984 */ /* 0x008e240000000c00 */
[C---:B0-----:R-:W-:Y:S01]  /*f810*/  IMAD.U32 R42, R4.reuse, 0x10000, RZ ;  /* 0x00010000042a7824 */ /* 0x041fe200078e00ff */
[----:B------:R-:W-:Y:S01]  /*f820*/  LOP3.LUT R4, R4, 0xffff0000, RZ, 0xc0, !PT ;  /* 0xffff000004047812 */ /* 0x000fe200078ec0ff */
[C---:B------:R-:W-:Y:S01]  /*f830*/  IMAD.U32 R43, R5.reuse, 0x10000, RZ ;  /* 0x00010000052b7824 */ /* 0x040fe200078e00ff */
[----:B------:R-:W-:Y:S01]  /*f840*/  LOP3.LUT R5, R5, 0xffff0000, RZ, 0xc0, !PT ;  /* 0xffff000005057812 */ /* 0x000fe200078ec0ff */
[----:B------:R-:W-:Y:S01]  /*f850*/  FFMA.FTZ R57, R42, R51, -R57 ;  /* 0x000000332a397223 */ /* 0x000fe20000010839 */
[----:B------:R-:W-:Y:S01]  /*f860*/  LOP3.LUT R51, R0, 0xffff0000, RZ, 0xc0, !PT ;  /* 0xffff000000337812 */ /* 0x000fe200078ec0ff */
[----:B------:R-:W-:Y:S01]  /*f870*/  FFMA.FTZ R59, R42, R53, R59 ;  /* 0x000000352a3b7223 */ /* 0x000fe2000001003b */
[----:B------:R-:W-:-:S02]  /*f880*/  IMAD.U32 R42, R3, 0x10000, RZ ;  /* 0x00010000032a7824 */ /* 0x000fc400078e00ff */
[----:B------:R-:W-:Y:S02]  /*f890*/  IMAD.U32 R44, R6, 0x10000, RZ ;  /* 0x00010000062c7824 */ /* 0x000fe400078e00ff */
[-C--:B------:R-:W-:Y:S01]  /*f8a0*/  FMUL.FTZ R53, R8, R51.reuse ;  /* 0x0000003308357220 */ /* 0x080fe20000410000 */
[----:B------:R-:W-:Y:S01]  /*f8b0*/  FFMA.FTZ R50, R4, R51, -R61 ;  /* 0x0000003304327223 */ /* 0x000fe2000001083d */
[C---:B------:R-:W-:Y:S01]  /*f8c0*/  FMUL.FTZ R8, R47.reuse, R46 ;  /* 0x0000002e2f087220 */ /* 0x040fe20000410000 */
[----:B------:R-:W-:Y:S02]  /*f8d0*/  IMAD.U32 R51, R20, 0x10000, RZ ;  /* 0x0001000014337824 */ /* 0x000fe400078e00ff */
[-C--:B------:R-:W-:Y:S01]  /*f8e0*/  FMUL.FTZ R61, R47, R42.reuse ;  /* 0x0000002a2f3d7220 */ /* 0x080fe20000410000 */
[----:B------:R-:W-:Y:S01]  /*f8f0*/  FFMA.FTZ R52, R4, R55, R53 ;  /* 0x0000003704347223 */ /* 0x000fe20000010035 */
[----:B------:R-:W-:Y:S01]  /*f900*/  FFMA.FTZ R54, R43, R42, -R8 ;  /* 0x0000002a2b367223 */ /* 0x000fe20000010808 */
[----:B------:R-:W-:-:S02]  /*f910*/  IMAD.U32 R47, R12, 0x10000, RZ ;  /* 0x000100000c2f7824 */ /* 0x000fc400078e00ff */
[----:B------:R-:W-:Y:S01]  /*f920*/  FFMA.FTZ R61, R43, R46, R61 ;  /* 0x0000002e2b3d7223 */ /* 0x000fe2000001003d */
[----:B------:R-:W-:Y:S01]  /*f930*/  FMUL.FTZ R55, R48, R51 ;  /* 0x0000003330377220 */ /* 0x000fe20000410000 */
[----:B------:R-:W-:Y:S01]  /*f940*/  LOP3.LUT R53, R20, 0xffff0000, RZ, 0xc0, !PT ;  /* 0xffff000014357812 */ /* 0x000fe200078ec0ff */
[----:B------:R-:W-:Y:S01]  /*f950*/  IMAD.U32 R42, R21, 0x10000, RZ ;  /* 0x00010000152a7824 */ /* 0x000fe200078e00ff */
[----:B------:R-:W-:Y:S01]  /*f960*/  LOP3.LUT R43, R12, 0xffff0000, RZ, 0xc0, !PT ;  /* 0xffff00000c2b7812 */ /* 0x000fe200078ec0ff */
[-C--:B------:R-:W-:Y:S01]  /*f970*/  FMUL.FTZ R63, R48, R47.reuse ;  /* 0x0000002f303f7220 */ /* 0x080fe20000410000 */
[----:B------:R-:W-:Y:S01]  /*f980*/  LOP3.LUT R6, R6, 0xffff0000, RZ, 0xc0, !PT ;  /* 0xffff000006067812 */ /* 0x000fe200078ec0ff */
[----:B------:R-:W-:Y:S01]  /*f990*/  FFMA.FTZ R55, R44, R47, -R55 ;  /* 0x0000002f2c377223 */ /* 0x000fe20000010837 */
[C---:B------:R-:W-:Y:S01]  /*f9a0*/  FMUL.FTZ R47, R10.reuse, R53 ;  /* 0x000000350a2f7220 */ /* 0x040fe20000410000 */
[----:B------:R-:W-:Y:S02]  /*f9b0*/  IMAD.U32 R45, R7, 0x10000, RZ ;  /* 0x00010000072d7824 */ /* 0x000fe400078e00ff */
[----:B------:R-:W-:Y:S01]  /*f9c0*/  FMUL.FTZ R10, R10, R43 ;  /* 0x0000002b0a0a7220 */ /* 0x000fe20000410000 */
[----:B------:R-:W-:-:S02]  /*f9d0*/  IMAD.U32 R4, R13, 0x10000, RZ ;  /* 0x000100000d047824 */ /* 0x000fc400078e00ff */
[----:B------:R-:W-:Y:S01]  /*f9e0*/  FMUL.FTZ R8, R49, R42 ;  /* 0x0000002a31087220 */ /* 0x000fe20000410000 */
[----:B------:R-:W-:Y:S01]  /*f9f0*/  FFMA.FTZ R63, R44, R51, R63 ;  /* 0x000000332c3f7223 */ /* 0x000fe2000001003f */
[C---:B------:R-:W-:Y:S01]  /*fa00*/  FFMA.FTZ R44, R6.reuse, R43, -R47 ;  /* 0x0000002b062c7223 */ /* 0x040fe2000001082f */
[----:B------:R-:W-:Y:S01]  /*fa10*/  FFMA.FTZ R46, R6, R53, R10 ;  /* 0x00000035062e7223 */ /* 0x000fe2000001000a */
[-C--:B------:R-:W-:Y:S01]  /*fa20*/  FFMA.FTZ R47, R45, R4.reuse, -R8 ;  /* 0x000000042d2f7223 */ /* 0x080fe20000010808 */
[----:B------:R-:W-:Y:S01]  /*fa30*/  FMUL.FTZ R48, R49, R4 ;  /* 0x0000000431307220 */ /* 0x000fe20000410000 */
[----:B------:R-:W-:Y:S02]  /*fa40*/  LOP3.LUT R8, R15, 0xffff0000, RZ, 0xc0, !PT ;  /* 0xffff00000f087812 */ /* 0x000fe400078ec0ff */
[----:B------:R-:W-:Y:S01]  /*fa50*/  LOP3.LUT R10, R21, 0xffff0000, RZ, 0xc0, !PT ;  /* 0xffff0000150a7812 */ /* 0x000fe200078ec0ff */
[----:B------:R-:W-:Y:S01]  /*fa60*/  FFMA.FTZ R48, R45, R42, R48 ;  /* 0x0000002a2d307223 */ /* 0x000fe20000010030 */
[----:B------:R-:W-:Y:S01]  /*fa70*/  LOP3.LUT R4, R3, 0xffff0000, RZ, 0xc0, !PT ;  /* 0xffff000003047812 */ /* 0x000fe200078ec0ff */
[----:B------:R-:W-:Y:S01]  /*fa80*/  FMUL.FTZ R42, R9, R8 ;  /* 0x00000008092a7220 */ /* 0x000fe20000410000 */
[----:B------:R-:W-:Y:S01]  /*fa90*/  LOP3.LUT R6, R13, 0xffff0000, RZ, 0xc0, !PT ;  /* 0xffff00000d067812 */ /* 0x000fe200078ec0ff */
[----:B------:R-:W-:Y:S01]  /*faa0*/  FMUL.FTZ R56, R11, R10 ;  /* 0x0000000a0b387220 */ /* 0x000fe20000410000 */
[----:B------:R-:W-:Y:S01]  /*fab0*/  LOP3.LUT R7, R7, 0xffff0000, RZ, 0xc0, !PT ;  /* 0xffff000007077812 */ /* 0x000fe200078ec0ff */
[-C--:B------:R-:W-:Y:S01]  /*fac0*/  FMUL.FTZ R43, R9, R4.reuse ;  /* 0x00000004092b7220 */ /* 0x080fe20000410000 */
[----:B------:R-:W-:Y:S01]  /*fad0*/  FFMA.FTZ R9, R5, R4, -R42 ;  /* 0x0000000405097223 */ /* 0x000fe2000001082a */
[-C--:B------:R-:W-:Y:S01]  /*fae0*/  FMUL.FTZ R11, R11, R6.reuse ;  /* 0x000000060b0b7220 */ /* 0x080fe20000410000 */
[----:B------:R-:W-:Y:S01]  /*faf0*/  F2FP.BF16.F32.PACK_AB R4, R50, R57 ;  /* 0x000000393204723e */ /* 0x000fe200000010ff */
[----:B------:R-:W-:Y:S01]  /*fb00*/  FFMA.FTZ R56, R7, R6, -R56 ;  /* 0x0000000607387223 */ /* 0x000fe20000010838 */
[----:B------:R-:W-:Y:S01]  /*fb10*/  FFMA.FTZ R42, R5, R8, R43 ;  /* 0x00000008052a7223 */ /* 0x000fe2000001002b */
[----:B------:R-:W-:Y:S01]  /*fb20*/  FFMA.FTZ R11, R7, R10, R11 ;  /* 0x0000000a070b7223 */ /* 0x000fe2000001000b */
[----:B------:R-:W-:-:S02]  /*fb30*/  F2FP.BF16.F32.PACK_AB R6, R44, R55 ;  /* 0x000000372c06723e */ /* 0x000fc400000010ff */
[----:B------:R-:W-:Y:S02]  /*fb40*/  F2FP.BF16.F32.PACK_AB R5, R9, R54 ;  /* 0x000000360905723e */ /* 0x000fe400000010ff */
[----:B------:R-:W-:Y:S02]  /*fb50*/  F2FP.BF16.F32.PACK_AB R7, R56, R47 ;  /* 0x0000002f3807723e */ /* 0x000fe400000010ff */
[----:B------:R-:W-:Y:S02]  /*fb60*/  F2FP.BF16.F32.PACK_AB R10, R46, R63 ;  /* 0x0000003f2e0a723e */ /* 0x000fe400000010ff */
[----:B------:R-:W-:Y:S01]  /*fb70*/  F2FP.BF16.F32.PACK_AB R8, R52, R59 ;  /* 0x0000003b3408723e */ /* 0x000fe200000010ff */
[----:B------:R3:W-:Y:S01]  /*fb80*/  STS.128 [R58], R4 ;  /* 0x000000043a007388 */ /* 0x0007e20000000c00 */
[----:B------:R-:W-:Y:S02]  /*fb90*/  F2FP.BF16.F32.PACK_AB R9, R42, R61 ;  /* 0x0000003d2a09723e */ /* 0x000fe400000010ff */
[----:B------:R-:W-:-:S05]  /*fba0*/  F2FP.BF16.F32.PACK_AB R11, R11, R48 ;  /* 0x000000300b0b723e */ /* 0x000fca00000010ff */
[----:B------:R3:W-:Y:S02]  /*fbb0*/  STS.128 [R41+0x15400], R8 ;  /* 0x0154000829007388 */ /* 0x0007e40000000c00 */
.L_x_779:
[----:B------:R-:W-:Y:S05]  /*fbc0*/  BSYNC B1 ;  /* 0x0000000000017941 */ /* 0x000fea0003800000 */
.L_x_778:
[----:B------:R-:W-:-:S13]  /*fbd0*/  ISETP.GE.AND P0, PT, R229, R40, PT ;  /* 0x00000028e500720c */ /* 0x000fda0003f06270 */
[----:B------:R-:W-:Y:S05]  /*fbe0*/  @P0 BRA `(.L_x_762) ;  /* 0x00000010004c0947 */ /* 0x000fea0003800000 */
[----:B------:R-:W4:Y:S01]  /*fbf0*/  LDC R40, c[0x0][0x3f4] ;  /* 0x0000fd00ff287b82 */ /* 0x000f220000000800 */
[C---:B0123--:R-:W-:Y:S01]  /*fc00*/  VIADD R5, R18.reuse, 0x20 ;  /* 0x0000002012057836 */ /* 0x04ffe20000000000 */
[----:B------:R-:W-:Y:S01]  /*fc10*/  BSSY B1, `(.L_x_784) ;  /* 0x000005e000017945 */ /* 0x000fe20003800000 */
[C---:B------:R-:W-:Y:S01]  /*fc20*/  VIADD R7, R18.reuse, 0x40 ;  /* 0x0000004012077836 */ /* 0x040fe20000000000 */
[----:B------:R-:W-:Y:S02]  /*fc30*/  SHF.R.U32.HI R56, RZ, 0x3, R206 ;  /* 0x00000003ff387819 */ /* 0x000fe400000116ce */
[-C--:B----4-:R-:W-:Y:S02]  /*fc40*/  ISETP.GE.AND P0, PT, R18, R40.reuse, PT ;  /* 0x000000281200720c */ /* 0x090fe40003f06270 */
[-C--:B------:R-:W-:Y:S02]  /*fc50*/  ISETP.GE.AND P1, PT, R5, R40.reuse, PT ;  /* 0x000000280500720c */ /* 0x080fe40003f26270 */
[----:B------:R-:W-:-:S09]  /*fc60*/  ISETP.GE.AND P2, PT, R7, R40, PT ;  /* 0x000000280700720c */ /* 0x000fd20003f46270 */
[----:B------:R-:W-:Y:S05]  /*fc70*/  @P0 BRA `(.L_x_785) ;  /* 0x00000004005c0947 */ /* 0x000fea0003800000 */
[----:B------:R-:W2:Y:S01]  /*fc80*/  LDL R58, [R1+0x80] ;  /* 0x00008000013a7983 */ /* 0x000ea20000100800 */
[----:B------:R-:W-:Y:S01]  /*fc90*/  LEA.HI R4, R40, R233, RZ, 0x1d ;  /* 0x000000e928047211 */ /* 0x000fe200078fe8ff */
[----:B------:R-:W-:Y:S01]  /*fca0*/  IMAD.U32 R50, R32, 0x10000, RZ ;  /* 0x0001000020327824 */ /* 0x000fe200078e00ff */
[C---:B------:R-:W-:Y:S01]  /*fcb0*/  LOP3.LUT R54, R36.reuse, 0xffff0000, RZ, 0xc0, !PT ;  /* 0xffff000024367812 */ /* 0x040fe200078ec0ff */
[----:B------:R-:W-:Y:S01]  /*fcc0*/  IMAD.U32 R52, R36, 0x10000, RZ ;  /* 0x0001000024347824 */ /* 0x000fe200078e00ff */
[----:B------:R-:W-:Y:S01]  /*fcd0*/  SHF.R.S32.HI R7, RZ, 0x1f, R4 ;  /* 0x0000001fff077819 */ /* 0x000fe20000011404 */
[----:B------:R-:W-:Y:S01]  /*fce0*/  IMAD.SHL.U32 R5, R4, 0x8, RZ ;  /* 0x0000000804057824 */ /* 0x000fe200078e00ff */
[----:B------:R-:W-:Y:S01]  /*fcf0*/  LOP3.LUT R32, R32, 0xffff0000, RZ, 0xc0, !PT ;  /* 0xffff000020207812 */ /* 0x000fe200078ec0ff */
[----:B------:R-:W-:Y:S01]  /*fd00*/  IMAD.U32 R61, R37, 0x10000, RZ ;  /* 0x00010000253d7824 */ /* 0x000fe200078e00ff */
[----:B------:R-:W-:Y:S01]  /*fd10*/  LEA.HI R7, R7, R4, RZ, 0x3 ;  /* 0x0000000407077211 */ /* 0x000fe200078f18ff */
[----:B------:R-:W-:Y:S01]  /*fd20*/  IMAD.U32 R59, R33, 0x10000, RZ ;  /* 0x00010000213b7824 */ /* 0x000fe200078e00ff */
[----:B------:R-:W-:-:S02]  /*fd30*/  LOP3.LUT R4, R206, 0x38, R5, 0xf8, !PT ;  /* 0x00000038ce047812 */ /* 0x000fc400078ef805 */
[----:B------:R-:W-:Y:S01]  /*fd40*/  LOP3.LUT R37, R37, 0xffff0000, RZ, 0xc0, !PT ;  /* 0xffff000025257812 */ /* 0x000fe200078ec0ff */
[----:B------:R-:W-:Y:S01]  /*fd50*/  IMAD.SHL.U32 R7, R7, 0x400, RZ ;  /* 0x0000040007077824 */ /* 0x000fe200078e00ff */
[----:B------:R-:W-:Y:S02]  /*fd60*/  LOP3.LUT R5, R4, R56, RZ, 0x3c, !PT ;  /* 0x0000003804057212 */ /* 0x000fe400078e3cff */
[----:B------:R-:W-:Y:S02]  /*fd70*/  LOP3.LUT R33, R33, 0xffff0000, RZ, 0xc0, !PT ;  /* 0xffff000021217812 */ /* 0x000fe400078ec0ff */
        /* <DEDUP_REMOVED lines=8> */
[-C--:B------:R-:W-:Y:S01]  /*fe00*/  FMUL.FTZ R51, R52, R46.reuse ;  /* 0x0000002e34337220 */ /* 0x080fe20000410000 */
[----:B------:R-:W-:Y:S01]  /*fe10*/  FMUL.FTZ R53, R50, R46 ;  /* 0x0000002e32357220 */ /* 0x000fe20000410000 */
[-C--:B------:R-:W-:Y:S01]  /*fe20*/  FMUL.FTZ R55, R54, R8.reuse ;  /* 0x0000000836377220 */ /* 0x080fe20000410000 */
[----:B------:R-:W-:Y:S01]  /*fe30*/  FMUL.FTZ R57, R32, R8 ;  /* 0x0000000820397220 */ /* 0x000fe20000410000 */
[----:B------:R-:W-:-:S02]  /*fe40*/  IMAD.U32 R48, R10, 0x10000, RZ ;  /* 0x000100000a307824 */ /* 0x000fc400078e00ff */
[-C--:B------:R-:W-:Y:S01]  /*fe50*/  FMUL.FTZ R36, R61, R47.reuse ;  /* 0x0000002f3d247220 */ /* 0x080fe20000410000 */
[----:B------:R-:W-:Y:S01]  /*fe60*/  IMAD.U32 R46, R38, 0x10000, RZ ;  /* 0x00010000262e7824 */ /* 0x000fe200078e00ff */
[----:B------:R-:W-:Y:S01]  /*fe70*/  LOP3.LUT R10, R10, 0xffff0000, RZ, 0xc0, !PT ;  /* 0xffff00000a0a7812 */ /* 0x000fe200078ec0ff */
[C---:B------:R-:W-:Y:S01]  /*fe80*/  IMAD.U32 R49, R11.reuse, 0x10000, RZ ;  /* 0x000100000b317824 */ /* 0x040fe200078e00ff */
[----:B------:R-:W-:Y:S02]  /*fe90*/  LOP3.LUT R38, R38, 0xffff0000, RZ, 0xc0, !PT ;  /* 0xffff000026267812 */ /* 0x000fe400078ec0ff */
[----:B------:R-:W-:Y:S01]  /*fea0*/  LOP3.LUT R11, R11, 0xffff0000, RZ, 0xc0, !PT ;  /* 0xffff00000b0b7812 */ /* 0x000fe200078ec0ff */
[----:B--2---:R-:W0:Y:S02]  /*feb0*/  LDS.128 R4, [R58] ;  /* 0x000000003a047984 */ /* 0x004e240000000c00 */
[C---:B0-----:R-:W-:Y:S01]  /*fec0*/  IMAD.U32 R42, R4.reuse, 0x10000, RZ ;  /* 0x00010000042a7824 */ /* 0x041fe200078e00ff */
[----:B------:R-:W-:Y:S01]  /*fed0*/  LOP3.LUT R4, R4, 0xffff0000, RZ, 0xc0, !PT ;  /* 0xffff000004047812 */ /* 0x000fe200078ec0ff */
[C---:B------:R-:W-:Y:S01]  /*fee0*/  IMAD.U32 R43, R5.reuse, 0x10000, RZ ;  /* 0x00010000052b7824 */ /* 0x040fe200078e00ff */
[----:B------:R-:W-:Y:S01]  /*fef0*/  LOP3.LUT R5, R5, 0xffff0000, RZ, 0xc0, !PT ;  /* 0xffff000005057812 */ /* 0x000fe200078ec0ff */
[-C--:B------:R-:W-:Y:S01]  /*ff00*/  FFMA.FTZ R51, R50, R42.reuse, -R51 ;  /* 0x0000002a32337223 */ /* 0x080fe20000010833 */
[----:B------:R-:W-:Y:S01]  /*ff10*/  FFMA.FTZ R53, R52, R42, R53 ;  /* 0x0000002a34357223 */ /* 0x000fe20000010035 */
[-C--:B------:R-:W-:Y:S01]  /*ff20*/  FFMA.FTZ R8, R32, R4.reuse, -R55 ;  /* 0x0000000420087223 */ /* 0x080fe20000010837 */
[----:B------:R-:W-:Y:S01]  /*ff30*/  FFMA.FTZ R32, R54, R4, R57 ;  /* 0x0000000436207223 */ /* 0x000fe20000010039 */
[----:B------:R-:W-:Y:S01]  /*ff40*/  FMUL.FTZ R42, R59, R47 ;  /* 0x0000002f3b2a7220 */ /* 0x000fe20000410000 */
[C---:B------:R-:W-:Y:S01]  /*ff50*/  IMAD.U32 R4, R34.reuse, 0x10000, RZ ;  /* 0x0001000022047824 */ /* 0x040fe200078e00ff */
[----:B------:R-:W-:Y:S01]  /*ff60*/  LOP3.LUT R34, R34, 0xffff0000, RZ, 0xc0, !PT ;  /* 0xffff000022227812 */ /* 0x000fe200078ec0ff */
[----:B------:R-:W-:-:S02]  /*ff70*/  IMAD.U32 R44, R6, 0x10000, RZ ;  /* 0x00010000062c7824 */ /* 0x000fc400078e00ff */
[-C--:B------:R-:W-:Y:S01]  /*ff80*/  FFMA.FTZ R36, R59, R43.reuse, -R36 ;  /* 0x0000002b3b247223 */ /* 0x080fe20000010824 */
[----:B------:R-:W-:Y:S01]  /*ff90*/  FFMA.FTZ R42, R61, R43, R42 ;  /* 0x0000002b3d2a7223 */ /* 0x000fe2000001002a */
[----:B------:R-:W-:Y:S01]  /*ffa0*/  LOP3.LUT R6, R6, 0xffff0000, RZ, 0xc0, !PT ;  /* 0xffff000006067812 */ /* 0x000fe200078ec0ff */
[----:B------:R-:W-:Y:S01]  /*ffb0*/  FMUL.FTZ R43, R46, R48 ;  /* 0x000000302e2b7220 */ /* 0x000fe20000410000 */
[----:B------:R-:W-:Y:S02]  /*ffc0*/  IMAD.U32 R61, R39, 0x10000, RZ ;  /* 0x00010000273d7824 */ /* 0x000fe400078e00ff */
[-C--:B------:R-:W-:Y:S01]  /*ffd0*/  FMUL.FTZ R55, R38, R10.reuse ;  /* 0x0000000a26377220 */ /* 0x080fe20000410000 */
[----:B------:R-:W-:Y:S01]  /*ffe0*/  FMUL.FTZ R57, R34, R10 ;  /* 0x0000000a22397220 */ /* 0x000fe20000410000 */
[----:B------:R-:W-:Y:S02]  /*fff0*/  IMAD.U32 R59, R35, 0x10000, RZ ;  /* 0x00010000233b7824 */ /* 0x000fe400078e00ff */
[C---:B------:R-:W-:Y:S01]  /*10000*/  FMUL.FTZ R47, R4.reuse, R48 ;  /* 0x00000030042f7220 */ /* 0x040fe20000410000 */
[----:B------:R-:W-:Y:S01]  /*10010*/  FFMA.FTZ R43, R4, R44, -R43 ;  /* 0x0000002c042b7223 */ /* 0x000fe2000001082b */
[----:B------:R-:W-:-:S02]  /*10020*/  IMAD.U32 R45, R7, 0x10000, RZ ;  /* 0x00010000072d7824 */ /* 0x000fc400078e00ff */
[-C--:B------:R-:W-:Y:S01]  /*10030*/  FMUL.FTZ R4, R61, R49.reuse ;  /* 0x000000313d047220 */ /* 0x080fe20000410000 */
[-C--:B------:R-:W-:Y:S01]  /*10040*/  FFMA.FTZ R34, R34, R6.reuse, -R55 ;  /* 0x0000000622227223 */ /* 0x080fe20000010837 */
[----:B------:R-:W-:Y:S01]  /*10050*/  FFMA.FTZ R57, R38, R6, R57 ;  /* 0x0000000626397223 */ /* 0x000fe20000010039 */
[----:B------:R-:W-:Y:S01]  /*10060*/  FMUL.FTZ R6, R59, R49 ;  /* 0x000000313b067220 */ /* 0x000fe20000410000 */
[----:B------:R-:W-:Y:S01]  /*10070*/  LOP3.LUT R39, R39, 0xffff0000, RZ, 0xc0, !PT ;  /* 0xffff000027277812 */ /* 0x000fe200078ec0ff */
[-C--:B------:R-:W-:Y:S01]  /*10080*/  FFMA.FTZ R38, R59, R45.reuse, -R4 ;  /* 0x0000002d3b267223 */ /* 0x080fe20000010804 */
[----:B------:R-:W-:Y:S01]  /*10090*/  LOP3.LUT R35, R35, 0xffff0000, RZ, 0xc0, !PT ;  /* 0xffff000023237812 */ /* 0x000fe200078ec0ff */
[----:B------:R-:W-:Y:S01]  /*100a0*/  FFMA.FTZ R10, R46, R44, R47 ;  /* 0x0000002c2e0a7223 */ /* 0x000fe2000001002f */
[----:B------:R-:W-:Y:S01]  /*100b0*/  LOP3.LUT R7, R7, 0xffff0000, RZ, 0xc0, !PT ;  /* 0xffff000007077812 */ /* 0x000fe200078ec0ff */
[----:B------:R-:W-:Y:S01]  /*100c0*/  FFMA.FTZ R45, R61, R45, R6 ;  /* 0x0000002d3d2d7223 */ /* 0x000fe20000010006 */
[-C--:B------:R-:W-:Y:S01]  /*100d0*/  FMUL.FTZ R4, R37, R9.reuse ;  /* 0x0000000925047220 */ /* 0x080fe20000410000 */
[----:B------:R-:W-:Y:S01]  /*100e0*/  FMUL.FTZ R6, R33, R9 ;  /* 0x0000000921067220 */ /* 0x000fe20000410000 */
[-C--:B------:R-:W-:Y:S01]  /*100f0*/  FMUL.FTZ R44, R39, R11.reuse ;  /* 0x0000000b272c7220 */ /* 0x080fe20000410000 */
[----:B------:R-:W-:Y:S01]  /*10100*/  FMUL.FTZ R46, R35, R11 ;  /* 0x0000000b232e7220 */ /* 0x000fe20000410000 */
[-C--:B------:R-:W-:Y:S01]  /*10110*/  FFMA.FTZ R9, R33, R5.reuse, -R4 ;  /* 0x0000000521097223 */ /* 0x080fe20000010804 */
[----:B------:R-:W-:Y:S01]  /*10120*/  FFMA.FTZ R11, R37, R5, R6 ;  /* 0x00000005250b7223 */ /* 0x000fe20000010006 */
[-C--:B------:R-:W-:Y:S01]  /*10130*/  FFMA.FTZ R33, R35, R7.reuse, -R44 ;  /* 0x0000000723217223 */ /* 0x080fe2000001082c */
[----:B------:R-:W-:Y:S01]  /*10140*/  FFMA.FTZ R46, R39, R7, R46 ;  /* 0x00000007272e7223 */ /* 0x000fe2000001002e */
[----:B------:R-:W-:-:S02]  /*10150*/  F2FP.BF16.F32.PACK_AB R6, R34, R43 ;  /* 0x0000002b2206723e */ /* 0x000fc400000010ff */
[----:B------:R-:W-:Y:S02]  /*10160*/  F2FP.BF16.F32.PACK_AB R5, R9, R36 ;  /* 0x000000240905723e */ /* 0x000fe400000010ff */
[----:B------:R-:W-:Y:S02]  /*10170*/  F2FP.BF16.F32.PACK_AB R4, R8, R51 ;  /* 0x000000330804723e */ /* 0x000fe400000010ff */
[----:B------:R-:W-:Y:S02]  /*10180*/  F2FP.BF16.F32.PACK_AB R9, R11, R42 ;  /* 0x0000002a0b09723e */ /* 0x000fe400000010ff */
[----:B------:R-:W-:Y:S02]  /*10190*/  F2FP.BF16.F32.PACK_AB R7, R33, R38 ;  /* 0x000000262107723e */ /* 0x000fe400000010ff */
[----:B------:R-:W-:Y:S02]  /*101a0*/  F2FP.BF16.F32.PACK_AB R10, R57, R10 ;  /* 0x0000000a390a723e */ /* 0x000fe400000010ff */
[----:B------:R-:W-:Y:S01]  /*101b0*/  F2FP.BF16.F32.PACK_AB R8, R32, R53 ;  /* 0x000000352008723e */ /* 0x000fe200000010ff */
[----:B------:R0:W-:Y:S01]  /*101c0*/  STS.128 [R58], R4 ;  /* 0x000000043a007388 */ /* 0x0001e20000000c00 */
[----:B------:R-:W-:-:S05]  /*101d0*/  F2FP.BF16.F32.PACK_AB R11, R46, R45 ;  /* 0x0000002d2e0b723e */ /* 0x000fca00000010ff */
[----:B------:R0:W-:Y:S02]  /*101e0*/  STS.128 [R41+0x15400], R8 ;  /* 0x0154000829007388 */ /* 0x0001e40000000c00 */
.L_x_785:
[----:B------:R-:W-:Y:S05]  /*101f0*/  BSYNC B1 ;  /* 0x0000000000017941 */ /* 0x000fea0003800000 */
.L_x_784:
[----:B------:R-:W-:Y:S04]  /*10200*/  BSSY B1, `(.L_x_786) ;  /* 0x0000059000017945 */ /* 0x000fe80003800000 */
[----:B------:R-:W-:Y:S05]  /*10210*/  @P1 BRA `(.L_x_787) ;  /* 0x00000004005c1947 */ /* 0x000fea0003800000 */
[----:B------:R-:W2:Y:S01]  /*10220*/  LDL R50, [R1+0x78] ;  /* 0x0000780001327983 */ /* 0x000ea20000100800 */
[----:B0-----:R-:W-:Y:S01]  /*10230*/  LEA.HI R4, R40, R234, RZ, 0x1d ;  /* 0x000000ea28047211 */ /* 0x001fe200078fe8ff */
[C---:B------:R-:W-:Y:S01]  /*10240*/  IMAD.U32 R45, R28.reuse, 0x10000, RZ ;  /* 0x000100001c2d7824 */ /* 0x040fe200078e00ff */
[----:B------:R-:W-:Y:S01]  /*10250*/  LOP3.LUT R46, R28, 0xffff0000, RZ, 0xc0, !PT ;  /* 0xffff00001c2e7812 */ /* 0x000fe200078ec0ff */
[----:B------:R-:W-:Y:S01]  /*10260*/  IMAD.U32 R43, R24, 0x10000, RZ ;  /* 0x00010000182b7824 */ /* 0x000fe200078e00ff */
[----:B------:R-:W-:Y:S01]  /*10270*/  SHF.R.S32.HI R7, RZ, 0x1f, R4 ;  /* 0x0000001fff077819 */ /* 0x000fe20000011404 */
[----:B------:R-:W-:Y:S01]  /*10280*/  IMAD.SHL.U32 R5, R4, 0x8, RZ ;  /* 0x0000000804057824 */ /* 0x000fe200078e00ff */
[----:B------:R-:W-:Y:S01]  /*10290*/  LOP3.LUT R24, R24, 0xffff0000, RZ, 0xc0, !PT ;  /* 0xffff000018187812 */ /* 0x000fe200078ec0ff */
[----:B------:R-:W-:Y:S01]  /*102a0*/  IMAD.U32 R48, R29, 0x10000, RZ ;  /* 0x000100001d307824 */ /* 0x000fe200078e00ff */
[----:B------:R-:W-:Y:S01]  /*102b0*/  LEA.HI R7, R7, R4, RZ, 0x3 ;  /* 0x0000000407077211 */ /* 0x000fe200078f18ff */
[----:B------:R-:W-:Y:S01]  /*102c0*/  IMAD.U32 R44, R25, 0x10000, RZ ;  /* 0x00010000192c7824 */ /* 0x000fe200078e00ff */
[----:B------:R-:W-:Y:S01]  /*102d0*/  LOP3.LUT R4, R206, 0x38, R5, 0xf8, !PT ;  /* 0x00000038ce047812 */ /* 0x000fe200078ef805 */
[C---:B------:R-:W-:Y:S01]  /*102e0*/  IMAD.U32 R49, R30.reuse, 0x10000, RZ ;  /* 0x000100001e317824 */ /* 0x040fe200078e00ff */
[----:B------:R-:W-:Y:S01]  /*102f0*/  LOP3.LUT R30, R30, 0xffff0000, RZ, 0xc0, !PT ;  /* 0xffff00001e1e7812 */ /* 0x000fe200078ec0ff */
[----:B------:R-:W-:Y:S01]  /*10300*/  IMAD.SHL.U32 R7, R7, 0x400, RZ ;  /* 0x0000040007077824 */ /* 0x000fe200078e00ff */
[----:B------:R-:W-:Y:S01]  /*10310*/  LOP3.LUT R5, R4, R56, RZ, 0x3c, !PT ;  /* 0x0000003804057212 */ /* 0x000fe200078e3cff */
[C---:B------:R-:W-:Y:S01]  /*10320*/  IMAD.U32 R47, R26.reuse, 0x10000, RZ ;  /* 0x000100001a2f7824 */ /* 0x040fe200078e00ff */
[----:B------:R-:W-:-:S02]  /*10330*/  LOP3.LUT R26, R26, 0xffff0000, RZ, 0xc0, !PT ;  /* 0xffff00001a1a7812 */ /* 0x000fc400078ec0ff */
[----:B------:R-:W-:Y:S02]  /*10340*/  LOP3.LUT R7, R7, 0x7fffe000, RZ, 0xc0, !PT ;  /* 0x7fffe00007077812 */ /* 0x000fe400078ec0ff */
[----:B------:R-:W-:Y:S02]  /*10350*/  LOP3.LUT R29, R29, 0xffff0000, RZ, 0xc0, !PT ;  /* 0xffff00001d1d7812 */ /* 0x000fe400078ec0ff */
[----:B------:R-:W-:Y:S02]  /*10360*/  IADD3 R9, R5, R7, R216 ;  /* 0x0000000705097210 */ /* 0x000fe40007ffe0d8 */
[----:B------:R-:W-:-:S03]  /*10370*/  LOP3.LUT R25, R25, 0xffff0000, RZ, 0xc0, !PT ;  /* 0xffff000019197812 */ /* 0x000fc600078ec0ff */
        /* <DEDUP_REMOVED lines=9> */
[C---:B------:R-:W-:Y:S01]  /*10410*/  IMAD.U32 R39, R10.reuse, 0x10000, RZ ;  /* 0x000100000a277824 */ /* 0x040fe200078e00ff */
[----:B------:R-:W-:Y:S01]  /*10420*/  LOP3.LUT R10, R10, 0xffff0000, RZ, 0xc0, !PT ;  /* 0xffff00000a0a7812 */ /* 0x000fe200078ec0ff */
[C---:B------:R-:W-:Y:S01]  /*10430*/  IMAD.U32 R41, R11.reuse, 0x10000, RZ ;  /* 0x000100000b297824 */ /* 0x040fe200078e00ff */
        /* <DEDUP_REMOVED lines=8> */
[C---:B------:R-:W-:Y:S01]  /*104c0*/  FMUL.FTZ R33, R24.reuse, R8 ;  /* 0x0000000818217220 */ /* 0x040fe20000410000 */
[----:B------:R-:W-:Y:S01]  /*104d0*/  FFMA.FTZ R37, R24, R4, -R37 ;  /* 0x0000000418257223 */ /* 0x000fe20000010825 */
[-C--:B------:R-:W-:Y:S01]  /*104e0*/  FMUL.FTZ R43, R48, R38.reuse ;  /* 0x00000026302b7220 */ /* 0x080fe20000410000 */
[----:B------:R-:W-:Y:S01]  /*104f0*/  FMUL.FTZ R45, R44, R38 ;  /* 0x000000262c2d7220 */ /* 0x000fe20000410000 */
[----:B------:R-:W-:Y:S01]  /*10500*/  FFMA.FTZ R33, R46, R4, R33 ;  /* 0x000000042e217223 */ /* 0x000fe20000010021 */
[----:B------:R-:W-:-:S02]  /*10510*/  IMAD.U32 R35, R6, 0x10000, RZ ;  /* 0x0001000006237824 */ /* 0x000fc400078e00ff */
[-C--:B------:R-:W-:Y:S01]  /*10520*/  FMUL.FTZ R4, R49, R39.reuse ;  /* 0x0000002731047220 */ /* 0x080fe20000410000 */
[-C--:B------:R-:W-:Y:S01]  /*10530*/  FFMA.FTZ R43, R44, R34.reuse, -R43 ;  /* 0x000000222c2b7223 */ /* 0x080fe2000001082b */
[----:B------:R-:W-:Y:S01]  /*10540*/  FFMA.FTZ R45, R48, R34, R45 ;  /* 0x00000022302d7223 */ /* 0x000fe2000001002d */
[C---:B------:R-:W-:Y:S01]  /*10550*/  FMUL.FTZ R24, R47.reuse, R39 ;  /* 0x000000272f187220 */ /* 0x040fe20000410000 */
[-C--:B------:R-:W-:Y:S01]  /*10560*/  FFMA.FTZ R8, R47, R35.reuse, -R4 ;  /* 0x000000232f087223 */ /* 0x080fe20000010804 */
[----:B------:R-:W-:Y:S02]  /*10570*/  IMAD.U32 R34, R31, 0x10000, RZ ;  /* 0x000100001f227824 */ /* 0x000fe400078e00ff */
[-C--:B------:R-:W-:Y:S01]  /*10580*/  FMUL.FTZ R39, R30, R10.reuse ;  /* 0x0000000a1e277220 */ /* 0x080fe20000410000 */
[----:B------:R-:W-:Y:S02]  /*10590*/  IMAD.U32 R4, R27, 0x10000, RZ ;  /* 0x000100001b047824 */ /* 0x000fe400078e00ff */
[----:B------:R-:W-:Y:S01]  /*105a0*/  FMUL.FTZ R47, R26, R10 ;  /* 0x0000000a1a2f7220 */ /* 0x000fe20000410000 */
[----:B------:R-:W-:Y:S01]  /*105b0*/  LOP3.LUT R6, R6, 0xffff0000, RZ, 0xc0, !PT ;  /* 0xffff000006067812 */ /* 0x000fe200078ec0ff */
[----:B------:R-:W-:Y:S01]  /*105c0*/  FFMA.FTZ R10, R49, R35, R24 ;  /* 0x00000023310a7223 */ /* 0x000fe20000010018 */
[----:B------:R-:W-:-:S02]  /*105d0*/  IMAD.U32 R36, R7, 0x10000, RZ ;  /* 0x0001000007247824 */ /* 0x000fc400078e00ff */
[-C--:B------:R-:W-:Y:S01]  /*105e0*/  FMUL.FTZ R35, R34, R41.reuse ;  /* 0x0000002922237220 */ /* 0x080fe20000410000 */
[----:B------:R-:W-:Y:S01]  /*105f0*/  LOP3.LUT R31, R31, 0xffff0000, RZ, 0xc0, !PT ;  /* 0xffff00001f1f7812 */ /* 0x000fe200078ec0ff */
[----:B------:R-:W-:Y:S01]  /*10600*/  FMUL.FTZ R41, R4, R41 ;  /* 0x0000002904297220 */ /* 0x000fe20000410000 */
[----:B------:R-:W-:Y:S01]  /*10610*/  LOP3.LUT R27, R27, 0xffff0000, RZ, 0xc0, !PT ;  /* 0xffff00001b1b7812 */ /* 0x000fe200078ec0ff */
[----:B------:R-:W-:Y:S01]  /*10620*/  FFMA.FTZ R47, R30, R6, R47 ;  /* 0x000000061e2f7223 */ /* 0x000fe2000001002f */
[----:B------:R-:W-:Y:S01]  /*10630*/  LOP3.LUT R7, R7, 0xffff0000, RZ, 0xc0, !PT ;  /* 0xffff000007077812 */ /* 0x000fe200078ec0ff */
[----:B------:R-:W-:Y:S01]  /*10640*/  FFMA.FTZ R35, R4, R36, -R35 ;  /* 0x0000002404237223 */ /* 0x000fe20000010823 */
[----:B------:R-:W-:Y:S01]  /*10650*/  FFMA.FTZ R39, R26, R6, -R39 ;  /* 0x000000061a277223 */ /* 0x000fe20000010827 */
[----:B------:R-:W-:Y:S01]  /*10660*/  FFMA.FTZ R41, R34, R36, R41 ;  /* 0x0000002422297223 */ /* 0x000fe20000010029 */
[----:B------:R-:W-:Y:S01]  /*10670*/  FMUL.FTZ R4, R29, R9 ;  /* 0x000000091d047220 */ /* 0x000fe20000410000 */
        /* <DEDUP_REMOVED lines=17> */
.L_x_787:
[----:B------:R-:W-:Y:S05]  /*10790*/  BSYNC B1 ;  /* 0x0000000000017941 */ /* 0x000fea0003800000 */
.L_x_786:
[----:B------:R-:W-:Y:S05]  /*107a0*/  @P2 BRA `(.L_x_762) ;  /* 0x00000004005c2947 */ /* 0x000fea0003800000 */
[----:B0-----:R-:W2:Y:S01]  /*107b0*/  LDL R41, [R1+0x74] ;  /* 0x0000740001297983 */ /* 0x001ea20000100800 */
[----:B------:R-:W-:Y:S01]  /*107c0*/  LEA.HI R40, R40, R235, RZ, 0x1d ;  /* 0x000000eb28287211 */ /* 0x000fe200078fe8ff */
[C---:B------:R-:W-:Y:S01]  /*107d0*/  IMAD.U32 R35, R14.reuse, 0x10000, RZ ;  /* 0x000100000e237824 */ /* 0x040fe200078e00ff */
[----:B------:R-:W-:Y:S01]  /*107e0*/  LOP3.LUT R38, R14, 0xffff0000, RZ, 0xc0, !PT ;  /* 0xffff00000e267812 */ /* 0x000fe200078ec0ff */
[----:B------:R-:W-:Y:S01]  /*107f0*/  IMAD.U32 R33, R0, 0x10000, RZ ;  /* 0x0001000000217824 */ /* 0x000fe200078e00ff */
[----:B-1----:R-:W-:Y:S01]  /*10800*/  SHF.R.S32.HI R7, RZ, 0x1f, R40 ;  /* 0x0000001fff077819 */ /* 0x002fe20000011428 */
        /* <DEDUP_REMOVED lines=40> */
[----:B------:R-:W-:-:S02]  /*10a90*/  IMAD.U32 R27, R6, 0x10000, RZ ;  /* 0x00010000061b7824 */ /* 0x000fc400078e00ff */
[-C--:B------:R-:W-:Y:S01]  /*10aa0*/  FMUL.FTZ R0, R39, R31.reuse ;  /* 0x0000001f27007220 */ /* 0x080fe20000410000 */
[----:B------:R-:W-:Y:S01]  /*10ab0*/  FFMA.FTZ R25, R38, R4, R25 ;  /* 0x0000000426197223 */ /* 0x000fe20000010019 */
        /* <DEDUP_REMOVED lines=15> */
[-C--:B------:R-:W-:Y:S01]  /*10bb0*/  FFMA.FTZ R31, R12, R6.reuse, -R31 ;  /* 0x000000060c1f7223 */ /* 0x080fe2000001081f */
[----:B------:R-:W-:Y:S01]  /*10bc0*/  LOP3.LUT R7, R7, 0xffff0000, RZ, 0xc0, !PT ;  /* 0xffff000007077812 */ /* 0x000fe200078ec0ff */
[----:B------:R-:W-:Y:S01]  /*10bd0*/  FFMA.FTZ R37, R20, R6, R37 ;  /* 0x0000000614257223 */ /* 0x000fe20000010025 */
[-C--:B------:R-:W-:Y:S01]  /*10be0*/  FFMA.FTZ R27, R0, R28.reuse, -R27 ;  /* 0x0000001c001b7223 */ /* 0x080fe2000001081b */
        /* <DEDUP_REMOVED lines=19> */
.L_x_762:
[----:B------:R-:W-:Y:S05]  /*10d20*/  BSYNC B0 ;  /* 0x0000000000007941 */ /* 0x000fea0003800000 */
.L_x_743:
[----:B------:R-:W-:Y:S01]  /*10d30*/  @!PT LDS RZ, [RZ] ;  /* 0x00000000fffff984 */ /* 0x000fe20000000800 */
[----:B------:R-:W-:Y:S01]  /*10d40*/  @!PT LDS RZ, [RZ] ;  /* 0x00000000fffff984 */ /* 0x000fe20000000800 */
[----:B------:R-:W-:Y:S01]  /*10d50*/  @!PT LDS RZ, [RZ] ;  /* 0x00000000fffff984 */ /* 0x000fe20000000800 */
[----:B------:R-:W-:Y:S01]  /*10d60*/  @!PT LDS RZ, [RZ] ;  /* 0x00000000fffff984 */ /* 0x000fe20000000800 */
[----:B------:R5:W-:Y:S06]  /*10d70*/  MEMBAR.ALL.CTA ;  /* 0x0000000000007992 */ /* 0x000bec0000008000 */
[----:B-----5:R-:W5:Y:S01]  /*10d80*/  FENCE.VIEW.ASYNC.S ;  /* 0x00000000000073c6 */ /* 0x020f620000000000 */
[----:B------:R-:W-:Y:S05]  /*10d90*/  WARPSYNC.ALL ;  /* 0x0000000000007948 */ /* 0x000fea0003800000 */
[----:B-----5:R-:W-:Y:S06]  /*10da0*/  BAR.SYNC.DEFER_BLOCKING 0xd, 0x100 ;  /* 0x0344000000007b1d */ /* 0x020fec0000010000 */
.L_x_741:
[----:B------:R-:W5:Y:S02]  /*10db0*/  LDL R0, [R1+0x1c] ;  /* 0x00001c0001007983 */ /* 0x000f640000100800 */
[----:B-----5:R-:W-:-:S13]  /*10dc0*/  R2UR UR4, R0 ;  /* 0x00000000000472ca */ /* 0x020fda00000e0000 */
[----:B------:R-:W-:-:S05]  /*10dd0*/  IMAD.U32 R0, RZ, RZ, UR4 ;  /* 0x00000004ff007e24 */ /* 0x000fca000f8e00ff */
[----:B------:R-:W-:-:S13]  /*10de0*/  ISETP.NE.AND P0, PT, R0, 0x3, PT ;  /* 0x000000030000780c */ /* 0x000fda0003f05270 */
[----:B------:R-:W-:Y:S05]  /*10df0*/  @!P0 BRA `(.L_x_788) ;  /* 0x0000000000048947 */ /* 0x000fea0003800000 */
[----:B------:R-:W-:Y:S01]  /*10e00*/  BPT.TRAP 0x1 ;  /* 0x000000040000795c */ /* 0x000fe20000300000 */
.L_x_788:
[----:B01----:R-:W-:Y:S01]  /*10e10*/  IMAD R3, R215, 0x8, R16 ;  /* 0x00000008d7037824 */ /* 0x003fe200078e0210 */
[----:B------:R-:W-:-:S04]  /*10e20*/  SHF.L.U32 R0, R217, 0x1f, RZ ;  /* 0x0000001fd9007819 */ /* 0x000fc800000006ff */
[----:B------:R0:W1:Y:S01]  /*10e30*/  SYNCS.PHASECHK.TRANS64.TRYWAIT P2, [R3+URZ+0x36830], R0 ;  /* 0x03683000030075a7 */ /* 0x000062000804017f */
[----:B------:R-:W-:Y:S05]  /*10e40*/  @!P0 BRA `(.L_x_789) ;  /* 0x0000000000048947 */ /* 0x000fea0003800000 */
[----:B------:R-:W-:Y:S01]  /*10e50*/  BPT.TRAP 0x1 ;  /* 0x000000040000795c */ /* 0x000fe20000300000 */
.L_x_789:
[----:B--234-:R-:W2:Y:S01]  /*10e60*/  S2R R4, SR_TID.X ;  /* 0x0000000000047919 */ /* 0x01cea20000002100 */
[----:B------:R-:W-:Y:S01]  /*10e70*/  IMAD.MOV.U32 R119, RZ, RZ, RZ ;  /* 0x000000ffff777224 */ /* 0x000fe200078e00ff */
[----:B--2---:R-:W-:-:S04]  /*10e80*/  LOP3.LUT R4, R4, 0x7f, RZ, 0xc0, !PT ;  /* 0x0000007f04047812 */ /* 0x004fc800078ec0ff */
[----:B------:R-:W-:Y:S01]  /*10e90*/  ISETP.NE.AND P1, PT, R4, RZ, PT ;  /* 0x000000ff0400720c */ /* 0x000fe20003f25270 */
[----:B-1----:R-:W-:-:S12]  /*10ea0*/  @P2 BRA `(.L_x_790) ;  /* 0x0000000000082947 */ /* 0x002fd80003800000 */
[----:B------:R-:W1:Y:S02]  /*10eb0*/  SYNCS.PHASECHK.TRANS64.TRYWAIT P2, [R3+URZ+0x36830], R0 ;  /* 0x03683000030075a7 */ /* 0x000e64000804017f */
[----:B-1----:R-:W-:Y:S05]  /*10ec0*/  @!P2 BRA `(.L_x_791) ;  /* 0x0000015800b8a947 */ /* 0x002fea0003800000 */
.L_x_790:
[----:B------:R-:W-:Y:S05]  /*10ed0*/  WARPSYNC.ALL ;  /* 0x0000000000007948 */ /* 0x000fea0003800000 */
[----:B01----:R-:W-:Y:S01]  /*10ee0*/  VIADD R0, R16, 0x21400 ;  /* 0x0002140010007836 */ /* 0x003fe20000000000 */
[----:B------:R-:W-:Y:S01]  /*10ef0*/  R2UR UR20, R2 ;  /* 0x00000000021472ca */ /* 0x000fe200000e0000 */
[----:B------:R-:W-:Y:S01]  /*10f00*/  IMAD.MOV.U32 R5, RZ, RZ, 0x40000040 ;  /* 0x40000040ff057424 */ /* 0x000fe200078e00ff */
[----:B------:R-:W-:Y:S01]  /*10f10*/  WARPGROUP.ARRIVE ;  /* 0x00000000000079c5 */ /* 0x000fe20000000000 */
[----:B------:R-:W-:Y:S01]  /*10f20*/  UMOV UR5, 0x40000040 ;  /* 0x4000004000057882 */ /* 0x000fe20000000000 */
[----:B------:R-:W-:Y:S01]  /*10f30*/  SHF.R.U32.HI R0, RZ, 0x4, R0 ;  /* 0x00000004ff007819 */ /* 0x000fe20000011600 */
[----:B------:R-:W-:Y:S01]  /*10f40*/  IMAD.MOV.U32 R11, RZ, RZ, 0x40000040 ;  /* 0x40000040ff0b7424 */ /* 0x000fe200078e00ff */
[----:B------:R-:W-:Y:S01]  /*10f50*/  R2UR UR7, R5 ;  /* 0x00000000050772ca */ /* 0x000fe200000e0000 */
[----:B------:R-:W-:Y:S01]  /*10f60*/  UMOV UR23, UR5 ;  /* 0x0000000500177c82 */ /* 0x000fe20008000000 */
[----:B------:R-:W-:Y:S01]  /*10f70*/  LOP3.LUT R0, R0, 0x3fff, RZ, 0xc0, !PT ;  /* 0x00003fff00007812 */ /* 0x000fe200078ec0ff */
[----:B------:R-:W-:Y:S01]  /*10f80*/  IMAD.U32 R21, RZ, RZ, UR5 ;  /* 0x00000005ff157e24 */ /* 0x000fe2000f8e00ff */
[----:B------:R-:W-:Y:S01]  /*10f90*/  UMOV UR9, UR23 ;  /* 0x0000001700097c82 */ /* 0x000fe20008000000 */
[----:B------:R-:W-:Y:S01]  /*10fa0*/  IMAD.MOV.U32 R13, RZ, RZ, 0x40000040 ;  /* 0x40000040ff0d7424 */ /* 0x000fe200078e00ff */
[----:B------:R-:W-:Y:S01]  /*10fb0*/  LOP3.LUT R218, R0, 0x10000, RZ, 0xfc, !PT ;  /* 0x0001000000da7812 */ /* 0x000fe200078efcff */
[----:B------:R-:W-:Y:S01]  /*10fc0*/  ULOP3.LUT UR20, UR20, 0x10000, URZ, 0xfc, !UPT ;  /* 0x0001000014147892 */ /* 0x000fe2000f8efc3f */
[----:B------:R-:W-:Y:S01]  /*10fd0*/  IMAD.MOV.U32 R15, RZ, RZ, 0x40000040 ;  /* 0x40000040ff0f7424 */ /* 0x000fe200078e00ff */
[----:B------:R-:W-:Y:S01]  /*10fe0*/  UMOV UR13, UR23 ;  /* 0x00000017000d7c82 */ /* 0x000fe20008000000 */
[----:B------:R-:W-:Y:S01]  /*10ff0*/  R2UR UR15, R13 ;  /* 0x000000000d0f72ca */ /* 0x000fe200000e0000 */
[----:B------:R-:W-:Y:S01]  /*11000*/  IMAD R4, R215, 0xa80, R218 ;  /* 0x00000a80d7047824 */ /* 0x000fe200078e02da */
[----:B------:R-:W-:Y:S01]  /*11010*/  UMOV UR17, UR23 ;  /* 0x0000001700117c82 */ /* 0x000fe20008000000 */
[----:B------:R-:W-:Y:S01]  /*11020*/  IMAD.MOV.U32 R13, RZ, RZ, 0x40000040 ;  /* 0x40000040ff0d7424 */ /* 0x000fe200078e00ff */
[----:B------:R-:W-:Y:S01]  /*11030*/  UMOV UR4, UR20 ;  /* 0x0000001400047c82 */ /* 0x000fe20008000000 */
[C---:B------:R-:W-:Y:S01]  /*11040*/  VIADD R10, R4.reuse, 0x80 ;  /* 0x00000080040a7836 */ /* 0x040fe20000000000 */
[C---:B------:R-:W-:Y:S01]  /*11050*/  R2UR UR6, R4.reuse ;  /* 0x00000000040672ca */ /* 0x040fe200000e0000 */
[----:B------:R-:W-:Y:S01]  /*11060*/  UMOV UR22, UR4 ;  /* 0x0000000400167c82 */ /* 0x000fe20008000000 */
[----:B------:R-:W-:Y:S01]  /*11070*/  IMAD.U32 R20, RZ, RZ, UR4 ;  /* 0x00000004ff147e24 */ /* 0x000fe2000f8e00ff */
[----:B------:R-:W-:Y:S01]  /*11080*/  UMOV UR8, UR22 ;  /* 0x0000001600087c82 */ /* 0x000fe20008000000 */
[C---:B------:R-:W-:Y:S01]  /*11090*/  VIADD R12, R4.reuse, 0x180 ;  /* 0x00000180040c7836 */ /* 0x040fe20000000000 */
[----:B------:R-:W-:Y:S01]  /*110a0*/  UMOV UR12, UR22 ;  /* 0x00000016000c7c82 */ /* 0x000fe20008000000 */
[----:B------:R-:W-:Y:S01]  /*110b0*/  UMOV UR16, UR22 ;  /* 0x0000001600107c82 */ /* 0x000fe20008000000 */
[----:B------:R-:W-:Y:S01]  /*110c0*/  VIADD R14, R4, 0x280 ;  /* 0x00000280040e7836 */ /* 0x000fe20000000000 */
[----:B------:R-:W-:Y:S01]  /*110d0*/  R2UR UR27, R13 ;  /* 0x000000000d1b72ca */ /* 0x000fe200000e0000 */
[----:B------:R-:W-:Y:S01]  /*110e0*/  UMOV UR25, 0x40000040 ;  /* 0x4000004000197882 */ /* 0x000fe20000000000 */
[----:B------:R-:W-:Y:S01]  /*110f0*/  R2UR UR14, R12 ;  /* 0x000000000c0e72ca */ /* 0x000fe200000e0000 */
[----:B------:R-:W-:Y:S01]  /*11100*/  VIADD R12, R4, 0x2 ;  /* 0x00000002040c7836 */ /* 0x000fe20000000000 */
[----:B------:R0:W-:Y:S01]  /*11110*/  STL.64 [R1], R20 ;  /* 0x0000001401007387 */ /* 0x0001e20000100a00 */
[----:B------:R-:W-:Y:S01]  /*11120*/  HGMMA.64x16x16.F32.BF16 R72, gdesc[UR4], RZ, !UPT, gsb0 ;  /* 0x00200000044879f0 */ /* 0x000fe2000c0018ff */
[----:B------:R-:W-:Y:S01]  /*11130*/  R2UR UR6, R10 ;  /* 0x000000000a0672ca */ /* 0x000fe200000e0000 */
[----:B------:R-:W-:Y:S01]  /*11140*/  UMOV UR4, UR22 ;  /* 0x0000001600047c82 */ /* 0x000fe20008000000 */
[----:B------:R-:W-:Y:S01]  /*11150*/  R2UR UR7, R11 ;  /* 0x000000000b0772ca */ /* 0x000fe200000e0000 */
[----:B------:R-:W-:Y:S01]  /*11160*/  UMOV UR5, UR23 ;  /* 0x0000001700057c82 */ /* 0x000fe20008000000 */
[----:B------:R-:W-:Y:S01]  /*11170*/  VIADD R10, R4, 0x100 ;  /* 0x00000100040a7836 */ /* 0x000fe20000000000 */
[----:B------:R-:W-:Y:S01]  /*11180*/  R2UR UR26, R12 ;  /* 0x000000000c1a72ca */ /* 0x000fe200000e0000 */
[----:B------:R-:W-:Y:S01]  /*11190*/  IMAD.MOV.U32 R11, RZ, RZ, 0x40000040 ;  /* 0x40000040ff0b7424 */ /* 0x000fe200078e00ff */
[----:B------:R-:W-:Y:S01]  /*111a0*/  P2R R8, PR, RZ, 0x2 ;  /* 0x00000002ff087803 */ /* 0x000fe20000000000 */
[----:B------:R-:W-:Y:S01]  /*111b0*/  VIADD R12, R4, 0x182 ;  /* 0x00000182040c7836 */ /* 0x000fe20000000000 */
[----:B------:R-:W-:Y:S01]  /*111c0*/  R2UR UR10, R10 ;  /* 0x000000000a0a72ca */ /* 0x000fe200000e0000 */
[----:B------:R-:W-:Y:S01]  /*111d0*/  VIADD R10, R4, 0x200 ;  /* 0x00000200040a7836 */ /* 0x000fe20000000000 */
[----:B------:R-:W-:Y:S01]  /*111e0*/  R2UR UR11, R11 ;  /* 0x000000000b0b72ca */ /* 0x000fe200000e0000 */
[----:B------:R-:W-:Y:S01]  /*111f0*/  IMAD.MOV.U32 R11, RZ, RZ, 0x40000040 ;  /* 0x40000040ff0b7424 */ /* 0x000fe200078e00ff */
[----:B------:R-:W-:Y:S01]  /*11200*/  P2R R6, PR, RZ, 0x1 ;  /* 0x00000001ff067803 */ /* 0x000fe20000000000 */
[----:B------:R-:W-:Y:S01]  /*11210*/  IMAD.MOV.U32 R13, RZ, RZ, 0x40000040 ;  /* 0x40000040ff0d7424 */ /* 0x000fe200078e00ff */
[----:B------:R-:W-:Y:S01]  /*11220*/  R2UR UR18, R10 ;  /* 0x000000000a1272ca */ /* 0x000fe200000e0000 */
[----:B------:R-:W-:Y:S01]  /*11230*/  VIADD R10, R4, 0x300 ;  /* 0x00000300040a7836 */ /* 0x000fe20000000000 */
[----:B------:R-:W-:Y:S01]  /*11240*/  R2UR UR19, R11 ;  /* 0x000000000b1372ca */ /* 0x000fe200000e0000 */
[----:B------:R-:W-:-:S02]  /*11250*/  IMAD.MOV.U32 R11, RZ, RZ, 0x40000040 ;  /* 0x40000040ff0b7424 */ /* 0x000fc400078e00ff */
[----:B0-----:R-:W-:Y:S01]  /*11260*/  IMAD.U32 R21, RZ, RZ, UR25 ;  /* 0x00000019ff157e24 */ /* 0x001fe2000f8e00ff */
[----:B------:R-:W-:Y:S02]  /*11270*/  WARPGROUP.DEPBAR.LE gsb0, 0x0 ;  /* 0x00008000000079c5 */ /* 0x000fe40000010000 */
[----:B------:R-:W-:-:S06]  /*11280*/  WARPGROUP.ARRIVE ;  /* 0x00000000000079c5 */ /* 0x000fcc0000000000 */
[----:B------:R-:W-:Y:S01]  /*11290*/  HGMMA.64x16x16.F32.BF16 R64, gdesc[UR4], RZ, !UPT, gsb0 ;  /* 0x00200000044079f0 */ /* 0x000fe2000c0018ff */
[----:B------:R-:W-:Y:S01]  /*112a0*/  R2UR UR6, R14 ;  /* 0x000000000e0672ca */ /* 0x000fe200000e0000 */
[----:B------:R-:W-:Y:S01]  /*112b0*/  UMOV UR4, UR22 ;  /* 0x0000001600047c82 */ /* 0x000fe20008000000 */
[----:B------:R-:W-:Y:S01]  /*112c0*/  R2UR UR7, R15 ;  /* 0x000000000f0772ca */ /* 0x000fe200000e0000 */
[----:B------:R-:W-:Y:S01]  /*112d0*/  UMOV UR5, UR23 ;  /* 0x0000001700057c82 */ /* 0x000fe20008000000 */
[----:B------:R-:W-:Y:S02]  /*112e0*/  VIADD R14, R4, 0x282 ;  /* 0x00000282040e7836 */ /* 0x000fe40000000000 */
[----:B------:R-:W-:Y:S01]  /*112f0*/  IMAD.MOV.U32 R15, RZ, RZ, 0x40000040 ;  /* 0x40000040ff0f7424 */ /* 0x000fe200078e00ff */
[----:B------:R-:W-:Y:S02]  /*11300*/  WARPGROUP.DEPBAR.LE gsb0, 0x0 ;  /* 0x00008000000079c5 */ /* 0x000fe40000010000 */
[----:B------:R-:W-:-:S06]  /*11310*/  WARPGROUP.ARRIVE ;  /* 0x00000000000079c5 */ /* 0x000fcc0000000000 */
[----:B------:R-:W-:Y:S01]  /*11320*/  HGMMA.64x16x16.F32.BF16 R56, gdesc[UR8], RZ, !UPT, gsb0 ;  /* 0x00200000083879f0 */ /* 0x000fe2000c0018ff */
[----:B------:R-:W-:Y:S01]  /*11330*/  R2UR UR10, R10 ;  /* 0x000000000a0a72ca */ /* 0x000fe200000e0000 */
[----:B------:R-:W-:Y:S01]  /*11340*/  UMOV UR8, UR22 ;  /* 0x0000001600087c82 */ /* 0x000fe20008000000 */
[----:B------:R-:W-:Y:S01]  /*11350*/  R2UR UR11, R11 ;  /* 0x000000000b0b72ca */ /* 0x000fe200000e0000 */
[----:B------:R-:W-:Y:S01]  /*11360*/  UMOV UR9, UR23 ;  /* 0x0000001700097c82 */ /* 0x000fe20008000000 */
[----:B------:R-:W-:Y:S01]  /*11370*/  VIADD R10, R4, 0x82 ;  /* 0x00000082040a7836 */ /* 0x000fe20000000000 */
[----:B------:R-:W-:Y:S01]  /*11380*/  UMOV UR23, UR25 ;  /* 0x0000001900177c82 */ /* 0x000fe20008000000 */
[----:B------:R-:W-:Y:S01]  /*11390*/  IMAD.MOV.U32 R11, RZ, RZ, 0x40000040 ;  /* 0x40000040ff0b7424 */ /* 0x000fe200078e00ff */
[----:B------:R-:W-:Y:S02]  /*113a0*/  WARPGROUP.DEPBAR.LE gsb0, 0x0 ;  /* 0x00008000000079c5 */ /* 0x000fe40000010000 */
[----:B------:R-:W-:-:S06]  /*113b0*/  WARPGROUP.ARRIVE ;  /* 0x00000000000079c5 */ /* 0x000fcc0000000000 */
[----:B------:R-:W-:Y:S01]  /*113c0*/  HGMMA.64x16x16.F32.BF16 R48, gdesc[UR12], RZ, !UPT, gsb0 ;  /* 0x002000000c3079f0 */ /* 0x000fe2000c0018ff */
[----:B------:R-:W-:Y:S01]  /*113d0*/  UIADD3 UR12, UR20, 0x2, URZ ;  /* 0x00000002140c7890 */ /* 0x000fe2000fffe03f */
[----:B------:R-:W-:-:S06]  /*113e0*/  UMOV UR13, UR23 ;  /* 0x00000017000d7c82 */ /* 0x000fcc0008000000 */
[----:B------:R-:W-:Y:S02]  /*113f0*/  UMOV UR24, UR12 ;  /* 0x0000000c00187c82 */ /* 0x000fe40008000000 */
[----:B------:R-:W-:Y:S01]  /*11400*/  UMOV UR22, UR24 ;  /* 0x0000001800167c82 */ /* 0x000fe20008000000 */
[----:B------:R-:W-:Y:S01]  /*11410*/  IMAD.U32 R20, RZ, RZ, UR24 ;  /* 0x00000018ff147e24 */ /* 0x000fe2000f8e00ff */
[----:B------:R-:W-:-:S04]  /*11420*/  UMOV UR12, UR22 ;  /* 0x00000016000c7c82 */ /* 0x000fc80008000000 */
[----:B------:R0:W-:Y:S01]  /*11430*/  STL.64 [R1+0x48], R20 ;  /* 0x0000481401007387 */ /* 0x0001e20000100a00 */
        /* <DEDUP_REMOVED lines=17> */
[----:B------:R-:W-:-:S03]  /*11550*/  IMAD.MOV.U32 R11, RZ, RZ, 0x40000040 ;  /* 0x40000040ff0b7424 */ /* 0x000fc600078e00ff */
[----:B------:R-:W-:Y:S01]  /*11560*/  R2UR UR14, R10 ;  /* 0x000000000a0e72ca */ /* 0x000fe200000e0000 */
[----:B------:R-:W-:Y:S01]  /*11570*/  VIADD R10, R4, 0x202 ;  /* 0x00000202040a7836 */ /* 0x000fe20000000000 */
[----:B------:R-:W-:Y:S01]  /*11580*/  R2UR UR15, R11 ;  /* 0x000000000b0f72ca */ /* 0x000fe200000e0000 */
        /* <DEDUP_REMOVED lines=12> */
[----:B------:R-:W-:Y:S01]  /*11650*/  HGMMA.64x16x16.F32.BF16 R72, gdesc[UR24], R72, gsb0 ;  /* 0x00200000184879f0 */ /* 0x000fe20008001848 */
[----:B------:R-:W-:Y:S01]  /*11660*/  R2UR UR26, R12 ;  /* 0x000000000c1a72ca */ /* 0x000fe200000e0000 */
[----:B------:R-:W-:Y:S01]  /*11670*/  UMOV UR25, 0x40000040 ;  /* 0x4000004000197882 */ /* 0x000fe20000000000 */
[----:B------:R-:W-:Y:S01]  /*11680*/  R2UR UR27, R13 ;  /* 0x000000000d1b72ca */ /* 0x000fe200000e0000 */
[----:B------:R-:W-:Y:S02]  /*11690*/  VIADD R12, R4, 0x184 ;  /* 0x00000184040c7836 */ /* 0x000fe40000000000 */
[----:B------:R-:W-:Y:S02]  /*116a0*/  IMAD.MOV.U32 R13, RZ, RZ, 0x40000040 ;  /* 0x40000040ff0d7424 */ /* 0x000fe400078e00ff */
[----:B0-----:R-:W-:Y:S01]  /*116b0*/  IMAD.U32 R21, RZ, RZ, UR25 ;  /* 0x00000019ff157e24 */ /* 0x001fe2000f8e00ff */
[----:B------:R-:W-:Y:S02]  /*116c0*/  WARPGROUP.DEPBAR.LE gsb0, 0x0 ;  /* 0x00008000000079c5 */ /* 0x000fe40000010000 */
[----:B------:R-:W-:-:S06]  /*116d0*/  WARPGROUP.ARRIVE ;  /* 0x00000000000079c5 */ /* 0x000fcc0000000000 */
[----:B------:R-:W-:Y:S01]  /*116e0*/  HGMMA.64x16x16.F32.BF16 R64, gdesc[UR4], R64, gsb0 ;  /* 0x00200000044079f0 */ /* 0x000fe20008001840 */
        /* <DEDUP_REMOVED lines=18> */
[----:B------:R-:W-:Y:S01]  /*11810*/  HGMMA.64x16x16.F32.BF16 R48, gdesc[UR16], R48, gsb0 ;  /* 0x00200000103079f0 */ /* 0x000fe20008001830 */
[----:B------:R-:W-:Y:S01]  /*11820*/  R2UR UR18, R12 ;  /* 0x000000000c1272ca */ /* 0x000fe200000e0000 */
[----:B------:R-:W-:Y:S01]  /*11830*/  UMOV UR17, UR23 ;  /* 0x0000001700117c82 */ /* 0x000fe20008000000 */
[----:B------:R-:W-:Y:S01]  /*11840*/  R2UR UR19, R13 ;  /* 0x000000000d1372ca */ /* 0x000fe200000e0000 */
[----:B------:R-:W-:Y:S02]  /*11850*/  VIADD R12, R4, 0x6 ;  /* 0x00000006040c7836 */ /* 0x000fe40000000000 */
[----:B------:R-:W-:Y:S01]  /*11860*/  IMAD.MOV.U32 R13, RZ, RZ, 0x40000040 ;  /* 0x40000040ff0d7424 */ /* 0x000fe200078e00ff */
[----:B------:R-:W-:Y:S02]  /*11870*/  WARPGROUP.DEPBAR.LE gsb0, 0x0 ;  /* 0x00008000000079c5 */ /* 0x000fe40000010000 */
[----:B------:R-:W-:-:S06]  /*11880*/  WARPGROUP.ARRIVE ;  /* 0x00000000000079c5 */ /* 0x000fcc0000000000 */
[----:B------:R-:W-:Y:S01]  /*11890*/  HGMMA.64x16x16.F32.BF16 R40, gdesc[UR4], R40, gsb0 ;  /* 0x00200000042879f0 */ /* 0x000fe20008001828 */
[----:B------:R-:W-:Y:S01]  /*118a0*/  UIADD3 UR4, UR20, 0x4, URZ ;  /* 0x0000000414047890 */ /* 0x000fe2000fffe03f */
[----:B------:R-:W-:Y:S01]  /*118b0*/  R2UR UR6, R10 ;  /* 0x000000000a0672ca */ /* 0x000fe200000e0000 */
[----:B------:R-:W-:Y:S01]  /*118c0*/  UMOV UR5, UR23 ;  /* 0x0000001700057c82 */ /* 0x000fe20008000000 */
[----:B------:R-:W-:Y:S01]  /*118d0*/  R2UR UR7, R11 ;  /* 0x000000000b0772ca */ /* 0x000fe200000e0000 */
[----:B------:R-:W-:Y:S02]  /*118e0*/  VIADD R10, R4, 0x104 ;  /* 0x00000104040a7836 */ /* 0x000fe40000000000 */
[----:B------:R-:W-:Y:S01]  /*118f0*/  IMAD.MOV.U32 R11, RZ, RZ, 0x40000040 ;  /* 0x40000040ff0b7424 */ /* 0x000fe200078e00ff */
[----:B------:R-:W-:Y:S02]  /*11900*/  UMOV UR24, UR4 ;  /* 0x0000000400187c82 */ /* 0x000fe40008000000 */
[----:B------:R-:W-:Y:S01]  /*11910*/  UMOV UR22, UR24 ;  /* 0x0000001800167c82 */ /* 0x000fe20008000000 */
[----:B------:R-:W-:Y:S01]  /*11920*/  IMAD.U32 R20, RZ, RZ, UR24 ;  /* 0x00000018ff147e24 */ /* 0x000fe2000f8e00ff */
[----:B------:R-:W-:Y:S01]  /*11930*/  UMOV UR4, UR22 ;  /* 0x0000001600047c82 */ /* 0x000fe20008000000 */
[----:B------:R-:W-:-:S03]  /*11940*/  UMOV UR16, UR22 ;  /* 0x0000001600107c82 */ /* 0x000fc60008000000 */
[----:B------:R0:W-:Y:S01]  /*11950*/  STL.64 [R1+0x40], R20 ;  /* 0x0000401401007387 */ /* 0x0001e20000100a00 */
        /* <DEDUP_REMOVED lines=205> */
[----:B------:R-:W-:Y:S01]  /*12630*/  UMOV UR16, UR22 ;  /* 0x0000001600107c82 */ /* 0x000fe20008000000 */
[----:B------:R-:W-:Y:S01]  /*12640*/  UIADD3 UR52, UR20, 0x406, URZ ;  /* 0x0000040614347890 */ /* 0x000fe2000fffe03f */
[----:B------:R-:W-:Y:S01]  /*12650*/  UMOV UR53, 0x40000040 ;  /* 0x4000004000357882 */ /* 0x000fe20000000000 */
[----:B------:R-:W-:Y:S01]  /*12660*/  UIADD3 UR48, UR20, 0x800, URZ ;  /* 0x0000080014307890 */ /* 0x000fe2000fffe03f */
[----:B------:R0:W-:Y:S01]  /*12670*/  STL.64 [R1+0x28], R20 ;  /* 0x0000281401007387 */ /* 0x0001e20000100a00 */
[----:B------:R-:W-:Y:S01]  /*12680*/  UMOV UR49, 0x40000040 ;  /* 0x4000004000317882 */ /* 0x000fe20000000000 */
[----:B------:R-:W-:Y:S01]  /*12690*/  UIADD3 UR44, UR20, 0x802, URZ ;  /* 0x00000802142c7890 */ /* 0x000fe2000fffe03f */
[----:B------:R-:W-:Y:S01]  /*126a0*/  UMOV UR45, 0x40000040 ;  /* 0x40000040002d7882 */ /* 0x000fe20000000000 */
[----:B------:R-:W-:Y:S01]  /*126b0*/  UIADD3 UR40, UR20, 0x804, URZ ;  /* 0x0000080414287890 */ /* 0x000fe2000fffe03f */
[----:B------:R-:W2:Y:S01]  /*126c0*/  LDL R0, [R1+0x90] ;  /* 0x0000900001007983 */ /* 0x000ea20000100800 */
[----:B------:R-:W-:-:S02]  /*126d0*/  WARPGROUP.DEPBAR.LE gsb0, 0x0 ;  /* 0x00008000000079c5 */ /* 0x000fc40000010000 */
[----:B------:R-:W-:-:S06]  /*126e0*/  WARPGROUP.ARRIVE ;  /* 0x00000000000079c5 */ /* 0x000fcc0000000000 */
[----:B------:R-:W-:Y:S01]  /*126f0*/  HGMMA.64x16x16.F32.BF16 R32, gdesc[UR8], R32, gsb0 ;  /* 0x00200000082079f0 */ /* 0x000fe20008001820 */
[----:B------:R-:W-:Y:S01]  /*12700*/  R2UR UR10, R14 ;  /* 0x000000000e0a72ca */ /* 0x000fe200000e0000 */
[----:B------:R-:W-:Y:S01]  /*12710*/  UMOV UR8, UR22 ;  /* 0x0000001600087c82 */ /* 0x000fe20008000000 */
[----:B------:R-:W-:Y:S01]  /*12720*/  R2UR UR11, R15 ;  /* 0x000000000f0b72ca */ /* 0x000fe200000e0000 */
[----:B------:R-:W-:Y:S01]  /*12730*/  UMOV UR9, UR23 ;  /* 0x0000001700097c82 */ /* 0x000fe20008000000 */
        /* <DEDUP_REMOVED lines=15> */
[----:B------:R-:W-:Y:S02]  /*12830*/  WARPGROUP.DEPBAR.LE gsb0, 0x0 ;  /* 0x00008000000079c5 */ /* 0x000fe40000010000 */
[----:B------:R-:W-:Y:S01]  /*12840*/  WARPGROUP.ARRIVE ;  /* 0x00000000000079c5 */ /* 0x000fe20000000000 */
[C---:B------:R-:W-:Y:S02]  /*12850*/  VIADD R12, R4.reuse, 0x504 ;  /* 0x00000504040c7836 */ /* 0x040fe40000000000 */
[----:B------:R-:W-:Y:S02]  /*12860*/  VIADD R14, R4, 0x604 ;  /* 0x00000604040e7836 */ /* 0x000fe40000000000 */
[----:B------:R-:W-:Y:S01]  /*12870*/  IMAD.MOV.U32 R15, RZ, RZ, 0x40000040 ;  /* 0x40000040ff0f7424 */ /* 0x000fe200078e00ff */
[----:B------:R-:W-:Y:S01]  /*12880*/  HGMMA.64x16x16.F32.BF16 R64, gdesc[UR4], R64, gsb0 ;  /* 0x00200000044079f0 */ /* 0x000fe20008001840 */
[----:B------:R-:W-:Y:S01]  /*12890*/  R2UR UR6, R10 ;  /* 0x000000000a0672ca */ /* 0x000fe200000e0000 */
[----:B------:R-:W-:Y:S01]  /*128a0*/  UMOV UR4, UR22 ;  /* 0x0000001600047c82 */ /* 0x000fe20008000000 */
[----:B------:R-:W-:Y:S01]  /*128b0*/  R2UR UR7, R11 ;  /* 0x000000000b0772ca */ /* 0x000fe200000e0000 */
[----:B------:R-:W-:Y:S01]  /*128c0*/  UMOV UR5, UR23 ;  /* 0x0000001700057c82 */ /* 0x000fe20008000000 */
[----:B------:R-:W-:-:S02]  /*128d0*/  VIADD R10, R4, 0x682 ;  /* 0x00000682040a7836 */ /* 0x000fc40000000000 */
[----:B------:R-:W-:Y:S01]  /*128e0*/  IMAD.MOV.U32 R11, RZ, RZ, 0x40000040 ;  /* 0x40000040ff0b7424 */ /* 0x000fe200078e00ff */
[----:B------:R-:W-:Y:S01]  /*128f0*/  UMOV UR41, 0x40000040 ;  /* 0x4000004000297882 */ /* 0x000fe20000000000 */
[----:B------:R-:W-:Y:S01]  /*12900*/  UIADD3 UR36, UR20, 0x806, URZ ;  /* 0x0000080614247890 */ /* 0x000fe2000fffe03f */
        /* <DEDUP_REMOVED lines=9> */
[----:B------:R-:W-:Y:S02]  /*129a0*/  WARPGROUP.DEPBAR.LE gsb0, 0x0 ;  /* 0x00008000000079c5 */ /* 0x000fe40000010000 */
[----:B------:R-:W-:-:S06]  /*129b0*/  WARPGROUP.ARRIVE ;  /* 0x00000000000079c5 */ /* 0x000fcc0000000000 */
[----:B------:R-:W-:Y:S03]  /*129c0*/  HGMMA.64x16x16.F32.BF16 R48, gdesc[UR16], R48, gsb0 ;  /* 0x00200000103079f0 */ /* 0x000fe60008001830 */
[----:B------:R-:W-:Y:S02]  /*129d0*/  WARPGROUP.DEPBAR.LE gsb0, 0x0 ;  /* 0x00008000000079c5 */ /* 0x000fe40000010000 */
[----:B------:R-:W-:-:S06]  /*129e0*/  WARPGROUP.ARRIVE ;  /* 0x00000000000079c5 */ /* 0x000fcc0000000000 */
[----:B------:R-:W-:Y:S01]  /*129f0*/  HGMMA.64x16x16.F32.BF16 R40, gdesc[UR4], R40, gsb0 ;  /* 0x00200000042879f0 */ /* 0x000fe20008001828 */
[----:B------:R-:W-:-:S07]  /*12a00*/  UIADD3 UR4, UR20, 0x404, URZ ;  /* 0x0000040414047890 */ /* 0x000fce000fffe03f */
[----:B------:R-:W-:Y:S01]  /*12a10*/  UMOV UR24, UR4 ;  /* 0x0000000400187c82 */ /* 0x000fe20008000000 */
[----:B------:R-:W-:Y:S02]  /*12a20*/  WARPGROUP.DEPBAR.LE gsb0, 0x0 ;  /* 0x00008000000079c5 */ /* 0x000fe40000010000 */
[----:B------:R-:W-:Y:S01]  /*12a30*/  WARPGROUP.ARRIVE ;  /* 0x00000000000079c5 */ /* 0x000fe20000000000 */
[----:B------:R-:W-:Y:S01]  /*12a40*/  IMAD.MOV.U32 R11, RZ, RZ, 0x40000040 ;  /* 0x40000040ff0b7424 */ /* 0x000fe200078e00ff */
[----:B------:R-:W-:Y:S01]  /*12a50*/  R2UR UR6, R10 ;  /* 0x000000000a0672ca */ /* 0x000fe200000e0000 */
[----:B------:R-:W-:Y:S01]  /*12a60*/  UMOV UR22, UR24 ;  /* 0x0000001800167c82 */ /* 0x000fe20008000000 */
[----:B------:R-:W-:Y:S01]  /*12a70*/  UMOV UR23, UR25 ;  /* 0x0000001900177c82 */ /* 0x000fe20008000000 */
[----:B------:R-:W-:Y:S01]  /*12a80*/  IMAD.MOV.U32 R13, RZ, RZ, 0x40000040 ;  /* 0x40000040ff0d7424 */ /* 0x000fe200078e00ff */
[----:B------:R-:W-:Y:S01]  /*12a90*/  HGMMA.64x16x16.F32.BF16 R32, gdesc[UR8], R32, gsb0 ;  /* 0x00200000082079f0 */ /* 0x000fe20008001820 */
[----:B------:R-:W-:Y:S01]  /*12aa0*/  R2UR UR18, R12 ;  /* 0x000000000c1272ca */ /* 0x000fe200000e0000 */
[----:B------:R-:W-:Y:S01]  /*12ab0*/  UMOV UR37, 0x40000040 ;  /* 0x4000004000257882 */ /* 0x000fe20000000000 */
[----:B--2---:R-:W-:-:S02]  /*12ac0*/  IMAD.IADD R5, R0, 0x1, R153 ;  /* 0x0000000100057824 */ /* 0x004fc400078e0299 */
[----:B------:R-:W-:Y:S01]  /*12ad0*/  IMAD.U32 R20, RZ, RZ, UR24 ;  /* 0x00000018ff147e24 */ /* 0x000fe2000f8e00ff */
[----:B------:R-:W-:Y:S02]  /*12ae0*/  WARPGROUP.DEPBAR.LE gsb0, 0x0 ;  /* 0x00008000000079c5 */ /* 0x000fe40000010000 */
[----:B------:R-:W-:-:S06]  /*12af0*/  WARPGROUP.ARRIVE ;  /* 0x00000000000079c5 */ /* 0x000fcc0000000000 */
[----:B------:R-:W-:Y:S03]  /*12b00*/  HGMMA.64x16x16.F32.BF16 R24, gdesc[UR12], R24, gsb0 ;  /* 0x002000000c1879f0 */ /* 0x000fe60008001818 */
[----:B------:R-:W-:Y:S02]  /*12b10*/  WARPGROUP.DEPBAR.LE gsb0, 0x0 ;  /* 0x00008000000079c5 */ /* 0x000fe40000010000 */
[----:B------:R-:W-:-:S06]  /*12b20*/  WARPGROUP.ARRIVE ;  /* 0x00000000000079c5 */ /* 0x000fcc0000000000 */
[----:B------:R-:W-:Y:S01]  /*12b30*/  HGMMA.64x16x16.F32.BF16 R72, gdesc[UR24], R72, gsb0 ;  /* 0x00200000184879f0 */ /* 0x000fe20008001848 */
[----:B------:R-:W-:Y:S01]  /*12b40*/  R2UR UR7, R11 ;  /* 0x000000000b0772ca */ /* 0x000fe200000e0000 */
[----:B------:R-:W-:Y:S01]  /*12b50*/  UMOV UR4, UR22 ;  /* 0x0000001600047c82 */ /* 0x000fe20008000000 */
[----:B------:R-:W-:Y:S01]  /*12b60*/  UMOV UR5, UR23 ;  /* 0x0000001700057c82 */ /* 0x000fe20008000000 */
[----:B------:R-:W-:Y:S01]  /*12b70*/  VIADD R10, R4, 0x484 ;  /* 0x00000484040a7836 */ /* 0x000fe20000000000 */
[----:B------:R-:W-:Y:S02]  /*12b80*/  WARPGROUP.DEPBAR.LE gsb0, 0x0 ;  /* 0x00008000000079c5 */ /* 0x000fe40000010000 */
[----:B------:R-:W-:-:S07]  /*12b90*/  WARPGROUP.ARRIVE ;  /* 0x00000000000079c5 */ /* 0x000fce0000000000 */
[----:B------:R-:W-:Y:S01]  /*12ba0*/  HGMMA.64x16x16.F32.BF16 R64, gdesc[UR4], R64, gsb0 ;  /* 0x00200000044079f0 */ /* 0x000fe20008001840 */
[----:B------:R-:W-:Y:S01]  /*12bb0*/  IMAD.MOV.U32 R11, RZ, RZ, 0x40000040 ;  /* 0x40000040ff0b7424 */ /* 0x000fe200078e00ff */
[----:B------:R-:W-:-:S04]  /*12bc0*/  R2UR UR14, R10 ;  /* 0x000000000a0e72ca */ /* 0x000fc800000e0000 */
[----:B------:R-:W-:Y:S01]  /*12bd0*/  R2UR UR15, R11 ;  /* 0x000000000b0f72ca */ /* 0x000fe200000e0000 */
[----:B------:R-:W-:Y:S01]  /*12be0*/  UMOV UR12, UR22 ;  /* 0x00000016000c7c82 */ /* 0x000fe20008000000 */
[----:B------:R-:W-:Y:S01]  /*12bf0*/  UMOV UR13, UR23 ;  /* 0x00000017000d7c82 */ /* 0x000fe20008000000 */
[----:B------:R-:W-:Y:S02]  /*12c00*/  WARPGROUP.DEPBAR.LE gsb0, 0x0 ;  /* 0x00008000000079c5 */ /* 0x000fe40000010000 */
[----:B------:R-:W-:-:S08]  /*12c10*/  WARPGROUP.ARRIVE ;  /* 0x00000000000079c5 */ /* 0x000fd00000000000 */
        /* <DEDUP_REMOVED lines=16> */
[----:B------:R-:W-:Y:S02]  /*12d20*/  R2UR UR10, R14 ;  /* 0x000000000e0a72ca */ /* 0x000fe400000e0000 */
[----:B------:R-:W-:Y:S01]  /*12d30*/  R2UR UR11, R15 ;  /* 0x000000000f0b72ca */ /* 0x000fe200000e0000 */
[----:B------:R-:W-:Y:S01]  /*12d40*/  UMOV UR8, UR22 ;  /* 0x0000001600087c82 */ /* 0x000fe20008000000 */
[----:B------:R-:W-:Y:S01]  /*12d50*/  UMOV UR9, UR23 ;  /* 0x0000001700097c82 */ /* 0x000fe20008000000 */
[----:B------:R-:W-:Y:S02]  /*12d60*/  WARPGROUP.DEPBAR.LE gsb0, 0x0 ;  /* 0x00008000000079c5 */ /* 0x000fe40000010000 */
[----:B------:R-:W-:-:S08]  /*12d70*/  WARPGROUP.ARRIVE ;  /* 0x00000000000079c5 */ /* 0x000fd00000000000 */
[----:B------:R-:W-:Y:S01]  /*12d80*/  HGMMA.64x16x16.F32.BF16 R32, gdesc[UR8], R32, gsb0 ;  /* 0x00200000082079f0 */ /* 0x000fe20008001820 */
[----:B------:R-:W-:Y:S02]  /*12d90*/  VIADD R10, R4, 0x684 ;  /* 0x00000684040a7836 */ /* 0x000fe40000000000 */
[----:B------:R-:W-:-:S03]  /*12da0*/  IMAD.MOV.U32 R11, RZ, RZ, 0x40000040 ;  /* 0x40000040ff0b7424 */ /* 0x000fc600078e00ff */
        /* <DEDUP_REMOVED lines=11> */
[----:B------:R-:W-:Y:S02]  /*12e60*/  WARPGROUP.DEPBAR.LE gsb0, 0x0 ;  /* 0x00008000000079c5 */ /* 0x000fe40000010000 */
[----:B------:R-:W-:-:S10]  /*12e70*/  WARPGROUP.ARRIVE ;  /* 0x00000000000079c5 */ /* 0x000fd40000000000 */
        /* <DEDUP_REMOVED lines=287> */
[----:B------:R-:W-:-:S05]  /*14070*/  IMAD R2, R154, -0x70, R5 ;  /* 0xffffff909a027824 */ /* 0x000fca00078e0205 */
[C---:B------:R-:W-:Y:S02]  /*14080*/  ISETP.GT.AND P2, PT, R2.reuse, RZ, PT ;  /* 0x000000ff0200720c */ /* 0x040fe40003f44270 */
[C---:B------:R-:W-:Y:S02]  /*14090*/  ISETP.GT.AND P3, PT, R2.reuse, 0x1, PT ;  /* 0x000000010200780c */ /* 0x040fe40003f64270 */
[----:B------:R-:W-:Y:S02]  /*140a0*/  ISETP.GT.AND P4, PT, R2, 0x8, PT ;  /* 0x000000080200780c */ /* 0x000fe40003f84270 */
[----:B------:R-:W-:Y:S02]  /*140b0*/  FSEL R123, R72, -INF , P2 ;  /* 0xff800000487b7808 */ /* 0x000fe40001000000 */
[----:B------:R-:W-:Y:S01]  /*140c0*/  FSEL R121, R73, -INF , P3 ;  /* 0xff80000049797808 */ /* 0x000fe20001800000 */
[----:B------:R-:W-:Y:S02]  /*140d0*/  WARPGROUP.DEPBAR.LE gsb0, 0x0 ;  /* 0x00008000000079c5 */ /* 0x000fe40000010000 */
[----:B------:R-:W-:-:S06]  /*140e0*/  WARPGROUP.ARRIVE ;  /* 0x00000000000079c5 */ /* 0x000fcc0000000000 */
[----:B------:R-:W-:Y:S01]  /*140f0*/  HGMMA.64x16x16.F32.BF16 R32, gdesc[UR8], R32, gsb0 ;  /* 0x00200000082079f0 */ /* 0x000fe20008001820 */
[----:B------:R-:W-:Y:S02]  /*14100*/  ISETP.GT.AND P5, PT, R2, 0x9, PT ;  /* 0x000000090200780c */ /* 0x000fe40003fa4270 */
[----:B------:R-:W-:Y:S02]  /*14110*/  FSEL R89, R76, -INF , P4 ;  /* 0xff8000004c597808 */ /* 0x000fe40002000000 */
[----:B------:R-:W-:Y:S02]  /*14120*/  FMNMX.FTZ R0, R123, R121, !PT ;  /* 0x000000797b007209 */ /* 0x000fe40007810000 */
[----:B------:R-:W-:Y:S02]  /*14130*/  FSEL R77, R77, -INF , P5 ;  /* 0xff8000004d4d7808 */ /* 0x000fe40002800000 */
[----:B------:R-:W-:Y:S02]  /*14140*/  ISETP.GT.AND P6, PT, R2, 0x10, PT ;  /* 0x000000100200780c */ /* 0x000fe40003fc4270 */
        /* <DEDUP_REMOVED lines=12> */
[----:B------:R-:W-:Y:S01]  /*14210*/  FMNMX.FTZ R0, R93, R0, !PT ;  /* 0x000000005d007209 */ /* 0x000fe20007810000 */
[----:B------:R-:W-:Y:S01]  /*14220*/  VIADD R4, R4, 0xa06 ;  /* 0x00000a0604047836 */ /* 0x000fe20000000000 */
[----:B------:R-:W-:Y:S01]  /*14230*/  FSEL R7, R74, -INF , P2 ;  /* 0xff8000004a077808 */ /* 0x000fe20001000000 */
[----:B------:R-:W-:Y:S01]  /*14240*/  IMAD.MOV.U32 R5, RZ, RZ, 0x40000040 ;  /* 0x40000040ff057424 */ /* 0x000fe200078e00ff */
[----:B------:R-:W-:-:S02]  /*14250*/  ISETP.GT.AND P2, PT, R2, 0x20, PT ;  /* 0x000000200200780c */ /* 0x000fc40003f44270 */
[----:B------:R-:W-:Y:S02]  /*14260*/  FSEL R81, R69, -INF , P5 ;  /* 0xff80000045517808 */ /* 0x000fe40002800000 */
[----:B------:R-:W-:Y:S02]  /*14270*/  FMNMX.FTZ R0, R97, R0, !PT ;  /* 0x0000000061007209 */ /* 0x000fe40007810000 */
[----:B------:R-:W-:Y:S02]  /*14280*/  R2UR UR6, R4 ;  /* 0x00000000040672ca */ /* 0x000fe400000e0000 */
[----:B------:R-:W-:Y:S02]  /*14290*/  R2UR UR7, R5 ;  /* 0x00000000050772ca */ /* 0x000fe400000e0000 */
[----:B------:R-:W-:Y:S02]  /*142a0*/  FSEL R11, R66, -INF , P6 ;  /* 0xff800000420b7808 */ /* 0x000fe40003000000 */
[----:B------:R-:W-:-:S02]  /*142b0*/  ISETP.GT.AND P6, PT, R2, 0x21, PT ;  /* 0x000000210200780c */ /* 0x000fc40003fc4270 */
[----:B------:R-:W-:Y:S02]  /*142c0*/  FSEL R95, R56, -INF , P2 ;  /* 0xff800000385f7808 */ /* 0x000fe40001000000 */
[----:B------:R-:W-:Y:S02]  /*142d0*/  FMNMX.FTZ R0, R81, R0, !PT ;  /* 0x0000000051007209 */ /* 0x000fe40007810000 */
[----:B------:R-:W-:Y:S01]  /*142e0*/  FSEL R71, R71, -INF , P5 ;  /* 0xff80000047477808 */ /* 0x000fe20002800000 */
[----:B------:R-:W-:Y:S02]  /*142f0*/  WARPGROUP.DEPBAR.LE gsb0, 0x0 ;  /* 0x00008000000079c5 */ /* 0x000fe40000010000 */
[----:B------:R-:W-:Y:S02]  /*14300*/  ISETP.GT.AND P5, PT, R2, 0x28, PT ;  /* 0x000000280200780c */ /* 0x000fe40003fa4270 */
[----:B------:R-:W-:Y:S02]  /*14310*/  FSEL R91, R57, -INF , P6 ;  /* 0xff800000395b7808 */ /* 0x000fe40003000000 */
[----:B------:R-:W-:Y:S01]  /*14320*/  FMNMX.FTZ R0, R95, R0, !PT ;  /* 0x000000005f007209 */ /* 0x000fe20007810000 */
[----:B------:R-:W-:Y:S01]  /*14330*/  WARPGROUP.ARRIVE ;  /* 0x00000000000079c5 */ /* 0x000fe20000000000 */
[----:B------:R-:W-:-:S02]  /*14340*/  FSEL R13, R70, -INF , P4 ;  /* 0xff800000460d7808 */ /* 0x000fc40002000000 */
[----:B------:R-:W-:Y:S02]  /*14350*/  ISETP.GT.AND P4, PT, R2, 0x29, PT ;  /* 0x000000290200780c */ /* 0x000fe40003f84270 */
[----:B------:R-:W-:Y:S02]  /*14360*/  FSEL R87, R60, -INF , P5 ;  /* 0xff8000003c577808 */ /* 0x000fe40002800000 */
[----:B------:R-:W-:Y:S01]  /*14370*/  FMNMX.FTZ R0, R91, R0, !PT ;  /* 0x000000005b007209 */ /* 0x000fe20007810000 */
[----:B------:R-:W-:Y:S01]  /*14380*/  UMOV UR4, UR36 ;  /* 0x0000002400047c82 */ /* 0x000fe20008000000 */
[----:B------:R-:W-:Y:S01]  /*14390*/  UMOV UR5, UR37 ;  /* 0x0000002500057c82 */ /* 0x000fe20008000000 */
[----:B------:R-:W-:Y:S01]  /*143a0*/  FSEL R67, R67, -INF , P3 ;  /* 0xff80000043437808 */ /* 0x000fe20001800000 */
[----:B------:R-:W-:Y:S01]  /*143b0*/  HGMMA.64x16x16.F32.BF16 R24, gdesc[UR4], R24, gsb0 ;  /* 0x00200000041879f0 */ /* 0x000fe20008001818 */
[----:B------:R-:W-:Y:S01]  /*143c0*/  ISETP.GT.AND P3, PT, R2, 0x30, PT ;  /* 0x000000300200780c */ /* 0x000fe20003f64270 */
[----:B------:R0:W-:Y:S01]  /*143d0*/  STL.64 [R1+0x20], R20 ;  /* 0x0000201401007387 */ /* 0x0001e20000100a00 */
[----:B------:R-:W-:Y:S01]  /*143e0*/  FSEL R83, R61, -INF , P4 ;  /* 0xff8000003d537808 */ /* 0x000fe20002000000 */
[----:B------:R-:W-:Y:S01]  /*143f0*/  ULDC UR4, c[0x0][0x988] ;  /* 0x0002620000047ab9 */ /* 0x000fe20000000800 */
        /* <DEDUP_REMOVED lines=9> */
[----:B0-----:R-:W-:Y:S02]  /*14490*/  FSEL R21, R62, -INF , P5 ;  /* 0xff8000003e157808 */ /* 0x001fe40002800000 */
        /* <DEDUP_REMOVED lines=32> */
[----:B------:R-:W-:-:S02]  /*146a0*/  FSEL R109, R37, -INF , P2 ;  /* 0xff800000256d7808 */ /* 0x000fc40001000000 */
[----:B------:R-:W-:Y:S02]  /*146b0*/  FMNMX.FTZ R0, R107, R0, !PT ;  /* 0x000000006b007209 */ /* 0x000fe40007810000 */
[----:B------:R-:W-:Y:S01]  /*146c0*/  ISETP.GT.AND P3, PT, R2, 0x60, PT ;  /* 0x000000600200780c */ /* 0x000fe20003f64270 */
[----:B------:R-:W-:Y:S02]  /*146d0*/  WARPGROUP.DEPBAR.LE gsb0, 0x0 ;  /* 0x00008000000079c5 */ /* 0x000fe40000010000 */
[----:B------:R-:W-:Y:S02]  /*146e0*/  FSEL R45, R42, -INF , P4 ;  /* 0xff8000002a2d7808 */ /* 0x000fe40002000000 */
[----:B------:R-:W-:Y:S02]  /*146f0*/  FSEL R111, R24, -INF , P3 ;  /* 0xff800000186f7808 */ /* 0x000fe40001800000 */
[----:B------:R-:W-:Y:S02]  /*14700*/  FMNMX.FTZ R0, R109, R0, !PT ;  /* 0x000000006d007209 */ /* 0x000fe40007810000 */
[----:B------:R-:W-:-:S02]  /*14710*/  ISETP.GT.AND P4, PT, R2, 0x61, PT ;  /* 0x000000610200780c */ /* 0x000fc40003f84270 */
        /* <DEDUP_REMOVED lines=9> */
[----:B------:R-:W-:-:S04]  /*147b0*/  FSEL R117, R29, -INF , P6 ;  /* 0xff8000001d757808 */ /* 0x000fc80003000000 */
[----:B------:R-:W-:-:S05]  /*147c0*/  FMNMX.FTZ R4, R117, R0, !PT ;  /* 0x0000000075047209 */ /* 0x000fca0007810000 */
[----:B------:R-:W0:Y:S02]  /*147d0*/  SHFL.BFLY PT, R5, R4, 0x2, 0x1f ;  /* 0x0c401f0004057f89 */ /* 0x000e2400000e0000 */
[----:B0-----:R-:W-:Y:S02]  /*147e0*/  FMNMX.FTZ R10, R4, R5, !PT ;  /* 0x00000005040a7209 */ /* 0x001fe40007810000 */
        /* <DEDUP_REMOVED lines=11> */
[----:B------:R-:W0:Y:S03]  /*148a0*/  SHFL.BFLY PT, R5, R10, 0x1, 0x1f ;  /* 0x0c201f000a057f89 */ /* 0x000e2600000e0000 */
[----:B------:R-:W-:-:S04]  /*148b0*/  FMNMX.FTZ R4, R49, R4, !PT ;  /* 0x0000000431047209 */ /* 0x000fc80007810000 */
[----:B------:R-:W-:-:S04]  /*148c0*/  FMNMX.FTZ R4, R51, R4, !PT ;  /* 0x0000000433047209 */ /* 0x000fc80007810000 */
[----:B------:R-:W-:-:S04]  /*148d0*/  FMNMX.FTZ R4, R41, R4, !PT ;  /* 0x0000000429047209 */ /* 0x000fc80007810000 */
[----:B------:R-:W-:-:S04]  /*148e0*/  FMNMX.FTZ R4, R55, R4, !PT ;  /* 0x0000000437047209 */ /* 0x000fc80007810000 */
[----:B------:R-:W-:Y:S02]  /*148f0*/  FMNMX.FTZ R4, R45, R4, !PT ;  /* 0x000000042d047209 */ /* 0x000fe40007810000 */
[----:B------:R-:W-:Y:S02]  /*14900*/  P2R R20, PR, RZ, 0x1 ;  /* 0x00000001ff147803 */ /* 0x000fe40000000000 */
[C---:B------:R-:W-:Y:S02]  /*14910*/  ISETP.GT.AND P0, PT, R2.reuse, 0x49, PT ;  /* 0x000000490200780c */ /* 0x040fe40003f04270 */
[----:B------:R-:W-:Y:S02]  /*14920*/  FMNMX.FTZ R4, R43, R4, !PT ;  /* 0x000000042b047209 */ /* 0x000fe40007810000 */
[----:B------:R-:W-:Y:S02]  /*14930*/  P2R R32, PR, RZ, 0x2 ;  /* 0x00000002ff207803 */ /* 0x000fe40000000000 */
[----:B------:R-:W-:Y:S01]  /*14940*/  ISETP.GT.AND P1, PT, R2, 0x50, PT ;  /* 0x000000500200780c */ /* 0x000fe20003f24270 */
[----:B------:R-:W-:Y:S01]  /*14950*/  IMAD.U32 R0, RZ, RZ, UR4 ;  /* 0x00000004ff007e24 */ /* 0x000fe2000f8e00ff */
[----:B0-----:R-:W-:-:S02]  /*14960*/  FMNMX.FTZ R5, R10, R5, !PT ;  /* 0x000000050a057209 */ /* 0x001fc40007810000 */
[----:B------:R-:W-:Y:S02]  /*14970*/  FSEL R47, R47, -INF , P0 ;  /* 0xff8000002f2f7808 */ /* 0x000fe40000000000 */
[----:B------:R-:W-:Y:S02]  /*14980*/  FMNMX.FTZ R4, R33, R4, !PT ;  /* 0x0000000421047209 */ /* 0x000fe40007810000 */
[----:B------:R-:W-:Y:S01]  /*14990*/  FSEL R25, R34, -INF , P1 ;  /* 0xff80000022197808 */ /* 0x000fe20000800000 */
[----:B------:R-:W-:Y:S01]  /*149a0*/  FMUL.FTZ R12, R5, R0 ;  /* 0x00000000050c7220 */ /* 0x000fe20000410000 */
[----:B------:R-:W-:Y:S02]  /*149b0*/  ISETP.NE.AND P1, PT, R32, RZ, PT ;  /* 0x000000ff2000720c */ /* 0x000fe40003f25270 */
[----:B------:R-:W-:Y:S02]  /*149c0*/  FMNMX.FTZ R4, R47, R4, !PT ;  /* 0x000000042f047209 */ /* 0x000fe40007810000 */
[----:B------:R-:W-:-:S02]  /*149d0*/  P2R R14, PR, RZ, 0x4 ;  /* 0x00000004ff0e7803 */ /* 0x000fc40000000000 */
[----:B------:R-:W-:Y:S02]  /*149e0*/  FSETP.NEU.FTZ.AND P2, PT, R5, -INF , PT ;  /* 0xff8000000500780b */ /* 0x000fe40003f5d000 */
[----:B------:R-:W-:Y:S02]  /*149f0*/  ISETP.NE.AND P0, PT, R20, RZ, PT ;  /* 0x000000ff1400720c */ /* 0x000fe40003f05270 */
[----:B------:R-:W-:Y:S02]  /*14a00*/  FSEL R35, R35, -INF , P1 ;  /* 0xff80000023237808 */ /* 0x000fe40000800000 */
[----:B------:R-:W-:Y:S02]  /*14a10*/  FMNMX.FTZ R4, R25, R4, !PT ;  /* 0x0000000419047209 */ /* 0x000fe40007810000 */
[----:B------:R-:W-:Y:S02]  /*14a20*/  FSEL R2, R12, RZ, P2 ;  /* 0x000000ff0c027208 */ /* 0x000fe40001000000 */
[----:B------:R-:W-:-:S02]  /*14a30*/  ISETP.NE.AND P2, PT, R14, RZ, PT ;  /* 0x000000ff0e00720c */ /* 0x000fc40003f45270 */
[----:B------:R-:W-:Y:S02]  /*14a40*/  FSEL R29, R38, -INF , P0 ;  /* 0xff800000261d7808 */ /* 0x000fe40000000000 */
[----:B------:R-:W-:Y:S02]  /*14a50*/  FMNMX.FTZ R4, R35, R4, !PT ;  /* 0x0000000423047209 */ /* 0x000fe40007810000 */
[----:B------:R-:W-:Y:S01]  /*14a60*/  ISETP.NE.AND P0, PT, R6, RZ, PT ;  /* 0x000000ff0600720c */ /* 0x000fe20003f05270 */
[--C-:B------:R-:W-:Y:S01]  /*14a70*/  FFMA.FTZ R6, R83, R0, -R2.reuse ;  /* 0x0000000053067223 */ /* 0x100fe20000010802 */
[----:B------:R-:W-:Y:S02]  /*14a80*/  FSEL R83, R39, -INF , P2 ;  /* 0xff80000027537808 */ /* 0x000fe40001000000 */
[----:B------:R-:W-:Y:S01]  /*14a90*/  FMNMX.FTZ R4, R29, R4, !PT ;  /* 0x000000041d047209 */ /* 0x000fe20007810000 */
[----:B------:R-:W-:Y:S01]  /*14aa0*/  FFMA.FTZ R194, R87, R0, -R2 ;  /* 0x0000000057c27223 */ /* 0x000fe20000010802 */
[----:B------:R-:W-:-:S02]  /*14ab0*/  FSEL R87, R26, -INF , P3 ;  /* 0xff8000001a577808 */ /* 0x000fc40001800000 */
[----:B------:R-:W-:Y:S02]  /*14ac0*/  FMNMX.FTZ R4, R83, R4, !PT ;  /* 0x0000000453047209 */ /* 0x000fe40007810000 */
[----:B------:R-:W-:Y:S02]  /*14ad0*/  FSEL R27, R27, -INF , P4 ;  /* 0xff8000001b1b7808 */ /* 0x000fe40002000000 */
[----:B------:R-:W-:Y:S01]  /*14ae0*/  FMNMX.FTZ R4, R87, R4, !PT ;  /* 0x0000000457047209 */ /* 0x000fe20007810000 */
[--C-:B------:R-:W-:Y:S01]  /*14af0*/  FFMA.FTZ R188, R69, R0, -R2.reuse ;  /* 0x0000000045bc7223 */ /* 0x100fe20000010802 */
[----:B------:R-:W-:Y:S02]  /*14b00*/  FSEL R69, R30, -INF , P5 ;  /* 0xff8000001e457808 */ /* 0x000fe40002800000 */
[----:B------:R-:W-:Y:S02]  /*14b10*/  FMNMX.FTZ R4, R27, R4, !PT ;  /* 0x000000041b047209 */ /* 0x000fe40007810000 */
[----:B------:R-:W-:Y:S01]  /*14b20*/  ISETP.NE.AND P1, PT, R8, RZ, PT ;  /* 0x000000ff0800720c */ /* 0x000fe20003f25270 */
[----:B------:R-:W-:Y:S01]  /*14b30*/  FFMA.FTZ R8, R61, R0, -R2 ;  /* 0x000000003d087223 */ /* 0x000fe20000010802 */
[----:B------:R-:W-:-:S02]  /*14b40*/  FSEL R61, R31, -INF , P6 ;  /* 0xff8000001f3d7808 */ /* 0x000fc40003000000 */
[----:B------:R-:W-:Y:S01]  /*14b50*/  FMNMX.FTZ R4, R69, R4, !PT ;  /* 0x0000000445047209 */ /* 0x000fe20007810000 */
[----:B------:R-:W-:-:S03]  /*14b60*/  FFMA.FTZ R202, R89, R0, -R2 ;  /* 0x0000000059ca7223 */ /* 0x000fc60000010802 */
[----:B------:R-:W-:Y:S01]  /*14b70*/  FMNMX.FTZ R4, R61, R4, !PT ;  /* 0x000000043d047209 */ /* 0x000fe20007810000 */
[----:B------:R-:W-:-:S04]  /*14b80*/  FFMA.FTZ R89, R93, R0, -R2 ;  /* 0x000000005d597223 */ /* 0x000fc80000010802 */
[----:B------:R-:W0:Y:S02]  /*14b90*/  SHFL.BFLY PT, R93, R4, 0x2, 0x1f ;  /* 0x0c401f00045d7f89 */ /* 0x000e2400000e0000 */
[----:B0-----:R-:W-:-:S05]  /*14ba0*/  FMNMX.FTZ R93, R4, R93, !PT ;  /* 0x0000005d045d7209 */ /* 0x001fca0007810000 */
[----:B------:R-:W0:Y:S01]  /*14bb0*/  SHFL.BFLY PT, R4, R93, 0x1, 0x1f ;  /* 0x0c201f005d047f89 */ /* 0x000e2200000e0000 */
[-CC-:B------:R-:W-:Y:S01]  /*14bc0*/  FFMA.FTZ R200, R123, R0.reuse, -R2.reuse ;  /* 0x000000007bc87223 */ /* 0x180fe20000010802 */
[-CC-:B------:R-:W-:Y:S01]  /*14bd0*/  FFMA.FTZ R37, R121, R0.reuse, -R2.reuse ;  /* 0x0000000079257223 */ /* 0x180fe20000010802 */
[----:B------:R1:W-:Y:S01]  /*14be0*/  MUFU.EX2 R39, R6 ;  /* 0x0000000600277308 */ /* 0x0003e20000000800 */
[-CC-:B------:R-:W-:Y:S01]  /*14bf0*/  FFMA.FTZ R77, R77, R0.reuse, -R2.reuse ;  /* 0x000000004d4d7223 */ /* 0x180fe20000010802 */
[----:B------:R-:W-:-:S06]  /*14c00*/  FFMA.FTZ R196, R101, R0, -R2 ;  /* 0x0000000065c47223 */ /* 0x000fcc0000010802 */
[----:B------:R-:W-:Y:S08]  /*14c10*/  MUFU.EX2 R200, R200 ;  /* 0x000000c800c87308 */ /* 0x000ff00000000800 */
[----:B------:R-:W2:Y:S01]  /*14c20*/  MUFU.EX2 R37, R37 ;  /* 0x0000002500257308 */ /* 0x000ea20000000800 */
[----:B0-----:R-:W-:-:S04]  /*14c30*/  FMNMX.FTZ R4, R93, R4, !PT ;  /* 0x000000045d047209 */ /* 0x001fc80007810000 */
[C---:B------:R-:W-:Y:S01]  /*14c40*/  FSETP.NEU.FTZ.AND P2, PT, R4.reuse, -INF , PT ;  /* 0xff8000000400780b */ /* 0x040fe20003f5d000 */
[-C--:B-1----:R-:W-:Y:S02]  /*14c50*/  FMUL.FTZ R6, R4, R0.reuse ;  /* 0x0000000004067220 */ /* 0x082fe40000410000 */
[----:B------:R-:W0:Y:S01]  /*14c60*/  MUFU.EX2 R202, R202 ;  /* 0x000000ca00ca7308 */ /* 0x000e220000000800 */
[-CC-:B------:R-:W-:Y:S02]  /*14c70*/  FFMA.FTZ R190, R57, R0.reuse, -R2.reuse ;  /* 0x0000000039be7223 */ /* 0x180fe40000010802 */
[----:B------:R-:W-:Y:S01]  /*14c80*/  FSEL R28, R6, RZ, P2 ;  /* 0x000000ff061c7208 */ /* 0x000fe20001000000 */
[-CC-:B------:R-:W-:Y:S01]  /*14c90*/  FFMA.FTZ R192, R95, R0.reuse, -R2.reuse ;  /* 0x000000005fc07223 */ /* 0x180fe20000010802 */
[-CC-:B------:R-:W-:Y:S01]  /*14ca0*/  FFMA.FTZ R184, R65, R0.reuse, -R2.reuse ;  /* 0x0000000041b87223 */ /* 0x180fe20000010802 */
[-CC-:B------:R-:W-:Y:S02]  /*14cb0*/  FFMA.FTZ R57, R73, R0.reuse, -R2.reuse ;  /* 0x0000000049397223 */ /* 0x180fe40000010802 */
[----:B------:R-:W1:Y:S01]  /*14cc0*/  MUFU.EX2 R77, R77 ;  /* 0x0000004d004d7308 */ /* 0x000e620000000800 */
        /* <DEDUP_REMOVED lines=13> */
[-C--:B------:R-:W-:Y:S01]  /*14da0*/  FFMA.FTZ R95, R117, R0.reuse, -R2 ;  /* 0x00000000755f7223 */ /* 0x080fe20000010802 */
[-CC-:B------:R-:W-:Y:S01]  /*14db0*/  FFMA.FTZ R201, R7, R0.reuse, -R28.reuse ;  /* 0x0000000007c97223 */ /* 0x180fe2000001081c */
[-CC-:B------:R-:W-:Y:S01]  /*14dc0*/  FFMA.FTZ R2, R75, R0.reuse, -R28.reuse ;  /* 0x000000004b027223 */ /* 0x180fe2000001081c */
[----:B------:R-:W3:Y:S01]  /*14dd0*/  MUFU.EX2 R196, R196 ;  /* 0x000000c400c47308 */ /* 0x000ee20000000800 */
[-CC-:B------:R-:W-:Y:S01]  /*14de0*/  FFMA.FTZ R203, R9, R0.reuse, -R28.reuse ;  /* 0x0000000009cb7223 */ /* 0x180fe2000001081c */
[----:B--2---:R-:W-:Y:S01]  /*14df0*/  FADD.FTZ R7, R200, R37 ;  /* 0x00000025c8077221 */ /* 0x004fe20000010000 */
[----:B------:R-:W-:-:S05]  /*14e00*/  FFMA.FTZ R6, R79, R0, -R28 ;  /* 0x000000004f067223 */ /* 0x000fca000001081c */
[----:B------:R-:W2:Y:S01]  /*14e10*/  MUFU.EX2 R89, R89 ;  /* 0x0000005900597308 */ /* 0x000ea20000000800 */
[----:B0-----:R-:W-:Y:S01]  /*14e20*/  FADD.FTZ R26, R202, R7 ;  /* 0x00000007ca1a7221 */ /* 0x001fe20000010000 */
[----:B------:R-:W-:-:S06]  /*14e30*/  FFMA.FTZ R197, R11, R0, -R28 ;  /* 0x000000000bc57223 */ /* 0x000fcc000001081c */
[----:B------:R-:W-:Y:S08]  /*14e40*/  MUFU.EX2 R201, R201 ;  /* 0x000000c900c97308 */ /* 0x000ff00000000800 */
[----:B------:R-:W0:Y:S01]  /*14e50*/  MUFU.EX2 R2, R2 ;  /* 0x0000000200027308 */ /* 0x000e220000000800 */
[----:B-1----:R-:W-:-:S07]  /*14e60*/  FADD.FTZ R7, R77, R26 ;  /* 0x0000001a4d077221 */ /* 0x002fce0000010000 */
[----:B------:R-:W1:Y:S08]  /*14e70*/  MUFU.EX2 R198, R198 ;  /* 0x000000c600c67308 */ /* 0x000e700000000800 */
[----:B------:R-:W4:Y:S01]  /*14e80*/  MUFU.EX2 R203, R203 ;  /* 0x000000cb00cb7308 */ /* 0x000f220000000800 */
[----:B---3--:R-:W-:-:S07]  /*14e90*/  FADD.FTZ R26, R196, R7 ;  /* 0x00000007c41a7221 */ /* 0x008fce0000010000 */
[----:B------:R-:W3:Y:S01]  /*14ea0*/  MUFU.EX2 R81, R81 ;  /* 0x0000005100517308 */ /* 0x000ee20000000800 */
[----:B------:R-:W-:-:S07]  /*14eb0*/  FFMA.FTZ R199, R13, R0, -R28 ;  /* 0x000000000dc77223 */ /* 0x000fce000001081c */
[----:B------:R-:W5:Y:S01]  /*14ec0*/  MUFU.EX2 R6, R6 ;  /* 0x0000000600067308 */ /* 0x000f620000000800 */
[----:B--2---:R-:W-:-:S07]  /*14ed0*/  FADD.FTZ R7, R89, R26 ;  /* 0x0000001a59077221 */ /* 0x004fce0000010000 */
[----:B------:R2:W-:Y:S01]  /*14ee0*/  MUFU.EX2 R31, R8 ;  /* 0x00000008001f7308 */ /* 0x0005e20000000800 */
[----:B0-----:R-:W-:-:S07]  /*14ef0*/  FADD.FTZ R30, R201, R2 ;  /* 0x00000002c91e7221 */ /* 0x001fce0000010000 */
[----:B------:R-:W0:Y:S01]  /*14f00*/  MUFU.EX2 R192, R192 ;  /* 0x000000c000c07308 */ /* 0x000e220000000800 */
[-CC-:B--2---:R-:W-:Y:S01]  /*14f10*/  FFMA.FTZ R8, R67, R0.reuse, -R28.reuse ;  /* 0x0000000043087223 */ /* 0x184fe2000001081c */
[----:B------:R-:W-:-:S06]  /*14f20*/  FFMA.FTZ R10, R71, R0, -R28 ;  /* 0x00000000470a7223 */ /* 0x000fcc000001081c */
[----:B------:R-:W2:Y:S01]  /*14f30*/  MUFU.EX2 R197, R197 ;  /* 0x000000c500c57308 */ /* 0x000ea20000000800 */
[----:B-1----:R-:W-:Y:S01]  /*14f40*/  FADD.FTZ R32, R198, R7 ;  /* 0x00000007c6207221 */ /* 0x002fe20000010000 */
[----:B----4-:R-:W-:-:S06]  /*14f50*/  FADD.FTZ R7, R203, R30 ;  /* 0x0000001ecb077221 */ /* 0x010fcc0000010000 */
[----:B------:R-:W1:Y:S01]  /*14f60*/  MUFU.EX2 R91, R91 ;  /* 0x0000005b005b7308 */ /* 0x000e620000000800 */
[----:B------:R-:W-:-:S07]  /*14f70*/  FFMA.FTZ R193, R15, R0, -R28 ;  /* 0x000000000fc17223 */ /* 0x000fce000001081c */
[----:B------:R-:W4:Y:S01]  /*14f80*/  MUFU.EX2 R8, R8 ;  /* 0x0000000800087308 */ /* 0x000f220000000800 */
[----:B---3--:R-:W-:Y:S01]  /*14f90*/  FADD.FTZ R9, R81, R32 ;  /* 0x0000002051097221 */ /* 0x008fe20000010000 */
[----:B-----5:R-:W-:-:S06]  /*14fa0*/  FADD.FTZ R30, R6, R7 ;  /* 0x00000007061e7221 */ /* 0x020fcc0000010000 */
[----:B------:R-:W3:Y:S01]  /*14fb0*/  MUFU.EX2 R194, R194 ;  /* 0x000000c200c27308 */ /* 0x000ee20000000800 */
[----:B------:R-:W-:-:S07]  /*14fc0*/  FFMA.FTZ R12, R59, R0, -R28 ;  /* 0x000000003b0c7223 */ /* 0x000fce000001081c */
[----:B------:R-:W5:Y:S01]  /*14fd0*/  MUFU.EX2 R199, R199 ;  /* 0x000000c700c77308 */ /* 0x000f620000000800 */
[----:B0-----:R-:W-:Y:S01]  /*14fe0*/  FADD.FTZ R32, R192, R9 ;  /* 0x00000009c0207221 */ /* 0x001fe20000010000 */
[----:B--2---:R-:W-:-:S06]  /*14ff0*/  FADD.FTZ R7, R197, R30 ;  /* 0x0000001ec5077221 */ /* 0x004fcc0000010000 */
[----:B------:R-:W0:Y:S01]  /*15000*/  MUFU.EX2 R10, R10 ;  /* 0x0000000a000a7308 */ /* 0x000e220000000800 */
[----:B------:R-:W-:Y:S01]  /*15010*/  FFMA.FTZ R195, R21, R0, -R28 ;  /* 0x0000000015c37223 */ /* 0x000fe2000001081c */
[----:B-1----:R-:W-:-:S06]  /*15020*/  FADD.FTZ R9, R91, R32 ;  /* 0x000000205b097221 */ /* 0x002fcc0000010000 */
[----:B------:R-:W1:Y:S01]  /*15030*/  MUFU.EX2 R188, R188 ;  /* 0x000000bc00bc7308 */ /* 0x000e620000000800 */
[----:B----4-:R-:W-:Y:S01]  /*15040*/  FADD.FTZ R30, R8, R7 ;  /* 0x00000007081e7221 */ /* 0x010fe20000010000 */
[----:B------:R-:W-:-:S06]  /*15050*/  FFMA.FTZ R14, R63, R0, -R28 ;  /* 0x000000003f0e7223 */ /* 0x000fcc000001081c */
[----:B------:R-:W2:Y:S01]  /*15060*/  MUFU.EX2 R193, R193 ;  /* 0x000000c100c17308 */ /* 0x000ea20000000800 */
[----:B---3--:R-:W-:Y:S01]  /*15070*/  FADD.FTZ R32, R194, R9 ;  /* 0x00000009c2207221 */ /* 0x008fe20000010000 */
[----:B-----5:R-:W-:-:S06]  /*15080*/  FADD.FTZ R7, R199, R30 ;  /* 0x0000001ec7077221 */ /* 0x020fcc0000010000 */
[----:B------:R-:W3:Y:S01]  /*15090*/  MUFU.EX2 R12, R12 ;  /* 0x0000000c000c7308 */ /* 0x000ee20000000800 */
[----:B------:R-:W-:Y:S01]  /*150a0*/  FFMA.FTZ R189, R49, R0, -R28 ;  /* 0x0000000031bd7223 */ /* 0x000fe2000001081c */
[----:B------:R-:W-:-:S06]  /*150b0*/  FADD.FTZ R9, R39, R32 ;  /* 0x0000002027097221 */ /* 0x000fcc0000010000 */
[----:B------:R-:W4:Y:S01]  /*150c0*/  MUFU.EX2 R190, R190 ;  /* 0x000000be00be7308 */ /* 0x000f220000000800 */
[----:B0-----:R-:W-:Y:S01]  /*150d0*/  FADD.FTZ R32, R10, R7 ;  /* 0x000000070a207221 */ /* 0x001fe20000010000 */
[----:B------:R-:W-:-:S06]  /*150e0*/  FFMA.FTZ R20, R51, R0, -R28 ;  /* 0x0000000033147223 */ /* 0x000fcc000001081c */
[----:B------:R-:W0:Y:S01]  /*150f0*/  MUFU.EX2 R195, R195 ;  /* 0x000000c300c37308 */ /* 0x000e220000000800 */
[----:B------:R-:W-:Y:S02]  /*15100*/  @!P1 VIADD R3, R3, 0x36840 ;  /* 0x0003684003039836 */ /* 0x000fe40000000000 */
[----:B-1----:R-:W-:-:S05]  /*15110*/  FADD.FTZ R34, R188, R9 ;  /* 0x00000009bc227221 */ /* 0x002fca0000010000 */
[----:B------:R-:W1:Y:S01]  /*15120*/  MUFU.EX2 R53, R53 ;  /* 0x0000003500357308 */ /* 0x000e620000000800 */
[----:B--2---:R-:W-:Y:S01]  /*15130*/  FADD.FTZ R7, R193, R32 ;  /* 0x00000020c1077221 */ /* 0x004fe20000010000 */
[----:B------:R-:W-:-:S06]  /*15140*/  FFMA.FTZ R191, R41, R0, -R28 ;  /* 0x0000000029bf7223 */ /* 0x000fcc000001081c */
[----:B------:R-:W2:Y:S01]  /*15150*/  MUFU.EX2 R14, R14 ;  /* 0x0000000e000e7308 */ /* 0x000ea20000000800 */
[----:B------:R-:W-:Y:S01]  /*15160*/  @!P1 PRMT R3, RZ, 0x654, R3 ;  /* 0x00000654ff039816 */ /* 0x000fe20000000003 */
[----:B------:R-:W-:-:S06]  /*15170*/  FADD.FTZ R9, R31, R34 ;  /* 0x000000221f097221 */ /* 0x000fcc0000010000 */
[----:B------:R-:W5:Y:S01]  /*15180*/  MUFU.EX2 R184, R184 ;  /* 0x000000b800b87308 */ /* 0x000f620000000800 */
[----:B---3--:R-:W-:Y:S01]  /*15190*/  FADD.FTZ R32, R12, R7 ;  /* 0x000000070c207221 */ /* 0x008fe20000010000 */
[----:B------:R-:W-:Y:S01]  /*151a0*/  FFMA.FTZ R24, R55, R0, -R28 ;  /* 0x0000000037187223 */ /* 0x000fe2000001081c */
[----:B------:R0:W-:Y:S05]  /*151b0*/  @!P1 SYNCS.ARRIVE.TRANS64.RED.A1T0 RZ, [R3+URZ], RZ ;  /* 0x000000ff03ff99a7 */ /* 0x0001ea000810043f */
[----:B------:R-:W3:Y:S01]  /*151c0*/  MUFU.EX2 R189, R189 ;  /* 0x000000bd00bd7308 */ /* 0x000ee20000000800 */
[----:B----4-:R-:W-:-:S07]  /*151d0*/  FADD.FTZ R34, R190, R9 ;  /* 0x00000009be227221 */ /* 0x010fce0000010000 */
[----:B------:R-:W4:Y:S01]  /*151e0*/  MUFU.EX2 R57, R57 ;  /* 0x0000003900397308 */ /* 0x000f220000000800 */
[----:B0-----:R-:W-:Y:S01]  /*151f0*/  FADD.FTZ R3, R195, R32 ;  /* 0x00000020c3037221 */ /* 0x001fe20000010000 */
[----:B------:R-:W-:-:S06]  /*15200*/  FFMA.FTZ R185, R45, R0, -R28 ;  /* 0x000000002db97223 */ /* 0x000fcc000001081c */
[----:B------:R-:W0:Y:S01]  /*15210*/  MUFU.EX2 R20, R20 ;  /* 0x0000001400147308 */ /* 0x000e220000000800 */
[----:B-1----:R-:W-:Y:S01]  /*15220*/  FADD.FTZ R7, R53, R34 ;  /* 0x0000002235077221 */ /* 0x002fe20000010000 */
[----:B--2---:R-:W-:-:S06]  /*15230*/  FADD.FTZ R34, R14, R3 ;  /* 0x000000030e227221 */ /* 0x004fcc0000010000 */
[----:B------:R-:W1:Y:S01]  /*15240*/  MUFU.EX2 R186, R186 ;  /* 0x000000ba00ba7308 */ /* 0x000e620000000800 */
[----:B------:R-:W-:-:S07]  /*15250*/  FFMA.FTZ R26, R43, R0, -R28 ;  /* 0x000000002b1a7223 */ /* 0x000fce000001081c */
[----:B------:R-:W2:Y:S01]  /*15260*/  MUFU.EX2 R191, R191 ;  /* 0x000000bf00bf7308 */ /* 0x000ea20000000800 */
[----:B-----5:R-:W-:Y:S01]  /*15270*/  FADD.FTZ R36, R184, R7 ;  /* 0x00000007b8247221 */ /* 0x020fe20000010000 */
[----:B---3--:R-:W-:-:S06]  /*15280*/  FADD.FTZ R3, R189, R34 ;  /* 0x00000022bd037221 */ /* 0x008fcc0000010000 */
[----:B------:R-:W3:Y:S01]  /*15290*/  MUFU.EX2 R65, R65 ;  /* 0x0000004100417308 */ /* 0x000ee20000000800 */
[----:B------:R-:W-:-:S07]  /*152a0*/  FFMA.FTZ R33, R33, R0, -R28 ;  /* 0x0000000021217223 */ /* 0x000fce000001081c */
[----:B------:R-:W5:Y:S01]  /*152b0*/  MUFU.EX2 R24, R24 ;  /* 0x0000001800187308 */ /* 0x000f620000000800 */
[----:B----4-:R-:W-:Y:S01]  /*152c0*/  FADD.FTZ R7, R57, R36 ;  /* 0x0000002439077221 */ /* 0x010fe20000010000 */
[----:B0-----:R-:W-:-:S06]  /*152d0*/  FADD.FTZ R34, R20, R3 ;  /* 0x0000000314227221 */ /* 0x001fcc0000010000 */
[----:B------:R-:W0:Y:S08]  /*152e0*/  MUFU.EX2 R180, R180 ;  /* 0x000000b400b47308 */ /* 0x000e300000000800 */
[----:B------:R-:W4:Y:S01]  /*152f0*/  MUFU.EX2 R185, R185 ;  /* 0x000000b900b97308 */ /* 0x000f220000000800 */
[----:B------:R-:W-:Y:S01]  /*15300*/  FFMA.FTZ R47, R47, R0, -R28 ;  /* 0x000000002f2f7223 */ /* 0x000fe2000001081c */
[----:B-1----:R-:W-:-:S06]  /*15310*/  FADD.FTZ R36, R186, R7 ;  /* 0x00000007ba247221 */ /* 0x002fcc0000010000 */
[----:B------:R-:W1:Y:S01]  /*15320*/  MUFU.EX2 R73, R73 ;  /* 0x0000004900497308 */ /* 0x000e620000000800 */
[----:B--2---:R-:W-:Y:S01]  /*15330*/  FADD.FTZ R3, R191, R34 ;  /* 0x00000022bf037221 */ /* 0x004fe20000010000 */
[----:B------:R-:W-:-:S06]  /*15340*/  FFMA.FTZ R25, R25, R0, -R28 ;  /* 0x0000000019197223 */ /* 0x000fcc000001081c */
[----:B------:R-:W2:Y:S01]  /*15350*/  MUFU.EX2 R26, R26 ;  /* 0x0000001a001a7308 */ /* 0x000ea20000000800 */
[----:B---3--:R-:W-:Y:S01]  /*15360*/  FADD.FTZ R7, R65, R36 ;  /* 0x0000002441077221 */ /* 0x008fe20000010000 */
[----:B-----5:R-:W-:-:S06]  /*15370*/  FADD.FTZ R34, R24, R3 ;  /* 0x0000000318227221 */ /* 0x020fcc0000010000 */
[----:B------:R-:W3:Y:S08]  /*15380*/  MUFU.EX2 R182, R182 ;  /* 0x000000b600b67308 */ /* 0x000ef00000000800 */
[----:B------:R-:W5:Y:S01]  /*15390*/  MUFU.EX2 R33, R33 ;  /* 0x0000002100217308 */ /* 0x000f620000000800 */
[----:B------:R-:W-:Y:S01]  /*153a0*/  FFMA.FTZ R35, R35, R0, -R28 ;  /* 0x0000000023237223 */ /* 0x000fe2000001081c */
[----:B0-----:R-:W-:-:S06]  /*153b0*/  FADD.FTZ R36, R180, R7 ;  /* 0x00000007b4247221 */ /* 0x001fcc0000010000 */
[----:B------:R-:W0:Y:S01]  /*153c0*/  MUFU.EX2 R85, R85 ;  /* 0x0000005500557308 */ /* 0x000e220000000800 */
[----:B----4-:R-:W-:Y:S01]  /*153d0*/  FADD.FTZ R3, R185, R34 ;  /* 0x00000022b9037221 */ /* 0x010fe20000010000 */
[----:B------:R-:W-:-:S06]  /*153e0*/  FFMA.FTZ R29, R29, R0, -R28 ;  /* 0x000000001d1d7223 */ /* 0x000fcc000001081c */
[----:B------:R-:W4:Y:S01]  /*153f0*/  MUFU.EX2 R30, R47 ;  /* 0x0000002f001e7308 */ /* 0x000f220000000800 */
[----:B-1----:R-:W-:Y:S01]  /*15400*/  FADD.FTZ R7, R73, R36 ;  /* 0x0000002449077221 */ /* 0x002fe20000010000 */
[----:B--2---:R-:W-:-:S06]  /*15410*/  FADD.FTZ R34, R26, R3 ;  /* 0x000000031a227221 */ /* 0x004fcc0000010000 */
[----:B------:R-:W1:Y:S01]  /*15420*/  MUFU.EX2 R25, R25 ;  /* 0x0000001900197308 */ /* 0x000e620000000800 */
[----:B------:R-:W-:Y:S01]  /*15430*/  FFMA.FTZ R83, R83, R0, -R28 ;  /* 0x0000000053537223 */ /* 0x000fe2000001081c */
[----:B---3--:R-:W-:Y:S01]  /*15440*/  FADD.FTZ R36, R182, R7 ;  /* 0x00000007b6247221 */ /* 0x008fe20000010000 */
[----:B-----5:R-:W-:-:S05]  /*15450*/  FADD.FTZ R3, R33, R34 ;  /* 0x0000002221037221 */ /* 0x020fca0000010000 */
[----:B------:R-:W2:Y:S01]  /*15460*/  MUFU.EX2 R32, R35 ;  /* 0x0000002300207308 */ /* 0x000ea20000000800 */
[-CC-:B------:R-:W-:Y:S01]  /*15470*/  FFMA.FTZ R87, R87, R0.reuse, -R28.reuse ;  /* 0x0000000057577223 */ /* 0x180fe2000001081c */
[-CC-:B------:R-:W-:Y:S01]  /*15480*/  FFMA.FTZ R27, R27, R0.reuse, -R28.reuse ;  /* 0x000000001b1b7223 */ /* 0x180fe2000001081c */
[-CC-:B------:R-:W-:Y:S01]  /*15490*/  FFMA.FTZ R69, R69, R0.reuse, -R28.reuse ;  /* 0x0000000045457223 */ /* 0x180fe2000001081c */
[----:B------:R-:W-:-:S04]  /*154a0*/  FFMA.FTZ R61, R61, R0, -R28 ;  /* 0x000000003d3d7223 */ /* 0x000fc8000001081c */
[----:B------:R-:W3:Y:S01]  /*154b0*/  MUFU.EX2 R29, R29 ;  /* 0x0000001d001d7308 */ /* 0x000ee20000000800 */
[----:B0-----:R-:W-:Y:S01]  /*154c0*/  FADD.FTZ R7, R85, R36 ;  /* 0x0000002455077221 */ /* 0x001fe20000010000 */
[----:B----4-:R-:W-:-:S06]  /*154d0*/  FADD.FTZ R36, R30, R3 ;  /* 0x000000031e247221 */ /* 0x010fcc0000010000 */
[----:B------:R-:W0:Y:S01]  /*154e0*/  MUFU.EX2 R28, R83 ;  /* 0x00000053001c7308 */ /* 0x000e220000000800 */
[----:B-1----:R-:W-:-:S07]  /*154f0*/  FADD.FTZ R3, R25, R36 ;  /* 0x0000002419037221 */ /* 0x002fce0000010000 */
[----:B------:R-:W1:Y:S01]  /*15500*/  MUFU.EX2 R176, R176 ;  /* 0x000000b000b07308 */ /* 0x000e620000000800 */
[----:B--2---:R-:W-:-:S07]  /*15510*/  FADD.FTZ R36, R32, R3 ;  /* 0x0000000320247221 */ /* 0x004fce0000010000 */
[----:B------:R-:W2:Y:S01]  /*15520*/  MUFU.EX2 R87, R87 ;  /* 0x0000005700577308 */ /* 0x000ea20000000800 */
[----:B---3--:R-:W-:-:S07]  /*15530*/  FADD.FTZ R3, R29, R36 ;  /* 0x000000241d037221 */ /* 0x008fce0000010000 */
[----:B------:R-:W3:Y:S01]  /*15540*/  MUFU.EX2 R93, R115 ;  /* 0x00000073005d7308 */ /* 0x000ee20000000800 */
[----:B------:R-:W-:-:S07]  /*15550*/  F2FP.BF16.F32.PACK_AB R201, R2, R201 ;  /* 0x000000c902c9723e */ /* 0x000fce00000010ff */
[----:B------:R-:W4:Y:S01]  /*15560*/  MUFU.EX2 R34, R27 ;  /* 0x0000001b00227308 */ /* 0x000f220000000800 */
[----:B0-----:R-:W-:-:S07]  /*15570*/  FADD.FTZ R36, R28, R3 ;  /* 0x000000031c247221 */ /* 0x001fce0000010000 */
[----:B------:R-:W0:Y:S01]  /*15580*/  MUFU.EX2 R178, R178 ;  /* 0x000000b200b27308 */ /* 0x000e220000000800 */
[----:B------:R-:W-:-:S07]  /*15590*/  ISETP.GE.AND P2, PT, R153, 0x71, PT ;  /* 0x000000719900780c */ /* 0x000fce0003f46270 */
[----:B------:R-:W5:Y:S01]  /*155a0*/  MUFU.EX2 R69, R69 ;  /* 0x0000004500457308 */ /* 0x000f620000000800 */
[----:B-1----:R-:W-:Y:S01]  /*155b0*/  FADD.FTZ R38, R176, R7 ;  /* 0x00000007b0267221 */ /* 0x002fe20000010000 */
[----:B--2---:R-:W-:-:S06]  /*155c0*/  FADD.FTZ R3, R87, R36 ;  /* 0x0000002457037221 */ /* 0x004fcc0000010000 */
[----:B------:R-:W1:Y:S08]  /*155d0*/  MUFU.EX2 R95, R95 ;  /* 0x0000005f005f7308 */ /* 0x000e700000000800 */
[----:B------:R-:W2:Y:S01]  /*155e0*/  MUFU.EX2 R2, R61 ;  /* 0x0000003d00027308 */ /* 0x000ea20000000800 */
[----:B------:R-:W-:Y:S01]  /*155f0*/  F2FP.BF16.F32.PACK_AB R203, R6, R203 ;  /* 0x000000cb06cb723e */ /* 0x000fe200000010ff */
[----:B---3--:R-:W-:Y:S01]  /*15600*/  FADD.FTZ R7, R93, R38 ;  /* 0x000000265d077221 */ /* 0x008fe20000010000 */
[----:B----4-:R-:W-:Y:S01]  /*15610*/  FADD.FTZ R6, R34, R3 ;  /* 0x0000000322067221 */ /* 0x010fe20000010000 */
[----:B------:R-:W-:Y:S02]  /*15620*/  BSSY B0, `(.L_x_792) ;  /* 0x0000587000007945 */ /* 0x000fe40003800000 */
[----:B0-----:R-:W-:Y:S01]  /*15630*/  FADD.FTZ R38, R178, R7 ;  /* 0x00000007b2267221 */ /* 0x001fe20000010000 */
[----:B-----5:R-:W-:Y:S01]  /*15640*/  FADD.FTZ R3, R69, R6 ;  /* 0x0000000645037221 */ /* 0x020fe20000010000 */
[----:B------:R-:W-:Y:S01]  /*15650*/  F2FP.BF16.F32.PACK_AB R195, R14, R195 ;  /* 0x000000c30ec3723e */ /* 0x000fe200000010ff */
[--C-:B------:R-:W-:Y:S01]  /*15660*/  IMAD.MOV.U32 R118, RZ, RZ, R119.reuse ;  /* 0x000000ffff767224 */ /* 0x100fe200078e0077 */
[----:B------:R-:W-:Y:S01]  /*15670*/  F2FP.BF16.F32.PACK_AB R200, R37, R200 ;  /* 0x000000c825c8723e */ /* 0x000fe200000010ff */
[----:B-1----:R-:W-:Y:S01]  /*15680*/  FADD.FTZ R15, R95, R38 ;  /* 0x000000265f0f7221 */ /* 0x002fe20000010000 */
[----:B------:R-:W-:Y:S01]  /*15690*/  F2FP.BF16.F32.PACK_AB R202, R77, R202 ;  /* 0x000000ca4dca723e */ /* 0x000fe200000010ff */
[--C-:B------:R-:W-:Y:S01]  /*156a0*/  IMAD.MOV.U32 R117, RZ, RZ, R119.reuse ;  /* 0x000000ffff757224 */ /* 0x100fe200078e0077 */
[----:B------:R-:W-:Y:S01]  /*156b0*/  F2FP.BF16.F32.PACK_AB R196, R89, R196 ;  /* 0x000000c459c4723e */ /* 0x000fe200000010ff */
[----:B------:R-:W-:Y:S01]  /*156c0*/  IMAD.MOV.U32 R116, RZ, RZ, R119 ;  /* 0x000000ffff747224 */ /* 0x000fe200078e0077 */
[----:B------:R-:W-:Y:S01]  /*156d0*/  F2FP.BF16.F32.PACK_AB R198, R81, R198 ;  /* 0x000000c651c6723e */ /* 0x000fe200000010ff */
[----:B--2---:R-:W-:Y:S01]  /*156e0*/  FADD.FTZ R14, R2, R3 ;  /* 0x00000003020e7221 */ /* 0x004fe20000010000 */
[----:B------:R-:W-:Y:S01]  /*156f0*/  F2FP.BF16.F32.PACK_AB R192, R91, R192 ;  /* 0x000000c05bc0723e */ /* 0x000fe200000010ff */
[----:B------:R-:W-:Y:S01]  /*15700*/  IMAD.MOV.U32 R3, RZ, RZ, 0x3f800000 ;  /* 0x3f800000ff037424 */ /* 0x000fe200078e00ff */
[----:B------:R-:W-:Y:S01]  /*15710*/  F2FP.BF16.F32.PACK_AB R194, R39, R194 ;  /* 0x000000c227c2723e */ /* 0x000fe200000010ff */
[--C-:B------:R-:W-:Y:S01]  /*15720*/  IMAD.MOV.U32 R115, RZ, RZ, R119.reuse ;  /* 0x000000ffff737224 */ /* 0x100fe200078e0077 */
        /* <DEDUP_REMOVED lines=165> */
[----:B------:R-:W-:-:S07]  /*16180*/  CS2R R24, SRZ ;  /* 0x0000000000187805 */ /* 0x000fce000001ff00 */
.L_x_804:
[----:B------:R-:W-:-:S05]  /*16190*/  VIADD R0, R10, 0x1 ;  /* 0x000000010a007836 */ /* 0x000fca0000000000 */
[----:B------:R-:W-:-:S04]  /*161a0*/  ISETP.NE.AND P2, PT, R0, 0x2, PT ;  /* 0x000000020000780c */ /* 0x000fc80003f45270 */
[----:B------:R-:W-:Y:S02]  /*161b0*/  SEL R4, RZ, 0x1, P2 ;  /* 0x00000001ff047807 */ /* 0x000fe40001000000 */
[----:B------:R-:W-:Y:S02]  /*161c0*/  SEL R215, R0, RZ, P2 ;  /* 0x000000ff00d77207 */ /* 0x000fe40001000000 */
[----:B------:R-:W-:Y:S01]  /*161d0*/  LOP3.LUT R217, R9, R4, RZ, 0x3c, !PT ;  /* 0x0000000409d97212 */ /* 0x000fe200078e3cff */
[----:B------:R-:W-:Y:S06]  /*161e0*/  @!P0 BRA `(.L_x_794) ;  /* 0x0000000000048947 */ /* 0x000fec0003800000 */
[----:B------:R-:W-:Y:S01]  /*161f0*/  BPT.TRAP 0x1 ;  /* 0x000000040000795c */ /* 0x000fe20000300000 */
.L_x_794:
[----:B------:R-:W-:Y:S01]  /*16200*/  IMAD R11, R215, 0x8, R16 ;  /* 0x00000008d70b7824 */ /* 0x000fe200078e0210 */
[----:B------:R-:W-:-:S04]  /*16210*/  SHF.L.U32 R4, R217, 0x1f, RZ ;  /* 0x0000001fd9047819 */ /* 0x000fc800000006ff */
[----:B------:R0:W1:Y:S01]  /*16220*/  SYNCS.PHASECHK.TRANS64.TRYWAIT P2, [R11+URZ+0x36830], R4 ;  /* 0x036830040b0075a7 */ /* 0x000062000804017f */
[----:B------:R-:W-:Y:S05]  /*16230*/  @!P0 BRA `(.L_x_795) ;  /* 0x0000000000048947 */ /* 0x000fea0003800000 */
[----:B------:R-:W-:Y:S01]  /*16240*/  BPT.TRAP 0x1 ;  /* 0x000000040000795c */ /* 0x000fe20000300000 */
.L_x_795:
[----:B------:R-:W-:Y:S01]  /*16250*/  IMAD R0, R215, 0xa80, R218 ;  /* 0x00000a80d7007824 */ /* 0x000fe200078e02da */
[----:B------:R-:W-:Y:S03]  /*16260*/  BSSY B1, `(.L_x_796) ;  /* 0x0000006000017945 */ /* 0x000fe60003800000 */
[C---:B------:R-:W-:Y:S02]  /*16270*/  VIADD R20, R0.reuse, 0x80 ;  /* 0x0000008000147836 */ /* 0x040fe40000000000 */
[----:B------:R-:W-:Y:S01]  /*16280*/  VIADD R120, R0, 0x100 ;  /* 0x0000010000787836 */ /* 0x000fe20000000000 */
[----:B-1----:R-:W-:Y:S06]  /*16290*/  @P2 BRA `(.L_x_797) ;  /* 0x0000000000082947 */ /* 0x002fec0003800000 */
[----:B------:R-:W1:Y:S02]  /*162a0*/  SYNCS.PHASECHK.TRANS64.TRYWAIT P2, [R11+URZ+0x36830], R4 ;  /* 0x036830040b0075a7 */ /* 0x000e64000804017f */
[----:B-1----:R-:W-:Y:S05]  /*162b0*/  @!P2 BRA `(.L_x_798) ;  /* 0x0000010400d0a947 */ /* 0x002fea0003800000 */
.L_x_797:
[----:B------:R-:W-:Y:S05]  /*162c0*/  BSYNC B1 ;  /* 0x0000000000017941 */ /* 0x000fea0003800000 */
.L_x_796:
[----:B------:R-:W2:Y:S04]  /*162d0*/  LDL.64 R12, [R1+0x48] ;  /* 0x00004800010c7983 */ /* 0x000ea80000100a00 */
[----:B------:R-:W3:Y:S01]  /*162e0*/  LDL.64 R122, [R1] ;  /* 0x00000000017a7983 */ /* 0x000ee20000100a00 */
[----:B------:R-:W-:Y:S01]  /*162f0*/  WARPGROUP.ARRIVE ;  /* 0x00000000000079c5 */ /* 0x000fe20000000000 */
[----:B------:R-:W-:Y:S01]  /*16300*/  IMAD.MOV.U32 R21, RZ, RZ, 0x40000040 ;  /* 0x40000040ff157424 */ /* 0x000fe200078e00ff */
[----:B------:R-:W-:-:S04]  /*16310*/  R2UR UR6, R20 ;  /* 0x00000000140672ca */ /* 0x000fc800000e0000 */
[C---:B------:R-:W-:Y:S01]  /*16320*/  R2UR UR7, R21.reuse ;  /* 0x00000000150772ca */ /* 0x040fe200000e0000 */
[----:B------:R-:W-:Y:S01]  /*16330*/  IMAD.MOV.U32 R20, RZ, RZ, R120 ;  /* 0x000000ffff147224 */ /* 0x000fe200078e0078 */
[----:B------:R-:W-:-:S04]  /*16340*/  R2UR UR19, R21 ;  /* 0x00000000151372ca */ /* 0x000fc800000e0000 */
[----:B------:R-:W-:Y:S01]  /*16350*/  R2UR UR18, R20 ;  /* 0x00000000141272ca */ /* 0x000fe200000e0000 */
[----:B------:R-:W-:Y:S01]  /*16360*/  VIADD R20, R0, 0x200 ;  /* 0x0000020000147836 */ /* 0x000fe20000000000 */
[----:B------:R-:W-:-:S04]  /*16370*/  R2UR UR15, R21 ;  /* 0x00000000150f72ca */ /* 0x000fc800000e0000 */
[----:B------:R-:W-:Y:S02]  /*16380*/  R2UR UR14, R20 ;  /* 0x00000000140e72ca */ /* 0x000fe400000e0000 */
[----:B--2---:R-:W-:Y:S01]  /*16390*/  R2UR UR42, R12 ;  /* 0x000000000c2a72ca */ /* 0x004fe200000e0000 */
[----:B------:R-:W-:Y:S01]  /*163a0*/  IMAD.MOV.U32 R12, RZ, RZ, R0 ;  /* 0x000000ffff0c7224 */ /* 0x000fe200078e0000 */
[----:B------:R-:W-:Y:S01]  /*163b0*/  R2UR UR43, R13 ;  /* 0x000000000d2b72ca */ /* 0x000fe200000e0000 */
[----:B------:R-:W-:Y:S01]  /*163c0*/  IMAD.MOV.U32 R13, RZ, RZ, 0x40000040 ;  /* 0x40000040ff0d7424 */ /* 0x000fe200078e00ff */
[----:B---3--:R-:W-:Y:S02]  /*163d0*/  R2UR UR28, R122 ;  /* 0x000000007a1c72ca */ /* 0x008fe400000e0000 */
[----:B------:R-:W-:Y:S02]  /*163e0*/  R2UR UR29, R123 ;  /* 0x000000007b1d72ca */ /* 0x000fe400000e0000 */
[----:B------:R-:W-:Y:S01]  /*163f0*/  R2UR UR26, R12 ;  /* 0x000000000c1a72ca */ /* 0x000fe200000e0000 */
[----:B------:R-:W2:Y:S01]  /*16400*/  LDL.64 R122, [R1+0x40] ;  /* 0x00004000017a7983 */ /* 0x000ea20000100a00 */
[----:B------:R-:W-:-:S07]  /*16410*/  R2UR UR27, R13 ;  /* 0x000000000d1b72ca */ /* 0x000fce00000e0000 */
[----:B------:R-:W-:Y:S02]  /*16420*/  UMOV UR24, UR28 ;  /* 0x0000001c00187c82 */ /* 0x000fe40008000000 */
[----:B------:R-:W-:-:S04]  /*16430*/  UMOV UR25, UR29 ;  /* 0x0000001d00197c82 */ /* 0x000fc80008000000 */
[----:B------:R-:W-:Y:S01]  /*16440*/  HGMMA.64x16x16.F32.BF16 R168, gdesc[UR24], RZ, !UPT, gsb0 ;  /* 0x0020000018a879f0 */ /* 0x000fe2000c0018ff */
[----:B------:R-:W-:Y:S01]  /*16450*/  UMOV UR4, UR28 ;  /* 0x0000001c00047c82 */ /* 0x000fe20008000000 */
[----:B------:R-:W-:Y:S01]  /*16460*/  UMOV UR5, UR29 ;  /* 0x0000001d00057c82 */ /* 0x000fe20008000000 */
[----:B------:R-:W-:Y:S02]  /*16470*/  WARPGROUP.DEPBAR.LE gsb0, 0x0 ;  /* 0x00008000000079c5 */ /* 0x000fe40000010000 */
[----:B------:R-:W-:-:S06]  /*16480*/  WARPGROUP.ARRIVE ;  /* 0x00000000000079c5 */ /* 0x000fcc0000000000 */
[----:B------:R-:W-:Y:S01]  /*16490*/  HGMMA.64x16x16.F32.BF16 R160, gdesc[UR4], RZ, !UPT, gsb0 ;  /* 0x0020000004a079f0 */ /* 0x000fe2000c0018ff */
[----:B------:R-:W-:Y:S01]  /*164a0*/  UMOV UR16, UR28 ;  /* 0x0000001c00107c82 */ /* 0x000fe20008000000 */
[----:B------:R-:W-:Y:S01]  /*164b0*/  UMOV UR17, UR29 ;  /* 0x0000001d00117c82 */ /* 0x000fe20008000000 */
[----:B------:R-:W-:Y:S01]  /*164c0*/  VIADD R12, R0, 0x180 ;  /* 0x00000180000c7836 */ /* 0x000fe20000000000 */
[----:B------:R-:W-:Y:S02]  /*164d0*/  WARPGROUP.DEPBAR.LE gsb0, 0x0 ;  /* 0x00008000000079c5 */ /* 0x000fe40000010000 */
[----:B------:R-:W-:-:S06]  /*164e0*/  WARPGROUP.ARRIVE ;  /* 0x00000000000079c5 */ /* 0x000fcc0000000000 */
[----:B------:R-:W-:Y:S01]  /*164f0*/  HGMMA.64x16x16.F32.BF16 R152, gdesc[UR16], RZ, !UPT, gsb0 ;  /* 0x00200000109879f0 */ /* 0x000fe2000c0018ff */
[----:B------:R-:W-:Y:S02]  /*16500*/  R2UR UR22, R12 ;  /* 0x000000000c1672ca */ /* 0x000fe400000e0000 */
[----:B------:R-:W-:Y:S01]  /*16510*/  R2UR UR23, R13 ;  /* 0x000000000d1772ca */ /* 0x000fe200000e0000 */
[----:B------:R-:W-:Y:S01]  /*16520*/  UMOV UR20, UR28 ;  /* 0x0000001c00147c82 */ /* 0x000fe20008000000 */
[----:B------:R-:W-:Y:S01]  /*16530*/  UMOV UR21, UR29 ;  /* 0x0000001d00157c82 */ /* 0x000fe20008000000 */
[----:B------:R-:W-:Y:S02]  /*16540*/  WARPGROUP.DEPBAR.LE gsb0, 0x0 ;  /* 0x00008000000079c5 */ /* 0x000fe40000010000 */
[----:B------:R-:W-:-:S08]  /*16550*/  WARPGROUP.ARRIVE ;  /* 0x00000000000079c5 */ /* 0x000fd00000000000 */
[----:B------:R-:W-:Y:S01]  /*16560*/  HGMMA.64x16x16.F32.BF16 R144, gdesc[UR20], RZ, !UPT, gsb0 ;  /* 0x00200000149079f0 */ /* 0x000fe2000c0018ff */
[----:B------:R-:W-:Y:S01]  /*16570*/  UMOV UR12, UR28 ;  /* 0x0000001c000c7c82 */ /* 0x000fe20008000000 */
[----:B------:R-:W-:Y:S01]  /*16580*/  UMOV UR13, UR29 ;  /* 0x0000001d000d7c82 */ /* 0x000fe20008000000 */
[----:B------:R-:W-:Y:S01]  /*16590*/  VIADD R120, R0, 0x280 ;  /* 0x0000028000787836 */ /* 0x000fe20000000000 */
[----:B------:R-:W-:Y:S02]  /*165a0*/  WARPGROUP.DEPBAR.LE gsb0, 0x0 ;  /* 0x00008000000079c5 */ /* 0x000fe40000010000 */
[----:B------:R-:W-:-:S06]  /*165b0*/  WARPGROUP.ARRIVE ;  /* 0x00000000000079c5 */ /* 0x000fcc0000000000 */
[----:B------:R-:W-:Y:S01]  /*165c0*/  HGMMA.64x16x16.F32.BF16 R136, gdesc[UR12], RZ, !UPT, gsb0 ;  /* 0x002000000c8879f0 */ /* 0x000fe2000c0018ff */
[----:B------:R-:W-:Y:S01]  /*165d0*/  IMAD.MOV.U32 R121, RZ, RZ, 0x40000040 ;  /* 0x40000040ff797424 */ /* 0x000fe200078e00ff */
[----:B------:R-:W-:-:S04]  /*165e0*/  R2UR UR10, R120 ;  /* 0x00000000780a72ca */ /* 0x000fc800000e0000 */
[----:B------:R-:W-:Y:S01]  /*165f0*/  R2UR UR11, R121 ;  /* 0x00000000790b72ca */ /* 0x000fe200000e0000 */
[----:B------:R-:W-:Y:S01]  /*16600*/  UMOV UR8, UR28 ;  /* 0x0000001c00087c82 */ /* 0x000fe20008000000 */
[----:B------:R-:W-:Y:S01]  /*16610*/  UMOV UR9, UR29 ;  /* 0x0000001d00097c82 */ /* 0x000fe20008000000 */
[----:B------:R-:W-:Y:S02]  /*16620*/  WARPGROUP.DEPBAR.LE gsb0, 0x0 ;  /* 0x00008000000079c5 */ /* 0x000fe40000010000 */
[----:B------:R-:W-:-:S08]  /*16630*/  WARPGROUP.ARRIVE ;  /* 0x00000000000079c5 */ /* 0x000fd00000000000 */
[----:B------:R-:W-:Y:S01]  /*16640*/  HGMMA.64x16x16.F32.BF16 R128, gdesc[UR8], RZ, !UPT, gsb0 ;  /* 0x00200000088079f0 */ /* 0x000fe2000c0018ff */
[C---:B------:R-:W-:Y:S02]  /*16650*/  VIADD R12, R0.reuse, 0x300 ;  /* 0x00000300000c7836 */ /* 0x040fe40000000000 */
[----:B------:R-:W-:Y:S02]  /*16660*/  VIADD R120, R0, 0x182 ;  /* 0x0000018200787836 */ /* 0x000fe40000000000 */
[----:B------:R-:W-:Y:S01]  /*16670*/  IMAD.MOV.U32 R121, RZ, RZ, 0x40000040 ;  /* 0x40000040ff797424 */ /* 0x000fe200078e00ff */
[----:B------:R-:W-:Y:S02]  /*16680*/  R2UR UR58, R12 ;  /* 0x000000000c3a72ca */ /* 0x000fe400000e0000 */
[----:B------:R-:W-:Y:S02]  /*16690*/  R2UR UR59, R13 ;  /* 0x000000000d3b72ca */ /* 0x000fe400000e0000 */
[----:B------:R-:W-:Y:S01]  /*166a0*/  R2UR UR26, R120 ;  /* 0x00000000781a72ca */ /* 0x000fe200000e0000 */
[----:B------:R-:W-:Y:S01]  /*166b0*/  VIADD R120, R0, 0x302 ;  /* 0x0000030200787836 */ /* 0x000fe20000000000 */
[----:B------:R-:W-:Y:S01]  /*166c0*/  R2UR UR27, R121 ;  /* 0x00000000791b72ca */ /* 0x000fe200000e0000 */
[----:B------:R-:W-:Y:S01]  /*166d0*/  IMAD.MOV.U32 R121, RZ, RZ, 0x40000040 ;  /* 0x40000040ff797424 */ /* 0x000fe200078e00ff */
[----:B--2---:R-:W-:-:S02]  /*166e0*/  R2UR UR38, R122 ;  /* 0x000000007a2672ca */ /* 0x004fc400000e0000 */
[----:B------:R-:W-:Y:S02]  /*166f0*/  R2UR UR46, R120 ;  /* 0x00000000782e72ca */ /* 0x000fe400000e0000 */
[----:B------:R-:W-:Y:S02]  /*16700*/  R2UR UR47, R121 ;  /* 0x00000000792f72ca */ /* 0x000fe400000e0000 */
[----:B------:R-:W-:Y:S01]  /*16710*/  R2UR UR39, R123 ;  /* 0x000000007b2772ca */ /* 0x000fe200000e0000 */
[----:B------:R-:W-:Y:S01]  /*16720*/  UMOV UR56, UR28 ;  /* 0x0000001c00387c82 */ /* 0x000fe20008000000 */
[----:B------:R-:W-:Y:S01]  /*16730*/  UMOV UR57, UR29 ;  /* 0x0000001d00397c82 */ /* 0x000fe20008000000 */
[----:B------:R-:W-:Y:S02]  /*16740*/  WARPGROUP.DEPBAR.LE gsb0, 0x0 ;  /* 0x00008000000079c5 */ /* 0x000fe40000010000 */
[----:B------:R-:W-:-:S06]  /*16750*/  WARPGROUP.ARRIVE ;  /* 0x00000000000079c5 */ /* 0x000fcc0000000000 */
[----:B------:R-:W-:Y:S01]  /*16760*/  HGMMA.64x16x16.F32.BF16 R120, gdesc[UR56], RZ, !UPT, gsb0 ;  /* 0x00200000387879f0 */ /* 0x000fe2000c0018ff */
        /* <DEDUP_REMOVED lines=27> */
[----:B------:R-:W-:Y:S01]  /*16920*/  UMOV UR24, UR42 ;  /* 0x0000002a00187c82 */ /* 0x000fe20008000000 */
[----:B------:R-:W-:Y:S01]  /*16930*/  UMOV UR25, UR43 ;  /* 0x0000002b00197c82 */ /* 0x000fe20008000000 */
[----:B------:R-:W-:Y:S01]  /*16940*/  VIADD R12, R0, 0x202 ;  /* 0x00000202000c7836 */ /* 0x000fe20000000000 */
[----:B------:R-:W-:Y:S02]  /*16950*/  WARPGROUP.DEPBAR.LE gsb0, 0x0 ;  /* 0x00008000000079c5 */ /* 0x000fe40000010000 */
[----:B------:R-:W-:-:S06]  /*16960*/  WARPGROUP.ARRIVE ;  /* 0x00000000000079c5 */ /* 0x000fcc0000000000 */
        /* <DEDUP_REMOVED lines=15> */
[----:B------:R-:W-:Y:S01]  /*16a60*/  MOV R5, UR45 ;  /* 0x0000002d00057c02 */ /* 0x000fe20008000f00 */
[----:B------:R-:W-:Y:S02]  /*16a70*/  WARPGROUP.DEPBAR.LE gsb0, 0x0 ;  /* 0x00008000000079c5 */ /* 0x000fe40000010000 */
[----:B------:R-:W-:Y:S01]  /*16a80*/  WARPGROUP.ARRIVE ;  /* 0x00000000000079c5 */ /* 0x000fe20000000000 */
[----:B01----:R-:W-:Y:S01]  /*16a90*/  MOV R4, UR44 ;  /* 0x0000002c00047c02 */ /* 0x003fe20008000f00 */
[----:B------:R-:W-:Y:S01]  /*16aa0*/  VIADD R12, R0, 0x4 ;  /* 0x00000004000c7836 */ /* 0x000fe20000000000 */
[----:B------:R-:W-:Y:S01]  /*16ab0*/  UMOV UR12, UR38 ;  /* 0x00000026000c7c82 */ /* 0x000fe20008000000 */
[----:B------:R-:W-:Y:S01]  /*16ac0*/  IMAD.MOV.U32 R13, RZ, RZ, 0x40000040 ;  /* 0x40000040ff0d7424 */ /* 0x000fe200078e00ff */
[----:B------:R-:W-:-:S02]  /*16ad0*/  UMOV UR13, UR39 ;  /* 0x00000027000d7c82 */ /* 0x000fc40008000000 */
[----:B------:R-:W-:Y:S01]  /*16ae0*/  HGMMA.64x16x16.F32.BF16 R128, gdesc[UR16], R128, gsb0 ;  /* 0x00200000108079f0 */ /* 0x000fe20008001880 */
[----:B------:R-:W-:Y:S01]  /*16af0*/  UMOV UR44, UR42 ;  /* 0x0000002a002c7c82 */ /* 0x000fe20008000000 */
[----:B------:R-:W-:Y:S01]  /*16b00*/  UMOV UR45, UR43 ;  /* 0x0000002b002d7c82 */ /* 0x000fe20008000000 */
[----:B------:R-:W-:Y:S01]  /*16b10*/  UMOV UR8, UR38 ;  /* 0x0000002600087c82 */ /* 0x000fe20008000000 */
[----:B------:R-:W-:Y:S01]  /*16b20*/  UMOV UR9, UR39 ;  /* 0x0000002700097c82 */ /* 0x000fe20008000000 */
[----:B------:R-:W2:Y:S01]  /*16b30*/  LDL.64 R20, [R1+0x38] ;  /* 0x0000380001147983 */ /* 0x000ea20000100a00 */
[----:B------:R-:W-:Y:S02]  /*16b40*/  WARPGROUP.DEPBAR.LE gsb0, 0x0 ;  /* 0x00008000000079c5 */ /* 0x000fe40000010000 */
[----:B------:R-:W-:-:S06]  /*16b50*/  WARPGROUP.ARRIVE ;  /* 0x00000000000079c5 */ /* 0x000fcc0000000000 */
[----:B------:R-:W-:Y:S01]  /*16b60*/  HGMMA.64x16x16.F32.BF16 R120, gdesc[UR44], R120, gsb0 ;  /* 0x002000002c7879f0 */ /* 0x000fe20008001878 */
[----:B------:R-:W-:Y:S02]  /*16b70*/  R2UR UR14, R12 ;  /* 0x000000000c0e72ca */ /* 0x000fe400000e0000 */
[----:B------:R-:W-:Y:S01]  /*16b80*/  R2UR UR15, R13 ;  /* 0x000000000d0f72ca */ /* 0x000fe200000e0000 */
[----:B------:R-:W-:Y:S01]  /*16b90*/  VIADD R12, R0, 0x84 ;  /* 0x00000084000c7836 */ /* 0x000fe20000000000 */
[----:B------:R-:W-:Y:S02]  /*16ba0*/  WARPGROUP.DEPBAR.LE gsb0, 0x0 ;  /* 0x00008000000079c5 */ /* 0x000fe40000010000 */
[----:B------:R-:W-:-:S09]  /*16bb0*/  WARPGROUP.ARRIVE ;  /* 0x00000000000079c5 */ /* 0x000fd20000000000 */
[----:B------:R-:W-:Y:S01]  /*16bc0*/  HGMMA.64x16x16.F32.BF16 R168, gdesc[UR12], R168, gsb0 ;  /* 0x002000000ca879f0 */ /* 0x000fe200080018a8 */
[----:B------:R-:W-:Y:S01]  /*16bd0*/  IMAD.MOV.U32 R13, RZ, RZ, 0x40000040 ;  /* 0x40000040ff0d7424 */ /* 0x000fe200078e00ff */
[----:B------:R-:W-:-:S04]  /*16be0*/  R2UR UR10, R12 ;  /* 0x000000000c0a72ca */ /* 0x000fc800000e0000 */
        /* <DEDUP_REMOVED lines=50> */
[----:B------:R-:W-:Y:S01]  /*16f10*/  IMAD.MOV.U32 R13, RZ, RZ, 0x40000040 ;  /* 0x40000040ff0d7424 */ /* 0x000fe200078e00ff */
[----:B--2---:R-:W-:Y:S02]  /*16f20*/  R2UR UR42, R20 ;  /* 0x00000000142a72ca */ /* 0x004fe400000e0000 */
[----:B------:R-:W-:Y:S02]  /*16f30*/  R2UR UR43, R21 ;  /* 0x00000000152b72ca */ /* 0x000fe400000e0000 */
[----:B------:R-:W-:Y:S01]  /*16f40*/  R2UR UR22, R12 ;  /* 0x000000000c1672ca */ /* 0x000fe200000e0000 */
[----:B------:R-:W2:Y:S01]  /*16f50*/  LDL.64 R20, [R1+0x30] ;  /* 0x0000300001147983 */ /* 0x000ea20000100a00 */
[----:B------:R-:W-:-:S07]  /*16f60*/  R2UR UR23, R13 ;  /* 0x000000000d1772ca */ /* 0x000fce00000e0000 */
[----:B------:R-:W-:Y:S02]  /*16f70*/  UMOV UR20, UR42 ;  /* 0x0000002a00147c82 */ /* 0x000fe40008000000 */
[----:B------:R-:W-:Y:S01]  /*16f80*/  UMOV UR21, UR43 ;  /* 0x0000002b00157c82 */ /* 0x000fe20008000000 */
[----:B------:R-:W-:Y:S02]  /*16f90*/  WARPGROUP.DEPBAR.LE gsb0, 0x0 ;  /* 0x00008000000079c5 */ /* 0x000fe40000010000 */
[----:B------:R-:W-:-:S06]  /*16fa0*/  WARPGROUP.ARRIVE ;  /* 0x00000000000079c5 */ /* 0x000fcc0000000000 */
        /* <DEDUP_REMOVED lines=108> */
[----:B------:R-:W-:-:S09]  /*17670*/  UMOV UR17, UR39 ;  /* 0x0000002700117c82 */ /* 0x000fd20008000000 */
        /* <DEDUP_REMOVED lines=84> */
[----:B------:R-:W-:Y:S02]  /*17bc0*/  R2UR UR22, R12 ;  /* 0x000000000c1672ca */ /* 0x000fe400000e0000 */
        /* <DEDUP_REMOVED lines=67> */
[----:B------:R-:W-:Y:S01]  /*18000*/  R2UR UR45, R5 ;  /* 0x00000000052d72ca */ /* 0x000fe200000e0000 */
[----:B------:R-:W-:Y:S01]  /*18010*/  IMAD.MOV.U32 R5, RZ, RZ, 0x40000040 ;  /* 0x40000040ff057424 */ /* 0x000fe200078e00ff */
[----:B------:R-:W-:Y:S01]  /*18020*/  R2UR UR44, R4 ;  /* 0x00000000042c72ca */ /* 0x000fe200000e0000 */
[----:B------:R-:W-:-:S03]  /*18030*/  VIADD R4, R0, 0x406 ;  /* 0x0000040600047836 */ /* 0x000fc60000000000 */
        /* <DEDUP_REMOVED lines=344> */
[----:B------:R-:W-:Y:S01]  /*195c0*/  FMUL.FTZ R26, R26, R2 ;  /* 0x000000021a1a7220 */ /* 0x000fe20000410000 */
[----:B------:R-:W-:-:S02]  /*195d0*/  WARPGROUP.DEPBAR.LE gsb0, 0x0 ;  /* 0x00008000000079c5 */ /* 0x000fc40000010000 */
        /* <DEDUP_REMOVED lines=49> */
.L_x_799:
[----:B------:R-:W-:Y:S01]  /*198f0*/  SHF.L.U32 R0, R9, 0x1f, RZ ;  /* 0x0000001f09007819 */ /* 0x000fe200000006ff */
[----:B------:R-:W-:-:S04]  /*19900*/  IMAD R9, R10, 0x8, R16 ;  /* 0x000000080a097824 */ /* 0x000fc800078e0210 */
[----:B------:R0:W1:Y:S01]  /*19910*/  SYNCS.PHASECHK.TRANS64.TRYWAIT P2, [R9+URZ+0x36850], R0 ;  /* 0x03685000090075a7 */ /* 0x000062000804017f */
[----:B------:R-:W-:Y:S05]  /*19920*/  @!P0 BRA `(.L_x_800) ;  /* 0x0000000000048947 */ /* 0x000fea0003800000 */
[----:B------:R-:W-:Y:S01]  /*19930*/  BPT.TRAP 0x1 ;  /* 0x000000040000795c */ /* 0x000fe20000300000 */
.L_x_800:
[----:B------:R-:W-:Y:S04]  /*19940*/  BSSY B1, `(.L_x_801) ;  /* 0x0000004000017945 */ /* 0x000fe80003800000 */
[----:B-1----:R-:W-:Y:S05]  /*19950*/  @P2 BRA `(.L_x_802) ;  /* 0x0000000000082947 */ /* 0x002fea0003800000 */
[----:B------:R-:W1:Y:S02]  /*19960*/  SYNCS.PHASECHK.TRANS64.TRYWAIT P2, [R9+URZ+0x36850], R0 ;  /* 0x03685000090075a7 */ /* 0x000e64000804017f */
[----:B-1----:R-:W-:Y:S05]  /*19970*/  @!P2 BRA `(.L_x_803) ;  /* 0x000000d00034a947 */ /* 0x002fea0003800000 */
.L_x_802:
[----:B------:R-:W-:Y:S05]  /*19980*/  BSYNC B1 ;  /* 0x0000000000017941 */ /* 0x000fea0003800000 */
.L_x_801:
[----:B01----:R-:W-:Y:S01]  /*19990*/  VIADD R0, R16, 0x400 ;  /* 0x0000040010007836 */ /* 0x003fe20000000000 */
[----:B------:R-:W-:Y:S01]  /*199a0*/  WARPGROUP.ARRIVE ;  /* 0x00000000000079c5 */ /* 0x000fe20000000000 */
[----:B------:R-:W-:Y:S01]  /*199b0*/  IMAD.MOV.U32 R13, RZ, RZ, 0x40000040 ;  /* 0x40000040ff0d7424 */ /* 0x000fe200078e00ff */
[----:B------:R-:W-:Y:S01]  /*199c0*/  ULDC UR4, c[0x0][0x988] ;  /* 0x0002620000047ab9 */ /* 0x000fe20000000800 */
[----:B------:R-:W-:Y:S01]  /*199d0*/  IMAD.MOV.U32 R3, RZ, RZ, 0x40000040 ;  /* 0x40000040ff037424 */ /* 0x000fe200078e00ff */
[----:B------:R-:W-:Y:S01]  /*199e0*/  SHF.R.U32.HI R0, RZ, 0x4, R0 ;  /* 0x00000004ff007819 */ /* 0x000fe20000011600 */
[----:B------:R-:W-:Y:S01]  /*199f0*/  @!P1 VIADD R11, R11, 0x36840 ;  /* 0x000368400b0b9836 */ /* 0x000fe20000000000 */
[----:B------:R-:W-:Y:S01]  /*19a00*/  R2UR UR7, R13 ;  /* 0x000000000d0772ca */ /* 0x000fe200000e0000 */
[----:B------:R-:W-:Y:S01]  /*19a10*/  @!P1 VIADD R9, R9, 0x36860 ;  /* 0x0003686009099836 */ /* 0x000fe20000000000 */
[----:B------:R-:W-:Y:S02]  /*19a20*/  LOP3.LUT R0, R0, 0x3fff, RZ, 0xc0, !PT ;  /* 0x00003fff00007812 */ /* 0x000fe400078ec0ff */
[C---:B------:R-:W-:Y:S01]  /*19a30*/  ISETP.GT.AND P2, PT, R6.reuse, RZ, PT ;  /* 0x000000ff0600720c */ /* 0x040fe20003f44270 */
[----:B------:R-:W-:Y:S01]  /*19a40*/  VIADD R6, R6, 0xffffffff ;  /* 0xffffffff06067836 */ /* 0x000fe20000000000 */
[----:B------:R-:W-:-:S02]  /*19a50*/  LOP3.LUT R0, R0, 0x3800000, RZ, 0xfc, !PT ;  /* 0x0380000000007812 */ /* 0x000fc400078efcff */
[----:B------:R-:W-:-:S03]  /*19a60*/  @!P1 PRMT R9, RZ, 0x654, R9 ;  /* 0x00000654ff099816 */ /* 0x000fc60000000009 */
[----:B------:R-:W-:Y:S01]  /*19a70*/  IMAD R12, R10, 0xa80, R0 ;  /* 0x00000a800a0c7824 */ /* 0x000fe200078e0200 */
[----:B------:R-:W-:-:S03]  /*19a80*/  FMNMX.FTZ R0, R168, R8, !PT ;  /* 0x00000008a8007209 */ /* 0x000fc60007810000 */
[C---:B------:R-:W-:Y:S01]  /*19a90*/  VIADD R2, R12.reuse, 0x80 ;  /* 0x000000800c027836 */ /* 0x040fe20000000000 */
[----:B------:R-:W-:Y:S02]  /*19aa0*/  R2UR UR6, R12 ;  /* 0x000000000c0672ca */ /* 0x000fe400000e0000 */
[----:B------:R-:W-:-:S04]  /*19ab0*/  FMNMX.FTZ R0, R169, R0, !PT ;  /* 0x00000000a9007209 */ /* 0x000fc80007810000 */
[----:B------:R-:W-:-:S04]  /*19ac0*/  FMNMX.FTZ R0, R172, R0, !PT ;  /* 0x00000000ac007209 */ /* 0x000fc80007810000 */
[----:B------:R-:W-:-:S03]  /*19ad0*/  FMNMX.FTZ R0, R173, R0, !PT ;  /* 0x00000000ad007209 */ /* 0x000fc60007810000 */
[----:B------:R-:W-:Y:S01]  /*19ae0*/  HGMMA.64x192x16.F32.BF16 R24, R200, gdesc[UR4].tnspB, R24, gsb0 ;  /* 0x42e00004c8187df0 */ /* 0x000fe20008001818 */
[----:B------:R-:W-:Y:S01]  /*19af0*/  R2UR UR6, R2 ;  /* 0x00000000020672ca */ /* 0x000fe200000e0000 */
[----:B------:R-:W-:Y:S01]  /*19b00*/  VIADD R2, R12, 0x100 ;  /* 0x000001000c027836 */ /* 0x000fe20000000000 */
[----:B------:R-:W-:Y:S01]  /*19b10*/  R2UR UR7, R3 ;  /* 0x00000000030772ca */ /* 0x000fe200000e0000 */
[----:B------:R-:W-:Y:S01]  /*19b20*/  IMAD.MOV.U32 R3, RZ, RZ, 0x40000040 ;  /* 0x40000040ff037424 */ /* 0x000fe200078e00ff */
        /* <DEDUP_REMOVED lines=28> */
[----:B------:R-:W-:-:S04]  /*19cf0*/  IMAD.U32 R0, RZ, RZ, UR4 ;  /* 0x00000004ff007e24 */ /* 0x000fc8000f8e00ff */
[C---:B------:R-:W-:Y:S01]  /*19d00*/  FADD.FTZ R4, -R5.reuse, R8 ;  /* 0x0000000805047221 */ /* 0x040fe20000010100 */
[----:B------:R-:W-:-:S03]  /*19d10*/  FMUL.FTZ R13, R5, R0 ;  /* 0x00000000050d7220 */ /* 0x000fc60000410000 */
[-C--:B------:R-:W-:Y:S01]  /*19d20*/  FMUL.FTZ R4, R4, R0.reuse ;  /* 0x0000000004047220 */ /* 0x080fe20000410000 */
[-CC-:B------:R-:W-:Y:S01]  /*19d30*/  FFMA.FTZ R10, R161, R0.reuse, -R13.reuse ;  /* 0x00000000a10a7223 */ /* 0x180fe2000001080d */
[-CC-:B------:R-:W-:Y:S01]  /*19d40*/  FFMA.FTZ R21, R165, R0.reuse, -R13.reuse ;  /* 0x00000000a5157223 */ /* 0x180fe2000001080d */
[-CC-:B------:R-:W-:Y:S01]  /*19d50*/  FFMA.FTZ R20, R157, R0.reuse, -R13.reuse ;  /* 0x000000009d147223 */ /* 0x180fe2000001080d */
[-CC-:B------:R-:W-:Y:S01]  /*19d60*/  FFMA.FTZ R8, R149, R0.reuse, -R13.reuse ;  /* 0x0000000095087223 */ /* 0x180fe2000001080d */
[-CC-:B------:R-:W-:Y:S01]  /*19d70*/  FFMA.FTZ R120, R120, R0.reuse, -R13.reuse ;  /* 0x0000000078787223 */ /* 0x180fe2000001080d */
[-CC-:B------:R-:W-:Y:S01]  /*19d80*/  FFMA.FTZ R121, R121, R0.reuse, -R13.reuse ;  /* 0x0000000079797223 */ /* 0x180fe2000001080d */
[----:B------:R-:W-:Y:S01]  /*19d90*/  FFMA.FTZ R124, R124, R0, -R13 ;  /* 0x000000007c7c7223 */ /* 0x000fe2000001080d */
        /* <DEDUP_REMOVED lines=8> */
[-CC-:B------:R-:W-:Y:S01]  /*19e20*/  FFMA.FTZ R168, R169, R0.reuse, -R13.reuse ;  /* 0x00000000a9a87223 */ /* 0x180fe2000001080d */
[-CC-:B------:R-:W-:Y:S01]  /*19e30*/  FFMA.FTZ R202, R172, R0.reuse, -R13.reuse ;  /* 0x00000000acca7223 */ /* 0x180fe2000001080d */
[----:B------:R-:W-:Y:S01]  /*19e40*/  FFMA.FTZ R169, R173, R0, -R13 ;  /* 0x00000000ada97223 */ /* 0x000fe2000001080d */
[----:B------:R-:W-:Y:S01]  /*19e50*/  MUFU.EX2 R121, R121 ;  /* 0x0000007900797308 */ /* 0x000fe20000000800 */
[----:B------:R-:W-:Y:S01]  /*19e60*/  HGMMA.64x192x16.F32.BF16 R24, R196, gdesc[UR4].tnspB, R24, gsb0 ;  /* 0x42e00004c4187df0 */ /* 0x000fe20008001818 */
[----:B------:R-:W-:Y:S01]  /*19e70*/  R2UR UR6, R2 ;  /* 0x00000000020672ca */ /* 0x000fe200000e0000 */
[----:B------:R-:W-:Y:S01]  /*19e80*/  VIADD R2, R12, 0x180 ;  /* 0x000001800c027836 */ /* 0x000fe20000000000 */
[----:B------:R-:W-:Y:S01]  /*19e90*/  R2UR UR7, R3 ;  /* 0x00000000030772ca */ /* 0x000fe200000e0000 */
[----:B------:R-:W-:-:S03]  /*19ea0*/  IMAD.MOV.U32 R3, RZ, RZ, 0x40000040 ;  /* 0x40000040ff037424 */ /* 0x000fc600078e00ff */
        /* <DEDUP_REMOVED lines=10> */
[----:B------:R-:W-:Y:S01]  /*19f50*/  R2UR UR6, R2 ;  /* 0x00000000020672ca */ /* 0x000fe200000e0000 */
[----:B------:R-:W-:Y:S01]  /*19f60*/  VIADD R2, R12, 0x200 ;  /* 0x000002000c027836 */ /* 0x000fe20000000000 */
[----:B------:R-:W-:Y:S01]  /*19f70*/  R2UR UR7, R3 ;  /* 0x00000000030772ca */ /* 0x000fe200000e0000 */
[----:B------:R-:W-:Y:S01]  /*19f80*/  IMAD.MOV.U32 R3, RZ, RZ, 0x40000040 ;  /* 0x40000040ff037424 */ /* 0x000fe200078e00ff */
[----:B------:R-:W-:Y:S08]  /*19f90*/  MUFU.EX2 R196, R196 ;  /* 0x000000c400c47308 */ /* 0x000ff00000000800 */
[----:B------:R-:W-:Y:S01]  /*19fa0*/  MUFU.EX2 R198, R198 ;  /* 0x000000c600c67308 */ /* 0x000fe20000000800 */
[----:B------:R-:W-:-:S02]  /*19fb0*/  WARPGROUP.DEPBAR.LE gsb0, 0x0 ;  /* 0x00008000000079c5 */ /* 0x000fc40000010000 */
[----:B------:R-:W-:Y:S01]  /*19fc0*/  WARPGROUP.ARRIVE ;  /* 0x00000000000079c5 */ /* 0x000fe20000000000 */
[-CC-:B------:R-:W-:Y:S01]  /*19fd0*/  FFMA.FTZ R192, R152, R0.reuse, -R13.reuse ;  /* 0x0000000098c07223 */ /* 0x180fe2000001080d */
[-CC-:B------:R-:W-:Y:S01]  /*19fe0*/  FFMA.FTZ R152, R153, R0.reuse, -R13.reuse ;  /* 0x0000000099987223 */ /* 0x180fe2000001080d */
[----:B------:R-:W-:-:S03]  /*19ff0*/  FFMA.FTZ R194, R156, R0, -R13 ;  /* 0x000000009cc27223 */ /* 0x000fc6000001080d */
[----:B------:R-:W-:Y:S01]  /*1a000*/  HGMMA.64x192x16.F32.BF16 R24, R188, gdesc[UR4].tnspB, R24, gsb0 ;  /* 0x42e00004bc187df0 */ /* 0x000fe20008001818 */
[----:B------:R-:W-:Y:S01]  /*1a010*/  R2UR UR6, R2 ;  /* 0x00000000020672ca */ /* 0x000fe200000e0000 */
[C---:B------:R-:W-:Y:S01]  /*1a020*/  VIADD R2, R12.reuse, 0x280 ;  /* 0x000002800c027836 */ /* 0x040fe20000000000 */
[----:B------:R-:W-:Y:S01]  /*1a030*/  R2UR UR7, R3 ;  /* 0x00000000030772ca */ /* 0x000fe200000e0000 */
[----:B------:R-:W-:Y:S01]  /*1a040*/  IMAD.MOV.U32 R3, RZ, RZ, 0x40000040 ;  /* 0x40000040ff037424 */ /* 0x000fe200078e00ff */
[----:B------:R-:W-:Y:S01]  /*1a050*/  MUFU.EX2 R192, R192 ;  /* 0x000000c000c07308 */ /* 0x000fe20000000800 */
[----:B------:R-:W-:-:S07]  /*1a060*/  VIADD R12, R12, 0x300 ;  /* 0x000003000c0c7836 */ /* 0x000fce0000000000 */
[----:B------:R-:W-:Y:S08]  /*1a070*/  MUFU.EX2 R152, R152 ;  /* 0x0000009800987308 */ /* 0x000ff00000000800 */
[----:B------:R-:W-:Y:S01]  /*1a080*/  MUFU.EX2 R194, R194 ;  /* 0x000000c200c27308 */ /* 0x000fe20000000800 */
[----:B------:R-:W-:Y:S02]  /*1a090*/  WARPGROUP.DEPBAR.LE gsb0, 0x0 ;  /* 0x00008000000079c5 */ /* 0x000fe40000010000 */
[----:B------:R-:W-:Y:S01]  /*1a0a0*/  WARPGROUP.ARRIVE ;  /* 0x00000000000079c5 */ /* 0x000fe20000000000 */
[-CC-:B------:R-:W-:Y:S01]  /*1a0b0*/  FFMA.FTZ R188, R144, R0.reuse, -R13.reuse ;  /* 0x0000000090bc7223 */ /* 0x180fe2000001080d */
[-CC-:B------:R-:W-:Y:S01]  /*1a0c0*/  FFMA.FTZ R144, R145, R0.reuse, -R13.reuse ;  /* 0x0000000091907223 */ /* 0x180fe2000001080d */
[----:B------:R-:W-:-:S03]  /*1a0d0*/  FFMA.FTZ R190, R148, R0, -R13 ;  /* 0x0000000094be7223 */ /* 0x000fc6000001080d */
[----:B------:R-:W-:Y:S01]  /*1a0e0*/  HGMMA.64x192x16.F32.BF16 R24, R184, gdesc[UR4].tnspB, R24, gsb0 ;  /* 0x42e00004b8187df0 */ /* 0x000fe20008001818 */
[----:B------:R-:W-:Y:S01]  /*1a0f0*/  R2UR UR6, R2 ;  /* 0x00000000020672ca */ /* 0x000fe200000e0000 */
[----:B------:R-:W-:Y:S01]  /*1a100*/  MUFU.EX2 R188, R188 ;  /* 0x000000bc00bc7308 */ /* 0x000fe20000000800 */
[----:B------:R-:W-:Y:S02]  /*1a110*/  FMNMX.FTZ R2, R170, R7, !PT ;  /* 0x00000007aa027209 */ /* 0x000fe40007810000 */
[----:B------:R-:W-:Y:S02]  /*1a120*/  R2UR UR7, R3 ;  /* 0x00000000030772ca */ /* 0x000fe400000e0000 */
[----:B------:R-:W-:-:S03]  /*1a130*/  FMNMX.FTZ R2, R171, R2, !PT ;  /* 0x00000002ab027209 */ /* 0x000fc60007810000 */
[----:B------:R-:W0:Y:S01]  /*1a140*/  MUFU.EX2 R3, R4 ;  /* 0x0000000400037308 */ /* 0x000e220000000800 */
[----:B------:R-:W-:-:S04]  /*1a150*/  FMNMX.FTZ R2, R174, R2, !PT ;  /* 0x00000002ae027209 */ /* 0x000fc80007810000 */
[----:B------:R-:W-:-:S03]  /*1a160*/  FMNMX.FTZ R2, R175, R2, !PT ;  /* 0x00000002af027209 */ /* 0x000fc60007810000 */
[----:B------:R-:W1:Y:S01]  /*1a170*/  MUFU.EX2 R144, R144 ;  /* 0x0000009000907308 */ /* 0x000e620000000800 */
[----:B------:R-:W-:-:S04]  /*1a180*/  FMNMX.FTZ R2, R162, R2, !PT ;  /* 0x00000002a2027209 */ /* 0x000fc80007810000 */
[----:B------:R-:W-:-:S03]  /*1a190*/  FMNMX.FTZ R2, R163, R2, !PT ;  /* 0x00000002a3027209 */ /* 0x000fc60007810000 */
[----:B------:R-:W2:Y:S01]  /*1a1a0*/  MUFU.EX2 R190, R190 ;  /* 0x000000be00be7308 */ /* 0x000ea20000000800 */
[----:B------:R-:W-:Y:S01]  /*1a1b0*/  FMNMX.FTZ R2, R166, R2, !PT ;  /* 0x00000002a6027209 */ /* 0x000fe20007810000 */
[----:B0-----:R-:W-:Y:S01]  /*1a1c0*/  FFMA.FTZ R15, R3, R15, R200 ;  /* 0x0000000f030f7223 */ /* 0x001fe200000100c8 */
[C---:B------:R-:W-:Y:S02]  /*1a1d0*/  F2FP.BF16.F32.PACK_AB R200, R168.reuse, R200 ;  /* 0x000000c8a8c8723e */ /* 0x040fe400000010ff */
[----:B------:R-:W-:Y:S01]  /*1a1e0*/  FMNMX.FTZ R2, R167, R2, !PT ;  /* 0x00000002a7027209 */ /* 0x000fe20007810000 */
[----:B------:R-:W-:-:S03]  /*1a1f0*/  FADD.FTZ R15, R168, R15 ;  /* 0x0000000fa80f7221 */ /* 0x000fc60000010000 */
[----:B------:R-:W-:Y:S01]  /*1a200*/  FMNMX.FTZ R2, R154, R2, !PT ;  /* 0x000000029a027209 */ /* 0x000fe20007810000 */
[----:B------:R-:W-:Y:S01]  /*1a210*/  FADD.FTZ R15, R202, R15 ;  /* 0x0000000fca0f7221 */ /* 0x000fe20000010000 */
[----:B------:R-:W-:Y:S02]  /*1a220*/  F2FP.BF16.F32.PACK_AB R202, R169, R202 ;  /* 0x000000caa9ca723e */ /* 0x000fe400000010ff */
[----:B------:R-:W-:Y:S01]  /*1a230*/  FMNMX.FTZ R2, R155, R2, !PT ;  /* 0x000000029b027209 */ /* 0x000fe20007810000 */
[----:B------:R-:W-:-:S03]  /*1a240*/  FADD.FTZ R15, R169, R15 ;  /* 0x0000000fa90f7221 */ /* 0x000fc60000010000 */
[----:B------:R-:W-:Y:S01]  /*1a250*/  FMNMX.FTZ R2, R158, R2, !PT ;  /* 0x000000029e027209 */ /* 0x000fe20007810000 */
[----:B------:R-:W-:Y:S01]  /*1a260*/  FADD.FTZ R15, R196, R15 ;  /* 0x0000000fc40f7221 */ /* 0x000fe20000010000 */
        /* <DEDUP_REMOVED lines=20> */
[C---:B-1----:R-:W-:Y:S02]  /*1a3b0*/  F2FP.BF16.F32.PACK_AB R188, R144.reuse, R188 ;  /* 0x000000bc90bc723e */ /* 0x042fe400000010ff */
[----:B------:R-:W-:Y:S01]  /*1a3c0*/  FMNMX.FTZ R2, R143, R2, !PT ;  /* 0x000000028f027209 */ /* 0x000fe20007810000 */
[----:B------:R-:W-:-:S03]  /*1a3d0*/  FADD.FTZ R15, R144, R15 ;  /* 0x0000000f900f7221 */ /* 0x000fc60000010000 */
[----:B------:R-:W-:Y:S01]  /*1a3e0*/  FMNMX.FTZ R2, R130, R2, !PT ;  /* 0x0000000282027209 */ /* 0x000fe20007810000 */
[----:B--2---:R-:W-:Y:S01]  /*1a3f0*/  FADD.FTZ R15, R190, R15 ;  /* 0x0000000fbe0f7221 */ /* 0x004fe20000010000 */
[C---:B------:R-:W-:Y:S02]  /*1a400*/  F2FP.BF16.F32.PACK_AB R190, R8.reuse, R190 ;  /* 0x000000be08be723e */ /* 0x040fe400000010ff */
[----:B------:R-:W-:Y:S01]  /*1a410*/  FMNMX.FTZ R2, R131, R2, !PT ;  /* 0x0000000283027209 */ /* 0x000fe20007810000 */
[----:B------:R-:W-:-:S03]  /*1a420*/  FADD.FTZ R15, R8, R15 ;  /* 0x0000000f080f7221 */ /* 0x000fc60000010000 */
        /* <DEDUP_REMOVED lines=9> */
[----:B0-----:R-:W-:-:S05]  /*1a4c0*/  FMNMX.FTZ R4, R2, R4, !PT ;  /* 0x0000000402047209 */ /* 0x001fca0007810000 */
[----:B------:R-:W-:-:S04]  /*1a4d0*/  FADD.FTZ R2, -R4, R7 ;  /* 0x0000000704027221 */ /* 0x000fc80000010100 */
[----:B------:R-:W-:-:S06]  /*1a4e0*/  FMUL.FTZ R2, R2, R0 ;  /* 0x0000000002027220 */ /* 0x000fcc0000410000 */
[----:B------:R-:W-:Y:S01]  /*1a4f0*/  MUFU.EX2 R2, R2 ;  /* 0x0000000200027308 */ /* 0x000fe20000000800 */
[----:B------:R-:W-:Y:S02]  /*1a500*/  WARPGROUP.DEPBAR.LE gsb0, 0x0 ;  /* 0x00008000000079c5 */ /* 0x000fe40000010000 */
[----:B------:R-:W-:Y:S01]  /*1a510*/  WARPGROUP.ARRIVE ;  /* 0x00000000000079c5 */ /* 0x000fe20000000000 */
[-CC-:B------:R-:W-:Y:S01]  /*1a520*/  FFMA.FTZ R184, R136, R0.reuse, -R13.reuse ;  /* 0x0000000088b87223 */ /* 0x180fe2000001080d */
[-CC-:B------:R-:W-:Y:S01]  /*1a530*/  FFMA.FTZ R136, R137, R0.reuse, -R13.reuse ;  /* 0x0000000089887223 */ /* 0x180fe2000001080d */
[-CC-:B------:R-:W-:Y:S01]  /*1a540*/  FFMA.FTZ R186, R140, R0.reuse, -R13.reuse ;  /* 0x000000008cba7223 */ /* 0x180fe2000001080d */
[----:B------:R-:W-:Y:S02]  /*1a550*/  FFMA.FTZ R137, R141, R0, -R13 ;  /* 0x000000008d897223 */ /* 0x000fe4000001080d */
[----:B------:R-:W-:Y:S01]  /*1a560*/  HGMMA.64x192x16.F32.BF16 R24, R180, gdesc[UR4].tnspB, R24, gsb0 ;  /* 0x42e00004b4187df0 */ /* 0x000fe20008001818 */
[----:B------:R-:W-:Y:S01]  /*1a570*/  R2UR UR6, R12 ;  /* 0x000000000c0672ca */ /* 0x000fe200000e0000 */
[----:B------:R-:W0:Y:S08]  /*1a580*/  MUFU.EX2 R184, R184 ;  /* 0x000000b800b87308 */ /* 0x000e300000000800 */
[----:B------:R-:W1:Y:S08]  /*1a590*/  MUFU.EX2 R136, R136 ;  /* 0x0000008800887308 */ /* 0x000e700000000800 */
[----:B------:R-:W2:Y:S01]  /*1a5a0*/  MUFU.EX2 R186, R186 ;  /* 0x000000ba00ba7308 */ /* 0x000ea20000000800 */
[----:B0-----:R-:W-:-:S07]  /*1a5b0*/  FADD.FTZ R15, R184, R15 ;  /* 0x0000000fb80f7221 */ /* 0x001fce0000010000 */
[----:B------:R-:W0:Y:S01]  /*1a5c0*/  MUFU.EX2 R137, R137 ;  /* 0x0000008900897308 */ /* 0x000e220000000800 */
[C---:B-1----:R-:W-:Y:S01]  /*1a5d0*/  FADD.FTZ R15, R136.reuse, R15 ;  /* 0x0000000f880f7221 */ /* 0x042fe20000010000 */
[----:B------:R-:W-:-:S03]  /*1a5e0*/  F2FP.BF16.F32.PACK_AB R184, R136, R184 ;  /* 0x000000b888b8723e */ /* 0x000fc600000010ff */
[----:B--2---:R-:W-:-:S04]  /*1a5f0*/  FADD.FTZ R15, R186, R15 ;  /* 0x0000000fba0f7221 */ /* 0x004fc80000010000 */
[C---:B0-----:R-:W-:Y:S01]  /*1a600*/  FADD.FTZ R15, R137.reuse, R15 ;  /* 0x0000000f890f7221 */ /* 0x041fe20000010000 */
[----:B------:R-:W-:Y:S01]  /*1a610*/  F2FP.BF16.F32.PACK_AB R186, R137, R186 ;  /* 0x000000ba89ba723e */ /* 0x000fe200000010ff */
[----:B------:R-:W-:Y:S02]  /*1a620*/  WARPGROUP.DEPBAR.LE gsb0, 0x0 ;  /* 0x00008000000079c5 */ /* 0x000fe40000010000 */
[-CC-:B------:R-:W-:Y:S01]  /*1a630*/  FFMA.FTZ R180, R128, R0.reuse, -R13.reuse ;  /* 0x0000000080b47223 */ /* 0x180fe2000001080d */
[-CC-:B------:R-:W-:Y:S01]  /*1a640*/  FFMA.FTZ R128, R129, R0.reuse, -R13.reuse ;  /* 0x0000000081807223 */ /* 0x180fe2000001080d */
[-CC-:B------:R-:W-:Y:S01]  /*1a650*/  FFMA.FTZ R182, R132, R0.reuse, -R13.reuse ;  /* 0x0000000084b67223 */ /* 0x180fe2000001080d */
[-CC-:B------:R-:W-:Y:S01]  /*1a660*/  FFMA.FTZ R129, R133, R0.reuse, -R13.reuse ;  /* 0x0000000085817223 */ /* 0x180fe2000001080d */
[-C--:B------:R-:W-:Y:S01]  /*1a670*/  FFMA.FTZ R13, R125, R0.reuse, -R13 ;  /* 0x000000007d0d7223 */ /* 0x080fe2000001080d */
[----:B------:R-:W-:Y:S01]  /*1a680*/  WARPGROUP.ARRIVE ;  /* 0x00000000000079c5 */ /* 0x000fe20000000000 */
[-C--:B------:R-:W-:Y:S01]  /*1a690*/  FMUL.FTZ R125, R4, R0.reuse ;  /* 0x00000000047d7220 */ /* 0x080fe20000410000 */
[----:B------:R-:W-:Y:S03]  /*1a6a0*/  MUFU.EX2 R180, R180 ;  /* 0x000000b400b47308 */ /* 0x000fe60000000800 */
        /* <DEDUP_REMOVED lines=12> */
[----:B------:R-:W-:Y:S01]  /*1a770*/  FFMA.FTZ R181, R130, R0, -R125 ;  /* 0x0000000082b57223 */ /* 0x000fe2000001087d */
[----:B------:R-:W1:Y:S01]  /*1a780*/  MUFU.EX2 R201, R201 ;  /* 0x000000c900c97308 */ /* 0x000e620000000800 */
[----:B0-----:R-:W-:-:S02]  /*1a790*/  IMAD.MOV.U32 R13, RZ, RZ, 0x40000040 ;  /* 0x40000040ff0d7424 */ /* 0x001fc400078e00ff */
[-CC-:B------:R-:W-:Y:S01]  /*1a7a0*/  FFMA.FTZ R141, R159, R0.reuse, -R125.reuse ;  /* 0x000000009f8d7223 */ /* 0x180fe2000001087d */
[-CC-:B------:R-:W-:Y:S01]  /*1a7b0*/  FFMA.FTZ R189, R146, R0.reuse, -R125.reuse ;  /* 0x0000000092bd7223 */ /* 0x180fe2000001087d */
[-CC-:B------:R-:W-:Y:S01]  /*1a7c0*/  FFMA.FTZ R12, R147, R0.reuse, -R125.reuse ;  /* 0x00000000930c7223 */ /* 0x180fe2000001087d */
[-CC-:B------:R-:W-:Y:S01]  /*1a7d0*/  FFMA.FTZ R191, R150, R0.reuse, -R125.reuse ;  /* 0x0000000096bf7223 */ /* 0x180fe2000001087d */
[----:B------:R-:W-:Y:S01]  /*1a7e0*/  R2UR UR7, R13 ;  /* 0x000000000d0772ca */ /* 0x000fe200000e0000 */
[-CC-:B------:R-:W-:Y:S01]  /*1a7f0*/  FFMA.FTZ R151, R151, R0.reuse, -R125.reuse ;  /* 0x0000000097977223 */ /* 0x180fe2000001087d */
[----:B------:R-:W0:Y:S01]  /*1a800*/  MUFU.EX2 R132, R132 ;  /* 0x0000008400847308 */ /* 0x000e220000000800 */
[-C--:B------:R-:W-:Y:S01]  /*1a810*/  FFMA.FTZ R185, R138, R0.reuse, -R125 ;  /* 0x000000008ab97223 */ /* 0x080fe2000001087d */
[----:B------:R-:W-:Y:S01]  /*1a820*/  @!P1 PRMT R13, RZ, 0x654, R11 ;  /* 0x00000654ff0d9816 */ /* 0x000fe2000000000b */
[-CC-:B------:R-:W-:Y:S01]  /*1a830*/  FFMA.FTZ R139, R139, R0.reuse, -R125.reuse ;  /* 0x000000008b8b7223 */ /* 0x180fe2000001087d */
[-CC-:B------:R-:W-:Y:S01]  /*1a840*/  FFMA.FTZ R187, R142, R0.reuse, -R125.reuse ;  /* 0x000000008ebb7223 */ /* 0x180fe2000001087d */
[-CC-:B------:R-:W-:Y:S01]  /*1a850*/  FFMA.FTZ R183, R134, R0.reuse, -R125.reuse ;  /* 0x0000000086b77223 */ /* 0x180fe2000001087d */
[-CC-:B------:R-:W-:Y:S01]  /*1a860*/  FFMA.FTZ R135, R135, R0.reuse, -R125.reuse ;  /* 0x0000000087877223 */ /* 0x180fe2000001087d */
[----:B------:R-:W-:Y:S01]  /*1a870*/  FFMA.FTZ R122, R122, R0, -R125 ;  /* 0x000000007a7a7223 */ /* 0x000fe2000001087d */
[----:B------:R-:W2:Y:S01]  /*1a880*/  MUFU.EX2 R203, R203 ;  /* 0x000000cb00cb7308 */ /* 0x000ea20000000800 */
[----:B-1----:R-:W-:Y:S01]  /*1a890*/  FFMA.FTZ R14, R2, R14, R201 ;  /* 0x0000000e020e7223 */ /* 0x002fe200000100c9 */
[-C--:B------:R-:W-:Y:S01]  /*1a8a0*/  FFMA.FTZ R123, R123, R0.reuse, -R125 ;  /* 0x000000007b7b7223 */ /* 0x080fe2000001087d */
[----:B------:R-:W-:Y:S01]  /*1a8b0*/  HGMMA.64x192x16.F32.BF16 R24, R176, gdesc[UR4].tnspB, R24, gsb0 ;  /* 0x42e00004b0187df0 */ /* 0x000fe20008001818 */
[----:B------:R-:W-:Y:S01]  /*1a8c0*/  FADD.FTZ R15, R180, R15 ;  /* 0x0000000fb40f7221 */ /* 0x000fe20000010000 */
[----:B------:R-:W-:-:S03]  /*1a8d0*/  FFMA.FTZ R126, R126, R0, -R125 ;  /* 0x000000007e7e7223 */ /* 0x000fc6000001087d */
[----:B------:R-:W1:Y:S01]  /*1a8e0*/  MUFU.EX2 R145, R145 ;  /* 0x0000009100917308 */ /* 0x000e620000000800 */
[C---:B0-----:R-:W-:Y:S01]  /*1a8f0*/  FADD.FTZ R14, R132.reuse, R14 ;  /* 0x0000000e840e7221 */ /* 0x041fe20000010000 */
[----:B------:R-:W-:-:S06]  /*1a900*/  F2FP.BF16.F32.PACK_AB R201, R132, R201 ;  /* 0x000000c984c9723e */ /* 0x000fcc00000010ff */
[----:B------:R-:W0:Y:S01]  /*1a910*/  MUFU.EX2 R197, R197 ;  /* 0x000000c500c57308 */ /* 0x000e220000000800 */
[----:B--2---:R-:W-:-:S07]  /*1a920*/  FADD.FTZ R14, R203, R14 ;  /* 0x0000000ecb0e7221 */ /* 0x004fce0000010000 */
[----:B------:R-:W2:Y:S01]  /*1a930*/  MUFU.EX2 R140, R140 ;  /* 0x0000008c008c7308 */ /* 0x000ea20000000800 */
[C---:B-1----:R-:W-:Y:S01]  /*1a940*/  FADD.FTZ R14, R145.reuse, R14 ;  /* 0x0000000e910e7221 */ /* 0x042fe20000010000 */
[----:B------:R-:W-:-:S06]  /*1a950*/  F2FP.BF16.F32.PACK_AB R203, R145, R203 ;  /* 0x000000cb91cb723e */ /* 0x000fcc00000010ff */
[----:B------:R-:W1:Y:S01]  /*1a960*/  MUFU.EX2 R199, R199 ;  /* 0x000000c700c77308 */ /* 0x000e620000000800 */
[----:B0-----:R-:W-:-:S07]  /*1a970*/  FADD.FTZ R14, R197, R14 ;  /* 0x0000000ec50e7221 */ /* 0x001fce0000010000 */
[----:B------:R-:W0:Y:S01]  /*1a980*/  MUFU.EX2 R148, R148 ;  /* 0x0000009400947308 */ /* 0x000e220000000800 */
[C---:B--2---:R-:W-:Y:S01]  /*1a990*/  FADD.FTZ R130, R140.reuse, R14 ;  /* 0x0000000e8c827221 */ /* 0x044fe20000010000 */
[----:B------:R-:W-:Y:S01]  /*1a9a0*/  FFMA.FTZ R14, R131, R0, -R125 ;  /* 0x00000000830e7223 */ /* 0x000fe2000001087d */
[----:B------:R-:W-:-:S05]  /*1a9b0*/  F2FP.BF16.F32.PACK_AB R197, R140, R197 ;  /* 0x000000c58cc5723e */ /* 0x000fca00000010ff */
[----:B------:R-:W2:Y:S01]  /*1a9c0*/  MUFU.EX2 R193, R193 ;  /* 0x000000c100c17308 */ /* 0x000ea20000000800 */
[----:B-1----:R-:W-:-:S07]  /*1a9d0*/  FADD.FTZ R130, R199, R130 ;  /* 0x00000082c7827221 */ /* 0x002fce0000010000 */
        /* <DEDUP_REMOVED lines=12> */
[----:B------:R-:W-:-:S06]  /*1aaa0*/  F2FP.BF16.F32.PACK_AB R195, R141, R195 ;  /* 0x000000c38dc3723e */ /* 0x000fcc00000010ff */
[----:B------:R-:W2:Y:S01]  /*1aab0*/  MUFU.EX2 R191, R191 ;  /* 0x000000bf00bf7308 */ /* 0x000ea20000000800 */
[----:B-1----:R-:W-:-:S07]  /*1aac0*/  FADD.FTZ R130, R189, R130 ;  /* 0x00000082bd827221 */ /* 0x002fce0000010000 */
[----:B------:R-:W1:Y:S01]  /*1aad0*/  MUFU.EX2 R11, R151 ;  /* 0x00000097000b7308 */ /* 0x000e620000000800 */
[C---:B0-----:R-:W-:Y:S01]  /*1aae0*/  FADD.FTZ R130, R12.reuse, R130 ;  /* 0x000000820c827221 */ /* 0x041fe20000010000 */
[----:B------:R-:W-:-:S06]  /*1aaf0*/  F2FP.BF16.F32.PACK_AB R189, R12, R189 ;  /* 0x000000bd0cbd723e */ /* 0x000fcc00000010ff */
[----:B------:R-:W0:Y:S01]  /*1ab00*/  MUFU.EX2 R185, R185 ;  /* 0x000000b900b97308 */ /* 0x000e220000000800 */
[----:B--2---:R-:W-:-:S07]  /*1ab10*/  FADD.FTZ R130, R191, R130 ;  /* 0x00000082bf827221 */ /* 0x004fce0000010000 */
[----:B------:R-:W-:Y:S01]  /*1ab20*/  MUFU.EX2 R187, R187 ;  /* 0x000000bb00bb7308 */ /* 0x000fe20000000800 */
[C---:B-1----:R-:W-:Y:S01]  /*1ab30*/  FADD.FTZ R130, R11.reuse, R130 ;  /* 0x000000820b827221 */ /* 0x042fe20000010000 */
[----:B------:R-:W-:-:S06]  /*1ab40*/  F2FP.BF16.F32.PACK_AB R191, R11, R191 ;  /* 0x000000bf0bbf723e */ /* 0x000fcc00000010ff */
[----:B------:R-:W-:Y:S01]  /*1ab50*/  MUFU.EX2 R181, R181 ;  /* 0x000000b500b57308 */ /* 0x000fe20000000800 */
[----:B0-----:R-:W-:-:S07]  /*1ab60*/  FADD.FTZ R130, R185, R130 ;  /* 0x00000082b9827221 */ /* 0x001fce0000010000 */
[----:B------:R-:W0:Y:S08]  /*1ab70*/  MUFU.EX2 R128, R128 ;  /* 0x0000008000807308 */ /* 0x000e300000000800 */
[----:B------:R-:W-:Y:S08]  /*1ab80*/  MUFU.EX2 R14, R14 ;  /* 0x0000000e000e7308 */ /* 0x000ff00000000800 */
[----:B------:R-:W1:Y:S01]  /*1ab90*/  MUFU.EX2 R182, R182 ;  /* 0x000000b600b67308 */ /* 0x000e620000000800 */
[C---:B0-----:R-:W-:Y:S01]  /*1aba0*/  FADD.FTZ R15, R128.reuse, R15 ;  /* 0x0000000f800f7221 */ /* 0x041fe20000010000 */
[----:B------:R-:W-:-:S06]  /*1abb0*/  F2FP.BF16.F32.PACK_AB R180, R128, R180 ;  /* 0x000000b480b4723e */ /* 0x000fcc00000010ff */
[----:B------:R-:W-:Y:S08]  /*1abc0*/  MUFU.EX2 R183, R183 ;  /* 0x000000b700b77308 */ /* 0x000ff00000000800 */
[----:B------:R-:W0:Y:S01]  /*1abd0*/  MUFU.EX2 R129, R129 ;  /* 0x0000008100817308 */ /* 0x000e220000000800 */
[----:B-1----:R-:W-:-:S07]  /*1abe0*/  FADD.FTZ R10, R182, R15 ;  /* 0x0000000fb60a7221 */ /* 0x002fce0000010000 */
[----:B------:R-:W-:Y:S08]  /*1abf0*/  MUFU.EX2 R135, R135 ;  /* 0x0000008700877308 */ /* 0x000ff00000000800 */
[----:B------:R-:W-:Y:S01]  /*1ac00*/  MUFU.EX2 R122, R122 ;  /* 0x0000007a007a7308 */ /* 0x000fe20000000800 */
[----:B0-----:R-:W-:-:S07]  /*1ac10*/  F2FP.BF16.F32.PACK_AB R182, R129, R182 ;  /* 0x000000b681b6723e */ /* 0x001fce00000010ff */
[----:B------:R-:W0:Y:S08]  /*1ac20*/  MUFU.EX2 R123, R123 ;  /* 0x0000007b007b7308 */ /* 0x000e300000000800 */
[----:B------:R-:W-:Y:S01]  /*1ac30*/  MUFU.EX2 R126, R126 ;  /* 0x0000007e007e7308 */ /* 0x000fe20000000800 */
[----:B------:R-:W-:Y:S02]  /*1ac40*/  WARPGROUP.DEPBAR.LE gsb0, 0x0 ;  /* 0x00008000000079c5 */ /* 0x000fe40000010000 */
[----:B------:R1:W-:Y:S01]  /*1ac50*/  @!P1 SYNCS.ARRIVE.TRANS64.RED.A1T0 RZ, [R13+URZ], RZ ;  /* 0x000000ff0dff99a7 */ /* 0x0003e2000810043f */
[----:B------:R-:W-:-:S02]  /*1ac60*/  F2FP.BF16.F32.PACK_AB R178, R7, R124 ;  /* 0x0000007c07b2723e */ /* 0x000fc400000010ff */
[----:B------:R-:W-:Y:S02]  /*1ac70*/  F2FP.BF16.F32.PACK_AB R176, R121, R120 ;  /* 0x0000007879b0723e */ /* 0x000fe400000010ff */
[----:B0-----:R-:W-:Y:S01]  /*1ac80*/  F2FP.BF16.F32.PACK_AB R177, R123, R122 ;  /* 0x0000007a7bb1723e */ /* 0x001fe200000010ff */
[----:B------:R0:W-:Y:S01]  /*1ac90*/  @!P1 SYNCS.ARRIVE.TRANS64.RED.A1T0 RZ, [R9+URZ], RZ ;  /* 0x000000ff09ff99a7 */ /* 0x0001e2000810043f */
[-CC-:B-1----:R-:W-:Y:S01]  /*1aca0*/  FFMA.FTZ R13, R143, R0.reuse, -R125.reuse ;  /* 0x000000008f0d7223 */ /* 0x182fe2000001087d */
[----:B------:R-:W-:-:S05]  /*1acb0*/  FFMA.FTZ R125, R127, R0, -R125 ;  /* 0x000000007f7d7223 */ /* 0x000fca000001087d */
[----:B------:R-:W-:Y:S08]  /*1acc0*/  MUFU.EX2 R13, R13 ;  /* 0x0000000d000d7308 */ /* 0x000ff00000000800 */
[----:B0-----:R-:W0:Y:S08]  /*1acd0*/  MUFU.EX2 R9, R139 ;  /* 0x0000008b00097308 */ /* 0x001e300000000800 */
[----:B------:R-:W1:Y:S01]  /*1ace0*/  MUFU.EX2 R125, R125 ;  /* 0x0000007d007d7308 */ /* 0x000e620000000800 */
[C---:B0-----:R-:W-:Y:S01]  /*1acf0*/  FADD.FTZ R130, R9.reuse, R130 ;  /* 0x0000008209827221 */ /* 0x041fe20000010000 */
[----:B------:R-:W-:Y:S01]  /*1ad00*/  F2FP.BF16.F32.PACK_AB R185, R9, R185 ;  /* 0x000000b909b9723e */ /* 0x000fe200000010ff */
[----:B------:R-:W-:-:S02]  /*1ad10*/  FADD.FTZ R9, R129, R10 ;  /* 0x0000000a81097221 */ /* 0x000fc40000010000 */
[----:B------:R-:W-:Y:S01]  /*1ad20*/  FADD.FTZ R130, R187, R130 ;  /* 0x00000082bb827221 */ /* 0x000fe20000010000 */
[----:B------:R-:W-:-:S03]  /*1ad30*/  F2FP.BF16.F32.PACK_AB R187, R13, R187 ;  /* 0x000000bb0dbb723e */ /* 0x000fc600000010ff */
[----:B------:R-:W-:Y:S01]  /*1ad40*/  FADD.FTZ R130, R13, R130 ;  /* 0x000000820d827221 */ /* 0x000fe20000010000 */
[----:B-1----:R-:W-:-:S03]  /*1ad50*/  F2FP.BF16.F32.PACK_AB R179, R125, R126 ;  /* 0x0000007e7db3723e */ /* 0x002fc600000010ff */
[----:B------:R-:W-:Y:S01]  /*1ad60*/  FADD.FTZ R11, R181, R130 ;  /* 0x00000082b50b7221 */ /* 0x000fe20000010000 */
[----:B------:R-:W-:-:S03]  /*1ad70*/  F2FP.BF16.F32.PACK_AB R181, R14, R181 ;  /* 0x000000b50eb5723e */ /* 0x000fc600000010ff */
[----:B------:R-:W-:-:S04]  /*1ad80*/  FADD.FTZ R8, R14, R11 ;  /* 0x0000000b0e087221 */ /* 0x000fc80000010000 */
[----:B------:R-:W-:Y:S01]  /*1ad90*/  FADD.FTZ R8, R183, R8 ;  /* 0x00000008b7087221 */ /* 0x000fe20000010000 */
[----:B------:R-:W-:-:S03]  /*1ada0*/  F2FP.BF16.F32.PACK_AB R183, R135, R183 ;  /* 0x000000b787b7723e */ /* 0x000fc600000010ff */
[----:B------:R-:W-:Y:S01]  /*1adb0*/  FADD.FTZ R11, R135, R8 ;  /* 0x00000008870b7221 */ /* 0x000fe20000010000 */
[----:B------:R-:W-:-:S03]  /*1adc0*/  FADD.FTZ R8, R120, R9 ;  /* 0x0000000978087221 */ /* 0x000fc60000010000 */
[----:B------:R-:W-:Y:S01]  /*1add0*/  FADD.FTZ R10, R122, R11 ;  /* 0x0000000b7a0a7221 */ /* 0x000fe20000010000 */
[----:B------:R-:W-:-:S03]  /*1ade0*/  FADD.FTZ R9, R121, R8 ;  /* 0x0000000879097221 */ /* 0x000fc60000010000 */
[----:B------:R-:W-:Y:S01]  /*1adf0*/  FADD.FTZ R11, R123, R10 ;  /* 0x0000000a7b0b7221 */ /* 0x000fe20000010000 */
[----:B------:R-:W-:Y:S01]  /*1ae00*/  FADD.FTZ R8, R124, R9 ;  /* 0x000000097c087221 */ /* 0x000fe20000010000 */
[----:B------:R-:W-:Y:S02]  /*1ae10*/  IMAD.MOV.U32 R9, RZ, RZ, R217 ;  /* 0x000000ffff097224 */ /* 0x000fe400078e00d9 */
[----:B------:R-:W-:Y:S01]  /*1ae20*/  FADD.FTZ R14, R126, R11 ;  /* 0x0000000b7e0e7221 */ /* 0x000fe20000010000 */
[----:B------:R-:W-:Y:S01]  /*1ae30*/  FADD.FTZ R15, R7, R8 ;  /* 0x00000008070f7221 */ /* 0x000fe20000010000 */
[----:B------:R-:W-:Y:S02]  /*1ae40*/  IMAD.MOV.U32 R10, RZ, RZ, R215 ;  /* 0x000000ffff0a7224 */ /* 0x000fe400078e00d7 */
[----:B------:R-:W-:Y:S01]  /*1ae50*/  FADD.FTZ R14, R125, R14 ;  /* 0x0000000e7d0e7221 */ /* 0x000fe20000010000 */
[----:B------:R-:W-:Y:S02]  /*1ae60*/  IMAD.MOV.U32 R7, RZ, RZ, R4 ;  /* 0x000000ffff077224 */ /* 0x000fe400078e0004 */
[----:B------:R-:W-:Y:S01]  /*1ae70*/  IMAD.MOV.U32 R8, RZ, RZ, R5 ;  /* 0x000000ffff087224 */ /* 0x000fe200078e0005 */
[----:B------:R-:W-:Y:S06]  /*1ae80*/  @P2 BRA `(.L_x_804) ;  /* 0xffffffb000c02947 */ /* 0x000fec000383ffff */
.L_x_793:
[----:B------:R-:W-:Y:S05]  /*1ae90*/  BSYNC B0 ;  /* 0x0000000000007941 */ /* 0x000fea0003800000 */
.L_x_792:
        /* <DEDUP_REMOVED lines=99> */
.L_x_805:
[----:B------:R-:W-:Y:S01]  /*1b4d0*/  IMAD R6, R215, 0x8, R16 ;  /* 0x00000008d7067824 */ /* 0x000fe200078e0210 */
[----:B------:R-:W-:-:S04]  /*1b4e0*/  SHF.L.U32 R3, R217, 0x1f, RZ ;  /* 0x0000001fd9037819 */ /* 0x000fc800000006ff */
[----:B------:R0:W1:Y:S01]  /*1b4f0*/  SYNCS.PHASECHK.TRANS64.TRYWAIT P2, [R6+URZ+0x36850], R3 ;  /* 0x03685003060075a7 */ /* 0x000062000804017f */
[----:B------:R-:W-:Y:S05]  /*1b500*/  @!P0 BRA `(.L_x_806) ;  /* 0x0000000000048947 */ /* 0x000fea0003800000 */
[----:B------:R-:W-:Y:S01]  /*1b510*/  BPT.TRAP 0x1 ;  /* 0x000000040000795c */ /* 0x000fe20000300000 */
.L_x_806:
[----:B------:R-:W-:Y:S01]  /*1b520*/  VIADD R16, R16, 0x400 ;  /* 0x0000040010107836 */ /* 0x000fe20000000000 */
[----:B------:R-:W-:Y:S04]  /*1b530*/  BSSY B0, `(.L_x_807) ;  /* 0x0000008000007945 */ /* 0x000fe80003800000 */
[----:B------:R-:W-:-:S04]  /*1b540*/  SHF.R.U32.HI R16, RZ, 0x4, R16 ;  /* 0x00000004ff107819 */ /* 0x000fc80000011610 */
[----:B------:R-:W-:-:S04]  /*1b550*/  LOP3.LUT R16, R16, 0x3fff, RZ, 0xc0, !PT ;  /* 0x00003fff10107812 */ /* 0x000fc800078ec0ff */
[----:B------:R-:W-:-:S05]  /*1b560*/  LOP3.LUT R16, R16, 0x3800000, RZ, 0xfc, !PT ;  /* 0x0380000010107812 */ /* 0x000fca00078efcff */
[----:B------:R-:W-:Y:S01]  /*1b570*/  IMAD R7, R215, 0xa80, R16 ;  /* 0x00000a80d7077824 */ /* 0x000fe200078e0210 */
[----:B-1----:R-:W-:Y:S06]  /*1b580*/  @P2 BRA `(.L_x_808) ;  /* 0x0000000000082947 */ /* 0x002fec0003800000 */
[----:B------:R-:W1:Y:S02]  /*1b590*/  SYNCS.PHASECHK.TRANS64.TRYWAIT P0, [R6+URZ+0x36850], R3 ;  /* 0x03685003060075a7 */ /* 0x000e64000800017f */
[----:B-1----:R-:W-:Y:S05]  /*1b5a0*/  @!P0 BRA `(.L_x_809) ;  /* 0x000000b4003c8947 */ /* 0x002fea0003800000 */
.L_x_808:
[----:B------:R-:W-:Y:S05]  /*1b5b0*/  BSYNC B0 ;  /* 0x0000000000007941 */ /* 0x000fea0003800000 */
.L_x_807:
[----:B------:R-:W-:Y:S01]  /*1b5c0*/  IMAD.MOV.U32 R2, RZ, RZ, R7 ;  /* 0x000000ffff027224 */ /* 0x000fe200078e0007 */
[----:B------:R-:W-:Y:S01]  /*1b5d0*/  WARPGROUP.ARRIVE ;  /* 0x00000000000079c5 */ /* 0x000fe20000000000 */
[----:B01----:R-:W-:Y:S02]  /*1b5e0*/  IMAD.MOV.U32 R3, RZ, RZ, 0x40000040 ;  /* 0x40000040ff037424 */ /* 0x003fe400078e00ff */
[----:B------:R-:W-:Y:S01]  /*1b5f0*/  @!P1 VIADD R12, R6, 0x36860 ;  /* 0x00036860060c9836 */ /* 0x000fe20000000000 */
[----:B------:R-:W-:Y:S01]  /*1b600*/  R2UR UR6, R2 ;  /* 0x00000000020672ca */ /* 0x000fe200000e0000 */
[----:B------:R-:W-:Y:S01]  /*1b610*/  VIADD R2, R7, 0x80 ;  /* 0x0000008007027836 */ /* 0x000fe20000000000 */
[----:B------:R-:W-:Y:S01]  /*1b620*/  R2UR UR7, R3 ;  /* 0x00000000030772ca */ /* 0x000fe200000e0000 */
[----:B------:R-:W-:Y:S01]  /*1b630*/  IMAD.MOV.U32 R3, RZ, RZ, 0x40000040 ;  /* 0x40000040ff037424 */ /* 0x000fe200078e00ff */
[----:B------:R-:W-:Y:S01]  /*1b640*/  @!P1 PRMT R12, RZ, 0x654, R12 ;  /* 0x00000654ff0c9816 */ /* 0x000fe2000000000c */
[----:B------:R-:W-:-:S02]  /*1b650*/  IMAD.MOV.U32 R6, RZ, RZ, RZ ;  /* 0x000000ffff067224 */ /* 0x000fc400078e00ff */
[----:B------:R-:W-:Y:S02]  /*1b660*/  VIADD R215, R215, 0x1 ;  /* 0x00000001d7d77836 */ /* 0x000fe40000000000 */
[----:B------:R-:W-:-:S03]  /*1b670*/  VIADD R228, R228, 0x1 ;  /* 0x00000001e4e47836 */ /* 0x000fc60000000000 */
[----:B------:R-:W-:-:S03]  /*1b680*/  ISETP.NE.AND P2, PT, R215, 0x2, PT ;  /* 0x00000002d700780c */ /* 0x000fc60003f45270 */
[----:B------:R-:W-:Y:S01]  /*1b690*/  HGMMA.64x192x16.F32.BF16 R24, R200, gdesc[UR4].tnspB, R24, gsb0 ;  /* 0x42e00004c8187df0 */ /* 0x000fe20008001818 */
[----:B------:R-:W-:Y:S01]  /*1b6a0*/  R2UR UR6, R2 ;  /* 0x00000000020672ca */ /* 0x000fe200000e0000 */
[----:B------:R-:W-:Y:S01]  /*1b6b0*/  VIADD R2, R7, 0x100 ;  /* 0x0000010007027836 */ /* 0x000fe20000000000 */
[----:B------:R-:W-:Y:S01]  /*1b6c0*/  R2UR UR7, R3 ;  /* 0x00000000030772ca */ /* 0x000fe200000e0000 */
[----:B------:R-:W-:Y:S01]  /*1b6d0*/  IMAD.MOV.U32 R3, RZ, RZ, 0x40000040 ;  /* 0x40000040ff037424 */ /* 0x000fe200078e00ff */
[----:B------:R-:W-:Y:S01]  /*1b6e0*/  SEL R215, R215, RZ, P2 ;  /* 0x000000ffd7d77207 */ /* 0x000fe20001000000 */
[----:B------:R-:W-:Y:S02]  /*1b6f0*/  WARPGROUP.DEPBAR.LE gsb0, 0x0 ;  /* 0x00008000000079c5 */ /* 0x000fe40000010000 */
[----:B------:R-:W-:-:S12]  /*1b700*/  WARPGROUP.ARRIVE ;  /* 0x00000000000079c5 */ /* 0x000fd80000000000 */
        /* <DEDUP_REMOVED lines=29> */
[----:B------:R-:W-:Y:S02]  /*1b8e0*/  R2UR UR6, R2 ;  /* 0x00000000020672ca */ /* 0x000fe400000e0000 */
[----:B------:R-:W-:Y:S01]  /*1b8f0*/  R2UR UR7, R3 ;  /* 0x00000000030772ca */ /* 0x000fe200000e0000 */
[----:B------:R-:W0:Y:S04]  /*1b900*/  SHFL.BFLY PT, R2, R15, 0x2, 0x1f ;  /* 0x0c401f000f027f89 */ /* 0x000e2800000e0000 */
[----:B------:R-:W1:Y:S01]  /*1b910*/  SHFL.BFLY PT, R3, R14, 0x2, 0x1f ;  /* 0x0c401f000e037f89 */ /* 0x000e6200000e0000 */
[----:B0-----:R-:W-:Y:S01]  /*1b920*/  FADD.FTZ R2, R2, R15 ;  /* 0x0000000f02027221 */ /* 0x001fe20000010000 */
[----:B-1----:R-:W-:-:S04]  /*1b930*/  FADD.FTZ R8, R3, R14 ;  /* 0x0000000e03087221 */ /* 0x002fc80000010000 */
[----:B------:R-:W0:Y:S04]  /*1b940*/  SHFL.BFLY PT, R3, R2, 0x1, 0x1f ;  /* 0x0c201f0002037f89 */ /* 0x000e2800000e0000 */
[----:B------:R-:W1:Y:S01]  /*1b950*/  SHFL.BFLY PT, R7, R8, 0x1, 0x1f ;  /* 0x0c201f0008077f89 */ /* 0x000e6200000e0000 */
[----:B0-----:R-:W-:Y:S01]  /*1b960*/  FADD.FTZ R13, R2, R3 ;  /* 0x00000003020d7221 */ /* 0x001fe20000010000 */
[----:B------:R-:W-:Y:S01]  /*1b970*/  SEL R2, RZ, 0x1, P2 ;  /* 0x00000001ff027807 */ /* 0x000fe20001000000 */
[----:B------:R-:W-:Y:S02]  /*1b980*/  IMAD.MOV.U32 R3, RZ, RZ, -0x800000 ;  /* 0xff800000ff037424 */ /* 0x000fe400078e00ff */
[----:B-1----:R-:W-:Y:S01]  /*1b990*/  FADD.FTZ R16, R8, R7 ;  /* 0x0000000708107221 */ /* 0x002fe20000010000 */
        /* <DEDUP_REMOVED lines=11> */
[----:B------:R-:W-:-:S03]  /*1ba50*/  @P0 FFMA.FTZ R3, R8, R5, R9 ;  /* 0x0000000508030223 */ /* 0x000fc60000010009 */
[----:B------:R-:W0:Y:S01]  /*1ba60*/  @P0 MUFU.RCP R7, R13 ;  /* 0x0000000d00070308 */ /* 0x000e220000001000 */
[----:B-1----:R-:W-:Y:S01]  /*1ba70*/  @P3 FMUL.FTZ R11, R10, 0.69314718246459960938 ;  /* 0x3f3172180a0b3820 */ /* 0x002fe20000410000 */
[----:B------:R-:W-:-:S03]  /*1ba80*/  PLOP3.LUT P0, PT, PT, PT, PT, 0x8, 0x0 ;  /* 0x000000000000781c */ /* 0x000fc60003f0e170 */
[----:B------:R-:W-:Y:S01]  /*1ba90*/  @P3 FFMA.FTZ R2, R0, R4, R11 ;  /* 0x0000000400023223 */ /* 0x000fe2000001000b */
[----:B------:R-:W-:Y:S02]  /*1baa0*/  WARPGROUP.DEPBAR.LE gsb0, 0x0 ;  /* 0x00008000000079c5 */ /* 0x000fe40000010000 */
[----:B------:R-:W-:-:S06]  /*1bab0*/  WARPGROUP.ARRIVE ;  /* 0x00000000000079c5 */ /* 0x000fcc0000000000 */
[----:B------:R-:W-:Y:S03]  /*1bac0*/  HGMMA.64x192x16.F32.BF16 R24, R176, gdesc[UR4].tnspB, R24, gsb0 ;  /* 0x42e00004b0187df0 */ /* 0x000fe60008001818 */
[----:B------:R-:W-:Y:S02]  /*1bad0*/  WARPGROUP.DEPBAR.LE gsb0, 0x0 ;  /* 0x00008000000079c5 */ /* 0x000fe40000010000 */
[----:B------:R1:W-:Y:S01]  /*1bae0*/  @!P1 SYNCS.ARRIVE.TRANS64.RED.A1T0 RZ, [R12+URZ], RZ ;  /* 0x000000ff0cff99a7 */ /* 0x0003e2000810043f */
[-C--:B--2---:R-:W-:Y:S01]  /*1baf0*/  FMUL.FTZ R129, R51, R6.reuse ;  /* 0x0000000633817220 */ /* 0x084fe20000410000 */
        /* <DEDUP_REMOVED lines=95> */
.L_x_735:
[----:B------:R-:W0:Y:S08]  /*1c0f0*/  S2UR UR5, SR_CgaCtaId ;  /* 0x00000000000579c3 */ /* 0x000e300000008800 */
[----:B------:R-:W-:Y:S06]  /*1c100*/  BAR.SYNC.DEFER_BLOCKING 0x5, 0x180 ;  /* 0x0146000000007b1d */ /* 0x000fec0000010000 */
[----:B------:R-:W-:Y:S01]  /*1c110*/  UMOV UR4, 0x400 ;  /* 0x0000040000047882 */ /* 0x000fe20000000000 */
[----:B------:R-:W-:Y:S01]  /*1c120*/  BSSY B0, `(.L_x_810) ;  /* 0x0000260000007945 */ /* 0x000fe20003800000 */
[----:B0-----:R-:W-:-:S06]  /*1c130*/  ULEA UR4, UR5, UR4, 0x18 ;  /* 0x0000000405047291 */ /* 0x001fcc000f8ec03f */
[----:B------:R-:W-:-:S05]  /*1c140*/  IMAD.U32 R16, RZ, RZ, UR4 ;  /* 0x00000004ff107e24 */ /* 0x000fca000f8e00ff */
[----:B------:R0:W1:Y:S01]  /*1c150*/  LDS.128 R132, [R16+0x368d0] ;  /* 0x0368d00010847984 */ /* 0x0000620000000c00 */
[----:B------:R-:W-:Y:S06]  /*1c160*/  BAR.ARV 0x4, 0x180 ;  /* 0x0106000000007b1d */ /* 0x000fec0000002000 */
[----:B------:R-:W-:Y:S05]  /*1c170*/  @P0 BRA `(.L_x_811) ;  /* 0x0000001800640947 */ /* 0x000fea0003800000 */
[----:B------:R-:W2:Y:S01]  /*1c180*/  LDL R6, [R1+0x98] ;  /* 0x0000980001067983 */ /* 0x000ea20000100800 */
[----:B------:R-:W-:Y:S01]  /*1c190*/  F2FP.BF16.F32.PACK_AB R24, R25, R24 ;  /* 0x000000181918723e */ /* 0x000fe200000010ff */
[----:B------:R-:W-:Y:S01]  /*1c1a0*/  ULDC.64 UR4, c[0x0][0xc00] ;  /* 0x0003000000047ab9 */ /* 0x000fe20000000a00 */
[----:B------:R-:W-:Y:S01]  /*1c1b0*/  F2FP.BF16.F32.PACK_AB R25, R139, R124 ;  /* 0x0000007c8b19723e */ /* 0x000fe200000010ff */
[----:B------:R-:W3:Y:S01]  /*1c1c0*/  S2R R7, SR_SWINHI ;  /* 0x0000000000077919 */ /* 0x000ee20000002f00 */
        /* <DEDUP_REMOVED lines=16> */
[----:B------:R-:W-:Y:S02]  /*1c2d0*/  MOV R4, R16 ;  /* 0x0000001000047202 */ /* 0x000fe40000000f00 */
[----:B---3--:R-:W-:Y:S02]  /*1c2e0*/  MOV R5, R7 ;  /* 0x0000000700057202 */ /* 0x008fe40000000f00 */
        /* <DEDUP_REMOVED lines=23> */
[----:B------:R-:W-:Y:S01]  /*1c460*/  F2FP.BF16.F32.PACK_AB R115, R119, R118 ;  /* 0x000000767773723e */ /* 0x000fe200000010ff */
[----:B------:R-:W-:Y:S01]  /*1c470*/  BAR.SYNC.DEFER_BLOCKING 0x1, 0x100 ;  /* 0x0044000000007b1d */ /* 0x000fe20000010000 */
[----:B--2---:R-:W-:-:S03]  /*1c480*/  IMAD.WIDE R26, R6, 0x2, R4 ;  /* 0x00000002061a7825 */ /* 0x004fc600078e0204 */
[C---:B------:R-:W-:Y:S02]  /*1c490*/  IADD3 R145, P6, R26.reuse, 0x60, RZ ;  /* 0x000000601a917810 */ /* 0x040fe40007fde0ff */
[C---:B------:R-:W-:Y:S02]  /*1c4a0*/  LOP3.LUT R7, R26.reuse, 0x380, RZ, 0xc0, !PT ;  /* 0x000003801a077812 */ /* 0x040fe400078ec0ff */
[C---:B------:R-:W-:Y:S01]  /*1c4b0*/  IADD3 R141, P2, R26.reuse, 0x20, RZ ;  /* 0x000000201a8d7810 */ /* 0x040fe20007f5e0ff */
[--C-:B------:R-:W-:Y:S01]  /*1c4c0*/  IMAD.X R13, RZ, RZ, R27.reuse, P6 ;  /* 0x000000ffff0d7224 */ /* 0x100fe200030e061b */
[C---:B------:R-:W-:Y:S02]  /*1c4d0*/  IADD3 R143, P1, R26.reuse, 0x40, RZ ;  /* 0x000000401a8f7810 */ /* 0x040fe40007f3e0ff */
[C---:B------:R-:W-:Y:S01]  /*1c4e0*/  IADD3 R147, P5, R26.reuse, 0x4000, RZ ;  /* 0x000040001a937810 */ /* 0x040fe20007fbe0ff */
[--C-:B------:R-:W-:Y:S01]  /*1c4f0*/  IMAD.X R9, RZ, RZ, R27.reuse, P2 ;  /* 0x000000ffff097224 */ /* 0x100fe200010e061b */
[----:B------:R-:W-:Y:S01]  /*1c500*/  LOP3.LUT R12, R145, 0x380, RZ, 0xc0, !PT ;  /* 0x00000380910c7812 */ /* 0x000fe200078ec0ff */
[--C-:B------:R-:W-:Y:S01]  /*1c510*/  IMAD.X R11, RZ, RZ, R27.reuse, P1 ;  /* 0x000000ffff0b7224 */ /* 0x100fe200008e061b */
[----:B------:R-:W-:Y:S01]  /*1c520*/  SHF.R.U64 R7, R7, 0x3, RZ ;  /* 0x0000000307077819 */ /* 0x000fe200000012ff */
[----:B------:R-:W-:Y:S01]  /*1c530*/  IMAD.X R15, RZ, RZ, R27, P5 ;  /* 0x000000ffff0f7224 */ /* 0x000fe200028e061b */
[----:B------:R-:W-:-:S02]  /*1c540*/  IADD3 R20, P0, R26, 0x4020, RZ ;  /* 0x000040201a147810 */ /* 0x000fc40007f1e0ff */
[C---:B------:R-:W-:Y:S02]  /*1c550*/  IADD3 R30, P4, R26.reuse, 0x4040, RZ ;  /* 0x000040401a1e7810 */ /* 0x040fe40007f9e0ff */
        /* <DEDUP_REMOVED lines=10> */
[----:B------:R-:W-:Y:S01]  /*1c600*/  SHF.R.U64 R12, R12, 0x3, RZ ;  /* 0x000000030c0c7819 */ /* 0x000fe200000012ff */
[--C-:B------:R-:W-:Y:S01]  /*1c610*/  IMAD.X R47, RZ, RZ, R27.reuse, P6 ;  /* 0x000000ffff2f7224 */ /* 0x100fe200030e061b */
[----:B------:R-:W-:Y:S01]  /*1c620*/  LOP3.LUT R26, R7, R26, RZ, 0x3c, !PT ;  /* 0x0000001a071a7212 */ /* 0x000fe200078e3cff */
[----:B------:R-:W-:Y:S01]  /*1c630*/  IMAD.X R7, RZ, RZ, R27, P5 ;  /* 0x000000ffff077224 */ /* 0x000fe200028e061b */
[----:B------:R-:W-:-:S02]  /*1c640*/  LOP3.LUT R8, R141, 0x380, RZ, 0xc0, !PT ;  /* 0x000003808d087812 */ /* 0x000fc400078ec0ff */
[----:B------:R-:W-:Y:S02]  /*1c650*/  LOP3.LUT R10, R143, 0x380, RZ, 0xc0, !PT ;  /* 0x000003808f0a7812 */ /* 0x000fe400078ec0ff */
[----:B------:R-:W-:Y:S02]  /*1c660*/  LOP3.LUT R12, R12, R145, RZ, 0x3c, !PT ;  /* 0x000000910c0c7212 */ /* 0x000fe400078e3cff */
[----:B------:R-:W-:Y:S02]  /*1c670*/  SHF.R.U64 R8, R8, 0x3, RZ ;  /* 0x0000000308087819 */ /* 0x000fe400000012ff */
[----:B------:R-:W-:Y:S02]  /*1c680*/  LOP3.LUT R145, R34, 0x380, RZ, 0xc0, !PT ;  /* 0x0000038022917812 */ /* 0x000fe400078ec0ff */
[----:B------:R-:W-:Y:S02]  /*1c690*/  MOV R86, R26 ;  /* 0x0000001a00567202 */ /* 0x000fe40000000f00 */
[----:B------:R-:W-:-:S02]  /*1c6a0*/  SHF.R.U64 R10, R10, 0x3, RZ ;  /* 0x000000030a0a7819 */ /* 0x000fc400000012ff */
[----:B------:R-:W-:Y:S02]  /*1c6b0*/  LOP3.LUT R27, R6, 0x380, RZ, 0xc0, !PT ;  /* 0x00000380061b7812 */ /* 0x000fe400078ec0ff */
[----:B------:R-:W-:Y:S02]  /*1c6c0*/  LOP3.LUT R14, R147, 0x380, RZ, 0xc0, !PT ;  /* 0x00000380930e7812 */ /* 0x000fe400078ec0ff */
[----:B------:R-:W-:Y:S02]  /*1c6d0*/  LOP3.LUT R8, R8, R141, RZ, 0x3c, !PT ;  /* 0x0000008d08087212 */ /* 0x000fe400078e3cff */
[----:B------:R-:W-:Y:S02]  /*1c6e0*/  SHF.R.U64 R145, R145, 0x3, RZ ;  /* 0x0000000391917819 */ /* 0x000fe400000012ff */
[----:B------:R-:W-:Y:S02]  /*1c6f0*/  F2FP.BF16.F32.PACK_AB R26, R29, R28 ;  /* 0x0000001c1d1a723e */ /* 0x000fe400000010ff */
[----:B------:R-:W-:-:S02]  /*1c700*/  LOP3.LUT R10, R10, R143, RZ, 0x3c, !PT ;  /* 0x0000008f0a0a7212 */ /* 0x000fc400078e3cff */
[----:B------:R-:W-:Y:S02]  /*1c710*/  LOP3.LUT R141, R20, 0x380, RZ, 0xc0, !PT ;  /* 0x00000380148d7812 */ /* 0x000fe400078ec0ff */
[----:B------:R-:W-:Y:S02]  /*1c720*/  SHF.R.U64 R29, R27, 0x3, RZ ;  /* 0x000000031b1d7819 */ /* 0x000fe400000012ff */
[----:B------:R-:W-:Y:S02]  /*1c730*/  LOP3.LUT R143, R30, 0x380, RZ, 0xc0, !PT ;  /* 0x000003801e8f7812 */ /* 0x000fe400078ec0ff */
[----:B------:R-:W-:Y:S02]  /*1c740*/  SHF.R.U64 R14, R14, 0x3, RZ ;  /* 0x000000030e0e7819 */ /* 0x000fe400000012ff */
[----:B------:R-:W-:Y:S02]  /*1c750*/  LOP3.LUT R34, R145, R34, RZ, 0x3c, !PT ;  /* 0x0000002291227212 */ /* 0x000fe400078e3cff */
[----:B------:R-:W-:-:S02]  /*1c760*/  SHF.R.U64 R141, R141, 0x3, RZ ;  /* 0x000000038d8d7819 */ /* 0x000fc400000012ff */
[----:B------:R-:W-:Y:S02]  /*1c770*/  LOP3.LUT R42, R29, R6, RZ, 0x3c, !PT ;  /* 0x000000061d2a7212 */ /* 0x000fe400078e3cff */
[----:B------:R-:W-:Y:S02]  /*1c780*/  SHF.R.U64 R143, R143, 0x3, RZ ;  /* 0x000000038f8f7819 */ /* 0x000fe400000012ff */
[----:B------:R-:W-:Y:S02]  /*1c790*/  MOV R11, R10 ;  /* 0x0000000a000b7202 */ /* 0x000fe40000000f00 */
[----:B------:R-:W-:Y:S02]  /*1c7a0*/  LOP3.LUT R14, R14, R147, RZ, 0x3c, !PT ;  /* 0x000000930e0e7212 */ /* 0x000fe400078e3cff */
[----:B------:R-:W-:Y:S02]  /*1c7b0*/  F2FP.BF16.F32.PACK_AB R27, R138, R123 ;  /* 0x0000007b8a1b723e */ /* 0x000fe400000010ff */
[----:B------:R-:W-:-:S02]  /*1c7c0*/  MOV R28, R8 ;  /* 0x00000008001c7202 */ /* 0x000fc40000000f00 */
[----:B------:R-:W-:Y:S01]  /*1c7d0*/  MOV R10, R34 ;  /* 0x00000022000a7202 */ /* 0x000fe20000000f00 */
[----:B------:R-:W-:Y:S01]  /*1c7e0*/  STSM.16.M88.4 [R86], R24 ;  /* 0x0000001856007844 */ /* 0x000fe20000000200 */
[----:B------:R-:W-:Y:S02]  /*1c7f0*/  LOP3.LUT R147, R38, 0x380, RZ, 0xc0, !PT ;  /* 0x0000038026937812 */ /* 0x000fe400078ec0ff */
[----:B------:R-:W-:Y:S02]  /*1c800*/  LOP3.LUT R20, R141, R20, RZ, 0x3c, !PT ;  /* 0x000000148d147212 */ /* 0x000fe400078e3cff */
[----:B------:R-:W-:Y:S02]  /*1c810*/  MOV R8, R42 ;  /* 0x0000002a00087202 */ /* 0x000fe40000000f00 */
[----:B------:R-:W-:Y:S02]  /*1c820*/  F2FP.BF16.F32.PACK_AB R34, R37, R36 ;  /* 0x000000242522723e */ /* 0x000fe400000010ff */
[----:B------:R-:W-:-:S02]  /*1c830*/  F2FP.BF16.F32.PACK_AB R35, R136, R121 ;  /* 0x000000798823723e */ /* 0x000fc400000010ff */
[----:B------:R-:W-:Y:S02]  /*1c840*/  LOP3.LUT R30, R143, R30, RZ, 0x3c, !PT ;  /* 0x0000001e8f1e7212 */ /* 0x000fe400078e3cff */
[----:B------:R-:W-:Y:S01]  /*1c850*/  F2FP.BF16.F32.PACK_AB R42, R45, R44 ;  /* 0x0000002c2d2a723e */ /* 0x000fe200000010ff */
[----:B------:R-:W-:Y:S01]  /*1c860*/  STSM.16.M88.4 [R28], R32 ;  /* 0x000000201c007844 */ /* 0x000fe20000000200 */
[----:B------:R-:W-:Y:S02]  /*1c870*/  F2FP.BF16.F32.PACK_AB R43, R130, R0 ;  /* 0x00000000822b723e */ /* 0x000fe400000010ff */
[----:B------:R-:W-:Y:S01]  /*1c880*/  LOP3.LUT R139, R46, 0x380, RZ, 0xc0, !PT ;  /* 0x000003802e8b7812 */ /* 0x000fe200078ec0ff */
[----:B------:R-:W2:Y:S01]  /*1c890*/  LDC R0, c[0x0][0xbe8] ;  /* 0x0002fa00ff007b82 */ /* 0x000ea20000000800 */
[----:B------:R-:W-:Y:S01]  /*1c8a0*/  MOV R12, R12 ;  /* 0x0000000c000c7202 */ /* 0x000fe20000000f00 */
[----:B------:R-:W-:Y:S01]  /*1c8b0*/  STSM.16.M88.4 [R11], R40 ;  /* 0x000000280b007844 */ /* 0x000fe20000000200 */
[----:B------:R-:W-:-:S02]  /*1c8c0*/  LOP3.LUT R141, R78, 0x380, RZ, 0xc0, !PT ;  /* 0x000003804e8d7812 */ /* 0x000fc400078ec0ff */
[----:B------:R-:W-:Y:S01]  /*1c8d0*/  MOV R14, R14 ;  /* 0x0000000e000e7202 */ /* 0x000fe20000000f00 */
[----:B------:R-:W-:Y:S01]  /*1c8e0*/  STSM.16.M88.4 [R12], R48 ;  /* 0x000000300c007844 */ /* 0x000fe20000000200 */
[----:B------:R-:W-:Y:S02]  /*1c8f0*/  SHF.R.U64 R147, R147, 0x3, RZ ;  /* 0x0000000393937819 */ /* 0x000fe400000012ff */
[----:B------:R-:W-:Y:S01]  /*1c900*/  MOV R20, R20 ;  /* 0x0000001400147202 */ /* 0x000fe20000000f00 */
[----:B------:R-:W-:Y:S01]  /*1c910*/  STSM.16.M88.4 [R14], R56 ;  /* 0x000000380e007844 */ /* 0x000fe20000000200 */
[----:B------:R-:W-:Y:S02]  /*1c920*/  MOV R30, R30 ;  /* 0x0000001e001e7202 */ /* 0x000fe40000000f00 */
[----:B------:R-:W-:Y:S01]  /*1c930*/  SHF.R.U64 R139, R139, 0x3, RZ ;  /* 0x000000038b8b7819 */ /* 0x000fe200000012ff */
[----:B------:R3:W-:Y:S01]  /*1c940*/  STSM.16.M88.4 [R20], R64 ;  /* 0x0000004014007844 */ /* 0x0007e20000000200 */
[----:B------:R-:W-:-:S02]  /*1c950*/  SHF.R.U64 R141, R141, 0x3, RZ ;  /* 0x000000038d8d7819 */ /* 0x000fc400000012ff */
[----:B------:R-:W-:Y:S01]  /*1c960*/  LOP3.LUT R38, R147, R38, RZ, 0x3c, !PT ;  /* 0x0000002693267212 */ /* 0x000fe200078e3cff */
[----:B------:R-:W-:Y:S01]  /*1c970*/  STSM.16.M88.4 [R30], R72 ;  /* 0x000000481e007844 */ /* 0x000fe20000000200 */
[----:B------:R-:W-:Y:S02]  /*1c980*/  LOP3.LUT R46, R139, R46, RZ, 0x3c, !PT ;  /* 0x0000002e8b2e7212 */ /* 0x000fe400078e3cff */
[----:B------:R-:W-:Y:S01]  /*1c990*/  LOP3.LUT R6, R141, R78, RZ, 0x3c, !PT ;  /* 0x0000004e8d067212 */ /* 0x000fe200078e3cff */
[----:B------:R4:W-:Y:S01]  /*1c9a0*/  STSM.16.M88.4 [R10], R80 ;  /* 0x000000500a007844 */ /* 0x0009e20000000200 */
[----:B------:R-:W-:Y:S02]  /*1c9b0*/  MOV R38, R38 ;  /* 0x0000002600267202 */ /* 0x000fe40000000f00 */
[----:B------:R-:W-:Y:S02]  /*1c9c0*/  ISETP.NE.U32.AND P0, PT, RZ, UR4, PT ;  /* 0x00000004ff007c0c */ /* 0x000fe4000bf05070 */
[----:B------:R-:W-:Y:S01]  /*1c9d0*/  MOV R46, R46 ;  /* 0x0000002e002e7202 */ /* 0x000fe20000000f00 */
[----:B------:R-:W-:Y:S01]  /*1c9e0*/  STSM.16.M88.4 [R38], R88 ;  /* 0x0000005826007844 */ /* 0x000fe20000000200 */
[----:B------:R-:W-:Y:S01]  /*1c9f0*/  MOV R9, R6 ;  /* 0x0000000600097202 */ /* 0x000fe20000000f00 */
[----:B---3--:R-:W-:Y:S01]  /*1ca00*/  IMAD.MOV.U32 R20, RZ, RZ, RZ ;  /* 0x000000ffff147224 */ /* 0x008fe200078e00ff */
[----:B------:R-:W-:Y:S01]  /*1ca10*/  ISETP.NE.AND.EX P0, PT, RZ, UR5, PT, P0 ;  /* 0x00000005ff007c0c */ /* 0x000fe2000bf05300 */
[----:B------:R3:W-:Y:S04]  /*1ca20*/  STSM.16.M88.4 [R8], R96 ;  /* 0x0000006008007844 */ /* 0x0007e80000000200 */
[----:B------:R0:W-:Y:S01]  /*1ca30*/  STSM.16.M88.4 [R46], R104 ;  /* 0x000000682e007844 */ /* 0x0001e20000000200 */
[----:B----4-:R-:W-:-:S03]  /*1ca40*/  IADD3 R10, P1, R225, UR4, RZ ;  /* 0x00000004e10a7c10 */ /* 0x010fc6000ff3e0ff */
[----:B------:R0:W-:Y:S01]  /*1ca50*/  STSM.16.M88.4 [R9], R112 ;  /* 0x0000007009007844 */ /* 0x0001e20000000200 */
[----:B------:R-:W-:Y:S01]  /*1ca60*/  IADD3.X R11, R226, UR5, RZ, P1, !PT ;  /* 0x00000005e20b7c10 */ /* 0x000fe20008ffe4ff */
[----:B------:R-:W-:Y:S01]  /*1ca70*/  ULDC.64 UR4, c[0x0][0xc08] ;  /* 0x0003020000047ab9 */ /* 0x000fe20000000a00 */
[----:B------:R-:W-:Y:S01]  /*1ca80*/  BAR.SYNC.DEFER_BLOCKING 0x1, 0x100 ;  /* 0x0044000000007b1d */ /* 0x000fe20000010000 */
[----:B------:R-:W-:-:S04]  /*1ca90*/  ISETP.NE.U32.AND P2, PT, RZ, UR4, PT ;  /* 0x00000004ff007c0c */ /* 0x000fc8000bf45070 */
[----:B------:R-:W-:-:S13]  /*1caa0*/  ISETP.NE.AND.EX P2, PT, RZ, UR5, PT, P2 ;  /* 0x00000005ff007c0c */ /* 0x000fda000bf45320 */
[----:B------:R-:W-:Y:S01]  /*1cab0*/  @P2 IADD3 R6, P3, R225, UR4, RZ ;  /* 0x00000004e1062c10 */ /* 0x000fe2000ff7e0ff */
[----:B------:R-:W-:Y:S02]  /*1cac0*/  ULDC UR4, c[0x0][0xa88] ;  /* 0x0002a20000047ab9 */ /* 0x000fe40000000800 */
[----:B------:R-:W-:Y:S01]  /*1cad0*/  IMAD.U32 R61, RZ, RZ, UR4 ;  /* 0x00000004ff3d7e24 */ /* 0x000fe2000f8e00ff */
[----:B------:R-:W-:Y:S01]  /*1cae0*/  @P2 IADD3.X R7, R226, UR5, RZ, P3, !PT ;  /* 0x00000005e2072c10 */ /* 0x000fe20009ffe4ff */
[----:B------:R0:W5:Y:S01]  /*1caf0*/  @P0 LDG.E R20, desc[UR60][R10.64] ;  /* 0x0000003c0a140981 */ /* 0x000162000c1e1900 */
[----:B--2---:R-:W-:-:S03]  /*1cb00*/  ISETP.NE.AND P1, PT, R0, 0x1, PT ;  /* 0x000000010000780c */ /* 0x004fc60003f25270 */
[----:B------:R0:W5:Y:S10]  /*1cb10*/  @P2 LDG.E R61, desc[UR60][R6.64] ;  /* 0x0000003c063d2981 */ /* 0x000174000c1e1900 */
[----:B---3--:R-:W2:Y:S08]  /*1cb20*/  @P1 LDC R8, c[0x0][0xbec] ;  /* 0x0002fb00ff081b82 */ /* 0x008eb00000000800 */
[----:B------:R-:W3:Y:S01]  /*1cb30*/  @P1 LDC R15, c[0x0][0xbf0] ;  /* 0x0002fc00ff0f1b82 */ /* 0x000ee20000000800 */
[----:B0-----:R-:W-:Y:S05]  /*1cb40*/  @P2 BRA `(.L_x_812) ;  /* 0x0000000000102947 */ /* 0x001fea0003800000 */
[----:B------:R-:W-:Y:S05]  /*1cb50*/  @!P0 BRA `(.L_x_812) ;  /* 0x00000000000c8947 */ /* 0x000fea0003800000 */
[----:B------:R-:W4:Y:S04]  /*1cb60*/  LDG.E R6, desc[UR60][R10.64] ;  /* 0x0000003c0a067981 */ /* 0x000f28000c1e1900 */
[----:B-----5:R-:W4:Y:S02]  /*1cb70*/  LDG.E R61, desc[UR60][R10.64+0x4] ;  /* 0x0000043c0a3d7981 */ /* 0x020f24000c1e1900 */
[----:B----4-:R-:W-:-:S07]  /*1cb80*/  IMAD.IADD R61, R61, 0x1, -R6 ;  /* 0x000000013d3d7824 */ /* 0x010fce00078e0a06 */
.L_x_812:
[----:B------:R-:W4:Y:S01]  /*1cb90*/  LDL R6, [R1+0x94] ;  /* 0x0000940001067983 */ /* 0x000f220000100800 */
[----:B------:R-:W-:Y:S01]  /*1cba0*/  SHF.R.S32.HI R60, RZ, 0x1f, R224 ;  /* 0x0000001fff3c7819 */ /* 0x000fe200000114e0 */
[----:B------:R-:W-:Y:S02]  /*1cbb0*/  ULDC.64 UR4, c[0x0][0xb90] ;  /* 0x0002e40000047ab9 */ /* 0x000fe40000000a00 */
[----:B------:R-:W3:Y:S01]  /*1cbc0*/  LDL R26, [R1+0x8c] ;  /* 0x00008c00011a7983 */ /* 0x000ee20000100800 */
[----:B-----5:R-:W-:Y:S01]  /*1cbd0*/  SHF.R.S32.HI R21, RZ, 0x1f, R20 ;  /* 0x0000001fff157819 */ /* 0x020fe20000011414 */
[----:B------:R-:W-:Y:S01]  /*1cbe0*/  IMAD R7, R60, UR4, RZ ;  /* 0x000000043c077c24 */ /* 0x000fe2000f8e02ff */
[----:B------:R-:W-:Y:S01]  /*1cbf0*/  SEL R232, R232, RZ, !P0 ;  /* 0x000000ffe8e87207 */ /* 0x000fe20004000000 */
[----:B------:R-:W-:Y:S01]  /*1cc00*/  IMAD R11, R231, 0x40, R219 ;  /* 0x00000040e70b7824 */ /* 0x000fe200078e02db */
[----:B------:R-:W-:Y:S01]  /*1cc10*/  SEL R227, R227, RZ, !P0 ;  /* 0x000000ffe3e37207 */ /* 0x000fe20004000000 */
[----:B------:R-:W-:Y:S01]  /*1cc20*/  IMAD R13, R224, UR5, R7 ;  /* 0x00000005e00d7c24 */ /* 0x000fe2000f8e0207 */
[----:B------:R-:W0:Y:S01]  /*1cc30*/  @P1 LDC R65, c[0x0][0xbec] ;  /* 0x0002fb00ff411b82 */ /* 0x000e220000000800 */
[----:B------:R-:W-:-:S04]  /*1cc40*/  IMAD.WIDE R4, R11, 0x2, R4 ;  /* 0x000000020b047825 */ /* 0x000fc800078e0204 */
[----:B------:R-:W-:Y:S01]  /*1cc50*/  IMAD R61, R61, R0, RZ ;  /* 0x000000003d3d7224 */ /* 0x000fe200078e02ff */
[C---:B------:R-:W-:Y:S02]  /*1cc60*/  IADD3 R29, P4, R4.reuse, 0x4000, RZ ;  /* 0x00004000041d7810 */ /* 0x040fe40007f9e0ff */
[----:B------:R-:W1:Y:S01]  /*1cc70*/  @P1 LDC R67, c[0x0][0xbf0] ;  /* 0x0002fc00ff431b82 */ /* 0x000e620000000800 */
[----:B------:R-:W-:Y:S02]  /*1cc80*/  IADD3 R37, P3, R4, 0x6000, RZ ;  /* 0x0000600004257810 */ /* 0x000fe40007f7e0ff */
[----:B------:R-:W-:Y:S02]  /*1cc90*/  LOP3.LUT R28, R29, 0x380, RZ, 0xc0, !PT ;  /* 0x000003801d1c7812 */ /* 0x000fe400078ec0ff */
[----:B------:R-:W-:Y:S02]  /*1cca0*/  LOP3.LUT R36, R37, 0x380, RZ, 0xc0, !PT ;  /* 0x0000038025247812 */ /* 0x000fe400078ec0ff */
[----:B------:R-:W-:-:S02]  /*1ccb0*/  SHF.R.U64 R28, R28, 0x3, RZ ;  /* 0x000000031c1c7819 */ /* 0x000fc400000012ff */
[----:B------:R-:W-:Y:S02]  /*1ccc0*/  SHF.R.U64 R36, R36, 0x3, RZ ;  /* 0x0000000324247819 */ /* 0x000fe400000012ff */
[----:B------:R-:W-:Y:S01]  /*1ccd0*/  LOP3.LUT R28, R28, R29, RZ, 0x3c, !PT ;  /* 0x0000001d1c1c7212 */ /* 0x000fe200078e3cff */
[--C-:B------:R-:W-:Y:S01]  /*1cce0*/  IMAD.X R29, RZ, RZ, R5.reuse, P4 ;  /* 0x000000ffff1d7224 */ /* 0x100fe200020e0605 */
[----:B------:R-:W-:Y:S01]  /*1ccf0*/  LOP3.LUT R36, R36, R37, RZ, 0x3c, !PT ;  /* 0x0000002524247212 */ /* 0x000fe200078e3cff */
[----:B------:R-:W-:Y:S01]  /*1cd00*/  IMAD.X R37, RZ, RZ, R5, P3 ;  /* 0x000000ffff257224 */ /* 0x000fe200018e0605 */
[----:B------:R-:W-:-:S04]  /*1cd10*/  IADD3 R53, P4, R4, 0xa000, RZ ;  /* 0x0000a00004357810 */ /* 0x000fc80007f9e0ff */
[----:B------:R-:W-:-:S04]  /*1cd20*/  LOP3.LUT R52, R53, 0x380, RZ, 0xc0, !PT ;  /* 0x0000038035347812 */ /* 0x000fc800078ec0ff */
[----:B------:R-:W-:-:S04]  /*1cd30*/  SHF.R.U64 R52, R52, 0x3, RZ ;  /* 0x0000000334347819 */ /* 0x000fc800000012ff */
[----:B------:R-:W-:Y:S01]  /*1cd40*/  LOP3.LUT R52, R52, R53, RZ, 0x3c, !PT ;  /* 0x0000003534347212 */ /* 0x000fe200078e3cff */
[----:B------:R-:W-:Y:S02]  /*1cd50*/  IMAD.X R53, RZ, RZ, R5, P4 ;  /* 0x000000ffff357224 */ /* 0x000fe400020e0605 */
[C---:B------:R-:W-:Y:S01]  /*1cd60*/  IMAD R66, R230.reuse, 0x80, R231 ;  /* 0x00000080e6427824 */ /* 0x040fe200078e02e7 */
[----:B------:R-:W-:Y:S01]  /*1cd70*/  BSSY B1, `(.L_x_813) ;  /* 0x00000a1000017945 */ /* 0x000fe20003800000 */
[----:B------:R-:W-:Y:S02]  /*1cd80*/  SHF.R.S32.HI R68, RZ, 0x1f, R222 ;  /* 0x0000001fff447819 */ /* 0x000fe400000114de */
[----:B------:R-:W-:Y:S02]  /*1cd90*/  SHF.R.S32.HI R69, RZ, 0x1f, R221 ;  /* 0x0000001fff457819 */ /* 0x000fe400000114dd */
[----:B------:R-:W-:Y:S01]  /*1cda0*/  SHF.R.S32.HI R70, RZ, 0x1f, R219 ;  /* 0x0000001fff467819 */ /* 0x000fe200000114db */
[----:B----4-:R-:W-:-:S04]  /*1cdb0*/  IMAD R25, R230, 0x80, R6 ;  /* 0x00000080e6197824 */ /* 0x010fc800078e0206 */
[----:B--2---:R-:W-:-:S04]  /*1cdc0*/  @P1 IMAD.HI.U32 R8, R25, R8, RZ ;  /* 0x0000000819081227 */ /* 0x004fc800078e00ff */
[----:B------:R-:W-:Y:S01]  /*1cdd0*/  IMAD.MOV.U32 R9, RZ, RZ, R25 ;  /* 0x000000ffff097224 */ /* 0x000fe200078e0019 */
[----:B---3--:R-:W-:Y:S01]  /*1cde0*/  @P1 SHF.R.U32.HI R9, RZ, R15, R8 ;  /* 0x0000000fff091219 */ /* 0x008fe20000011608 */
[----:B------:R-:W-:Y:S01]  /*1cdf0*/  IMAD.WIDE.U32 R6, R224, UR4, R20 ;  /* 0x00000004e0067c25 */ /* 0x000fe2000f8e0014 */
[----:B------:R-:W-:-:S03]  /*1ce00*/  ULDC.64 UR4, c[0x0][0xb98] ;  /* 0x0002e60000047ab9 */ /* 0x000fc60000000a00 */
[----:B------:R-:W-:Y:S02]  /*1ce10*/  IMAD.IADD R7, R7, 0x1, R13 ;  /* 0x0000000107077824 */ /* 0x000fe400078e020d */
[----:B------:R-:W-:Y:S02]  /*1ce20*/  IMAD.MOV R13, RZ, RZ, -R9 ;  /* 0x000000ffff0d7224 */ /* 0x000fe400078e0a09 */
[----:B------:R-:W-:Y:S02]  /*1ce30*/  IMAD R8, R232, UR4, RZ ;  /* 0x00000004e8087c24 */ /* 0x000fe4000f8e02ff */
[----:B------:R-:W-:-:S04]  /*1ce40*/  IMAD.WIDE.U32 R6, R227, UR4, R6 ;  /* 0x00000004e3067c25 */ /* 0x000fc8000f8e0006 */
[----:B------:R-:W-:Y:S01]  /*1ce50*/  IMAD R11, R0, R13, R25 ;  /* 0x0000000d000b7224 */ /* 0x000fe200078e0219 */
[----:B------:R-:W-:Y:S01]  /*1ce60*/  SHF.R.S32.HI R13, RZ, 0x1f, R9 ;  /* 0x0000001fff0d7819 */ /* 0x000fe20000011409 */
[----:B------:R-:W-:Y:S01]  /*1ce70*/  IMAD R10, R227, UR5, R8 ;  /* 0x00000005e30a7c24 */ /* 0x000fe2000f8e0208 */
[----:B------:R-:W-:Y:S01]  /*1ce80*/  IADD3 R6, P0, R9, R6, RZ ;  /* 0x0000000609067210 */ /* 0x000fe20007f1e0ff */
[----:B------:R-:W-:Y:S01]  /*1ce90*/  ULDC.64 UR4, c[0x0][0xb88] ;  /* 0x0002e20000047ab9 */ /* 0x000fe20000000a00 */
[----:B------:R-:W-:Y:S02]  /*1cea0*/  SHF.R.S32.HI R8, RZ, 0x1f, R11 ;  /* 0x0000001fff087819 */ /* 0x000fe4000001140b */
[----:B------:R-:W-:-:S03]  /*1ceb0*/  IADD3.X R7, R13, R7, R10, P0, !PT ;  /* 0x000000070d077210 */ /* 0x000fc600007fe40a */
[----:B------:R-:W-:Y:S01]  /*1cec0*/  IMAD R10, R8, UR4, RZ ;  /* 0x00000004080a7c24 */ /* 0x000fe2000f8e02ff */
[----:B------:R-:W-:Y:S01]  /*1ced0*/  IADD3 R9, P2, R4, 0x1000, RZ ;  /* 0x0000100004097810 */ /* 0x000fe20007f5e0ff */
[----:B------:R-:W-:-:S04]  /*1cee0*/  IMAD.WIDE.U32 R6, R11, UR4, R6 ;  /* 0x000000040b067c25 */ /* 0x000fc8000f8e0006 */
[----:B------:R-:W-:Y:S01]  /*1cef0*/  IMAD R15, R11, UR5, R10 ;  /* 0x000000050b0f7c24 */ /* 0x000fe2000f8e020a */
[----:B------:R-:W-:Y:S01]  /*1cf00*/  ULDC.64 UR4, c[0x0][0xb50] ;  /* 0x0002d40000047ab9 */ /* 0x000fe20000000a00 */
[----:B------:R-:W-:Y:S02]  /*1cf10*/  LOP3.LUT R8, R9, 0x380, RZ, 0xc0, !PT ;  /* 0x0000038009087812 */ /* 0x000fe400078ec0ff */
[----:B------:R-:W-:Y:S01]  /*1cf20*/  IMAD.IADD R7, R7, 0x1, R15 ;  /* 0x0000000107077824 */ /* 0x000fe200078e020f */
[----:B------:R-:W-:Y:S02]  /*1cf30*/  LEA R10, P0, R6, UR4, 0x2 ;  /* 0x00000004060a7c11 */ /* 0x000fe4000f8010ff */
[----:B------:R-:W-:Y:S02]  /*1cf40*/  SHF.R.U64 R8, R8, 0x3, RZ ;  /* 0x0000000308087819 */ /* 0x000fe400000012ff */
[----:B------:R-:W-:Y:S01]  /*1cf50*/  LEA.HI.X R14, R6, UR5, R7, 0x2, P0 ;  /* 0x00000005060e7c11 */ /* 0x000fe200080f1407 */
[----:B------:R-:W-:Y:S01]  /*1cf60*/  SHFL.IDX PT, R50, R10, RZ, 0x1c1f ;  /* 0x001c1fff0a327589 */ /* 0x000fe200000e0000 */
[----:B------:R-:W-:Y:S01]  /*1cf70*/  IADD3 R33, P0, R4, 0x5000, RZ ;  /* 0x0000500004217810 */ /* 0x000fe20007f1e0ff */
[----:B------:R-:W-:Y:S01]  /*1cf80*/  IMAD R26, R230, 0x80, R26 ;  /* 0x00000080e61a7824 */ /* 0x000fe200078e021a */
[----:B------:R-:W-:Y:S01]  /*1cf90*/  LOP3.LUT R8, R8, R9, RZ, 0x3c, !PT ;  /* 0x0000000908087212 */ /* 0x000fe200078e3cff */
[----:B------:R-:W-:Y:S01]  /*1cfa0*/  IMAD.X R9, RZ, RZ, R5, P2 ;  /* 0x000000ffff097224 */ /* 0x000fe200010e0605 */
[----:B------:R-:W-:Y:S01]  /*1cfb0*/  LOP3.LUT R32, R33, 0x380, RZ, 0xc0, !PT ;  /* 0x0000038021207812 */ /* 0x000fe200078ec0ff */
[----:B------:R-:W-:Y:S01]  /*1cfc0*/  SHFL.IDX PT, R54, R10, 0x1, 0x1c1f ;  /* 0x003c1f000a367f89 */ /* 0x000fe200000e0000 */
[----:B------:R-:W-:Y:S01]  /*1cfd0*/  IADD3 R41, P2, R4, 0x7000, RZ ;  /* 0x0000700004297810 */ /* 0x000fe20007f5e0ff */
[----:B------:R-:W-:Y:S01]  /*1cfe0*/  ULDC.64 UR4, c[0x0][0xaa0] ;  /* 0x0002a80000047ab9 */ /* 0x000fe20000000a00 */
[----:B------:R-:W-:Y:S01]  /*1cff0*/  SHF.R.U64 R32, R32, 0x3, RZ ;  /* 0x0000000320207819 */ /* 0x000fe200000012ff */
[----:B------:R-:W2:Y:S01]  /*1d000*/  SHFL.IDX PT, R51, R14, RZ, 0x1c1f ;  /* 0x001c1fff0e337589 */ /* 0x000ea200000e0000 */
[----:B------:R-:W-:-:S02]  /*1d010*/  LOP3.LUT R40, R41, 0x380, RZ, 0xc0, !PT ;  /* 0x0000038029287812 */ /* 0x000fc400078ec0ff */
[----:B------:R-:W-:Y:S01]  /*1d020*/  LOP3.LUT R32, R32, R33, RZ, 0x3c, !PT ;  /* 0x0000002120207212 */ /* 0x000fe200078e3cff */
[----:B------:R-:W3:Y:S01]  /*1d030*/  SHFL.IDX PT, R55, R14, 0x1, 0x1c1f ;  /* 0x003c1f000e377f89 */ /* 0x000ee200000e0000 */
[----:B------:R-:W-:Y:S01]  /*1d040*/  SHF.R.U64 R40, R40, 0x3, RZ ;  /* 0x0000000328287819 */ /* 0x000fe200000012ff */
[--C-:B------:R-:W-:Y:S01]  /*1d050*/  IMAD.X R33, RZ, RZ, R5.reuse, P0 ;  /* 0x000000ffff217224 */ /* 0x100fe200000e0605 */
[----:B------:R-:W-:Y:S02]  /*1d060*/  LOP3.LUT P0, RZ, R236, 0x3, RZ, 0xc0, !PT ;  /* 0x00000003ecff7812 */ /* 0x000fe4000780c0ff */
[----:B------:R-:W-:Y:S01]  /*1d070*/  LOP3.LUT R40, R40, R41, RZ, 0x3c, !PT ;  /* 0x0000002928287212 */ /* 0x000fe200078e3cff */
[----:B------:R-:W-:Y:S01]  /*1d080*/  IMAD.X R41, RZ, RZ, R5, P2 ;  /* 0x000000ffff297224 */ /* 0x000fe200010e0605 */
[C---:B------:R-:W-:Y:S01]  /*1d090*/  ISETP.GE.OR P2, PT, R26.reuse, R61, P0 ;  /* 0x0000003d1a00720c */ /* 0x040fe20000746670 */
[----:B------:R-:W-:-:S05]  /*1d0a0*/  VIADD R6, R26, 0x8 ;  /* 0x000000081a067836 */ /* 0x000fca0000000000 */
[----:B------:R-:W-:Y:S02]  /*1d0b0*/  ISETP.GE.OR P0, PT, R6, R61, P0 ;  /* 0x0000003d0600720c */ /* 0x000fe40000706670 */
[C---:B------:R-:W-:Y:S02]  /*1d0c0*/  IADD3 R13, P6, R4.reuse, 0x2000, RZ ;  /* 0x00002000040d7810 */ /* 0x040fe40007fde0ff */
[----:B------:R-:W-:-:S03]  /*1d0d0*/  IADD3 R25, P5, R4, 0x3000, RZ ;  /* 0x0000300004197810 */ /* 0x000fc60007fbe0ff */
[----:B--2---:R2:W-:Y:S01]  /*1d0e0*/  @!P2 ST.E desc[UR60][R50.64], R3 ;  /* 0x000000033200a985 */ /* 0x0045e2000c10193c */
[----:B------:R-:W-:Y:S02]  /*1d0f0*/  LOP3.LUT R12, R13, 0x380, RZ, 0xc0, !PT ;  /* 0x000003800d0c7812 */ /* 0x000fe400078ec0ff */
[----:B------:R-:W-:-:S03]  /*1d100*/  LOP3.LUT R24, R25, 0x380, RZ, 0xc0, !PT ;  /* 0x0000038019187812 */ /* 0x000fc600078ec0ff */
[----:B---3--:R3:W-:Y:S01]  /*1d110*/  @!P0 ST.E desc[UR60][R54.64], R2 ;  /* 0x0000000236008985 */ /* 0x0087e2000c10193c */
[----:B--2---:R-:W-:Y:S01]  /*1d120*/  IMAD R3, R21, UR4, RZ ;  /* 0x0000000415037c24 */ /* 0x004fe2000f8e02ff */
[----:B------:R-:W-:Y:S02]  /*1d130*/  SHF.R.U64 R12, R12, 0x3, RZ ;  /* 0x000000030c0c7819 */ /* 0x000fe400000012ff */
[----:B------:R-:W5:Y:S01]  /*1d140*/  LD.E.128 R28, desc[UR60][R28.64] ;  /* 0x0000003c1c1c7980 */ /* 0x000f62000c101d00 */
[C---:B------:R-:W-:Y:S02]  /*1d150*/  IMAD R21, R20.reuse, UR5, R3 ;  /* 0x0000000514157c24 */ /* 0x040fe4000f8e0203 */
[----:B---3--:R-:W-:Y:S01]  /*1d160*/  IMAD.WIDE.U32 R2, R20, UR4, RZ ;  /* 0x0000000414027c25 */ /* 0x008fe2000f8e00ff */
[----:B------:R-:W-:Y:S01]  /*1d170*/  SHF.R.U64 R24, R24, 0x3, RZ ;  /* 0x0000000318187819 */ /* 0x000fe200000012ff */
[----:B------:R-:W-:Y:S01]  /*1d180*/  ULDC.64 UR4, c[0x0][0xae8] ;  /* 0x0002ba0000047ab9 */ /* 0x000fe20000000a00 */
[C---:B------:R-:W-:Y:S01]  /*1d190*/  IADD3 R7, P3, R4.reuse, 0xb000, RZ ;  /* 0x0000b00004077810 */ /* 0x040fe20007f7e0ff */
[----:B------:R-:W-:Y:S01]  /*1d1a0*/  IMAD.IADD R3, R3, 0x1, R21 ;  /* 0x0000000103037824 */ /* 0x000fe200078e0215 */
[----:B------:R-:W-:Y:S01]  /*1d1b0*/  LOP3.LUT R11, R4, 0x380, RZ, 0xc0, !PT ;  /* 0x00000380040b7812 */ /* 0x000fe200078ec0ff */
[----:B------:R-:W-:Y:S01]  /*1d1c0*/  IMAD R21, R223, 0x20, R231 ;  /* 0x00000020df157824 */ /* 0x000fe200078e02e7 */
[----:B------:R-:W-:Y:S01]  /*1d1d0*/  LOP3.LUT R12, R12, R13, RZ, 0x3c, !PT ;  /* 0x0000000d0c0c7212 */ /* 0x000fe200078e3cff */
[----:B------:R-:W-:Y:S01]  /*1d1e0*/  IMAD R63, R60, UR4, RZ ;  /* 0x000000043c3f7c24 */ /* 0x000fe2000f8e02ff */
[----:B------:R-:W-:Y:S01]  /*1d1f0*/  LOP3.LUT R24, R24, R25, RZ, 0x3c, !PT ;  /* 0x0000001918187212 */ /* 0x000fe200078e3cff */
[--C-:B------:R-:W-:Y:S01]  /*1d200*/  IMAD.X R13, RZ, RZ, R5.reuse, P6 ;  /* 0x000000ffff0d7224 */ /* 0x100fe200030e0605 */
[C---:B------:R-:W-:Y:S01]  /*1d210*/  IADD3 R45, P6, R4.reuse, 0x8000, RZ ;  /* 0x00008000042d7810 */ /* 0x040fe20007fde0ff */
[----:B------:R-:W-:Y:S01]  /*1d220*/  IMAD.X R25, RZ, RZ, R5, P5 ;  /* 0x000000ffff197224 */ /* 0x000fe200028e0605 */
[----:B------:R-:W-:Y:S01]  /*1d230*/  IADD3 R49, P5, R4, 0x9000, RZ ;  /* 0x0000900004317810 */ /* 0x000fe20007fbe0ff */
[----:B------:R-:W-:Y:S01]  /*1d240*/  IMAD R60, R230, 0x80, R21 ;  /* 0x00000080e63c7824 */ /* 0x000fe200078e0215 */
[----:B------:R-:W-:Y:S01]  /*1d250*/  LOP3.LUT R44, R45, 0x380, RZ, 0xc0, !PT ;  /* 0x000003802d2c7812 */ /* 0x000fe200078ec0ff */
[----:B------:R-:W-:Y:S01]  /*1d260*/  IMAD R63, R224, UR5, R63 ;  /* 0x00000005e03f7c24 */ /* 0x000fe2000f8e023f */
[----:B------:R-:W-:Y:S01]  /*1d270*/  LOP3.LUT R48, R49, 0x380, RZ, 0xc0, !PT ;  /* 0x0000038031307812 */ /* 0x000fe200078ec0ff */
[----:B0-----:R-:W-:Y:S01]  /*1d280*/  @P1 IMAD.HI.U32 R20, R60, R65, RZ ;  /* 0x000000413c141227 */ /* 0x001fe200078e00ff */
[----:B------:R-:W-:Y:S01]  /*1d290*/  LOP3.LUT R6, R7, 0x380, RZ, 0xc0, !PT ;  /* 0x0000038007067812 */ /* 0x000fe200078ec0ff */
[----:B------:R-:W5:Y:S02]  /*1d2a0*/  LD.E.128 R12, desc[UR60][R12.64] ;  /* 0x0000003c0c0c7980 */ /* 0x000f64000c101d00 */
[----:B------:R-:W-:Y:S01]  /*1d2b0*/  IMAD.WIDE.U32 R2, R224, UR4, R2 ;  /* 0x00000004e0027c25 */ /* 0x000fe2000f8e0002 */
[----:B------:R-:W-:Y:S01]  /*1d2c0*/  ULDC.64 UR4, c[0x0][0xaf0] ;  /* 0x0002bc0000047ab9 */ /* 0x000fe20000000a00 */
[----:B------:R-:W-:Y:S01]  /*1d2d0*/  SHF.R.U64 R44, R44, 0x3, RZ ;  /* 0x000000032c2c7819 */ /* 0x000fe200000012ff */
[----:B------:R-:W5:Y:S01]  /*1d2e0*/  LD.E.128 R24, desc[UR60][R24.64] ;  /* 0x0000003c18187980 */ /* 0x000f62000c101d00 */
[----:B------:R-:W-:Y:S01]  /*1d2f0*/  IMAD.MOV.U32 R21, RZ, RZ, R60 ;  /* 0x000000ffff157224 */ /* 0x000fe200078e003c */
[----:B------:R-:W-:Y:S01]  /*1d300*/  SHF.R.U64 R48, R48, 0x3, RZ ;  /* 0x0000000330307819 */ /* 0x000fe200000012ff */
[----:B------:R-:W-:Y:S01]  /*1d310*/  IMAD.IADD R3, R3, 0x1, R63 ;  /* 0x0000000103037824 */ /* 0x000fe200078e023f */
[----:B-1----:R-:W-:Y:S01]  /*1d320*/  @P1 SHF.R.U32.HI R21, RZ, R67, R20 ;  /* 0x00000043ff151219 */ /* 0x002fe20000011614 */
[----:B------:R-:W-:Y:S01]  /*1d330*/  IMAD R232, R232, UR4, RZ ;  /* 0x00000004e8e87c24 */ /* 0x000fe2000f8e02ff */
[----:B------:R-:W-:Y:S01]  /*1d340*/  SHF.R.U64 R11, R11, 0x3, RZ ;  /* 0x000000030b0b7819 */ /* 0x000fe200000012ff */
[----:B------:R-:W5:Y:S01]  /*1d350*/  LD.E.128 R32, desc[UR60][R32.64] ;  /* 0x0000003c20207980 */ /* 0x000f62000c101d00 */
[----:B------:R-:W-:Y:S01]  /*1d360*/  SHF.R.U64 R6, R6, 0x3, RZ ;  /* 0x0000000306067819 */ /* 0x000fe200000012ff */
[C---:B------:R-:W-:Y:S01]  /*1d370*/  IMAD R63, R227.reuse, UR5, R232 ;  /* 0x00000005e33f7c24 */ /* 0x040fe2000f8e02e8 */
[----:B------:R-:W-:Y:S01]  /*1d380*/  LOP3.LUT R44, R44, R45, RZ, 0x3c, !PT ;  /* 0x0000002d2c2c7212 */ /* 0x000fe200078e3cff */
[----:B------:R-:W-:Y:S01]  /*1d390*/  IMAD.WIDE.U32 R2, R227, UR4, R2 ;  /* 0x00000004e3027c25 */ /* 0x000fe2000f8e0002 */
[----:B------:R-:W-:Y:S01]  /*1d3a0*/  LOP3.LUT R48, R48, R49, RZ, 0x3c, !PT ;  /* 0x0000003130307212 */ /* 0x000fe200078e3cff */
[----:B------:R-:W-:Y:S01]  /*1d3b0*/  ULDC.64 UR4, c[0x0][0xae0] ;  /* 0x0002b80000047ab9 */ /* 0x000fe20000000a00 */
[----:B------:R-:W-:Y:S01]  /*1d3c0*/  LOP3.LUT R4, R11, R4, RZ, 0x3c, !PT ;  /* 0x000000040b047212 */ /* 0x000fe200078e3cff */
[--C-:B------:R-:W-:Y:S01]  /*1d3d0*/  IMAD.X R45, RZ, RZ, R5.reuse, P6 ;  /* 0x000000ffff2d7224 */ /* 0x100fe200030e0605 */
[----:B------:R-:W-:Y:S01]  /*1d3e0*/  LOP3.LUT R56, R6, R7, RZ, 0x3c, !PT ;  /* 0x0000000706387212 */ /* 0x000fe200078e3cff */
[----:B------:R-:W-:Y:S01]  /*1d3f0*/  IMAD.X R49, RZ, RZ, R5, P5 ;  /* 0x000000ffff317224 */ /* 0x000fe200028e0605 */
[----:B------:R-:W-:Y:S01]  /*1d400*/  SHF.R.S32.HI R20, RZ, 0x1f, R21 ;  /* 0x0000001fff147819 */ /* 0x000fe20000011415 */
[----:B------:R-:W-:Y:S01]  /*1d410*/  IMAD.X R57, RZ, RZ, R5, P3 ;  /* 0x000000ffff397224 */ /* 0x000fe200018e0605 */
[----:B------:R-:W5:Y:S01]  /*1d420*/  LD.E.128 R8, desc[UR60][R8.64] ;  /* 0x0000003c08087980 */ /* 0x000f62000c101d00 */
[----:B------:R-:W-:-:S02]  /*1d430*/  IMAD.MOV R65, RZ, RZ, -R21 ;  /* 0x000000ffff417224 */ /* 0x000fc400078e0a15 */
[----:B------:R-:W-:Y:S01]  /*1d440*/  IMAD.IADD R3, R3, 0x1, R63 ;  /* 0x0000000103037824 */ /* 0x000fe200078e023f */
[----:B------:R-:W5:Y:S01]  /*1d450*/  LD.E.128 R4, desc[UR60][R4.64] ;  /* 0x0000003c04047980 */ /* 0x000f62000c101d00 */
[----:B------:R-:W-:Y:S02]  /*1d460*/  IMAD R63, R0, R65, R60 ;  /* 0x00000041003f7224 */ /* 0x000fe400078e023c */
[----:B------:R-:W-:Y:S01]  /*1d470*/  IMAD R20, R20, UR4, RZ ;  /* 0x0000000414147c24 */ /* 0x000fe2000f8e02ff */
[----:B------:R-:W5:Y:S04]  /*1d480*/  LD.E.128 R36, desc[UR60][R36.64] ;  /* 0x0000003c24247980 */ /* 0x000f68000c101d00 */
[----:B------:R-:W5:Y:S01]  /*1d490*/  LD.E.128 R40, desc[UR60][R40.64] ;  /* 0x0000003c28287980 */ /* 0x000f62000c101d00 */
[----:B------:R-:W-:-:S03]  /*1d4a0*/  SHF.R.S32.HI R0, RZ, 0x1f, R63 ;  /* 0x0000001fff007819 */ /* 0x000fc6000001143f */
[----:B------:R-:W5:Y:S04]  /*1d4b0*/  LD.E.128 R44, desc[UR60][R44.64] ;  /* 0x0000003c2c2c7980 */ /* 0x000f68000c101d00 */
[----:B------:R-:W5:Y:S04]  /*1d4c0*/  LD.E.128 R48, desc[UR60][R48.64] ;  /* 0x0000003c30307980 */ /* 0x000f68000c101d00 */
[----:B------:R-:W5:Y:S04]  /*1d4d0*/  LD.E.128 R52, desc[UR60][R52.64] ;  /* 0x0000003c34347980 */ /* 0x000f68000c101d00 */
[----:B------:R-:W5:Y:S01]  /*1d4e0*/  LD.E.128 R56, desc[UR60][R56.64] ;  /* 0x0000003c38387980 */ /* 0x000f62000c101d00 */
[C---:B------:R-:W-:Y:S01]  /*1d4f0*/  IMAD R65, R21.reuse, UR5, R20 ;  /* 0x0000000515417c24 */ /* 0x040fe2000f8e0214 */
[----:B------:R-:W-:Y:S01]  /*1d500*/  @!PT LDS RZ, [RZ] ;  /* 0x00000000fffff984 */ /* 0x000fe20000000800 */
[----:B------:R-:W-:Y:S01]  /*1d510*/  @!PT LDS RZ, [RZ] ;  /* 0x00000000fffff984 */ /* 0x000fe20000000800 */
[----:B------:R-:W-:Y:S01]  /*1d520*/  @!PT LDS RZ, [RZ] ;  /* 0x00000000fffff984 */ /* 0x000fe20000000800 */
[----:B------:R-:W-:Y:S01]  /*1d530*/  @!PT LDS RZ, [RZ] ;  /* 0x00000000fffff984 */ /* 0x000fe20000000800 */
[----:B------:R0:W-:Y:S06]  /*1d540*/  MEMBAR.ALL.CTA ;  /* 0x0000000000007992 */ /* 0x0001ec0000008000 */
[----:B0-----:R-:W0:Y:S01]  /*1d550*/  FENCE.VIEW.ASYNC.S ;  /* 0x00000000000073c6 */ /* 0x001e220000000000 */
[----:B------:R-:W-:Y:S01]  /*1d560*/  IMAD.WIDE.U32 R2, R21, UR4, R2 ;  /* 0x0000000415027c25 */ /* 0x000fe2000f8e0002 */
[----:B------:R-:W-:-:S03]  /*1d570*/  ULDC.64 UR4, c[0x0][0xad8] ;  /* 0x0002b60000047ab9 */ /* 0x000fc60000000a00 */
[----:B------:R-:W-:Y:S02]  /*1d580*/  IMAD.IADD R3, R3, 0x1, R65 ;  /* 0x0000000103037824 */ /* 0x000fe400078e0241 */
[----:B------:R-:W-:Y:S02]  /*1d590*/  IMAD R20, R0, UR4, RZ ;  /* 0x0000000400147c24 */ /* 0x000fe4000f8e02ff */
[----:B------:R-:W-:Y:S02]  /*1d5a0*/  VIADD R0, R66, 0x20 ;  /* 0x0000002042007836 */ /* 0x000fe40000000000 */
[C---:B------:R-:W-:Y:S02]  /*1d5b0*/  IMAD R21, R63.reuse, UR5, R20 ;  /* 0x000000053f157c24 */ /* 0x040fe4000f8e0214 */
[----:B------:R-:W-:Y:S01]  /*1d5c0*/  IMAD.WIDE.U32 R2, R63, UR4, R2 ;  /* 0x000000043f027c25 */ /* 0x000fe2000f8e0002 */
[-C--:B------:R-:W-:Y:S01]  /*1d5d0*/  ISETP.GE.AND P1, PT, R0, R61.reuse, PT ;  /* 0x0000003d0000720c */ /* 0x080fe20003f26270 */
[----:B------:R-:W-:Y:S01]  /*1d5e0*/  ULDC.64 UR4, c[0x0][0xa80] ;  /* 0x0002a00000047ab9 */ /* 0x000fe20000000a00 */
[----:B------:R-:W-:Y:S01]  /*1d5f0*/  ISETP.GE.AND P2, PT, R66, R61, PT ;  /* 0x0000003d4200720c */ /* 0x000fe20003f46270 */
[----:B------:R-:W-:Y:S01]  /*1d600*/  VIADD R0, R16, 0x36820 ;  /* 0x0003682010007836 */ /* 0x000fe20000000000 */
[----:B------:R-:W-:Y:S01]  /*1d610*/  LEA R60, P3, R2, UR4, 0x1 ;  /* 0x00000004023c7c11 */ /* 0x000fe2000f8608ff */
[----:B------:R-:W-:-:S03]  /*1d620*/  IMAD.IADD R3, R3, 0x1, R21 ;  /* 0x0000000103037824 */ /* 0x000fc600078e0215 */
[----:B------:R-:W-:Y:S02]  /*1d630*/  PRMT R0, RZ, 0x654, R0 ;  /* 0x00000654ff007816 */ /* 0x000fe40000000000 */
[----:B------:R-:W-:Y:S01]  /*1d640*/  LEA.HI.X R64, R2, UR5, R3, 0x1, P3 ;  /* 0x0000000502407c11 */ /* 0x000fe200098f0c03 */
[----:B------:R-:W-:Y:S01]  /*1d650*/  VIADD R20, R66, 0x40 ;  /* 0x0000004042147836 */ /* 0x000fe20000000000 */
[----:B0-----:R0:W-:Y:S01]  /*1d660*/  SYNCS.ARRIVE.TRANS64.RED.A1T0 RZ, [R0+URZ], RZ ;  /* 0x000000ff00ff79a7 */ /* 0x0011e2000810043f */
[----:B------:R1:W2:Y:S03]  /*1d670*/  SHFL.IDX PT, R62, R60, RZ, 0x181f ;  /* 0x00181fff3c3e7589 */ /* 0x0002a600000e0000 */
[----:B------:R-:W-:Y:S01]  /*1d680*/  ISETP.GE.AND P0, PT, R20, R61, PT ;  /* 0x0000003d1400720c */ /* 0x000fe20003f06270 */
[----:B0-----:R1:W0:Y:S01]  /*1d690*/  SHFL.IDX PT, R0, R64, RZ, 0x181f ;  /* 0x00181fff40007589 */ /* 0x00122200000e0000 */
[----:B------:R-:W-:Y:S11]  /*1d6a0*/  @P2 BRA `(.L_x_814) ;  /* 0x0000000000342947 */ /* 0x000ff60003800000 */
[----:B------:R-:W-:Y:S02]  /*1d6b0*/  ULDC UR4, c[0x0][0xac8] ;  /* 0x0002b20000047ab9 */ /* 0x000fe40000000800 */
[----:B------:R-:W-:Y:S02]  /*1d6c0*/  ISETP.GE.AND P4, PT, R219, UR4, PT ;  /* 0x00000004db007c0c */ /* 0x000fe4000bf86270 */
[----:B------:R-:W-:Y:S02]  /*1d6d0*/  ISETP.GE.AND P3, PT, R221, UR4, PT ;  /* 0x00000004dd007c0c */ /* 0x000fe4000bf66270 */
[----:B------:R-:W-:-:S09]  /*1d6e0*/  ISETP.GE.AND P2, PT, R222, UR4, PT ;  /* 0x00000004de007c0c */ /* 0x000fd2000bf46270 */
[-C--:B--2---:R-:W-:Y:S02]  /*1d6f0*/  @!P4 LEA R2, P6, R219, R62.reuse, 0x1 ;  /* 0x0000003edb02c211 */ /* 0x084fe400078c08ff */
[----:B------:R-:W-:Y:S02]  /*1d700*/  @!P3 LEA R20, P5, R221, R62, 0x1 ;  /* 0x0000003edd14b211 */ /* 0x000fe400078a08ff */
[----:B0-----:R-:W-:Y:S02]  /*1d710*/  @!P4 LEA.HI.X R3, R219, R0, R70, 0x1, P6 ;  /* 0x00000000db03c211 */ /* 0x001fe400030f0c46 */
[C---:B------:R-:W-:Y:S02]  /*1d720*/  @!P2 LEA R62, P6, R222.reuse, R62, 0x1 ;  /* 0x0000003ede3ea211 */ /* 0x040fe400078c08ff */
[-C--:B------:R-:W-:Y:S01]  /*1d730*/  @!P3 LEA.HI.X R21, R221, R0.reuse, R69, 0x1, P5 ;  /* 0x00000000dd15b211 */ /* 0x080fe200028f0c45 */
[----:B-----5:R3:W-:Y:S01]  /*1d740*/  @!P4 ST.E.128 desc[UR60][R2.64], R4 ;  /* 0x000000040200c985 */ /* 0x0207e2000c101d3c */
[----:B------:R-:W-:-:S03]  /*1d750*/  @!P2 LEA.HI.X R63, R222, R0, R68, 0x1, P6 ;  /* 0x00000000de3fa211 */ /* 0x000fc600030f0c44 */
[----:B------:R3:W-:Y:S04]  /*1d760*/  @!P3 ST.E.128 desc[UR60][R20.64], R28 ;  /* 0x0000001c1400b985 */ /* 0x0007e8000c101d3c */
[----:B------:R3:W-:Y:S02]  /*1d770*/  @!P2 ST.E.128 desc[UR60][R62.64], R44 ;  /* 0x0000002c3e00a985 */ /* 0x0007e4000c101d3c */
.L_x_814:
[----:B------:R-:W-:Y:S05]  /*1d780*/  BSYNC B1 ;  /* 0x0000000000017941 */ /* 0x000fea0003800000 */
.L_x_813:
[----:B0-----:R0:W4:Y:S01]  /*1d790*/  SHFL.IDX PT, R0, R64, 0x1, 0x181f ;  /* 0x00381f0040007f89 */ /* 0x00112200000e0000 */
[----:B------:R-:W-:Y:S03]  /*1d7a0*/  BSSY B1, `(.L_x_815) ;  /* 0x0000010000017945 */ /* 0x000fe60003800000 */
[----:B---3-5:R0:W3:Y:S01]  /*1d7b0*/  SHFL.IDX PT, R6, R60, 0x1, 0x181f ;  /* 0x00381f003c067f89 */ /* 0x0280e200000e0000 */
[----:B------:R-:W-:Y:S05]  /*1d7c0*/  @P1 BRA `(.L_x_816) ;  /* 0x0000000000341947 */ /* 0x000fea0003800000 */
[----:B------:R-:W-:Y:S02]  /*1d7d0*/  ULDC UR4, c[0x0][0xac8] ;  /* 0x0002b20000047ab9 */ /* 0x000fe40000000800 */
[----:B------:R-:W-:Y:S02]  /*1d7e0*/  ISETP.GE.AND P4, PT, R219, UR4, PT ;  /* 0x00000004db007c0c */ /* 0x000fe4000bf86270 */
[----:B------:R-:W-:Y:S02]  /*1d7f0*/  ISETP.GE.AND P5, PT, R221, UR4, PT ;  /* 0x00000004dd007c0c */ /* 0x000fe4000bfa6270 */
[----:B------:R-:W-:-:S09]  /*1d800*/  ISETP.GE.AND P6, PT, R222, UR4, PT ;  /* 0x00000004de007c0c */ /* 0x000fd2000bfc6270 */
[-C--:B---3--:R-:W-:Y:S02]  /*1d810*/  @!P4 LEA R2, P1, R219, R6.reuse, 0x1 ;  /* 0x00000006db02c211 */ /* 0x088fe400078208ff */
[-C--:B------:R-:W-:Y:S02]  /*1d820*/  @!P5 LEA R4, P2, R221, R6.reuse, 0x1 ;  /* 0x00000006dd04d211 */ /* 0x080fe400078408ff */
[C---:B------:R-:W-:Y:S02]  /*1d830*/  @!P6 LEA R6, P3, R222.reuse, R6, 0x1 ;  /* 0x00000006de06e211 */ /* 0x040fe400078608ff */
[-C--:B----4-:R-:W-:Y:S02]  /*1d840*/  @!P4 LEA.HI.X R3, R219, R0.reuse, R70, 0x1, P1 ;  /* 0x00000000db03c211 */ /* 0x090fe400008f0c46 */
[-C--:B------:R-:W-:Y:S02]  /*1d850*/  @!P5 LEA.HI.X R5, R221, R0.reuse, R69, 0x1, P2 ;  /* 0x00000000dd05d211 */ /* 0x080fe400010f0c45 */
[----:B------:R-:W-:Y:S01]  /*1d860*/  @!P6 LEA.HI.X R7, R222, R0, R68, 0x1, P3 ;  /* 0x00000000de07e211 */ /* 0x000fe200018f0c44 */
[----:B------:R3:W-:Y:S04]  /*1d870*/  @!P4 ST.E.128 desc[UR60][R2.64], R8 ;  /* 0x000000080200c985 */ /* 0x0007e8000c101d3c */
[----:B------:R3:W-:Y:S04]  /*1d880*/  @!P5 ST.E.128 desc[UR60][R4.64], R32 ;  /* 0x000000200400d985 */ /* 0x0007e8000c101d3c */
[----:B------:R3:W-:Y:S02]  /*1d890*/  @!P6 ST.E.128 desc[UR60][R6.64], R48 ;  /* 0x000000300600e985 */ /* 0x0007e4000c101d3c */
.L_x_816:
[----:B------:R-:W-:Y:S05]  /*1d8a0*/  BSYNC B1 ;  /* 0x0000000000017941 */ /* 0x000fea0003800000 */
.L_x_815:
        /* <DEDUP_REMOVED lines=11> */
[-C--:B0-----:R-:W-:Y:S02]  /*1d960*/  @!P3 LEA.HI.X R3, R219, R0.reuse, R70, 0x1, P0 ;  /* 0x00000000db03b211 */ /* 0x081fe400000f0c46 */
[-C--:B------:R-:W-:Y:S02]  /*1d970*/  @!P4 LEA.HI.X R5, R221, R0.reuse, R69, 0x1, P1 ;  /* 0x00000000dd05c211 */ /* 0x080fe400008f0c45 */
[----:B------:R-:W-:Y:S01]  /*1d980*/  @!P5 LEA.HI.X R7, R222, R0, R68, 0x1, P2 ;  /* 0x00000000de07d211 */ /* 0x000fe200010f0c44 */
[----:B------:R0:W-:Y:S04]  /*1d990*/  @!P3 ST.E.128 desc[UR60][R2.64], R12 ;  /* 0x0000000c0200b985 */ /* 0x0001e8000c101d3c */
[----:B------:R0:W-:Y:S04]  /*1d9a0*/  @!P4 ST.E.128 desc[UR60][R4.64], R36 ;  /* 0x000000240400c985 */ /* 0x0001e8000c101d3c */
[----:B------:R0:W-:Y:S02]  /*1d9b0*/  @!P5 ST.E.128 desc[UR60][R6.64], R52 ;  /* 0x000000340600d985 */ /* 0x0001e4000c101d3c */
.L_x_818:
[----:B------:R-:W-:Y:S05]  /*1d9c0*/  BSYNC B1 ;  /* 0x0000000000017941 */ /* 0x000fea0003800000 */
.L_x_817:
[----:B0-----:R-:W-:Y:S01]  /*1d9d0*/  VIADD R0, R66, 0x60 ;  /* 0x0000006042007836 */ /* 0x001fe20000000000 */
[----:B-1--4-:R-:W0:Y:S04]  /*1d9e0*/  SHFL.IDX PT, R64, R64, 0x3, 0x181f ;  /* 0x00781f0040407f89 */ /* 0x012e2800000e0000 */
[----:B------:R-:W-:Y:S01]  /*1d9f0*/  ISETP.GE.AND P0, PT, R0, R61, PT ;  /* 0x0000003d0000720c */ /* 0x000fe20003f06270 */
[----:B------:R-:W1:-:S12]  /*1da00*/  SHFL.IDX PT, R60, R60, 0x3, 0x181f ;  /* 0x00781f003c3c7f89 */ /* 0x000e5800000e0000 */
[----:B------:R-:W-:Y:S05]  /*1da10*/  @P0 BRA `(.L_x_819) ;  /* 0x0000000c00400947 */ /* 0x000fea0003800000 */
[----:B------:R-:W-:Y:S02]  /*1da20*/  ULDC UR4, c[0x0][0xac8] ;  /* 0x0002b20000047ab9 */ /* 0x000fe40000000800 */
[----:B------:R-:W-:Y:S02]  /*1da30*/  ISETP.GE.AND P2, PT, R219, UR4, PT ;  /* 0x00000004db007c0c */ /* 0x000fe4000bf46270 */
[----:B------:R-:W-:-:S11]  /*1da40*/  ISETP.GE.AND P3, PT, R221, UR4, PT ;  /* 0x00000004dd007c0c */ /* 0x000fd6000bf66270 */
[-C--:B-1----:R-:W-:Y:S02]  /*1da50*/  @!P2 LEA R2, P0, R219, R60.reuse, 0x1 ;  /* 0x0000003cdb02a211 */ /* 0x082fe400078008ff */
[----:B------:R-:W-:Y:S02]  /*1da60*/  @!P3 LEA R4, P1, R221, R60, 0x1 ;  /* 0x0000003cdd04b211 */ /* 0x000fe400078208ff */
[-C--:B0-----:R-:W-:Y:S02]  /*1da70*/  @!P2 LEA.HI.X R3, R219, R64.reuse, R70, 0x1, P0 ;  /* 0x00000040db03a211 */ /* 0x081fe400000f0c46 */
[----:B------:R-:W-:Y:S02]  /*1da80*/  @!P3 LEA.HI.X R5, R221, R64, R69, 0x1, P1 ;  /* 0x00000040dd05b211 */ /* 0x000fe400008f0c45 */
[----:B------:R-:W-:Y:S01]  /*1da90*/  ISETP.GE.AND P0, PT, R222, UR4, PT ;  /* 0x00000004de007c0c */ /* 0x000fe2000bf06270 */
[----:B------:R4:W-:Y:S04]  /*1daa0*/  @!P2 ST.E.128 desc[UR60][R2.64], R24 ;  /* 0x000000180200a985 */ /* 0x0009e8000c101d3c */
[----:B------:R4:W-:Y:S08]  /*1dab0*/  @!P3 ST.E.128 desc[UR60][R4.64], R40 ;  /* 0x000000280400b985 */ /* 0x0009f0000c101d3c */
[----:B------:R-:W-:Y:S05]  /*1dac0*/  @P0 BRA `(.L_x_819) ;  /* 0x0000000c00140947 */ /* 0x000fea0003800000 */
[----:B----4-:R-:W-:-:S04]  /*1dad0*/  LEA R2, P0, R222, R60, 0x1 ;  /* 0x0000003cde027211 */ /* 0x010fc800078008ff */
[----:B------:R-:W-:-:S05]  /*1dae0*/  LEA.HI.X R3, R222, R64, R68, 0x1, P0 ;  /* 0x00000040de037211 */ /* 0x000fca00000f0c44 */
[----:B------:R0:W-:Y:S01]  /*1daf0*/  ST.E.128 desc[UR60][R2.64], R56 ;  /* 0x0000003802007985 */ /* 0x0001e2000c101d3c */
[----:B------:R-:W-:Y:S05]  /*1db00*/  BRA `(.L_x_819) ;  /* 0x0000000c00047947 */ /* 0x000fea0003800000 */
.L_x_811:
[----:B------:R-:W-:Y:S01]  /*1db10*/  ULDC.64 UR4, c[0x0][0xc00] ;  /* 0x0003000000047ab9 */ /* 0x000fe20000000a00 */
[----:B------:R-:W-:Y:S01]  /*1db20*/  IMAD.MOV.U32 R6, RZ, RZ, RZ ;  /* 0x000000ffff067224 */ /* 0x000fe200078e00ff */
[----:B------:R-:W-:Y:S01]  /*1db30*/  ISETP.NE.U32.AND P0, PT, RZ, UR4, PT ;  /* 0x00000004ff007c0c */ /* 0x000fe2000bf05070 */
[----:B------:R-:W2:Y:S01]  /*1db40*/  LDC R21, c[0x0][0xbe8] ;  /* 0x0002fa00ff157b82 */ /* 0x000ea20000000800 */
[----:B------:R-:W-:Y:S02]  /*1db50*/  IADD3 R2, P1, R225, UR4, RZ ;  /* 0x00000004e1027c10 */ /* 0x000fe4000ff3e0ff */
[----:B------:R-:W-:Y:S02]  /*1db60*/  ISETP.NE.AND.EX P0, PT, RZ, UR5, PT, P0 ;  /* 0x00000005ff007c0c */ /* 0x000fe4000bf05300 */
[----:B------:R-:W-:Y:S01]  /*1db70*/  IADD3.X R3, R226, UR5, RZ, P1, !PT ;  /* 0x00000005e2037c10 */ /* 0x000fe20008ffe4ff */
[----:B------:R-:W-:Y:S02]  /*1db80*/  ULDC.64 UR4, c[0x0][0xc08] ;  /* 0x0003020000047ab9 */ /* 0x000fe40000000a00 */
[----:B------:R-:W-:-:S04]  /*1db90*/  ISETP.NE.U32.AND P1, PT, RZ, UR4, PT ;  /* 0x00000004ff007c0c */ /* 0x000fc8000bf25070 */
[----:B------:R-:W-:-:S04]  /*1dba0*/  ISETP.NE.AND.EX P1, PT, RZ, UR5, PT, P1 ;  /* 0x00000005ff007c0c */ /* 0x000fc8000bf25310 */
[----:B------:R3:W5:Y:S09]  /*1dbb0*/  @P0 LDG.E R6, desc[UR60][R2.64] ;  /* 0x0000003c02060981 */ /* 0x000772000c1e1900 */
[----:B------:R-:W-:Y:S01]  /*1dbc0*/  @P1 IADD3 R4, P2, R225, UR4, RZ ;  /* 0x00000004e1041c10 */ /* 0x000fe2000ff5e0ff */
[----:B------:R-:W-:-:S02]  /*1dbd0*/  ULDC UR4, c[0x0][0xa88] ;  /* 0x0002a20000047ab9 */ /* 0x000fc40000000800 */
[----:B------:R-:W-:Y:S01]  /*1dbe0*/  IMAD.U32 R0, RZ, RZ, UR4 ;  /* 0x00000004ff007e24 */ /* 0x000fe2000f8e00ff */
[----:B------:R-:W-:-:S05]  /*1dbf0*/  @P1 IADD3.X R5, R226, UR5, RZ, P2, !PT ;  /* 0x00000005e2051c10 */ /* 0x000fca00097fe4ff */
[----:B------:R3:W5:Y:S01]  /*1dc00*/  @P1 LDG.E R0, desc[UR60][R4.64] ;  /* 0x0000003c04001981 */ /* 0x000762000c1e1900 */
[----:B--2---:R-:W-:Y:S01]  /*1dc10*/  ISETP.NE.AND P2, PT, R21, 0x1, PT ;  /* 0x000000011500780c */ /* 0x004fe20003f45270 */
[----:B------:R-:W2:-:S12]  /*1dc20*/  S2R R7, SR_TID.X ;  /* 0x0000000000077919 */ /* 0x000e980000002100 */
[----:B------:R-:W4:Y:S08]  /*1dc30*/  @P2 LDC R12, c[0x0][0xbec] ;  /* 0x0002fb00ff0c2b82 */ /* 0x000f300000000800 */
[----:B------:R-:W0:Y:S01]  /*1dc40*/  @P2 LDC R25, c[0x0][0xbf0] ;  /* 0x0002fc00ff192b82 */ /* 0x000e220000000800 */
[----:B--2---:R-:W-:-:S05]  /*1dc50*/  VIADD R7, R7, 0xffffff80 ;  /* 0xffffff8007077836 */ /* 0x004fca0000000000 */
[----:B------:R-:W-:Y:S01]  /*1dc60*/  ISETP.GE.AND P3, PT, R7, 0x80, PT ;  /* 0x000000800700780c */ /* 0x000fe20003f66270 */
[----:B---3--:R-:W-:-:S12]  /*1dc70*/  @P1 BRA `(.L_x_820) ;  /* 0x0000000000101947 */ /* 0x008fd80003800000 */
[----:B------:R-:W-:Y:S05]  /*1dc80*/  @!P0 BRA `(.L_x_820) ;  /* 0x00000000000c8947 */ /* 0x000fea0003800000 */
[----:B------:R-:W2:Y:S04]  /*1dc90*/  LDG.E R5, desc[UR60][R2.64] ;  /* 0x0000003c02057981 */ /* 0x000ea8000c1e1900 */
[----:B-----5:R-:W2:Y:S02]  /*1dca0*/  LDG.E R0, desc[UR60][R2.64+0x4] ;  /* 0x0000043c02007981 */ /* 0x020ea4000c1e1900 */
[----:B--2---:R-:W-:-:S07]  /*1dcb0*/  IMAD.IADD R0, R0, 0x1, -R5 ;  /* 0x0000000100007824 */ /* 0x004fce00078e0a05 */
.L_x_820:
[----:B------:R-:W-:Y:S01]  /*1dcc0*/  BSSY B1, `(.L_x_821) ;  /* 0x000002e000017945 */ /* 0x000fe20003800000 */
[----:B------:R-:W-:Y:S02]  /*1dcd0*/  SHF.R.S32.HI R10, RZ, 0x1f, R224 ;  /* 0x0000001fff0a7819 */ /* 0x000fe400000114e0 */
[----:B------:R-:W-:Y:S02]  /*1dce0*/  SEL R227, R227, RZ, !P0 ;  /* 0x000000ffe3e37207 */ /* 0x000fe40004000000 */
[----:B------:R-:W-:Y:S02]  /*1dcf0*/  SEL R232, R232, RZ, !P0 ;  /* 0x000000ffe8e87207 */ /* 0x000fe40004000000 */
[----:B-----5:R-:W-:Y:S01]  /*1dd00*/  SHF.R.S32.HI R11, RZ, 0x1f, R6 ;  /* 0x0000001fff0b7819 */ /* 0x020fe20000011406 */
[----:B------:R-:W-:Y:S06]  /*1dd10*/  @P3 BRA `(.L_x_822) ;  /* 0x0000000000a03947 */ /* 0x000fec0003800000 */
[----:B------:R-:W2:Y:S01]  /*1dd20*/  S2R R3, SR_TID.X ;  /* 0x0000000000037919 */ /* 0x000ea20000002100 */
[----:B------:R-:W3:Y:S01]  /*1dd30*/  LDC R9, c[0x0][0xbe8] ;  /* 0x0002fa00ff097b82 */ /* 0x000ee20000000800 */
[----:B--2---:R-:W-:Y:S02]  /*1dd40*/  IMAD R2, R230, 0x80, R3 ;  /* 0x00000080e6027824 */ /* 0x004fe400078e0203 */
[----:B---3--:R-:W-:Y:S02]  /*1dd50*/  IMAD R3, R0, R9, RZ ;  /* 0x0000000900037224 */ /* 0x008fe400078e02ff */
        /* <DEDUP_REMOVED lines=10> */
[----:B------:R-:W2:Y:S01]  /*1de00*/  @P0 LDC R13, c[0x0][0xbec] ;  /* 0x0002fb00ff0d0b82 */ /* 0x000ea20000000800 */
[----:B------:R-:W-:Y:S01]  /*1de10*/  IMAD R7, R224, UR5, R7 ;  /* 0x00000005e0077c24 */ /* 0x000fe2000f8e0207 */
[----:B------:R-:W-:-:S03]  /*1de20*/  ULDC.64 UR4, c[0x0][0xb98] ;  /* 0x0002e60000047ab9 */ /* 0x000fc60000000a00 */
[----:B------:R-:W-:-:S03]  /*1de30*/  IMAD.IADD R3, R3, 0x1, R7 ;  /* 0x0000000103037824 */ /* 0x000fc600078e0207 */
[----:B------:R-:W3:Y:S01]  /*1de40*/  @P0 LDC R15, c[0x0][0xbf0] ;  /* 0x0002fc00ff0f0b82 */ /* 0x000ee20000000800 */
[----:B------:R-:W-:-:S04]  /*1de50*/  IMAD.WIDE.U32 R2, R227, UR4, R2 ;  /* 0x00000004e3027c25 */ /* 0x000fc8000f8e0002 */
[----:B--2---:R-:W-:-:S05]  /*1de60*/  @P0 IMAD.HI.U32 R4, R8, R13, RZ ;  /* 0x0000000d08040227 */ /* 0x004fca00078e00ff */
[----:B---3--:R-:W-:Y:S01]  /*1de70*/  @P0 SHF.R.U32.HI R5, RZ, R15, R4 ;  /* 0x0000000fff050219 */ /* 0x008fe20000011604 */
        /* <DEDUP_REMOVED lines=18> */
.L_x_822:
[----:B------:R-:W-:Y:S05]  /*1dfa0*/  BSYNC B1 ;  /* 0x0000000000017941 */ /* 0x000fea0003800000 */
.L_x_821:
[----:B------:R-:W-:Y:S01]  /*1dfb0*/  ULDC.64 UR4, c[0x0][0xaa0] ;  /* 0x0002a80000047ab9 */ /* 0x000fe20000000a00 */
[----:B------:R-:W-:Y:S01]  /*1dfc0*/  IMAD R7, R223, 0x20, R231 ;  /* 0x00000020df077824 */ /* 0x000fe200078e02e7 */
[----:B------:R-:W-:Y:S01]  /*1dfd0*/  BSSY B1, `(.L_x_823) ;  /* 0x000003e000017945 */ /* 0x000fe20003800000 */
[----:B--2---:R-:W-:Y:S01]  /*1dfe0*/  IMAD R3, R11, UR4, RZ ;  /* 0x000000040b037c24 */ /* 0x004fe2000f8e02ff */
[----:B------:R-:W-:Y:S01]  /*1dff0*/  SHF.R.S32.HI R13, RZ, 0x1f, R222 ;  /* 0x0000001fff0d7819 */ /* 0x000fe200000114de */
[----:B------:R-:W-:Y:S01]  /*1e000*/  IMAD R9, R230, 0x80, R7 ;  /* 0x00000080e6097824 */ /* 0x000fe200078e0207 */
[----:B------:R-:W-:Y:S01]  /*1e010*/  SHF.R.S32.HI R14, RZ, 0x1f, R221 ;  /* 0x0000001fff0e7819 */ /* 0x000fe200000114dd */
[C---:B------:R-:W-:Y:S01]  /*1e020*/  IMAD R5, R6.reuse, UR5, R3 ;  /* 0x0000000506057c24 */ /* 0x040fe2000f8e0203 */
[----:B------:R-:W-:Y:S01]  /*1e030*/  SHF.R.S32.HI R15, RZ, 0x1f, R219 ;  /* 0x0000001fff0f7819 */ /* 0x000fe200000114db */
[----:B------:R-:W-:Y:S01]  /*1e040*/  IMAD.WIDE.U32 R2, R6, UR4, RZ ;  /* 0x0000000406027c25 */ /* 0x000fe2000f8e00ff */
[----:B------:R-:W-:-:S03]  /*1e050*/  ULDC.64 UR4, c[0x0][0xae8] ;  /* 0x0002ba0000047ab9 */ /* 0x000fc60000000a00 */
[----:B------:R-:W-:Y:S02]  /*1e060*/  IMAD.IADD R3, R3, 0x1, R5 ;  /* 0x0000000103037824 */ /* 0x000fe400078e0205 */
[----:B------:R-:W-:Y:S02]  /*1e070*/  IMAD R7, R10, UR4, RZ ;  /* 0x000000040a077c24 */ /* 0x000fe4000f8e02ff */
[----:B----4-:R-:W-:-:S04]  /*1e080*/  @P2 IMAD.HI.U32 R4, R9, R12, RZ ;  /* 0x0000000c09042227 */ /* 0x010fc800078e00ff */
[C---:B------:R-:W-:Y:S02]  /*1e090*/  IMAD R7, R224.reuse, UR5, R7 ;  /* 0x00000005e0077c24 */ /* 0x040fe4000f8e0207 */
[----:B------:R-:W-:Y:S01]  /*1e0a0*/  IMAD.WIDE.U32 R2, R224, UR4, R2 ;  /* 0x00000004e0027c25 */ /* 0x000fe2000f8e0002 */
[----:B------:R-:W-:-:S03]  /*1e0b0*/  ULDC.64 UR4, c[0x0][0xaf0] ;  /* 0x0002bc0000047ab9 */ /* 0x000fc60000000a00 */
[----:B------:R-:W-:Y:S01]  /*1e0c0*/  IMAD.MOV.U32 R5, RZ, RZ, R9 ;  /* 0x000000ffff057224 */ /* 0x000fe200078e0009 */
[----:B0-----:R-:W-:Y:S01]  /*1e0d0*/  @P2 SHF.R.U32.HI R5, RZ, R25, R4 ;  /* 0x00000019ff052219 */ /* 0x001fe20000011604 */
        /* <DEDUP_REMOVED lines=28> */
[----:B------:R0:W2:Y:S02]  /*1e2a0*/  SHFL.IDX PT, R2, R4, RZ, 0x181f ;  /* 0x00181fff04027589 */ /* 0x0000a400000e0000 */
[----:B------:R-:W-:Y:S02]  /*1e2b0*/  ISETP.GE.AND P0, PT, R0, R21, PT ;  /* 0x000000150000720c */ /* 0x000fe40003f06270 */
[----:B------:R0:W3:Y:S01]  /*1e2c0*/  SHFL.IDX PT, R0, R5, RZ, 0x181f ;  /* 0x00181fff05007589 */ /* 0x0000e200000e0000 */
[----:B------:R-:W-:Y:S10]  /*1e2d0*/  @P2 BRA `(.L_x_824) ;  /* 0x0000000000342947 */ /* 0x000ff40003800000 */
[----:B------:R-:W-:Y:S02]  /*1e2e0*/  ULDC UR4, c[0x0][0xac8] ;  /* 0x0002b20000047ab9 */ /* 0x000fe40000000800 */
[----:B------:R-:W-:Y:S02]  /*1e2f0*/  ISETP.GE.AND P4, PT, R219, UR4, PT ;  /* 0x00000004db007c0c */ /* 0x000fe4000bf86270 */
[----:B------:R-:W-:Y:S02]  /*1e300*/  ISETP.GE.AND P3, PT, R221, UR4, PT ;  /* 0x00000004dd007c0c */ /* 0x000fe4000bf66270 */
[----:B------:R-:W-:-:S09]  /*1e310*/  ISETP.GE.AND P2, PT, R222, UR4, PT ;  /* 0x00000004de007c0c */ /* 0x000fd2000bf46270 */
[-C--:B--2---:R-:W-:Y:S02]  /*1e320*/  @!P4 LEA R6, P6, R219, R2.reuse, 0x1 ;  /* 0x00000002db06c211 */ /* 0x084fe400078c08ff */
[----:B------:R-:W-:Y:S02]  /*1e330*/  @!P3 LEA R10, P5, R221, R2, 0x1 ;  /* 0x00000002dd0ab211 */ /* 0x000fe400078a08ff */
[----:B---3--:R-:W-:Y:S02]  /*1e340*/  @!P4 LEA.HI.X R7, R219, R0, R15, 0x1, P6 ;  /* 0x00000000db07c211 */ /* 0x008fe400030f0c0f */
[C---:B------:R-:W-:Y:S02]  /*1e350*/  @!P2 LEA R2, P6, R222.reuse, R2, 0x1 ;  /* 0x00000002de02a211 */ /* 0x040fe400078c08ff */
[-C--:B------:R-:W-:Y:S01]  /*1e360*/  @!P3 LEA.HI.X R11, R221, R0.reuse, R14, 0x1, P5 ;  /* 0x00000000dd0bb211 */ /* 0x080fe200028f0c0e */
[----:B------:R4:W-:Y:S01]  /*1e370*/  @!P4 ST.E.128 desc[UR60][R6.64], RZ ;  /* 0x000000ff0600c985 */ /* 0x0009e2000c101d3c */
[----:B------:R-:W-:-:S03]  /*1e380*/  @!P2 LEA.HI.X R3, R222, R0, R13, 0x1, P6 ;  /* 0x00000000de03a211 */ /* 0x000fc600030f0c0d */
[----:B------:R4:W-:Y:S04]  /*1e390*/  @!P3 ST.E.128 desc[UR60][R10.64], RZ ;  /* 0x000000ff0a00b985 */ /* 0x0009e8000c101d3c */
[----:B------:R4:W-:Y:S02]  /*1e3a0*/  @!P2 ST.E.128 desc[UR60][R2.64], RZ ;  /* 0x000000ff0200a985 */ /* 0x0009e4000c101d3c */
.L_x_824:
[----:B------:R-:W-:Y:S05]  /*1e3b0*/  BSYNC B1 ;  /* 0x0000000000017941 */ /* 0x000fea0003800000 */
.L_x_823:
[----:B---3--:R3:W0:Y:S01]  /*1e3c0*/  SHFL.IDX PT, R0, R5, 0x1, 0x181f ;  /* 0x00381f0005007f89 */ /* 0x00862200000e0000 */
[----:B------:R-:W-:Y:S03]  /*1e3d0*/  BSSY B1, `(.L_x_825) ;  /* 0x0000010000017945 */ /* 0x000fe60003800000 */
[----:B--2-4-:R3:W2:Y:S01]  /*1e3e0*/  SHFL.IDX PT, R2, R4, 0x1, 0x181f ;  /* 0x00381f0004027f89 */ /* 0x0146a200000e0000 */
[----:B------:R-:W-:Y:S05]  /*1e3f0*/  @P1 BRA `(.L_x_826) ;  /* 0x0000000000341947 */ /* 0x000fea0003800000 */
[----:B------:R-:W-:Y:S02]  /*1e400*/  ULDC UR4, c[0x0][0xac8] ;  /* 0x0002b20000047ab9 */ /* 0x000fe40000000800 */
[----:B------:R-:W-:Y:S02]  /*1e410*/  ISETP.GE.AND P4, PT, R219, UR4, PT ;  /* 0x00000004db007c0c */ /* 0x000fe4000bf86270 */
[----:B------:R-:W-:Y:S02]  /*1e420*/  ISETP.GE.AND P5, PT, R221, UR4, PT ;  /* 0x00000004dd007c0c */ /* 0x000fe4000bfa6270 */
[----:B------:R-:W-:-:S09]  /*1e430*/  ISETP.GE.AND P6, PT, R222, UR4, PT ;  /* 0x00000004de007c0c */ /* 0x000fd2000bfc6270 */
[-C--:B--2---:R-:W-:Y:S02]  /*1e440*/  @!P4 LEA R6, P1, R219, R2.reuse, 0x1 ;  /* 0x00000002db06c211 */ /* 0x084fe400078208ff */
[-C--:B------:R-:W-:Y:S02]  /*1e450*/  @!P5 LEA R10, P2, R221, R2.reuse, 0x1 ;  /* 0x00000002dd0ad211 */ /* 0x080fe400078408ff */
[C---:B------:R-:W-:Y:S02]  /*1e460*/  @!P6 LEA R2, P3, R222.reuse, R2, 0x1 ;  /* 0x00000002de02e211 */ /* 0x040fe400078608ff */
[-C--:B0-----:R-:W-:Y:S02]  /*1e470*/  @!P4 LEA.HI.X R7, R219, R0.reuse, R15, 0x1, P1 ;  /* 0x00000000db07c211 */ /* 0x081fe400008f0c0f */
[-C--:B------:R-:W-:Y:S02]  /*1e480*/  @!P5 LEA.HI.X R11, R221, R0.reuse, R14, 0x1, P2 ;  /* 0x00000000dd0bd211 */ /* 0x080fe400010f0c0e */
[----:B------:R-:W-:Y:S01]  /*1e490*/  @!P6 LEA.HI.X R3, R222, R0, R13, 0x1, P3 ;  /* 0x00000000de03e211 */ /* 0x000fe200018f0c0d */
[----:B------:R4:W-:Y:S04]  /*1e4a0*/  @!P4 ST.E.128 desc[UR60][R6.64], RZ ;  /* 0x000000ff0600c985 */ /* 0x0009e8000c101d3c */
[----:B------:R4:W-:Y:S04]  /*1e4b0*/  @!P5 ST.E.128 desc[UR60][R10.64], RZ ;  /* 0x000000ff0a00d985 */ /* 0x0009e8000c101d3c */
[----:B------:R4:W-:Y:S02]  /*1e4c0*/  @!P6 ST.E.128 desc[UR60][R2.64], RZ ;  /* 0x000000ff0200e985 */ /* 0x0009e4000c101d3c */
.L_x_826:
[----:B------:R-:W-:Y:S05]  /*1e4d0*/  BSYNC B1 ;  /* 0x0000000000017941 */ /* 0x000fea0003800000 */
.L_x_825:
[----:B0-----:R0:W0:Y:S01]  /*1e4e0*/  SHFL.IDX PT, R0, R5, 0x2, 0x181f ;  /* 0x00581f0005007f89 */ /* 0x00102200000e0000 */
[----:B------:R-:W-:Y:S03]  /*1e4f0*/  BSSY B1, `(.L_x_827) ;  /* 0x0000010000017945 */ /* 0x000fe60003800000 */
[----:B--2-4-:R2:W4:Y:S01]  /*1e500*/  SHFL.IDX PT, R2, R4, 0x2, 0x181f ;  /* 0x00581f0004027f89 */ /* 0x01452200000e0000 */
[----:B------:R-:W-:Y:S05]  /*1e510*/  @P0 BRA `(.L_x_828) ;  /* 0x0000000000340947 */ /* 0x000fea0003800000 */
[----:B------:R-:W-:Y:S02]  /*1e520*/  ULDC UR4, c[0x0][0xac8] ;  /* 0x0002b20000047ab9 */ /* 0x000fe40000000800 */
[----:B------:R-:W-:Y:S02]  /*1e530*/  ISETP.GE.AND P3, PT, R219, UR4, PT ;  /* 0x00000004db007c0c */ /* 0x000fe4000bf66270 */
[----:B------:R-:W-:Y:S02]  /*1e540*/  ISETP.GE.AND P4, PT, R221, UR4, PT ;  /* 0x00000004dd007c0c */ /* 0x000fe4000bf86270 */
[----:B------:R-:W-:-:S09]  /*1e550*/  ISETP.GE.AND P5, PT, R222, UR4, PT ;  /* 0x00000004de007c0c */ /* 0x000fd2000bfa6270 */
[-C--:B----4-:R-:W-:Y:S02]  /*1e560*/  @!P3 LEA R6, P0, R219, R2.reuse, 0x1 ;  /* 0x00000002db06b211 */ /* 0x090fe400078008ff */
        /* <DEDUP_REMOVED lines=8> */
.L_x_828:
[----:B------:R-:W-:Y:S05]  /*1e5f0*/  BSYNC B1 ;  /* 0x0000000000017941 */ /* 0x000fea0003800000 */
.L_x_827:
[----:B0-----:R-:W-:Y:S01]  /*1e600*/  VIADD R0, R8, 0x60 ;  /* 0x0000006008007836 */ /* 0x001fe20000000000 */
[----:B------:R0:W0:Y:S04]  /*1e610*/  SHFL.IDX PT, R6, R5, 0x3, 0x181f ;  /* 0x00781f0005067f89 */ /* 0x00002800000e0000 */
[----:B------:R-:W-:Y:S01]  /*1e620*/  ISETP.GE.AND P0, PT, R0, R21, PT ;  /* 0x000000150000720c */ /* 0x000fe20003f06270 */
[----:B----4-:R4:W0:-:S12]  /*1e630*/  SHFL.IDX PT, R2, R4, 0x3, 0x181f ;  /* 0x00781f0004027f89 */ /* 0x01081800000e0000 */
[----:B----4-:R-:W-:Y:S05]  /*1e640*/  @P0 BRA `(.L_x_819) ;  /* 0x0000000000340947 */ /* 0x010fea0003800000 */
[----:B------:R-:W-:Y:S02]  /*1e650*/  ULDC UR4, c[0x0][0xac8] ;  /* 0x0002b20000047ab9 */ /* 0x000fe40000000800 */
[----:B------:R-:W-:Y:S02]  /*1e660*/  ISETP.GE.AND P3, PT, R219, UR4, PT ;  /* 0x00000004db007c0c */ /* 0x000fe4000bf66270 */
[----:B------:R-:W-:Y:S02]  /*1e670*/  ISETP.GE.AND P4, PT, R221, UR4, PT ;  /* 0x00000004dd007c0c */ /* 0x000fe4000bf86270 */
[----:B------:R-:W-:-:S09]  /*1e680*/  ISETP.GE.AND P5, PT, R222, UR4, PT ;  /* 0x00000004de007c0c */ /* 0x000fd2000bfa6270 */
[-C--:B0-23--:R-:W-:Y:S02]  /*1e690*/  @!P3 LEA R4, P0, R219, R2.reuse, 0x1 ;  /* 0x00000002db04b211 */ /* 0x08dfe400078008ff */
[-C--:B------:R-:W-:Y:S02]  /*1e6a0*/  @!P4 LEA R8, P1, R221, R2.reuse, 0x1 ;  /* 0x00000002dd08c211 */ /* 0x080fe400078208ff */
[C---:B------:R-:W-:Y:S02]  /*1e6b0*/  @!P5 LEA R2, P2, R222.reuse, R2, 0x1 ;  /* 0x00000002de02d211 */ /* 0x040fe400078408ff */
[-C--:B------:R-:W-:Y:S02]  /*1e6c0*/  @!P3 LEA.HI.X R5, R219, R6.reuse, R15, 0x1, P0 ;  /* 0x00000006db05b211 */ /* 0x080fe400000f0c0f */
[-C--:B------:R-:W-:Y:S02]  /*1e6d0*/  @!P4 LEA.HI.X R9, R221, R6.reuse, R14, 0x1, P1 ;  /* 0x00000006dd09c211 */ /* 0x080fe400008f0c0e */
[----:B------:R-:W-:Y:S01]  /*1e6e0*/  @!P5 LEA.HI.X R3, R222, R6, R13, 0x1, P2 ;  /* 0x00000006de03d211 */ /* 0x000fe200010f0c0d */
[----:B------:R0:W-:Y:S04]  /*1e6f0*/  @!P3 ST.E.128 desc[UR60][R4.64], RZ ;  /* 0x000000ff0400b985 */ /* 0x0001e8000c101d3c */
[----:B------:R0:W-:Y:S04]  /*1e700*/  @!P4 ST.E.128 desc[UR60][R8.64], RZ ;  /* 0x000000ff0800c985 */ /* 0x0001e8000c101d3c */
[----:B------:R0:W-:Y:S02]  /*1e710*/  @!P5 ST.E.128 desc[UR60][R2.64], RZ ;  /* 0x000000ff0200d985 */ /* 0x0001e4000c101d3c */
.L_x_819:
[----:B------:R-:W-:Y:S05]  /*1e720*/  BSYNC B0 ;  /* 0x0000000000007941 */ /* 0x000fea0003800000 */
.L_x_810:
[----:B------:R-:W-:Y:S02]  /*1e730*/  ULDC UR4, c[0x0][0xc3c] ;  /* 0x00030f0000047ab9 */ /* 0x000fe40000000800 */
[----:B-1----:R-:W-:-:S13]  /*1e740*/  ISETP.GE.AND P0, PT, R135, UR4, PT ;  /* 0x0000000487007c0c */ /* 0x002fda000bf06270 */
[----:B------:R-:W-:Y:S05]  /*1e750*/  @!P0 BRA `(.L_x_829) ;  /* 0xfffffe2c00588947 */ /* 0x000fea000383ffff */
[----:B------:R-:W-:Y:S05]  /*1e760*/  BRA `(.L_x_624) ;  /* 0x0000007c00287947 */ /* 0x000fea0003800000 */
.L_x_622:
[----:B------:R-:W-:-:S08]  /*1e770*/  NOP ;  /* 0x0000000000007918 */ /* 0x000fd00000000000 */
[----:B0-----:R-:W0:-:S00]  /*1e780*/  USETMAXREG.DEALLOC.CTAPOOL 0x18 ;  /* 0x00000018000079c8 */ /* 0x001e0000080e0500 */
[----:B0-----:R-:W2:Y:S01]  /*1e790*/  LDL.LU R3, [R1+0x10] ;  /* 0x0000100001037983 */ /* 0x001ea20000300800 */
[----:B------:R-:W-:Y:S01]  /*1e7a0*/  LOP3.LUT R2, R2, 0x3, RZ, 0xc0, !PT ;  /* 0x0000000302027812 */ /* 0x000fe200078ec0ff */
[----:B------:R-:W-:-:S05]  /*1e7b0*/  IMAD.MOV.U32 R4, RZ, RZ, RZ ;  /* 0x000000ffff047224 */ /* 0x000fca00078e00ff */
[----:B------:R-:W0:Y:S02]  /*1e7c0*/  SHFL.IDX PT, R2, R2, RZ, 0x1f ;  /* 0x00001fff02027589 */ /* 0x000e2400000e0000 */
[----:B0-----:R-:W-:Y:S02]  /*1e7d0*/  ISETP.NE.AND P0, PT, R2, RZ, PT ;  /* 0x000000ff0200720c */ /* 0x001fe40003f05270 */
        /* <DEDUP_REMOVED lines=11> */
.L_x_830:
[----:B------:R-:W-:Y:S01]  /*1e890*/  LOP3.LUT R5, R0, 0x1f, RZ, 0xc0, !PT ;  /* 0x0000001f00057812 */ /* 0x000fe200078ec0ff */
[----:B------:R-:W-:Y:S01]  /*1e8a0*/  ULDC UR4, c[0x0][0xc3c] ;  /* 0x00030f0000047ab9 */ /* 0x000fe20000000800 */
[----:B------:R-:W1:Y:S01]  /*1e8b0*/  S2UR UR6, SR_CTAID.X ;  /* 0x00000000000679c3 */ /* 0x000e620000002500 */
[----:B------:R-:W-:Y:S01]  /*1e8c0*/  ULDC UR5, c[0x0][0xc38] ;  /* 0x00030e0000057ab9 */ /* 0x000fe20000000800 */
[----:B------:R-:W-:-:S04]  /*1e8d0*/  ISETP.NE.AND P0, PT, R5, 0x1f, PT ;  /* 0x0000001f0500780c */ /* 0x000fc80003f05270 */
[----:B------:R-:W-:-:S13]  /*1e8e0*/  ISETP.GE.OR P1, PT, R5, UR4, !P0 ;  /* 0x0000000405007c0c */ /* 0x000fda000c726670 */
[----:B0-----:R-:W0:Y:S02]  /*1e8f0*/  @!P1 LDC.64 R2, c[0x0][0xc80] ;  /* 0x00032000ff029b82 */ /* 0x001e240000000a00 */
        /* <DEDUP_REMOVED lines=34> */
.L_x_836:
        /* <DEDUP_REMOVED lines=12> */
.L_x_835:
[----:B------:R-:W-:Y:S05]  /*1ebe0*/  BSYNC B0 ;  /* 0x0000000000007941 */ /* 0x000fea0003800000 */
.L_x_834:
        /* <DEDUP_REMOVED lines=20> */
[----:B------:R-:W-:-:S07]  /*1ed30*/  IMAD.MOV.U32 R2, RZ, RZ, R11 ;  /* 0x000000ffff027224 */ /* 0x000fce00078e000b */
.L_x_832:
        /* <DEDUP_REMOVED lines=16> */
.L_x_837:
[----:B-1----:R-:W-:Y:S02]  /*1ee40*/  IMAD R16, R16, UR5, R7 ;  /* 0x0000000510107c24 */ /* 0x002fe4000f8e0207 */
[----:B------:R-:W-:Y:S02]  /*1ee50*/  IMAD R7, R11, R6, RZ ;  /* 0x000000060b077224 */ /* 0x000fe400078e02ff */
[----:B0-----:R-:W-:Y:S01]  /*1ee60*/  IMAD.MOV.U32 R2, RZ, RZ, RZ ;  /* 0x000000ffff027224 */ /* 0x001fe200078e00ff */
[----:B------:R-:W-:Y:S01]  /*1ee70*/  IADD3 R17, -R16, UR6, RZ ;  /* 0x0000000610117c10 */ /* 0x000fe2000fffe1ff */
[----:B------:R-:W-:Y:S02]  /*1ee80*/  VIADD R19, R19, UR4 ;  /* 0x0000000413137c36 */ /* 0x000fe40008000000 */
        /* <DEDUP_REMOVED lines=20> */
.L_x_833:
[----:B------:R-:W-:Y:S02]  /*1efd0*/  IMAD.MOV.U32 R17, RZ, RZ, RZ ;  /* 0x000000ffff117224 */ /* 0x000fe400078e00ff */
[----:B------:R-:W-:Y:S02]  /*1efe0*/  IMAD.U32 R16, RZ, RZ, UR6 ;  /* 0x00000006ff107e24 */ /* 0x000fe4000f8e00ff */
[----:B------:R-:W-:-:S07]  /*1eff0*/  IMAD.MOV.U32 R18, RZ, RZ, RZ ;  /* 0x000000ffff127224 */ /* 0x000fce00078e00ff */
.L_x_838:
[----:B------:R-:W-:-:S13]  /*1f000*/  ISETP.NE.AND P0, PT, R5, RZ, PT ;  /* 0x000000ff0500720c */ /* 0x000fda0003f05270 */
[----:B------:R-:W0:Y:S01]  /*1f010*/  @!P0 S2R R3, SR_CgaCtaId ;  /* 0x0000000000038919 */ /* 0x000e220000008800 */
[----:B------:R-:W-:-:S04]  /*1f020*/  @!P0 MOV R2, 0x400 ;  /* 0x0000040000028802 */ /* 0x000fc80000000f00 */
[----:B0-----:R-:W-:-:S05]  /*1f030*/  @!P0 LEA R2, R3, R2, 0x18 ;  /* 0x0000000203028211 */ /* 0x001fca00078ec0ff */
[----:B------:R2:W-:Y:S01]  /*1f040*/  @!P0 STS.128 [R2+0x368d0], R16 ;  /* 0x0368d01002008388 */ /* 0x0005e20000000c00 */
[----:B------:R-:W-:Y:S06]  /*1f050*/  BAR.ARV 0x5, 0x180 ;  /* 0x0146000000007b1d */ /* 0x000fec0000002000 */
.L_x_831:
[----:B--2---:R-:W-:Y:S01]  /*1f060*/  IMAD.MOV.U32 R2, RZ, RZ, 0x1 ;  /* 0x00000001ff027424 */ /* 0x004fe200078e00ff */
[----:B------:R2:W-:Y:S01]  /*1f070*/  STL [R1+0x54], RZ ;  /* 0x000054ff01007387 */ /* 0x0005e20000100800 */
[----:B------:R-:W-:Y:S02]  /*1f080*/  ULDC UR4, c[0x0][0xc3c] ;  /* 0x00030f0000047ab9 */ /* 0x000fe40000000800 */
[----:B-1----:R-:W-:Y:S01]  /*1f090*/  ISETP.GE.AND P0, PT, R19, UR4, PT ;  /* 0x0000000413007c0c */ /* 0x002fe2000bf06270 */
[----:B------:R2:W-:Y:S04]  /*1f0a0*/  STL [R1+0x14], R2 ;  /* 0x0000140201007387 */ /* 0x0005e80000100800 */
[----:B------:R2:W-:Y:S08]  /*1f0b0*/  STL [R1+0x8], RZ ;  /* 0x000008ff01007387 */ /* 0x0005f00000100800 */
[----:B--2---:R-:W-:Y:S05]  /*1f0c0*/  @P0 BRA `(.L_x_839) ;  /* 0x0000006c00e00947 */ /* 0x004fea0003800000 */
[----:B------:R-:W1:Y:S01]  /*1f0d0*/  S2UR UR5, SR_CgaCtaId ;  /* 0x00000000000579c3 */ /* 0x000e620000008800 */
[C---:B------:R-:W-:Y:S01]  /*1f0e0*/  IMAD.SHL.U32 R2, R0.reuse, 0x8, RZ ;  /* 0x0000000800027824 */ /* 0x040fe200078e00ff */
[----:B------:R-:W-:Y:S01]  /*1f0f0*/  LOP3.LUT R5, R0, 0x7f, RZ, 0xc0, !PT ;  /* 0x0000007f00057812 */ /* 0x000fe200078ec0ff */
[----:B------:R-:W-:Y:S01]  /*1f100*/  UMOV UR4, 0x400 ;  /* 0x0000040000047882 */ /* 0x000fe20000000000 */
[----:B------:R-:W-:Y:S01]  /*1f110*/  BSSY B8, `(.L_x_839) ;  /* 0x00006f3000087945 */ /* 0x000fe20003800000 */
[----:B------:R-:W-:Y:S01]  /*1f120*/  ULDC.64 UR36, c[0x0][0x198] ;  /* 0x0000660000247ab9 */ /* 0x000fe20000000a00 */
[C---:B0-----:R-:W-:Y:S01]  /*1f130*/  LOP3.LUT R3, R2.reuse, 0x1f8, RZ, 0xc0, !PT ;  /* 0x000001f802037812 */ /* 0x041fe200078ec0ff */
[----:B------:R-:W-:Y:S01]  /*1f140*/  ULDC UR38, c[0x0][0xc] ;  /* 0x0000030000267ab9 */ /* 0x000fe20000000800 */
[----:B------:R-:W-:Y:S02]  /*1f150*/  LOP3.LUT R2, R2, 0x38, RZ, 0xc0, !PT ;  /* 0x0000003802027812 */ /* 0x000fe400078ec0ff */
[----:B------:R-:W-:Y:S01]  /*1f160*/  LOP3.LUT R4, R3, 0x38, R0, 0x78, !PT ;  /* 0x0000003803047812 */ /* 0x000fe200078e7800 */
[----:B------:R-:W-:Y:S01]  /*1f170*/  IMAD.SHL.U32 R3, R5, 0x8, RZ ;  /* 0x0000000805037824 */ /* 0x000fe200078e00ff */
[----:B------:R-:W-:Y:S01]  /*1f180*/  SHF.R.U32.HI R5, RZ, 0x3, R5 ;  /* 0x00000003ff057819 */ /* 0x000fe20000011605 */
[----:B------:R-:W-:-:S03]  /*1f190*/  IMAD.SHL.U32 R0, R0, 0x10, RZ ;  /* 0x0000001000007824 */ /* 0x000fc600078e00ff */
[----:B------:R-:W-:Y:S02]  /*1f1a0*/  LOP3.LUT R3, R4, 0x200, R3, 0xf8, !PT ;  /* 0x0000020004037812 */ /* 0x000fe400078ef803 */
[----:B------:R-:W-:Y:S01]  /*1f1b0*/  LOP3.LUT R0, R5, 0x70, R0, 0xf8, !PT ;  /* 0x0000007005007812 */ /* 0x000fe200078ef800 */
[----:B------:R-:W-:Y:S01]  /*1f1c0*/  IMAD.MOV.U32 R0, RZ, RZ, 0x1 ;  /* 0x00000001ff007424 */ /* 0x000fe200078e00ff */
[----:B-1----:R-:W-:-:S06]  /*1f1d0*/  ULEA UR4, UR5, UR4, 0x18 ;  /* 0x0000000405047291 */ /* 0x002fcc000f8ec03f */
[----:B------:R-:W-:-:S04]  /*1f1e0*/  IMAD.U32 R4, RZ, RZ, UR4 ;  /* 0x00000004ff047e24 */ /* 0x000fc8000f8e00ff */
[----:B------:R-:W-:Y:S01]  /*1f1f0*/  IMAD R3, R3, 0x2, R4 ;  /* 0x0000000203037824 */ /* 0x000fe200078e0204 */
[----:B------:R-:W-:Y:S04]  /*1f200*/  STL [R1+0x4], R4 ;  /* 0x0000040401007387 */ /* 0x000fe80000100800 */
[----:B------:R0:W-:Y:S04]  /*1f210*/  STL [R1+0x2c], R3 ;  /* 0x00002c0301007387 */ /* 0x0001e80000100800 */
[----:B------:R-:W-:Y:S04]  /*1f220*/  STL [R1+0x8], RZ ;  /* 0x000008ff01007387 */ /* 0x000fe80000100800 */
[----:B------:R-:W-:Y:S01]  /*1f230*/  STL [R1+0x14], R0 ;  /* 0x0000140001007387 */ /* 0x000fe20000100800 */
[----:B0-----:R-:W-:-:S03]  /*1f240*/  LOP3.LUT R3, R2, 0x40, RZ, 0xfc, !PT ;  /* 0x0000004002037812 */ /* 0x001fc600078efcff */
[----:B------:R-:W-:Y:S04]  /*1f250*/  STL [R1+0x20], RZ ;  /* 0x000020ff01007387 */ /* 0x000fe80000100800 */
[----:B------:R0:W-:Y:S04]  /*1f260*/  STL [R1+0x24], R0 ;  /* 0x0000240001007387 */ /* 0x0001e80000100800 */
[----:B------:R1:W-:Y:S01]  /*1f270*/  STL [R1+0x54], RZ ;  /* 0x000054ff01007387 */ /* 0x0003e20000100800 */
[----:B0-----:R-:W-:-:S07]  /*1f280*/  LOP3.LUT R0, R2, 0x80, RZ, 0xfc, !PT ;  /* 0x0000008002007812 */ /* 0x001fce00078efcff */
.L_x_985:
[----:B0--3--:R-:W0:Y:S02]  /*1f290*/  LDC.64 R2, c[0x0][0xc88] ;  /* 0x00032200ff027b82 */ /* 0x009e240000000a00 */
[----:B0-----:R-:W-:-:S05]  /*1f2a0*/  IMAD.WIDE R2, R19, 0x4, R2 ;  /* 0x0000000413027825 */ /* 0x001fca00078e0202 */
[----:B------:R-:W2:Y:S01]  /*1f2b0*/  LDG.E R15, desc[UR60][R2.64] ;  /* 0x0000003c020f7981 */ /* 0x000ea2000c1e1900 */
[----:B------:R-:W-:Y:S05]  /*1f2c0*/  YIELD ;  /* 0x0000000000007946 */ /* 0x000fea0003800000 */
[----:B------:R-:W-:Y:S01]  /*1f2d0*/  ULDC.64 UR4, c[0x0][0xa28] ;  /* 0x00028a0000047ab9 */ /* 0x000fe20000000a00 */
[----:B------:R-:W-:Y:S01]  /*1f2e0*/  IMAD.MOV.U32 R0, RZ, RZ, RZ ;  /* 0x000000ffff007224 */ /* 0x000fe200078e00ff */
[----:B------:R-:W-:Y:S01]  /*1f2f0*/  ISETP.NE.U32.AND P0, PT, RZ, UR4, PT ;  /* 0x00000004ff007c0c */ /* 0x000fe2000bf05070 */
[----:B----45:R-:W-:Y:S01]  /*1f300*/  IMAD.MOV.U32 R8, RZ, RZ, RZ ;  /* 0x000000ffff087224 */ /* 0x030fe200078e00ff */
[----:B------:R-:W-:Y:S01]  /*1f310*/  ULDC.64 UR10, c[0x0][0xa18] ;  /* 0x00028600000a7ab9 */ /* 0x000fe20000000a00 */
[----:B------:R-:W-:Y:S01]  /*1f320*/  ULDC.64 UR8, c[0x0][0xa10] ;  /* 0x0002840000087ab9 */ /* 0x000fe20000000a00 */
[----:B------:R-:W-:Y:S01]  /*1f330*/  ISETP.NE.AND.EX P0, PT, RZ, UR5, PT, P0 ;  /* 0x00000005ff007c0c */ /* 0x000fe2000bf05300 */
[----:B------:R-:W-:Y:S01]  /*1f340*/  ULDC.64 UR6, c[0x0][0xa08] ;  /* 0x0002820000067ab9 */ /* 0x000fe20000000a00 */
        /* <DEDUP_REMOVED lines=9> */
[----:B------:R2:W5:Y:S01]  /*1f3e0*/  @P0 LDG.E R0, desc[UR60][R2.64] ;  /* 0x0000003c02000981 */ /* 0x000562000c1e1900 */
[----:B------:R-:W-:Y:S02]  /*1f3f0*/  ISETP.NE.AND.EX P2, PT, RZ, UR5, PT, P2 ;  /* 0x00000005ff007c0c */ /* 0x000fe4000bf45320 */
[----:B------:R-:W-:Y:S02]  /*1f400*/  CS2R R10, SRZ ;  /* 0x00000000000a7805 */ /* 0x000fe4000001ff00 */
[----:B------:R-:W-:Y:S01]  /*1f410*/  ISETP.NE.U32.AND P3, PT, RZ, UR10, PT ;  /* 0x0000000aff007c0c */ /* 0x000fe2000bf65070 */
[----:B------:R-:W-:Y:S01]  /*1f420*/  STL [R1], R14 ;  /* 0x0000000e01007387 */ /* 0x000fe20000100800 */
[----:B------:R-:W-:Y:S02]  /*1f430*/  ISETP.NE.U32.AND P0, PT, RZ, UR6, PT ;  /* 0x00000006ff007c0c */ /* 0x000fe4000bf05070 */
[----:B------:R-:W-:Y:S01]  /*1f440*/  ISETP.NE.AND.EX P3, PT, RZ, UR11, PT, P3 ;  /* 0x0000000bff007c0c */ /* 0x000fe2000bf65330 */
[----:B------:R-:W-:Y:S01]  /*1f450*/  STL [R1+0x28], R13 ;  /* 0x0000280d01007387 */ /* 0x000fe20000100800 */
[----:B------:R-:W-:-:S02]  /*1f460*/  ISETP.NE.U32.AND P1, PT, RZ, UR8, PT ;  /* 0x00000008ff007c0c */ /* 0x000fc4000bf25070 */
[C---:B--2---:R-:W-:Y:S02]  /*1f470*/  IADD3 R2, P4, R14.reuse, UR4, RZ ;  /* 0x000000040e027c10 */ /* 0x044fe4000ff9e0ff */
[----:B------:R-:W-:Y:S02]  /*1f480*/  ISETP.NE.AND.EX P0, PT, RZ, UR7, PT, P0 ;  /* 0x00000007ff007c0c */ /* 0x000fe4000bf05300 */
[C---:B------:R-:W-:Y:S02]  /*1f490*/  IADD3.X R3, R13.reuse, UR5, RZ, P4, !PT ;  /* 0x000000050d037c10 */ /* 0x040fe4000a7fe4ff */
[C---:B0-----:R-:W-:Y:S02]  /*1f4a0*/  IADD3 R4, P4, R14.reuse, UR8, RZ ;  /* 0x000000080e047c10 */ /* 0x041fe4000ff9e0ff */
[----:B------:R-:W-:Y:S01]  /*1f4b0*/  ISETP.NE.AND.EX P1, PT, RZ, UR9, PT, P1 ;  /* 0x00000009ff007c0c */ /* 0x000fe2000bf25310 */
[----:B------:R-:W2:Y:S01]  /*1f4c0*/  @P2 LDG.E R8, desc[UR60][R2.64] ;  /* 0x0000003c02082981 */ /* 0x000ea2000c1e1900 */
[----:B------:R-:W-:Y:S01]  /*1f4d0*/  IADD3.X R5, R13, UR9, RZ, P4, !PT ;  /* 0x000000090d057c10 */ /* 0x000fe2000a7fe4ff */
[----:B------:R-:W-:Y:S01]  /*1f4e0*/  ULDC UR4, c[0x0][0x288] ;  /* 0x0000a20000047ab9 */ /* 0x000fe20000000800 */
[----:B------:R-:W-:Y:S01]  /*1f4f0*/  IADD3 R6, P5, R14, UR6, RZ ;  /* 0x000000060e067c10 */ /* 0x000fe2000ffbe0ff */
[----:B------:R-:W-:Y:S01]  /*1f500*/  IMAD.U32 R12, RZ, RZ, UR4 ;  /* 0x00000004ff0c7e24 */ /* 0x000fe2000f8e00ff */
[----:B------:R-:W-:-:S02]  /*1f510*/  ULDC.64 UR4, c[0x0][0x418] ;  /* 0x0001060000047ab9 */ /* 0x000fc40000000a00 */
[----:B------:R-:W-:-:S05]  /*1f520*/  IADD3.X R7, R13, UR7, RZ, P5, !PT ;  /* 0x000000070d077c10 */ /* 0x000fca000affe4ff */
[----:B------:R-:W5:Y:S04]  /*1f530*/  @P0 LDG.E R11, desc[UR60][R6.64] ;  /* 0x0000003c060b0981 */ /* 0x000f68000c1e1900 */
        /* <DEDUP_REMOVED lines=10> */
[----:B------:R-:W-:-:S03]  /*1f5e0*/  UIMAD UR4, UR4, UR5, URZ ;  /* 0x00000005040472a4 */ /* 0x000fc6000f8e023f */
[----:B------:R-:W-:Y:S02]  /*1f5f0*/  ULDC UR5, c[0x0][0x348] ;  /* 0x0000d20000057ab9 */ /* 0x000fe40000000800 */
[----:B0-----:R-:W-:Y:S02]  /*1f600*/  IMAD.U32 R9, RZ, RZ, UR5 ;  /* 0x00000005ff097e24 */ /* 0x001fe4000f8e00ff */
[----:B------:R-:W-:Y:S01]  /*1f610*/  IMAD.U32 R8, RZ, RZ, UR4 ;  /* 0x00000004ff087e24 */ /* 0x000fe2000f8e00ff */
[----:B--2---:R0:W-:Y:S01]  /*1f620*/  STL [R1+0x50], R12 ;  /* 0x0000500c01007387 */ /* 0x0041e20000100800 */
[----:B------:R-:W-:Y:S05]  /*1f630*/  @P3 BRA `(.L_x_840) ;  /* 0x0000000000143947 */ /* 0x000fea0003800000 */
[----:B------:R-:W-:Y:S05]  /*1f640*/  @!P2 BRA `(.L_x_840) ;  /* 0x000000000010a947 */ /* 0x000fea0003800000 */
[----:B0-----:R-:W2:Y:S04]  /*1f650*/  LDG.E R12, desc[UR60][R2.64] ;  /* 0x0000003c020c7981 */ /* 0x001ea8000c1e1900 */
[----:B------:R-:W2:Y:S02]  /*1f660*/  LDG.E R2, desc[UR60][R2.64+0x4] ;  /* 0x0000043c02027981 */ /* 0x000ea4000c1e1900 */
[----:B--2---:R-:W-:-:S05]  /*1f670*/  IMAD.IADD R2, R2, 0x1, -R12 ;  /* 0x0000000102027824 */ /* 0x004fca00078e0a0c */
[----:B------:R2:W-:Y:S02]  /*1f680*/  STL [R1+0x50], R2 ;  /* 0x0000500201007387 */ /* 0x0005e40000100800 */
.L_x_840:
[----:B0-----:R-:W-:Y:S01]  /*1f690*/  IMAD.MOV.U32 R12, RZ, RZ, R15 ;  /* 0x000000ffff0c7224 */ /* 0x001fe200078e000f */
[----:B------:R-:W-:Y:S01]  /*1f6a0*/  ULDC.64 UR4, c[0x0][0xa20] ;  /* 0x0002880000047ab9 */ /* 0x000fe20000000a00 */
[----:B--2--5:R-:W-:Y:S01]  /*1f6b0*/  IMAD.IADD R2, R11, 0x1, R0 ;  /* 0x000000010b027824 */ /* 0x024fe200078e0200 */
[----:B------:R-:W-:Y:S02]  /*1f6c0*/  ISETP.NE.U32.AND P2, PT, RZ, UR4, PT ;  /* 0x00000004ff007c0c */ /* 0x000fe4000bf45070 */
[----:B------:R0:W-:Y:S02]  /*1f6d0*/  STL [R1+0xc], R12 ;  /* 0x00000c0c01007387 */ /* 0x0001e40000100800 */
[----:B------:R-:W-:Y:S02]  /*1f6e0*/  ISETP.NE.AND.EX P2, PT, RZ, UR5, PT, P2 ;  /* 0x00000005ff007c0c */ /* 0x000fe4000bf45320 */
[----:B------:R0:W-:Y:S11]  /*1f6f0*/  STL [R1+0x1c], R2 ;  /* 0x00001c0201007387 */ /* 0x0001f60000100800 */
[----:B0-----:R-:W-:Y:S05]  /*1f700*/  @!P2 BRA `(.L_x_841) ;  /* 0x000000000010a947 */ /* 0x001fea0003800000 */
[----:B------:R-:W-:-:S04]  /*1f710*/  IADD3 R2, P0, R14, UR4, RZ ;  /* 0x000000040e027c10 */ /* 0x000fc8000ff1e0ff */
[----:B------:R-:W-:-:S05]  /*1f720*/  IADD3.X R3, R13, UR5, RZ, P0, !PT ;  /* 0x000000050d037c10 */ /* 0x000fca00087fe4ff */
[----:B------:R0:W5:Y:S01]  /*1f730*/  LDG.E R8, desc[UR60][R2.64] ;  /* 0x0000003c02087981 */ /* 0x000162000c1e1900 */
[----:B------:R-:W-:Y:S05]  /*1f740*/  BRA `(.L_x_842) ;  /* 0x0000000000107947 */ /* 0x000fea0003800000 */
.L_x_841:
[----:B------:R-:W-:Y:S05]  /*1f750*/  @!P0 BRA `(.L_x_842) ;  /* 0x00000000000c8947 */ /* 0x000fea0003800000 */
[----:B------:R-:W2:Y:S04]  /*1f760*/  LDG.E R8, desc[UR60][R6.64] ;  /* 0x0000003c06087981 */ /* 0x000ea8000c1e1900 */
[----:B------:R-:W2:Y:S02]  /*1f770*/  LDG.E R6, desc[UR60][R6.64+0x4] ;  /* 0x0000043c06067981 */ /* 0x000ea4000c1e1900 */
[----:B--2---:R-:W-:-:S07]  /*1f780*/  IMAD.IADD R8, R6, 0x1, -R8 ;  /* 0x0000000106087824 */ /* 0x004fce00078e0a08 */
.L_x_842:
[----:B0-----:R-:W2:Y:S01]  /*1f790*/  @P1 LDG.E R2, desc[UR60][R4.64] ;  /* 0x0000003c04021981 */ /* 0x001ea2000c1e1900 */
[----:B-----5:R-:W-:-:S03]  /*1f7a0*/  IMAD.IADD R0, R8, 0x1, -R0 ;  /* 0x0000000108007824 */ /* 0x020fc600078e0a00 */
[----:B------:R-:W2:Y:S01]  /*1f7b0*/  @P1 LDG.E R4, desc[UR60][R4.64+0x4] ;  /* 0x0000043c04041981 */ /* 0x000ea2000c1e1900 */
[----:B------:R-:W-:Y:S01]  /*1f7c0*/  BSSY B0, `(.L_x_843) ;  /* 0x000016e000007945 */ /* 0x000fe20003800000 */
[----:B--2---:R-:W-:-:S04]  /*1f7d0*/  @P1 IMAD.IADD R9, R4, 0x1, -R2 ;  /* 0x0000000104091824 */ /* 0x004fc800078e0a02 */
[----:B------:R-:W-:Y:S02]  /*1f7e0*/  IMAD.IADD R3, R0, 0x1, R9 ;  /* 0x0000000100037824 */ /* 0x000fe400078e0209 */
[----:B------:R-:W-:-:S03]  /*1f7f0*/  IMAD.MOV.U32 R2, RZ, RZ, RZ ;  /* 0x000000ffff027224 */ /* 0x000fc600078e00ff */
[----:B------:R0:W-:Y:S02]  /*1f800*/  STL [R1+0x4c], R3 ;  /* 0x00004c0301007387 */ /* 0x0001e40000100800 */
[----:B0-----:R-:W-:-:S04]  /*1f810*/  VIADD R3, R3, 0x6f ;  /* 0x0000006f03037836 */ /* 0x001fc80000000000 */
[----:B------:R-:W-:-:S05]  /*1f820*/  IMAD.HI R2, R3, -0x6db6db6d, R2 ;  /* 0x9249249303027827 */ /* 0x000fca00078e0202 */
[----:B------:R-:W-:-:S04]  /*1f830*/  SHF.R.U32.HI R3, RZ, 0x1f, R2 ;  /* 0x0000001fff037819 */ /* 0x000fc80000011602 */
[----:B------:R-:W-:-:S05]  /*1f840*/  LEA.HI.SX32 R4, R2, R3, 0x1a ;  /* 0x0000000302047211 */ /* 0x000fca00078fd2ff */
[--C-:B------:R-:W-:Y:S02]  /*1f850*/  IMAD R2, R4, 0x70, -R0.reuse ;  /* 0x0000007004027824 */ /* 0x100fe400078e0a00 */
[----:B------:R-:W-:-:S03]  /*1f860*/  IMAD.MOV R0, RZ, RZ, -R0 ;  /* 0x000000ffff007224 */ /* 0x000fc600078e0a00 */
[----:B------:R-:W-:Y:S02]  /*1f870*/  VIMNMX R2, R2, R9, PT ;  /* 0x0000000902027248 */ /* 0x000fe40003fe0100 */
[----:B------:R-:W-:-:S04]  /*1f880*/  VIMNMX R0, RZ, R0, !PT ;  /* 0x00000000ff007248 */ /* 0x000fc80007fe0100 */
[----:B------:R-:W-:Y:S01]  /*1f890*/  ISETP.GT.AND P0, PT, R2, R0, PT ;  /* 0x000000000200720c */ /* 0x000fe20003f04270 */
[----:B------:R0:W-:Y:S02]  /*1f8a0*/  STL [R1+0x38], R4 ;  /* 0x0000380401007387 */ /* 0x0001e40000100800 */
[----:B0-----:R-:W-:-:S10]  /*1f8b0*/  SHF.R.U32.HI R4, RZ, 0x4, R0 ;  /* 0x00000004ff047819 */ /* 0x001fd40000011600 */
[----:B------:R-:W-:Y:S02]  /*1f8c0*/  @P0 VIADD R3, R2, 0x6f ;  /* 0x0000006f02030836 */ /* 0x000fe40000000000 */
[----:B------:R-:W-:Y:S02]  /*1f8d0*/  @P0 IMAD.MOV.U32 R2, RZ, RZ, RZ ;  /* 0x000000ffff020224 */ /* 0x000fe400078e00ff */
[----:B------:R-:W-:-:S04]  /*1f8e0*/  IMAD.WIDE.U32 R4, R4, 0x24924925, RZ ;  /* 0x2492492504047825 */ /* 0x000fc800078e00ff */
[----:B------:R-:W-:-:S04]  /*1f8f0*/  @P0 IMAD.HI R2, R3, -0x6db6db6d, R2 ;  /* 0x9249249303020827 */ /* 0x000fc800078e0202 */
[----:B------:R-:W-:Y:S01]  /*1f900*/  IMAD.MOV.U32 R9, RZ, RZ, R5 ;  /* 0x000000ffff097224 */ /* 0x000fe200078e0005 */
[----:B------:R-:W-:-:S03]  /*1f910*/  @P0 SHF.R.U32.HI R0, RZ, 0x1f, R2 ;  /* 0x0000001fff000819 */ /* 0x000fc60000011602 */
[----:B------:R-:W-:Y:S01]  /*1f920*/  IMAD.MOV.U32 R7, RZ, RZ, R9 ;  /* 0x000000ffff077224 */ /* 0x000fe200078e0009 */
[----:B------:R-:W-:-:S04]  /*1f930*/  @P0 LEA.HI.SX32 R7, R2, R0, 0x1a ;  /* 0x0000000002070211 */ /* 0x000fc800078fd2ff */
[----:B------:R-:W-:Y:S02]  /*1f940*/  ISETP.GT.AND P2, PT, R7, R9, PT ;  /* 0x000000090700720c */ /* 0x000fe40003f44270 */
[----:B------:R-:W-:-:S11]  /*1f950*/  PLOP3.LUT P0, PT, PT, PT, PT, 0x80, 0x0 ;  /* 0x000000000000781c */ /* 0x000fd60003f0f070 */
[----:B------:R-:W-:Y:S05]  /*1f960*/  @!P2 BRA `(.L_x_844) ;  /* 0x00000014004ca947 */ /* 0x000fea0003800000 */
[----:B------:R-:W-:Y:S01]  /*1f970*/  UMOV UR4, 0xffffffff ;  /* 0xffffffff00047882 */ /* 0x000fe20000000000 */
[----:B------:R-:W-:Y:S02]  /*1f980*/  SEL R0, R12, RZ, !P1 ;  /* 0x000000ff0c007207 */ /* 0x000fe40004800000 */
[----:B------:R-:W-:Y:S05]  /*1f990*/  BRA.DIV UR4, `(.L_x_845) ;  /* 0x0000007204547947 */ /* 0x000fea000b800000 */
[----:B------:R-:W0:Y:S02]  /*1f9a0*/  S2R R2, SR_TID.X ;  /* 0x0000000000027919 */ /* 0x000e240000002100 */
[----:B0-----:R-:W-:-:S04]  /*1f9b0*/  SHF.R.U32.HI R2, RZ, 0x5, R2 ;  /* 0x00000005ff027819 */ /* 0x001fc80000011602 */
[----:B------:R-:W-:-:S05]  /*1f9c0*/  LOP3.LUT R2, R2, 0x3, RZ, 0xc0, !PT ;  /* 0x0000000302027812 */ /* 0x000fca00078ec0ff */
[----:B------:R0:W2:Y:S02]  /*1f9d0*/  SHFL.IDX PT, R14, R2, RZ, 0x1f ;  /* 0x00001fff020e7589 */ /* 0x0000a400000e0000 */
.L_x_1016:
[----:B--2---:R-:W-:Y:S02]  /*1f9e0*/  ISETP.NE.AND P0, PT, R14, RZ, PT ;  /* 0x000000ff0e00720c */ /* 0x004fe40003f05270 */
[----:B------:R-:W-:-:S11]  /*1f9f0*/  PLOP3.LUT P6, PT, PT, PT, PT, 0x8, 0x0 ;  /* 0x000000000000781c */ /* 0x000fd60003fce170 */
[----:B------:R-:W-:Y:S05]  /*1fa00*/  @P0 BRA `(.L_x_846) ;  /* 0x00000000000c0947 */ /* 0x000fea0003800000 */
[----:B------:R-:W-:-:S03]  /*1fa10*/  UMOV UR4, 0xffffffff ;  /* 0xffffffff00047882 */ /* 0x000fc60000000000 */
[----:B------:R-:W-:Y:S05]  /*1fa20*/  BRA.DIV UR4, `(.L_x_847) ;  /* 0x0000007204647947 */ /* 0x000fea000b800000 */
[----:B------:R-:W-:-:S13]  /*1fa30*/  ELECT P6, URZ, PT ;  /* 0x00000000003f782f */ /* 0x000fda00038c0000 */
.L_x_846:
[----:B0-----:R-:W2:Y:S04]  /*1fa40*/  LDL R2, [R1+0x54] ;  /* 0x0000540001027983 */ /* 0x001ea80000100800 */
[----:B------:R-:W3:Y:S01]  /*1fa50*/  LDL R4, [R1+0x4] ;  /* 0x0000040001047983 */ /* 0x000ee20000100800 */
[----:B------:R-:W-:Y:S01]  /*1fa60*/  BSSY B1, `(.L_x_848) ;  /* 0x0000008000017945 */ /* 0x000fe20003800000 */
[----:B--2---:R-:W-:-:S05]  /*1fa70*/  VIADD R2, R2, 0x1 ;  /* 0x0000000102027836 */ /* 0x004fca0000000000 */
[----:B------:R-:W-:-:S04]  /*1fa80*/  LEA.HI R3, R2, R2, RZ, 0x1 ;  /* 0x0000000202037211 */ /* 0x000fc800078f08ff */
[----:B------:R-:W-:-:S05]  /*1fa90*/  LOP3.LUT R3, R3, 0xfffffffe, RZ, 0xc0, !PT ;  /* 0xfffffffe03037812 */ /* 0x000fca00078ec0ff */
[----:B------:R-:W-:-:S05]  /*1faa0*/  IMAD.IADD R2, R2, 0x1, -R3 ;  /* 0x0000000102027824 */ /* 0x000fca00078e0a03 */
[----:B------:R-:W-:-:S04]  /*1fab0*/  SHF.L.U32 R2, R2, 0x1f, RZ ;  /* 0x0000001f02027819 */ /* 0x000fc800000006ff */
[----:B---3--:R-:W0:Y:S02]  /*1fac0*/  SYNCS.PHASECHK.TRANS64.TRYWAIT P0, [R4+URZ+0x36820], R2 ;  /* 0x03682002040075a7 */ /* 0x008e24000800017f */
[----:B0-----:R-:W-:Y:S05]  /*1fad0*/  @!P0 BRA `(.L_x_849) ;  /* 0x0000007000588947 */ /* 0x001fea0003800000 */
.L_x_1019:
[----:B------:R-:W-:Y:S05]  /*1fae0*/  BSYNC B1 ;  /* 0x0000000000017941 */ /* 0x000fea0003800000 */
.L_x_848:
[----:B------:R-:W-:Y:S04]  /*1faf0*/  BSSY B1, `(.L_x_850) ;  /* 0x0000090000017945 */ /* 0x000fe80003800000 */
[----:B------:R-:W-:Y:S05]  /*1fb00*/  @!P6 BRA `(.L_x_851) ;  /* 0x000000080038e947 */ /* 0x000fea0003800000 */
[----:B------:R-:W2:Y:S04]  /*1fb10*/  LDL R6, [R1+0x4] ;  /* 0x0000040001067983 */ /* 0x000ea80000100800 */
[----:B------:R-:W2:Y:S04]  /*1fb20*/  LDL R4, [R1+0x20] ;  /* 0x0000200001047983 */ /* 0x000ea80000100800 */
[----:B------:R-:W3:Y:S01]  /*1fb30*/  LDL R5, [R1+0x24] ;  /* 0x0000240001057983 */ /* 0x000ee20000100800 */
[----:B------:R-:W-:Y:S01]  /*1fb40*/  BSSY B2, `(.L_x_852) ;  /* 0x0000008000027945 */ /* 0x000fe20003800000 */
[----:B0-----:R-:W0:Y:S02]  /*1fb50*/  S2R R3, SR_TID.X ;  /* 0x0000000000037919 */ /* 0x001e240000002100 */
[----:B0-----:R-:W-:-:S04]  /*1fb60*/  LOP3.LUT R3, R3, 0x7f, RZ, 0xc0, !PT ;  /* 0x0000007f03037812 */ /* 0x001fc800078ec0ff */
[----:B------:R-:W-:Y:S01]  /*1fb70*/  ISETP.NE.AND P1, PT, R3, RZ, PT ;  /* 0x000000ff0300720c */ /* 0x000fe20003f25270 */
[----:B--2---:R-:W-:Y:S01]  /*1fb80*/  IMAD R4, R4, 0x8, R6 ;  /* 0x0000000804047824 */ /* 0x004fe200078e0206 */
[----:B---3--:R-:W-:-:S04]  /*1fb90*/  SHF.L.U32 R8, R5, 0x1f, RZ ;  /* 0x0000001f05087819 */ /* 0x008fc800000006ff */
[----:B------:R-:W0:Y:S02]  /*1fba0*/  SYNCS.PHASECHK.TRANS64.TRYWAIT P0, [R4+URZ+0x368a0], R8 ;  /* 0x0368a008040075a7 */ /* 0x000e24000800017f */
[----:B0-----:R-:W-:Y:S05]  /*1fbb0*/  @!P0 BRA `(.L_x_853) ;  /* 0x0000007000388947 */ /* 0x001fea0003800000 */
.L_x_1020:
[----:B------:R-:W-:Y:S05]  /*1fbc0*/  BSYNC B2 ;  /* 0x0000000000027941 */ /* 0x000fea0003800000 */
.L_x_852:
[----:B------:R-:W-:Y:S04]  /*1fbd0*/  BSSY B2, `(.L_x_854) ;  /* 0x0000009000027945 */ /* 0x000fe80003800000 */
[----:B------:R-:W-:Y:S05]  /*1fbe0*/  @P1 BRA `(.L_x_855) ;  /* 0x00000000001c1947 */ /* 0x000fea0003800000 */
[----:B------:R-:W2:Y:S01]  /*1fbf0*/  S2R R3, SR_TID.X ;  /* 0x0000000000037919 */ /* 0x000ea20000002100 */
[----:B------:R-:W-:-:S04]  /*1fc00*/  IMAD.MOV.U32 R2, RZ, RZ, 0xa800 ;  /* 0x0000a800ff027424 */ /* 0x000fc800078e00ff */
[----:B------:R3:W-:Y:S01]  /*1fc10*/  SYNCS.ARRIVE.TRANS64 RZ, [R4+URZ+0x36890], R2 ;  /* 0x0368900204ff79a7 */ /* 0x0007e2000800003f */
[----:B--2---:R-:W-:-:S04]  /*1fc20*/  LOP3.LUT R3, R3, 0x1f, RZ, 0xc0, !PT ;  /* 0x0000001f03037812 */ /* 0x004fc800078ec0ff */
[----:B------:R-:W-:-:S13]  /*1fc30*/  ISETP.NE.AND P0, PT, R3, RZ, PT ;  /* 0x000000ff0300720c */ /* 0x000fda0003f05270 */
[----:B---3--:R-:W-:Y:S05]  /*1fc40*/  @!P0 BRA `(.L_x_855) ;  /* 0x0000000000048947 */ /* 0x008fea0003800000 */
[----:B------:R-:W-:Y:S01]  /*1fc50*/  BPT.TRAP 0x1 ;  /* 0x000000040000795c */ /* 0x000fe20000300000 */
.L_x_855:
[----:B------:R-:W-:Y:S05]  /*1fc60*/  BSYNC B2 ;  /* 0x0000000000027941 */ /* 0x000fea0003800000 */
.L_x_854:
[----:B------:R-:W2:Y:S04]  /*1fc70*/  LDL R5, [R1+0x4] ;  /* 0x0000040001057983 */ /* 0x000ea80000100800 */
[----:B------:R-:W2:Y:S01]  /*1fc80*/  LDL R2, [R1+0x20] ;  /* 0x0000200001027983 */ /* 0x000ea20000100800 */
[----:B------:R-:W-:Y:S01]  /*1fc90*/  IMAD.MOV.U32 R15, RZ, RZ, RZ ;  /* 0x000000ffff0f7224 */ /* 0x000fe200078e00ff */
[----:B------:R-:W-:Y:S01]  /*1fca0*/  UIADD3 UR4, UP0, UR36, 0x570, URZ ;  /* 0x0000057024047890 */ /* 0x000fe2000ff1e03f */
[----:B------:R-:W-:Y:S01]  /*1fcb0*/  IMAD R3, R7, 0x70, R10 ;  /* 0x0000007007037824 */ /* 0x000fe200078e020a */
[----:B------:R-:W-:Y:S01]  /*1fcc0*/  PLOP3.LUT P0, PT, PT, PT, PT, 0x80, 0x0 ;  /* 0x000000000000781c */ /* 0x000fe20003f0f070 */
[----:B------:R-:W-:Y:S01]  /*1fcd0*/  UMOV UR6, 0x0 ;  /* 0x0000000000067882 */ /* 0x000fe20000000000 */
[----:B------:R-:W-:Y:S01]  /*1fce0*/  R2UR UR10, R15 ;  /* 0x000000000f0a72ca */ /* 0x000fe200000e0000 */
[----:B------:R-:W-:Y:S01]  /*1fcf0*/  VIADD R3, R3, 0xffffff90 ;  /* 0xffffff9003037836 */ /* 0x000fe20000000000 */
[----:B------:R-:W-:Y:S01]  /*1fd00*/  UIADD3.X UR5, URZ, UR37, URZ, UP0, !UPT ;  /* 0x000000253f057290 */ /* 0x000fe200087fe43f */
[----:B------:R-:W-:Y:S01]  /*1fd10*/  UMOV UR7, 0x12f00000 ;  /* 0x12f0000000077882 */ /* 0x000fe20000000000 */
[----:B--2---:R-:W-:-:S02]  /*1fd20*/  IMAD R6, R2, 0xa800, R5 ;  /* 0x0000a80002067824 */ /* 0x004fc400078e0205 */
[----:B------:R-:W-:Y:S02]  /*1fd30*/  VIADD R2, R4, 0x36890 ;  /* 0x0003689004027836 */ /* 0x000fe40000000000 */
[----:B------:R-:W-:-:S07]  /*1fd40*/  VIADD R5, R6, 0x21400 ;  /* 0x0002140006057836 */ /* 0x000fce0000000000 */
.L_x_856:
        /* <DEDUP_REMOVED lines=16> */
.L_x_857:
        /* <DEDUP_REMOVED lines=16> */
.L_x_858:
        /* <DEDUP_REMOVED lines=10> */
[----:B------:R-:W2:Y:S01]  /*1fff0*/  SYNCS.PHASECHK.TRANS64.TRYWAIT P0, [R4+URZ+0x368c0], R8 ;  /* 0x0368c008040075a7 */ /* 0x000ea2000800017f */
[----:B------:R-:W-:Y:S04]  /*20000*/  BSSY B2, `(.L_x_859) ;  /* 0x0000002000027945 */ /* 0x000fe80003800000 */
[----:B--2---:R-:W-:Y:S05]  /*20010*/  @!P0 BRA `(.L_x_860) ;  /* 0x0000006c00348947 */ /* 0x004fea0003800000 */
.L_x_1021:
[----:B------:R-:W-:Y:S05]  /*20020*/  BSYNC B2 ;  /* 0x0000000000027941 */ /* 0x000fea0003800000 */
.L_x_859:
[----:B------:R-:W-:Y:S01]  /*20030*/  BSSY B2, `(.L_x_861) ;  /* 0x000000b000027945 */ /* 0x000fe20003800000 */
[----:B------:R-:W-:Y:S02]  /*20040*/  IMAD.MOV.U32 R12, RZ, RZ, 0x0 ;  /* 0x00000000ff0c7424 */ /* 0x000fe400078e00ff */
[----:B------:R-:W-:Y:S01]  /*20050*/  IMAD.MOV.U32 R13, RZ, RZ, 0x12f00000 ;  /* 0x12f00000ff0d7424 */ /* 0x000fe200078e00ff */
[----:B------:R-:W-:Y:S06]  /*20060*/  @P1 BRA `(.L_x_862) ;  /* 0x00000000001c1947 */ /* 0x000fec0003800000 */
[----:B------:R-:W3:Y:S01]  /*20070*/  S2R R5, SR_TID.X ;  /* 0x0000000000057919 */ /* 0x000ee20000002100 */
[----:B------:R-:W-:-:S04]  /*20080*/  IMAD.MOV.U32 R2, RZ, RZ, 0xa800 ;  /* 0x0000a800ff027424 */ /* 0x000fc800078e00ff */
[----:B------:R4:W-:Y:S01]  /*20090*/  SYNCS.ARRIVE.TRANS64 RZ, [R4+URZ+0x368b0], R2 ;  /* 0x0368b00204ff79a7 */ /* 0x0009e2000800003f */
[----:B---3--:R-:W-:-:S04]  /*200a0*/  LOP3.LUT R5, R5, 0x1f, RZ, 0xc0, !PT ;  /* 0x0000001f05057812 */ /* 0x008fc800078ec0ff */
[----:B------:R-:W-:-:S13]  /*200b0*/  ISETP.NE.AND P0, PT, R5, RZ, PT ;  /* 0x000000ff0500720c */ /* 0x000fda0003f05270 */
[----:B----4-:R-:W-:Y:S05]  /*200c0*/  @!P0 BRA `(.L_x_862) ;  /* 0x0000000000048947 */ /* 0x010fea0003800000 */
[----:B------:R-:W-:Y:S01]  /*200d0*/  BPT.TRAP 0x1 ;  /* 0x000000040000795c */ /* 0x000fe20000300000 */
.L_x_862:
[----:B------:R-:W-:Y:S05]  /*200e0*/  BSYNC B2 ;  /* 0x0000000000027941 */ /* 0x000fea0003800000 */
.L_x_861:
[----:B------:R-:W-:Y:S01]  /*200f0*/  R2UR UR10, R15 ;  /* 0x000000000f0a72ca */ /* 0x000fe200000e0000 */
[----:B------:R-:W-:Y:S01]  /*20100*/  UIADD3 UR4, UP0, UR36, 0x670, URZ ;  /* 0x0000067024047890 */ /* 0x000fe2000ff1e03f */
[----:B------:R-:W-:Y:S01]  /*20110*/  R2UR UR6, R12 ;  /* 0x000000000c0672ca */ /* 0x000fe200000e0000 */
[----:B0-2---:R-:W-:Y:S01]  /*20120*/  VIADD R4, R4, 0x368b0 ;  /* 0x000368b004047836 */ /* 0x005fe20000000000 */
[----:B------:R-:W-:Y:S01]  /*20130*/  R2UR UR7, R13 ;  /* 0x000000000d0772ca */ /* 0x000fe200000e0000 */
[----:B------:R-:W-:Y:S01]  /*20140*/  VIADD R2, R6, 0x400 ;  /* 0x0000040006027836 */ /* 0x000fe20000000000 */
[----:B------:R-:W-:Y:S01]  /*20150*/  PLOP3.LUT P0, PT, PT, PT, PT, 0x80, 0x0 ;  /* 0x000000000000781c */ /* 0x000fe20003f0f070 */
[----:B------:R-:W-:-:S12]  /*20160*/  UIADD3.X UR5, URZ, UR37, URZ, UP0, !UPT ;  /* 0x000000253f057290 */ /* 0x000fd800087fe43f */
.L_x_863:
        /* <DEDUP_REMOVED lines=15> */
.L_x_864:
        /* <DEDUP_REMOVED lines=15> */
.L_x_865:
        /* <DEDUP_REMOVED lines=10> */
.L_x_851:
[----:B------:R-:W-:Y:S05]  /*203f0*/  BSYNC B1 ;  /* 0x0000000000017941 */ /* 0x000fea0003800000 */
.L_x_850:
[----:B0-----:R-:W2:Y:S04]  /*20400*/  LDL.LU R2, [R1+0x20] ;  /* 0x0000200001027983 */ /* 0x001ea80000300800 */
[----:B------:R-:W3:Y:S01]  /*20410*/  LDL.LU R5, [R1+0x24] ;  /* 0x0000240001057983 */ /* 0x000ee20000300800 */
[----:B------:R-:W-:Y:S01]  /*20420*/  VIADD R7, R7, 0xfffffffe ;  /* 0xfffffffe07077836 */ /* 0x000fe20000000000 */
[----:B------:R-:W-:-:S04]  /*20430*/  PLOP3.LUT P0, PT, PT, PT, PT, 0x8, 0x0 ;  /* 0x000000000000781c */ /* 0x000fc80003f0e170 */
[----:B------:R-:W-:Y:S01]  /*20440*/  ISETP.GE.AND P2, PT, R7, R9, PT ;  /* 0x000000090700720c */ /* 0x000fe20003f46270 */
[----:B--2---:R-:W-:-:S05]  /*20450*/  VIADD R2, R2, 0x1 ;  /* 0x0000000102027836 */ /* 0x004fca0000000000 */
[----:B------:R-:W-:-:S04]  /*20460*/  ISETP.NE.AND P1, PT, R2, 0x2, PT ;  /* 0x000000020200780c */ /* 0x000fc80003f25270 */
[----:B------:R-:W-:Y:S02]  /*20470*/  SEL R3, RZ, 0x1, P1 ;  /* 0x00000001ff037807 */ /* 0x000fe40000800000 */
[----:B------:R-:W-:Y:S02]  /*20480*/  SEL R2, R2, RZ, P1 ;  /* 0x000000ff02027207 */ /* 0x000fe40000800000 */
[----:B---3--:R-:W-:-:S03]  /*20490*/  LOP3.LUT R5, R5, R3, RZ, 0x3c, !PT ;  /* 0x0000000305057212 */ /* 0x008fc600078e3cff */
[----:B------:R0:W-:Y:S04]  /*204a0*/  STL [R1+0x20], R2 ;  /* 0x0000200201007387 */ /* 0x0001e80000100800 */
[----:B------:R0:W-:Y:S01]  /*204b0*/  STL [R1+0x24], R5 ;  /* 0x0000240501007387 */ /* 0x0001e20000100800 */
[----:B------:R-:W-:Y:S05]  /*204c0*/  @!P2 BRA `(.L_x_844) ;  /* 0x000000080074a947 */ /* 0x000fea0003800000 */
.L_x_882:
[----:B------:R-:W-:Y:S05]  /*204d0*/  YIELD ;  /* 0x0000000000007946 */ /* 0x000fea0003800000 */
[----:B------:R-:W-:Y:S04]  /*204e0*/  BSSY B1, `(.L_x_866) ;  /* 0x000008f000017945 */ /* 0x000fe80003800000 */
[----:B--2---:R-:W-:Y:S05]  /*204f0*/  @!P6 BRA `(.L_x_867) ;  /* 0x000000080034e947 */ /* 0x004fea0003800000 */
[----:B0-----:R-:W2:Y:S04]  /*20500*/  LDL R5, [R1+0x4] ;  /* 0x0000040001057983 */ /* 0x001ea80000100800 */
[----:B------:R-:W2:Y:S04]  /*20510*/  LDL R4, [R1+0x20] ;  /* 0x0000200001047983 */ /* 0x000ea80000100800 */
[----:B------:R-:W3:Y:S01]  /*20520*/  LDL R3, [R1+0x24] ;  /* 0x0000240001037983 */ /* 0x000ee20000100800 */
[----:B------:R-:W-:Y:S01]  /*20530*/  BSSY B2, `(.L_x_868) ;  /* 0x0000008000027945 */ /* 0x000fe20003800000 */
[----:B------:R-:W0:Y:S02]  /*20540*/  S2R R2, SR_TID.X ;  /* 0x0000000000027919 */ /* 0x000e240000002100 */
[----:B0-----:R-:W-:-:S04]  /*20550*/  LOP3.LUT R2, R2, 0x7f, RZ, 0xc0, !PT ;  /* 0x0000007f02027812 */ /* 0x001fc800078ec0ff */
[----:B------:R-:W-:Y:S01]  /*20560*/  ISETP.NE.AND P2, PT, R2, RZ, PT ;  /* 0x000000ff0200720c */ /* 0x000fe20003f45270 */
[----:B--2---:R-:W-:Y:S01]  /*20570*/  IMAD R6, R4, 0x8, R5 ;  /* 0x0000000804067824 */ /* 0x004fe200078e0205 */
[----:B---3--:R-:W-:-:S04]  /*20580*/  SHF.L.U32 R5, R3, 0x1f, RZ ;  /* 0x0000001f03057819 */ /* 0x008fc800000006ff */
[----:B------:R-:W0:Y:S02]  /*20590*/  SYNCS.PHASECHK.TRANS64.TRYWAIT P1, [R6+URZ+0x368a0], R5 ;  /* 0x0368a005060075a7 */ /* 0x000e24000802017f */
[----:B0-----:R-:W-:Y:S05]  /*205a0*/  @!P1 BRA `(.L_x_869) ;  /* 0x0000006400e49947 */ /* 0x001fea0003800000 */
.L_x_1022:
[----:B------:R-:W-:Y:S05]  /*205b0*/  BSYNC B2 ;  /* 0x0000000000027941 */ /* 0x000fea0003800000 */
.L_x_868:
        /* <DEDUP_REMOVED lines=9> */
.L_x_871:
[----:B------:R-:W-:Y:S05]  /*20650*/  BSYNC B2 ;  /* 0x0000000000027941 */ /* 0x000fea0003800000 */
.L_x_870:
[----:B------:R-:W2:Y:S04]  /*20660*/  LDL R3, [R1+0x4] ;  /* 0x0000040001037983 */ /* 0x000ea80000100800 */
[----:B------:R-:W2:Y:S01]  /*20670*/  LDL R2, [R1+0x20] ;  /* 0x0000200001027983 */ /* 0x000ea20000100800 */
[----:B------:R-:W-:Y:S01]  /*20680*/  IMAD.MOV.U32 R11, RZ, RZ, RZ ;  /* 0x000000ffff0b7224 */ /* 0x000fe200078e00ff */
[----:B------:R-:W-:Y:S01]  /*20690*/  UIADD3 UR4, UP0, UR36, 0x570, URZ ;  /* 0x0000057024047890 */ /* 0x000fe2000ff1e03f */
[----:B------:R-:W-:Y:S01]  /*206a0*/  PLOP3.LUT P1, PT, PT, PT, PT, 0x80, 0x0 ;  /* 0x000000000000781c */ /* 0x000fe20003f2f070 */
[----:B------:R-:W-:Y:S01]  /*206b0*/  UMOV UR6, 0x0 ;  /* 0x0000000000067882 */ /* 0x000fe20000000000 */
[----:B------:R-:W-:Y:S01]  /*206c0*/  UMOV UR7, 0x12f00000 ;  /* 0x12f0000000077882 */ /* 0x000fe20000000000 */
[----:B------:R-:W-:Y:S01]  /*206d0*/  R2UR UR10, R11 ;  /* 0x000000000b0a72ca */ /* 0x000fe200000e0000 */
[----:B------:R-:W-:Y:S01]  /*206e0*/  UIADD3.X UR5, URZ, UR37, URZ, UP0, !UPT ;  /* 0x000000253f057290 */ /* 0x000fe200087fe43f */
[----:B--2---:R-:W-:-:S02]  /*206f0*/  IMAD R4, R2, 0xa800, R3 ;  /* 0x0000a80002047824 */ /* 0x004fc400078e0203 */
[----:B------:R-:W-:Y:S02]  /*20700*/  IMAD R3, R7, 0x70, R10 ;  /* 0x0000007007037824 */ /* 0x000fe400078e020a */
[----:B------:R-:W-:Y:S02]  /*20710*/  VIADD R2, R6, 0x36890 ;  /* 0x0003689006027836 */ /* 0x000fe40000000000 */
[----:B------:R-:W-:-:S07]  /*20720*/  VIADD R8, R4, 0x21400 ;  /* 0x0002140004087836 */ /* 0x000fce0000000000 */
.L_x_872:
        /* <DEDUP_REMOVED lines=16> */
.L_x_873:
        /* <DEDUP_REMOVED lines=16> */
.L_x_874:
        /* <DEDUP_REMOVED lines=13> */
.L_x_1023:
[----:B------:R-:W-:Y:S05]  /*20a00*/  BSYNC B2 ;  /* 0x0000000000027941 */ /* 0x000fea0003800000 */
.L_x_875:
        /* <DEDUP_REMOVED lines=11> */
.L_x_878:
[----:B------:R-:W-:Y:S05]  /*20ac0*/  BSYNC B2 ;  /* 0x0000000000027941 */ /* 0x000fea0003800000 */
.L_x_877:
        /* <DEDUP_REMOVED lines=8> */
.L_x_879:
        /* <DEDUP_REMOVED lines=15> */
.L_x_880:
        /* <DEDUP_REMOVED lines=15> */
.L_x_881:
        /* <DEDUP_REMOVED lines=10> */
.L_x_867:
[----:B------:R-:W-:Y:S05]  /*20dd0*/  BSYNC B1 ;  /* 0x0000000000017941 */ /* 0x000fea0003800000 */
.L_x_866:
[----:B0-----:R-:W2:Y:S04]  /*20de0*/  LDL.LU R2, [R1+0x20] ;  /* 0x0000200001027983 */ /* 0x001ea80000300800 */
[----:B------:R-:W3:Y:S01]  /*20df0*/  LDL.LU R5, [R1+0x24] ;  /* 0x0000240001057983 */ /* 0x000ee20000300800 */
[C---:B------:R-:W-:Y:S01]  /*20e00*/  ISETP.GT.AND P2, PT, R7.reuse, R9, PT ;  /* 0x000000090700720c */ /* 0x040fe20003f44270 */
[----:B------:R-:W-:Y:S02]  /*20e10*/  VIADD R7, R7, 0xffffffff ;  /* 0xffffffff07077836 */ /* 0x000fe40000000000 */
[----:B--2---:R-:W-:-:S05]  /*20e20*/  VIADD R2, R2, 0x1 ;  /* 0x0000000102027836 */ /* 0x004fca0000000000 */
[----:B------:R-:W-:-:S04]  /*20e30*/  ISETP.NE.AND P1, PT, R2, 0x2, PT ;  /* 0x000000020200780c */ /* 0x000fc80003f25270 */
[----:B------:R-:W-:Y:S02]  /*20e40*/  SEL R3, RZ, 0x1, P1 ;  /* 0x00000001ff037807 */ /* 0x000fe40000800000 */
[----:B------:R-:W-:Y:S02]  /*20e50*/  SEL R2, R2, RZ, P1 ;  /* 0x000000ff02027207 */ /* 0x000fe40000800000 */
[----:B---3--:R-:W-:-:S05]  /*20e60*/  LOP3.LUT R5, R5, R3, RZ, 0x3c, !PT ;  /* 0x0000000305057212 */ /* 0x008fca00078e3cff */
[----:B------:R2:W-:Y:S04]  /*20e70*/  STL [R1+0x24], R5 ;  /* 0x0000240501007387 */ /* 0x0005e80000100800 */
[----:B------:R2:W-:Y:S01]  /*20e80*/  STL [R1+0x20], R2 ;  /* 0x0000200201007387 */ /* 0x0005e20000100800 */
[----:B------:R-:W-:Y:S05]  /*20e90*/  @P2 BRA `(.L_x_882) ;  /* 0xfffffff4008c2947 */ /* 0x000fea000383ffff */
.L_x_844:
[----:B------:R-:W-:Y:S05]  /*20ea0*/  BSYNC B0 ;  /* 0x0000000000007941 */ /* 0x000fea0003800000 */
.L_x_843:
[----:B0-2---:R-:W2:Y:S01]  /*20eb0*/  LDL R2, [R1+0x4c] ;  /* 0x00004c0001027983 */ /* 0x005ea20000100800 */
[----:B------:R-:W-:Y:S05]  /*20ec0*/  @!P0 WARPSYNC.ALL ;  /* 0x0000000000008948 */ /* 0x000fea0003800000 */
[----:B------:R-:W-:Y:S06]  /*20ed0*/  @!P0 BAR.SYNC.DEFER_BLOCKING 0xc, 0x180 ;  /* 0x0306000000008b1d */ /* 0x000fec0000010000 */
[----:B------:R-:W-:Y:S01]  /*20ee0*/  BSSY B7, `(.L_x_883) ;  /* 0x0000473000077945 */ /* 0x000fe20003800000 */
[----:B--2---:R-:W-:-:S13]  /*20ef0*/  ISETP.GT.AND P0, PT, R2, RZ, PT ;  /* 0x000000ff0200720c */ /* 0x004fda0003f04270 */
[----:B------:R-:W-:Y:S05]  /*20f00*/  @P0 BRA `(.L_x_884) ;  /* 0x0000000000440947 */ /* 0x000fea0003800000 */
[----:B------:R-:W0:Y:S02]  /*20f10*/  S2R R2, SR_TID.X ;  /* 0x0000000000027919 */ /* 0x000e240000002100 */
[----:B0-----:R-:W-:-:S04]  /*20f20*/  LOP3.LUT R2, R2, 0x7f, RZ, 0xc0, !PT ;  /* 0x0000007f02027812 */ /* 0x001fc800078ec0ff */
[----:B------:R-:W-:-:S13]  /*20f30*/  ISETP.NE.AND P0, PT, R2, RZ, PT ;  /* 0x000000ff0200720c */ /* 0x000fda0003f05270 */
[----:B------:R-:W-:Y:S05]  /*20f40*/  @P0 BRA `(.L_x_885) ;  /* 0x0000004400b00947 */ /* 0x000fea0003800000 */
[----:B------:R-:W0:Y:S01]  /*20f50*/  S2R R3, SR_LANEID ;  /* 0x0000000000037919 */ /* 0x000e220000000000 */
[----:B------:R-:W-:Y:S01]  /*20f60*/  VOTEU.ANY UR4, UPT, PT ;  /* 0x0000000000047886 */ /* 0x000fe200038e0100 */
[----:B------:R-:W2:Y:S01]  /*20f70*/  LDC.64 R4, c[0x0][0xc60] ;  /* 0x00031800ff047b82 */ /* 0x000ea20000000a00 */
[----:B------:R-:W0:Y:S08]  /*20f80*/  FLO.U32 R0, UR4 ;  /* 0x0000000400007d00 */ /* 0x000e3000080e0000 */
[----:B------:R-:W2:Y:S01]  /*20f90*/  POPC R2, UR4 ;  /* 0x0000000400027d09 */ /* 0x000ea20008000000 */
[----:B0-----:R-:W-:-:S13]  /*20fa0*/  ISETP.EQ.U32.AND P0, PT, R0, R3, PT ;  /* 0x000000030000720c */ /* 0x001fda0003f02070 */
[----:B--2---:R-:W2:Y:S01]  /*20fb0*/  @P0 ATOMG.E.ADD.STRONG.GPU PT, R5, desc[UR60][R4.64], R2 ;  /* 0x00000002040509a8 */ /* 0x004ea200081ee1fc */
[----:B------:R-:W0:Y:S02]  /*20fc0*/  S2R R3, SR_LTMASK ;  /* 0x0000000000037919 */ /* 0x000e240000003900 */
[----:B0-----:R-:W-:-:S06]  /*20fd0*/  LOP3.LUT R3, R3, UR4, RZ, 0xc0, !PT ;  /* 0x0000000403037c12 */ /* 0x001fcc000f8ec0ff */
[----:B------:R-:W0:Y:S01]  /*20fe0*/  POPC R3, R3 ;  /* 0x0000000300037309 */ /* 0x000e220000000000 */
[----:B--2---:R-:W0:Y:S02]  /*20ff0*/  SHFL.IDX PT, R0, R5, R0, 0x1f ;  /* 0x00001f0005007589 */ /* 0x004e2400000e0000 */
[----:B0-----:R-:W-:Y:S01]  /*21000*/  IADD3 R16, R0, UR38, R3 ;  /* 0x0000002600107c10 */ /* 0x001fe2000fffe003 */
[----:B------:R-:W-:Y:S06]  /*21010*/  BRA `(.L_x_885) ;  /* 0x00000044007c7947 */ /* 0x000fec0003800000 */
.L_x_884:
        /* <DEDUP_REMOVED lines=20> */
[----:B01----:R-:W-:Y:S05]  /*21160*/  CALL.ABS.NOINC R2 ;  /* 0x0000000002007343 */ /* 0x003fea0003c00000 */
.L_x_887:
[----:B------:R-:W-:Y:S05]  /*21170*/  BSYNC B6 ;  /* 0x0000000000067941 */ /* 0x000fea0003800000 */
.L_x_886:
        /* <DEDUP_REMOVED lines=9> */
[----:B------:R0:W2:Y:S01]  /*21210*/  LDC.64 R2, c[0x4][R0] ;  /* 0x0100000000027b82 */ /* 0x0000a20000000a00 */
        /* <DEDUP_REMOVED lines=10> */
[----:B-12---:R-:W-:Y:S05]  /*212c0*/  CALL.ABS.NOINC R2 ;  /* 0x0000000002007343 */ /* 0x006fea0003c00000 */
.L_x_890:
        /* <DEDUP_REMOVED lines=16> */
.L_x_889:
[----:B------:R-:W-:Y:S05]  /*213d0*/  BSYNC B6 ;  /* 0x0000000000067941 */ /* 0x000fea0003800000 */
.L_x_888:
[----:B------:R-:W2:Y:S01]  /*213e0*/  LDL.LU R2, [R1] ;  /* 0x0000000001027983 */ /* 0x000ea20000300800 */
[----:B------:R-:W-:-:S03]  /*213f0*/  ULDC.64 UR4, c[0x0][0x9f8] ;  /* 0x00027e0000047ab9 */ /* 0x000fc60000000a00 */
[----:B------:R-:W3:Y:S04]  /*21400*/  LDL.LU R4, [R1+0x28] ;  /* 0x0000280001047983 */ /* 0x000ee80000300800 */
[----:B------:R-:W4:Y:S01]  /*21410*/  LDL R7, [R1+0xc] ;  /* 0x00000c0001077983 */ /* 0x000f220000100800 */
        /* <DEDUP_REMOVED lines=8> */
[----:B0-----:R-:W0:Y:S01]  /*214a0*/  LDC.64 R2, c[0x0][0x418] ;  /* 0x00010600ff027b82 */ /* 0x001e220000000a00 */
[----:B--2---:R-:W-:Y:S01]  /*214b0*/  SHF.R.S32.HI R8, RZ, 0x1f, R7 ;  /* 0x0000001fff087819 */ /* 0x004fe20000011407 */
[----:B------:R2:W-:Y:S04]  /*214c0*/  @P0 STL [R1+0xc], R7 ;  /* 0x00000c0701000387 */ /* 0x0005e80000100800 */
[----:B------:R2:W-:Y:S04]  /*214d0*/  STL [R1+0x3c], R9 ;  /* 0x00003c0901007387 */ /* 0x0005e80000100800 */
[----:B------:R2:W-:Y:S01]  /*214e0*/  STL [R1+0x28], R8 ;  /* 0x0000280801007387 */ /* 0x0005e20000100800 */
[----:B0-----:R-:W-:Y:S01]  /*214f0*/  LOP3.LUT P0, RZ, R2, UR4, RZ, 0xfc, !PT ;  /* 0x0000000402ff7c12 */ /* 0x001fe2000f80fcff */
[----:B------:R-:W-:-:S03]  /*21500*/  UMOV UR4, 0xffffffff ;  /* 0xffffffff00047882 */ /* 0x000fc60000000000 */
[----:B------:R-:W-:-:S04]  /*21510*/  LOP3.LUT P0, RZ, R3, UR5, RZ, 0xfc, P0 ;  /* 0x0000000503ff7c12 */ /* 0x000fc8000800fcff */
[----:B------:R-:W-:Y:S01]  /*21520*/  SEL R0, R7, RZ, !P0 ;  /* 0x000000ff07007207 */ /* 0x000fe20004000000 */
[----:B--2---:R-:W-:Y:S08]  /*21530*/  BRA.DIV UR4, `(.L_x_891) ;  /* 0x0000005a04287947 */ /* 0x004ff0000b800000 */
[----:B------:R-:W0:Y:S02]  /*21540*/  S2R R4, SR_TID.X ;  /* 0x0000000000047919 */ /* 0x000e240000002100 */
[----:B0-----:R-:W-:-:S04]  /*21550*/  SHF.R.U32.HI R4, RZ, 0x5, R4 ;  /* 0x00000005ff047819 */ /* 0x001fc80000011604 */
[----:B------:R-:W-:-:S05]  /*21560*/  LOP3.LUT R4, R4, 0x3, RZ, 0xc0, !PT ;  /* 0x0000000304047812 */ /* 0x000fca00078ec0ff */
[----:B------:R0:W2:Y:S02]  /*21570*/  SHFL.IDX PT, R14, R4, RZ, 0x1f ;  /* 0x00001fff040e7589 */ /* 0x0000a400000e0000 */
.L_x_1026:
[----:B0-----:R-:W3:Y:S01]  /*21580*/  LDL.LU R4, [R1+0x10] ;  /* 0x0000100001047983 */ /* 0x001ee20000300800 */
        /* <DEDUP_REMOVED lines=10> */
.L_x_1029:
[----:B------:R-:W-:Y:S05]  /*21630*/  @!P6 BRA `(.L_x_892) ;  /* 0x000000040040e947 */ /* 0x000fea0003800000 */
[----:B------:R2:W-:Y:S01]  /*21640*/  STL [R1+0x18], R9 ;  /* 0x0000180901007387 */ /* 0x0005e20000100800 */
[----:B------:R-:W-:-:S04]  /*21650*/  ISETP.NE.U32.AND P0, PT, R2, RZ, PT ;  /* 0x000000ff0200720c */ /* 0x000fc80003f05070 */
[----:B------:R-:W-:-:S13]  /*21660*/  ISETP.NE.AND.EX P0, PT, R3, RZ, PT, P0 ;  /* 0x000000ff0300720c */ /* 0x000fda0003f05300 */
[----:B--2---:R-:W-:Y:S05]  /*21670*/  @!P0 BRA `(.L_x_894) ;  /* 0x0000000000508947 */ /* 0x004fea0003800000 */
[----:B------:R-:W2:Y:S01]  /*21680*/  LDC R6, c[0x0][0x43c] ;  /* 0x00010f00ff067b82 */ /* 0x000ea20000000800 */
[----:B0-----:R-:W-:Y:S01]  /*21690*/  IMAD.MOV.U32 R0, RZ, RZ, R9 ;  /* 0x000000ffff007224 */ /* 0x001fe200078e0009 */
[----:B------:R-:W-:Y:S01]  /*216a0*/  ULDC.64 UR4, c[0x0][0x428] ;  /* 0x00010a0000047ab9 */ /* 0x000fe20000000a00 */
[----:B--2---:R-:W-:-:S13]  /*216b0*/  ISETP.NE.AND P0, PT, R6, 0x1, PT ;  /* 0x000000010600780c */ /* 0x004fda0003f05270 */
[----:B------:R-:W0:Y:S02]  /*216c0*/  @P0 LDC.64 R4, c[0x0][0x440] ;  /* 0x00011000ff040b82 */ /* 0x000e240000000a00 */
[----:B0-----:R-:W-:-:S05]  /*216d0*/  @P0 IMAD.HI.U32 R4, R9, R4, RZ ;  /* 0x0000000409040227 */ /* 0x001fca00078e00ff */
        /* <DEDUP_REMOVED lines=8> */
[----:B0-----:R-:W-:-:S04]  /*21760*/  IMAD R6, R8, UR4, RZ ;  /* 0x0000000408067c24 */ /* 0x001fc8000f8e02ff */
[----:B------:R-:W-:-:S04]  /*21770*/  IMAD R0, R7, UR5, R6 ;  /* 0x0000000507007c24 */ /* 0x000fc8000f8e0206 */
[----:B------:R-:W-:-:S05]  /*21780*/  IMAD.IADD R0, R5, 0x1, R0 ;  /* 0x0000000105007824 */ /* 0x000fca00078e0200 */
[----:B------:R-:W-:-:S05]  /*21790*/  LEA.HI.X R3, R4, R3, R0, 0x2, P0 ;  /* 0x0000000304037211 */ /* 0x000fca00000f1400 */
[----:B------:R-:W2:Y:S04]  /*217a0*/  LDG.E R0, desc[UR60][R2.64] ;  /* 0x0000003c02007981 */ /* 0x000ea8000c1e1900 */
[----:B--2---:R2:W-:Y:S02]  /*217b0*/  STL [R1], R0 ;  /* 0x0000000001007387 */ /* 0x0045e40000100800 */
.L_x_894:
[----:B------:R-:W3:Y:S04]  /*217c0*/  LDL R7, [R1+0x4] ;  /* 0x0000040001077983 */ /* 0x000ee80000100800 */
[----:B0-2---:R-:W3:Y:S04]  /*217d0*/  LDL R0, [R1+0x8] ;  /* 0x0000080001007983 */ /* 0x005ee80000100800 */
[----:B------:R-:W2:Y:S01]  /*217e0*/  LDL R2, [R1+0x14] ;  /* 0x0000140001027983 */ /* 0x000ea20000100800 */
[----:B---3--:R-:W-:Y:S01]  /*217f0*/  IMAD R0, R0, 0x8, R7 ;  /* 0x0000000800007824 */ /* 0x008fe200078e0207 */
[----:B--2---:R-:W-:-:S04]  /*21800*/  SHF.L.U32 R2, R2, 0x1f, RZ ;  /* 0x0000001f02027819 */ /* 0x004fc800000006ff */
[----:B------:R-:W0:Y:S02]  /*21810*/  SYNCS.PHASECHK.TRANS64.TRYWAIT P0, [R0+URZ+0x36840], R2 ;  /* 0x03684002000075a7 */ /* 0x000e24000800017f */
[----:B0-----:R-:W-:Y:S05]  /*21820*/  @!P0 BRA `(.L_x_895) ;  /* 0x0000005400c08947 */ /* 0x001fea0003800000 */
.L_x_1030:
[----:B------:R-:W2:Y:S02]  /*21830*/  S2R R3, SR_TID.X ;  /* 0x0000000000037919 */ /* 0x000ea40000002100 */
[----:B--2---:R-:W-:-:S04]  /*21840*/  LOP3.LUT R3, R3, 0x7f, RZ, 0xc0, !PT ;  /* 0x0000007f03037812 */ /* 0x004fc800078ec0ff */
[----:B------:R-:W-:-:S13]  /*21850*/  ISETP.NE.AND P0, PT, R3, RZ, PT ;  /* 0x000000ff0300720c */ /* 0x000fda0003f05270 */
        /* <DEDUP_REMOVED lines=8> */
.L_x_896:
[----:B------:R-:W2:Y:S04]  /*218e0*/  LDL R7, [R1+0x4] ;  /* 0x0000040001077983 */ /* 0x000ea80000100800 */
[----:B------:R-:W2:Y:S04]  /*218f0*/  LDL R6, [R1+0x8] ;  /* 0x0000080001067983 */ /* 0x000ea80000100800 */
[----:B------:R-:W3:Y:S04]  /*21900*/  LDL R5, [R1+0x18] ;  /* 0x0000180001057983 */ /* 0x000ee80000100800 */
[----:B------:R-:W4:Y:S04]  /*21910*/  LDL R4, [R1+0x1c] ;  /* 0x00001c0001047983 */ /* 0x000f280000100800 */
[----:B------:R-:W5:Y:S04]  /*21920*/  LDL R3, [R1] ;  /* 0x0000000001037983 */ /* 0x000f680000100800 */
[----:B0-----:R-:W5:Y:S01]  /*21930*/  LDL.LU R2, [R1+0x10] ;  /* 0x0000100001027983 */ /* 0x001f620000300800 */
        /* <DEDUP_REMOVED lines=25> */
[----:B0-----:R-:W-:Y:S01]  /*21ad0*/  UMOV UR8, UR15 ;  /* 0x0000000f00087c82 */ /* 0x001fe20008000000 */
[----:B------:R-:W-:Y:S02]  /*21ae0*/  UMOV UR10, UR17 ;  /* 0x00000011000a7c82 */ /* 0x000fe40008000000 */
[----:B------:R0:W-:Y:S02]  /*21af0*/  UTMALDG.4D [UR8], [UR4], desc[UR6] ;  /* 0x00000608040075b4 */ /* 0x0001e40008019000 */
[----:B0-----:R-:W-:Y:S01]  /*21b00*/  UMOV UR8, UR16 ;  /* 0x0000001000087c82 */ /* 0x001fe20008000000 */
[----:B------:R-:W-:-:S02]  /*21b10*/  UMOV UR10, UR14 ;  /* 0x0000000e000a7c82 */ /* 0x000fc40008000000 */
[----:B------:R2:W-:Y:S02]  /*21b20*/  UTMALDG.4D [UR8], [UR4], desc[UR6] ;  /* 0x00000608040075b4 */ /* 0x0005e40008019000 */
[----:B--2---:R-:W-:Y:S01]  /*21b30*/  NOP ;  /* 0x0000000000007918 */ /* 0x004fe20000000000 */
.L_x_892:
[----:B------:R-:W2:Y:S04]  /*21b40*/  LDL R2, [R1+0x4] ;  /* 0x0000040001027983 */ /* 0x000ea80000100800 */
[----:B------:R-:W3:Y:S04]  /*21b50*/  LDL.LU R3, [R1+0x40] ;  /* 0x0000400001037983 */ /* 0x000ee80000300800 */
[----:B------:R-:W4:Y:S04]  /*21b60*/  LDL.LU R5, [R1+0x30] ;  /* 0x0000300001057983 */ /* 0x000f280000300800 */
[----:B0-----:R-:W5:Y:S01]  /*21b70*/  LDL.LU R4, [R1+0x48] ;  /* 0x0000480001047983 */ /* 0x001f620000300800 */
        /* <DEDUP_REMOVED lines=18> */
[----:B0-----:R-:W-:Y:S01]  /*21ca0*/  IMAD.IADD R2, R3, 0x1, R0 ;  /* 0x0000000103027824 */ /* 0x001fe200078e0200 */
        /* <DEDUP_REMOVED lines=20> */
.L_x_898:
[----:B------:R-:W-:Y:S05]  /*21df0*/  BSYNC B6 ;  /* 0x0000000000067941 */ /* 0x000fea0003800000 */
.L_x_897:
[----:B------:R-:W3:Y:S01]  /*21e00*/  LDL.LU R6, [R1+0x48] ;  /* 0x0000480001067983 */ /* 0x000ee20000300800 */
[----:B------:R-:W-:Y:S01]  /*21e10*/  ULDC.64 UR4, c[0x0][0x2d8] ;  /* 0x0000b60000047ab9 */ /* 0x000fe20000000a00 */
[----:B------:R-:W0:Y:S01]  /*21e20*/  LDC R7, c[0x0][0x448] ;  /* 0x00011200ff077b82 */ /* 0x000e220000000800 */
[----:B------:R-:W-:Y:S01]  /*21e30*/  IMAD.SHL.U32 R17, R17, 0x80, RZ ;  /* 0x0000008011117824 */ /* 0x000fe200078e00ff */
[----:B--2---:R-:W3:Y:S01]  /*21e40*/  LDL.LU.64 R2, [R1+0x40] ;  /* 0x0000400001027983 */ /* 0x004ee20000300a00 */
[----:B------:R-:W-:-:S03]  /*21e50*/  ULDC.64 UR6, c[0x0][0x280] ;  /* 0x0000a00000067ab9 */ /* 0x000fc60000000a00 */
[----:B------:R-:W2:Y:S04]  /*21e60*/  LDL.LU R0, [R1+0x58] ;  /* 0x0000580001007983 */ /* 0x000ea80000300800 */
[----:B------:R-:W4:Y:S04]  /*21e70*/  LDL.LU R5, [R1+0x5c] ;  /* 0x00005c0001057983 */ /* 0x000f280000300800 */
[----:B------:R-:W4:Y:S01]  /*21e80*/  LDL.LU R4, [R1+0x30] ;  /* 0x0000300001047983 */ /* 0x000f220000300800 */
[----:B------:R-:W1:Y:S01]  /*21e90*/  S2R R10, SR_TID.X ;  /* 0x00000000000a7919 */ /* 0x000e620000002100 */
[----:B0-----:R-:W-:Y:S01]  /*21ea0*/  ISETP.NE.AND P0, PT, R7, 0x1, PT ;  /* 0x000000010700780c */ /* 0x001fe20003f05270 */
[----:B-1----:R-:W-:-:S05]  /*21eb0*/  IMAD.SHL.U32 R10, R10, 0x8, RZ ;  /* 0x000000080a0a7824 */ /* 0x002fca00078e00ff */
[----:B------:R-:W-:-:S04]  /*21ec0*/  LOP3.LUT R10, R10, 0x38, RZ, 0xc0, !PT ;  /* 0x000000380a0a7812 */ /* 0x000fc800078ec0ff */
[C---:B------:R-:W-:Y:S02]  /*21ed0*/  LOP3.LUT R9, R10.reuse, 0x40, RZ, 0xfc, !PT ;  /* 0x000000400a097812 */ /* 0x040fe400078efcff */
[----:B------:R-:W-:Y:S01]  /*21ee0*/  LOP3.LUT R8, R10, 0x80, RZ, 0xfc, !PT ;  /* 0x000000800a087812 */ /* 0x000fe200078efcff */
[----:B---3--:R-:W-:Y:S02]  /*21ef0*/  IMAD.MOV.U32 R3, RZ, RZ, R6 ;  /* 0x000000ffff037224 */ /* 0x008fe400078e0006 */
[----:B------:R-:W0:Y:S01]  /*21f00*/  @P0 LDC R6, c[0x0][0x450] ;  /* 0x00011400ff060b82 */ /* 0x000e220000000800 */
[----:B--2---:R-:W-:Y:S02]  /*21f10*/  IMAD R0, R0, UR4, RZ ;  /* 0x0000000400007c24 */ /* 0x004fe4000f8e02ff */
[----:B------:R-:W-:-:S04]  /*21f20*/  IMAD.WIDE.U32 R2, R18, UR4, R2 ;  /* 0x0000000412027c25 */ /* 0x000fc8000f8e0002 */
[----:B------:R-:W-:Y:S01]  /*21f30*/  IMAD R0, R18, UR5, R0 ;  /* 0x0000000512007c24 */ /* 0x000fe2000f8e0200 */
[----:B------:R-:W-:-:S03]  /*21f40*/  ULDC.64 UR4, c[0x0][0x2e0] ;  /* 0x0000b80000047ab9 */ /* 0x000fc60000000a00 */
[----:B------:R-:W-:Y:S02]  /*21f50*/  IMAD.IADD R3, R3, 0x1, R0 ;  /* 0x0000000103037824 */ /* 0x000fe400078e0200 */
[----:B----4-:R-:W-:Y:S02]  /*21f60*/  IMAD R0, R5, UR4, RZ ;  /* 0x0000000405007c24 */ /* 0x010fe4000f8e02ff */
[----:B------:R-:W-:-:S04]  /*21f70*/  IMAD.WIDE.U32 R2, R4, UR4, R2 ;  /* 0x0000000404027c25 */ /* 0x000fc8000f8e0002 */
[----:B------:R-:W-:Y:S01]  /*21f80*/  IMAD R0, R4, UR5, R0 ;  /* 0x0000000504007c24 */ /* 0x000fe2000f8e0200 */
[----:B------:R-:W-:Y:S01]  /*21f90*/  ULDC.64 UR4, c[0x0][0x2d0] ;  /* 0x0000b40000047ab9 */ /* 0x000fe20000000a00 */
[----:B------:R-:W1:Y:S02]  /*21fa0*/  S2R R4, SR_TID.X ;  /* 0x0000000000047919 */ /* 0x000e640000002100 */
[----:B------:R-:W-:Y:S01]  /*21fb0*/  IMAD.IADD R3, R3, 0x1, R0 ;  /* 0x0000000103037824 */ /* 0x000fe200078e0200 */
[----:B-1----:R-:W-:-:S04]  /*21fc0*/  LOP3.LUT R4, R4, 0x7f, RZ, 0xc0, !PT ;  /* 0x0000007f04047812 */ /* 0x002fc800078ec0ff */
[----:B------:R-:W-:Y:S02]  /*21fd0*/  SHF.R.U32.HI R5, RZ, 0x3, R4 ;  /* 0x00000003ff057819 */ /* 0x000fe40000011604 */
[----:B------:R-:W1:Y:S02]  /*21fe0*/  S2R R4, SR_TID.X ;  /* 0x0000000000047919 */ /* 0x000e640000002100 */
[----:B-1----:R-:W-:-:S05]  /*21ff0*/  IMAD.SHL.U32 R4, R4, 0x10, RZ ;  /* 0x0000001004047824 */ /* 0x002fca00078e00ff */
[----:B------:R-:W-:Y:S02]  /*22000*/  LOP3.LUT R4, R5, 0x70, R4, 0xf8, !PT ;  /* 0x0000007005047812 */ /* 0x000fe400078ef804 */
[----:B------:R-:W1:Y:S02]  /*22010*/  @P0 LDC R5, c[0x0][0x44c] ;  /* 0x00011300ff050b82 */ /* 0x000e640000000800 */
[----:B------:R-:W-:-:S05]  /*22020*/  LOP3.LUT R4, R4, R17, RZ, 0xfc, !PT ;  /* 0x0000001104047212 */ /* 0x000fca00078efcff */
[----:B------:R-:W-:Y:S02]  /*22030*/  IMAD.MOV.U32 R0, RZ, RZ, R4 ;  /* 0x000000ffff007224 */ /* 0x000fe400078e0004 */
[----:B-1----:R-:W-:-:S05]  /*22040*/  @P0 IMAD.HI.U32 R5, R4, R5, RZ ;  /* 0x0000000504050227 */ /* 0x002fca00078e00ff */
[----:B0-----:R-:W-:-:S05]  /*22050*/  @P0 SHF.R.U32.HI R0, RZ, R6, R5 ;  /* 0x00000006ff000219 */ /* 0x001fca0000011605 */
        /* <DEDUP_REMOVED lines=27> */
[----:B------:R-:W0:Y:S03]  /*22210*/  S2R R11, SR_TID.X ;  /* 0x00000000000b7919 */ /* 0x000e260000002100 */
[----:B------:R-:W-:Y:S01]  /*22220*/  VIADD R5, R0, 0x10 ;  /* 0x0000001000057836 */ /* 0x000fe20000000000 */
[----:B------:R-:W-:Y:S01]  /*22230*/  SHFL.IDX PT, R9, R3, 0x1, 0x181f ;  /* 0x00381f0003097f89 */ /* 0x000fe200000e0000 */
[----:B0-----:R-:W-:-:S05]  /*22240*/  IMAD.SHL.U32 R11, R11, 0x8, RZ ;  /* 0x000000080b0b7824 */ /* 0x001fca00078e00ff */
[----:B------:R-:W-:Y:S01]  /*22250*/  LOP3.LUT R11, R11, 0x38, RZ, 0xc0, !PT ;  /* 0x000000380b0b7812 */ /* 0x000fe200078ec0ff */
[----:B--2---:R-:W-:Y:S02]  /*22260*/  IMAD R2, R6, R7, RZ ;  /* 0x0000000706027224 */ /* 0x004fe400078e02ff */
[----:B------:R-:W0:Y:S03]  /*22270*/  SHFL.IDX PT, R7, R4, RZ, 0x181f ;  /* 0x00181fff04077589 */ /* 0x000e2600000e0000 */
[-C--:B------:R-:W-:Y:S01]  /*22280*/  ISETP.GE.AND P4, PT, R0, R2.reuse, PT ;  /* 0x000000020000720c */ /* 0x080fe20003f86270 */
[----:B------:R-:W1:Y:S01]  /*22290*/  SHFL.IDX PT, R6, R3, RZ, 0x181f ;  /* 0x00181fff03067589 */ /* 0x000e6200000e0000 */
[----:B------:R-:W-:-:S03]  /*222a0*/  ISETP.GE.AND P3, PT, R5, R2, PT ;  /* 0x000000020500720c */ /* 0x000fc60003f66270 */
[----:B------:R-:W2:Y:S08]  /*222b0*/  SHFL.IDX PT, R5, R4, 0x1, 0x181f ;  /* 0x00381f0004057f89 */ /* 0x000eb000000e0000 */
[----:B0-----:R-:W-:-:S05]  /*222c0*/  @!P4 LEA R7, P5, R11, R7, 0x1 ;  /* 0x000000070b07c211 */ /* 0x001fca00078a08ff */
[----:B-1----:R-:W-:Y:S01]  /*222d0*/  @!P4 IMAD.X R6, RZ, RZ, R6, P5 ;  /* 0x000000ffff06c224 */ /* 0x002fe200028e0606 */
[----:B--2---:R-:W-:-:S04]  /*222e0*/  @!P3 LEA R8, P5, R11, R5, 0x1 ;  /* 0x000000050b08b211 */ /* 0x004fc800078a08ff */
        /* <DEDUP_REMOVED lines=59> */
[----:B-1----:R-:W1:Y:S01]  /*226a0*/  SHFL.IDX PT, R6, R3, 0x6, 0x181f ;  /* 0x00d81f0003067f89 */ /* 0x002e6200000e0000 */
[----:B0-----:R-:W-:-:S05]  /*226b0*/  @!P4 LEA R5, P3, R11, R5, 0x1 ;  /* 0x000000050b05c211 */ /* 0x001fca00078608ff */
[----:B-1----:R-:W-:-:S04]  /*226c0*/  @!P4 IMAD.X R6, RZ, RZ, R6, P3 ;  /* 0x000000ffff06c224 */ /* 0x002fc800018e0606 */
[----:B------:R-:W-:Y:S02]  /*226d0*/  @!P4 IMAD.MOV.U32 R7, RZ, RZ, R6 ;  /* 0x000000ffff07c224 */ /* 0x000fe400078e0006 */
[----:B------:R-:W-:Y:S02]  /*226e0*/  @!P4 IMAD.MOV.U32 R6, RZ, RZ, R5 ;  /* 0x000000ffff06c224 */ /* 0x000fe400078e0005 */
[----:B------:R1:W2:Y:S04]  /*226f0*/  SHFL.IDX PT, R5, R3, 0x7, 0x181f ;  /* 0x00f81f0003057f89 */ /* 0x0002a800000e0000 */
[----:B------:R1:W-:Y:S04]  /*22700*/  @!P4 LDGSTS.E.BYPASS.LTC128B.128 [R10+0x18400], desc[UR60][R6.64], !P2 ;  /* 0x18400000060acfae */ /* 0x0003e8000d101d7c */
[----:B------:R1:W-:Y:S04]  /*22710*/  @!P4 LDGSTS.E.BYPASS.LTC128B.128 [R10+0x1c400], desc[UR60][R6.64+0x80], !P1 ;  /* 0x1c400080060acfae */ /* 0x0003e8000c901d7c */
[----:B------:R1:W-:Y:S04]  /*22720*/  @!P4 LDGSTS.E.BYPASS.LTC128B.128 [R10+0x20400], desc[UR60][R6.64+0x100], !P0 ;  /* 0x20400100060acfae */ /* 0x0003e8000c101d7c */
[----:B------:R1:W3:Y:S02]  /*22730*/  SHFL.IDX PT, R3, R4, 0x7, 0x181f ;  /* 0x00f81f0004037f89 */ /* 0x0002e400000e0000 */
.L_x_1047:
[----:B------:R-:W-:Y:S01]  /*22740*/  VIADD R0, R0, 0x70 ;  /* 0x0000007000007836 */ /* 0x000fe20000000000 */
[----:B------:R-:W-:Y:S04]  /*22750*/  BSSY B0, `(.L_x_900) ;  /* 0x000000e000007945 */ /* 0x000fe80003800000 */
[----:B------:R-:W-:-:S13]  /*22760*/  ISETP.GE.AND P3, PT, R0, R2, PT ;  /* 0x000000020000720c */ /* 0x000fda0003f66270 */
[----:B------:R-:W-:Y:S05]  /*22770*/  @P3 BRA `(.L_x_901) ;  /* 0x00000000002c3947 */ /* 0x000fea0003800000 */
[----:B-1----:R-:W1:Y:S02]  /*22780*/  S2R R4, SR_TID.X ;  /* 0x0000000000047919 */ /* 0x002e640000002100 */
[----:B-1----:R-:W-:-:S05]  /*22790*/  IMAD.SHL.U32 R4, R4, 0x8, RZ ;  /* 0x0000000804047824 */ /* 0x002fca00078e00ff */
[----:B------:R-:W-:-:S04]  /*227a0*/  LOP3.LUT R4, R4, 0x38, RZ, 0xc0, !PT ;  /* 0x0000003804047812 */ /* 0x000fc800078ec0ff */
[----:B---3--:R-:W-:-:S05]  /*227b0*/  LEA R2, P3, R4, R3, 0x1 ;  /* 0x0000000304027211 */ /* 0x008fca00078608ff */
[----:B--2---:R-:W-:-:S05]  /*227c0*/  IMAD.X R3, RZ, RZ, R5, P3 ;  /* 0x000000ffff037224 */ /* 0x004fca00018e0605 */
[----:B------:R-:W-:Y:S01]  /*227d0*/  @!PT LDS RZ, [RZ] ;  /* 0x00000000fffff984 */ /* 0x000fe20000000800 */
[----:B------:R-:W-:Y:S01]  /*227e0*/  @!PT LDS RZ, [RZ] ;  /* 0x00000000fffff984 */ /* 0x000fe20000000800 */
[----:B------:R-:W-:Y:S01]  /*227f0*/  @!PT LDS RZ, [RZ] ;  /* 0x00000000fffff984 */ /* 0x000fe20000000800 */
[----:B------:R4:W-:Y:S04]  /*22800*/  LDGSTS.E.BYPASS.LTC128B.128 [R10+0x18c00], desc[UR60][R2.64], !P2 ;  /* 0x18c00000020a7fae */ /* 0x0009e8000d101d7c */
[----:B------:R4:W-:Y:S04]  /*22810*/  LDGSTS.E.BYPASS.LTC128B.128 [R10+0x1cc00], desc[UR60][R2.64+0x80], !P1 ;  /* 0x1cc00080020a7fae */ /* 0x0009e8000c901d7c */
[----:B------:R4:W-:Y:S02]  /*22820*/  LDGSTS.E.BYPASS.LTC128B.128 [R10+0x20c00], desc[UR60][R2.64+0x100], !P0 ;  /* 0x20c00100020a7fae */ /* 0x0009e4000c101d7c */
.L_x_901:
[----:B------:R-:W-:Y:S05]  /*22830*/  BSYNC B0 ;  /* 0x0000000000007941 */ /* 0x000fea0003800000 */
.L_x_900:
[----:B01--4-:R-:W4:Y:S01]  /*22840*/  LDL R10, [R1+0x4] ;  /* 0x00000400010a7983 */ /* 0x013f220000100800 */
[----:B------:R-:W-:Y:S01]  /*22850*/  PLOP3.LUT P0, PT, PT, PT, PT, 0x80, 0x0 ;  /* 0x000000000000781c */ /* 0x000fe20003f0f070 */
[----:B------:R-:W-:Y:S01]  /*22860*/  NOP ;  /* 0x0000000000007918 */ /* 0x000fe20000000000 */
[----:B----4-:R-:W-:-:S11]  /*22870*/  VIADD R10, R10, 0x36800 ;  /* 0x000368000a0a7836 */ /* 0x010fd60000000000 */
.L_x_902:
[----:B------:R-:W4:Y:S01]  /*22880*/  LDL R2, [R1+0x4] ;  /* 0x0000040001027983 */ /* 0x000f220000100800 */
[----:B------:R-:W-:Y:S02]  /*22890*/  PLOP3.LUT P1, PT, P1, P0, PT, 0xa2, 0x0 ;  /* 0x000000000000781c */ /* 0x000fe40000f21472 */
[----:B----4-:R-:W-:-:S08]  /*228a0*/  @P0 R2UR P1, UR4, R2 ;  /* 0x00000000020402ca */ /* 0x010fd00000020000 */
[----:B------:R-:W-:-:S05]  /*228b0*/  @P0 PLOP3.LUT P0, PT, P1, PT, PT, 0x80, 0x0 ;  /* 0x000000000000081c */ /* 0x000fca0000f0f070 */
[----:B------:R-:W-:Y:S01]  /*228c0*/  @!P1 SYNCS.ARRIVE.TRANS64.RED.A0T1 RZ, [UR4+0x36800], RZ ;  /* 0x036800ffffff99a7 */ /* 0x000fe20008200404 */
[----:B------:R-:W-:Y:S07]  /*228d0*/  @!P1 ARRIVES.LDGSTSBAR.64.TRANSCNT [UR4+0x36800] ;  /* 0x03680000ff0099b0 */ /* 0x000fee0008000a84 */
[----:B------:R-:W-:Y:S05]  /*228e0*/  @P0 BRA.U.ANY `(.L_x_902) ;  /* 0xfffffffd00e40947 */ /* 0x000fea000393ffff */
[----:B---3--:R-:W3:Y:S02]  /*228f0*/  LDL.LU R3, [R1+0x54] ;  /* 0x0000540001037983 */ /* 0x008ee40000300800 */
[----:B---3--:R-:W-:-:S05]  /*22900*/  VIADD R3, R3, 0x1 ;  /* 0x0000000103037836 */ /* 0x008fca0000000000 */
        /* <DEDUP_REMOVED lines=10> */
.L_x_1048:
[----:B------:R-:W-:Y:S05]  /*229b0*/  BSYNC B0 ;  /* 0x0000000000007941 */ /* 0x000fea0003800000 */
.L_x_903:
[----:B0-----:R-:W3:Y:S01]  /*229c0*/  LDL.LU R2, [R1+0x4c] ;  /* 0x00004c0001027983 */ /* 0x001ee20000300800 */
[----:B------:R-:W-:Y:S01]  /*229d0*/  BSSY B0, `(.L_x_905) ;  /* 0x0000256000007945 */ /* 0x000fe20003800000 */
[----:B---3--:R-:W-:-:S13]  /*229e0*/  ISETP.GE.AND P0, PT, R2, 0x71, PT ;  /* 0x000000710200780c */ /* 0x008fda0003f06270 */
[----:B------:R-:W-:Y:S05]  /*229f0*/  @!P0 BRA `(.L_x_906) ;  /* 0x00000024004c8947 */ /* 0x000fea0003800000 */
[----:B------:R-:W3:Y:S01]  /*22a00*/  LDL R2, [R1+0x38] ;  /* 0x0000380001027983 */ /* 0x000ee20000100800 */
[----:B------:R-:W-:Y:S01]  /*22a10*/  IMAD.MOV.U32 R0, RZ, RZ, 0x1 ;  /* 0x00000001ff007424 */ /* 0x000fe200078e00ff */
[----:B------:R-:W-:Y:S01]  /*22a20*/  BSSY B2, `(.L_x_907) ;  /* 0x00000cc000027945 */ /* 0x000fe20003800000 */
[----:B---3--:R-:W-:-:S05]  /*22a30*/  IMAD.MOV R8, RZ, RZ, -R2 ;  /* 0x000000ffff087224 */ /* 0x008fca00078e0a02 */
[----:B------:R-:W-:-:S05]  /*22a40*/  VIADDMNMX R8, R8, R0, 0xffffffff, !PT ;  /* 0xffffffff08087446 */ /* 0x000fca0007800100 */
[----:B------:R-:W-:-:S05]  /*22a50*/  IMAD.IADD R0, R2, 0x1, R8 ;  /* 0x0000000102007824 */ /* 0x000fca00078e0208 */
[----:B------:R-:W-:-:S04]  /*22a60*/  LOP3.LUT R0, R0, 0x1, RZ, 0xc0, !PT ;  /* 0x0000000100007812 */ /* 0x000fc800078ec0ff */
[----:B------:R-:W-:Y:S01]  /*22a70*/  ISETP.NE.U32.AND P0, PT, R0, 0x1, PT ;  /* 0x000000010000780c */ /* 0x000fe20003f05070 */
[----:B------:R-:W-:-:S12]  /*22a80*/  VIADD R0, R2, 0xfffffffe ;  /* 0xfffffffe02007836 */ /* 0x000fd80000000000 */
[----:B------:R-:W-:Y:S05]  /*22a90*/  @P0 BRA `(.L_x_908) ;  /* 0x0000000c00100947 */ /* 0x000fea0003800000 */
[----:B------:R-:W3:Y:S04]  /*22aa0*/  LDL R4, [R1+0x10] ;  /* 0x0000100001047983 */ /* 0x000ee80000100800 */
[----:B------:R-:W4:Y:S04]  /*22ab0*/  LDL R3, [R1+0x8] ;  /* 0x0000080001037983 */ /* 0x000f280000100800 */
[----:B------:R-:W5:Y:S01]  /*22ac0*/  LDL R2, [R1+0x14] ;  /* 0x0000140001027983 */ /* 0x000f620000100800 */
[----:B------:R-:W-:Y:S01]  /*22ad0*/  BSSY B1, `(.L_x_909) ;  /* 0x00000bc000017945 */ /* 0x000fe20003800000 */
[----:B---3--:R-:W-:Y:S01]  /*22ae0*/  LOP3.LUT P1, RZ, R4, 0x1, RZ, 0xc0, !PT ;  /* 0x0000000104ff7812 */ /* 0x008fe2000782c0ff */
[----:B----4-:R-:W-:-:S05]  /*22af0*/  VIADD R7, R3, 0x1 ;  /* 0x0000000103077836 */ /* 0x010fca0000000000 */
[----:B------:R-:W-:-:S04]  /*22b00*/  ISETP.NE.AND P0, PT, R7, 0x2, PT ;  /* 0x000000020700780c */ /* 0x000fc80003f05270 */
[----:B------:R-:W-:Y:S02]  /*22b10*/  SEL R9, RZ, 0x1, P0 ;  /* 0x00000001ff097807 */ /* 0x000fe40000000000 */
[----:B------:R-:W-:Y:S02]  /*22b20*/  SEL R7, R7, RZ, P0 ;  /* 0x000000ff07077207 */ /* 0x000fe40000000000 */
[----:B-----5:R-:W-:Y:S01]  /*22b30*/  LOP3.LUT R9, R2, R9, RZ, 0x3c, !PT ;  /* 0x0000000902097212 */ /* 0x020fe200078e3cff */
[----:B------:R-:W-:Y:S06]  /*22b40*/  @!P1 BRA `(.L_x_910) ;  /* 0x0000000800d09947 */ /* 0x000fec0003800000 */
[----:B------:R0:W5:Y:S01]  /*22b50*/  LDL R4, [R1] ;  /* 0x0000000001047983 */ /* 0x0001620000100800 */
[----:B------:R-:W-:Y:S02]  /*22b60*/  ULDC.64 UR4, c[0x0][0x418] ;  /* 0x0001060000047ab9 */ /* 0x000fe40000000a00 */
[----:B------:R-:W-:-:S04]  /*22b70*/  ISETP.NE.U32.AND P0, PT, RZ, UR4, PT ;  /* 0x00000004ff007c0c */ /* 0x000fc8000bf05070 */
[----:B------:R-:W-:-:S13]  /*22b80*/  ISETP.NE.AND.EX P0, PT, RZ, UR5, PT, P0 ;  /* 0x00000005ff007c0c */ /* 0x000fda000bf05300 */
[----:B0-----:R-:W-:Y:S05]  /*22b90*/  @!P0 BRA `(.L_x_911) ;  /* 0x00000000004c8947 */ /* 0x001fea0003800000 */
[----:B------:R-:W3:Y:S01]  /*22ba0*/  LDL R11, [R1+0x28] ;  /* 0x00002800010b7983 */ /* 0x000ee20000100800 */
[----:B--2---:R-:W0:Y:S01]  /*22bb0*/  LDC R5, c[0x0][0x43c] ;  /* 0x00010f00ff057b82 */ /* 0x004e220000000800 */
[----:B------:R-:W-:Y:S02]  /*22bc0*/  ULDC.64 UR6, c[0x0][0x428] ;  /* 0x00010a0000067ab9 */ /* 0x000fe40000000a00 */
[----:B------:R-:W2:Y:S01]  /*22bd0*/  LDL R6, [R1+0xc] ;  /* 0x00000c0001067983 */ /* 0x000ea20000100800 */
        /* <DEDUP_REMOVED lines=8> */
[----:B---3--:R-:W-:-:S04]  /*22c60*/  IMAD R4, R11, UR6, RZ ;  /* 0x000000060b047c24 */ /* 0x008fc8000f8e02ff */
[C---:B--2---:R-:W-:Y:S02]  /*22c70*/  IMAD R4, R6.reuse, UR7, R4 ;  /* 0x0000000706047c24 */ /* 0x044fe4000f8e0204 */
[----:B------:R-:W-:-:S04]  /*22c80*/  IMAD.WIDE.U32 R2, R6, UR6, R2 ;  /* 0x0000000606027c25 */ /* 0x000fc8000f8e0002 */
[----:B------:R-:W-:Y:S01]  /*22c90*/  IMAD.IADD R3, R4, 0x1, R3 ;  /* 0x0000000104037824 */ /* 0x000fe200078e0203 */
[----:B------:R-:W-:-:S04]  /*22ca0*/  LEA R4, P0, R2, UR4, 0x2 ;  /* 0x0000000402047c11 */ /* 0x000fc8000f8010ff */
[----:B------:R-:W-:-:S05]  /*22cb0*/  LEA.HI.X R5, R2, UR5, R3, 0x2, P0 ;  /* 0x0000000502057c11 */ /* 0x000fca00080f1403 */
[----:B------:R0:W5:Y:S04]  /*22cc0*/  LDG.E R4, desc[UR60][R4.64] ;  /* 0x0000003c04047981 */ /* 0x000168000c1e1900 */
.L_x_911:
[----:B------:R-:W3:Y:S01]  /*22cd0*/  LDL R2, [R1+0x4] ;  /* 0x0000040001027983 */ /* 0x000ee20000100800 */
[----:B------:R-:W-:Y:S01]  /*22ce0*/  BSSY B3, `(.L_x_912) ;  /* 0x0000005000037945 */ /* 0x000fe20003800000 */
[----:B---3--:R-:W-:Y:S01]  /*22cf0*/  IMAD R3, R7, 0x8, R2 ;  /* 0x0000000807037824 */ /* 0x008fe200078e0202 */
[----:B------:R-:W-:-:S04]  /*22d00*/  SHF.L.U32 R2, R9, 0x1f, RZ ;  /* 0x0000001f09027819 */ /* 0x000fc800000006ff */
[----:B------:R-:W1:Y:S02]  /*22d10*/  SYNCS.PHASECHK.TRANS64.TRYWAIT P0, [R3+URZ+0x36840], R2 ;  /* 0x03684002030075a7 */ /* 0x000e64000800017f */
[----:B-1----:R-:W-:Y:S05]  /*22d20*/  @!P0 BRA `(.L_x_913) ;  /* 0x0000004c00988947 */ /* 0x002fea0003800000 */
.L_x_1049:
[----:B------:R-:W-:Y:S05]  /*22d30*/  BSYNC B3 ;  /* 0x0000000000037941 */ /* 0x000fea0003800000 */
.L_x_912:
[----:B0-2---:R-:W0:Y:S01]  /*22d40*/  S2R R5, SR_TID.X ;  /* 0x0000000000057919 */ /* 0x005e220000002100 */
        /* <DEDUP_REMOVED lines=11> */
.L_x_915:
[----:B------:R-:W-:Y:S05]  /*22e00*/  BSYNC B3 ;  /* 0x0000000000037941 */ /* 0x000fea0003800000 */
.L_x_914:
        /* <DEDUP_REMOVED lines=13> */
.L_x_916:
        /* <DEDUP_REMOVED lines=16> */
.L_x_917:
        /* <DEDUP_REMOVED lines=16> */
.L_x_918:
        /* <DEDUP_REMOVED lines=17> */
.L_x_1050:
[----:B------:R-:W-:Y:S05]  /*231f0*/  BSYNC B3 ;  /* 0x0000000000037941 */ /* 0x000fea0003800000 */
.L_x_919:
[----:B------:R1:W5:Y:S04]  /*23200*/  LDL R17, [R1+0x4] ;  /* 0x0000040001117983 */ /* 0x0003680000100800 */
[----:B------:R1:W5:Y:S01]  /*23210*/  LDL R6, [R1+0x8] ;  /* 0x0000080001067983 */ /* 0x0003620000100800 */
[----:B------:R-:W-:Y:S01]  /*23220*/  BSSY B3, `(.L_x_921) ;  /* 0x000000c000037945 */ /* 0x000fe20003800000 */
[----:B------:R-:W-:Y:S02]  /*23230*/  IMAD.MOV.U32 R12, RZ, RZ, 0x0 ;  /* 0x00000000ff0c7424 */ /* 0x000fe400078e00ff */
[----:B------:R-:W-:Y:S01]  /*23240*/  IMAD.MOV.U32 R13, RZ, RZ, 0x14f00000 ;  /* 0x14f00000ff0d7424 */ /* 0x000fe200078e00ff */
[----:B------:R-:W-:Y:S06]  /*23250*/  @P1 BRA `(.L_x_922) ;  /* 0x0000000000201947 */ /* 0x000fec0003800000 */
[----:B------:R-:W2:Y:S01]  /*23260*/  S2R R5, SR_TID.X ;  /* 0x0000000000057919 */ /* 0x000ea20000002100 */
[----:B0----5:R-:W-:Y:S02]  /*23270*/  IMAD R2, R6, 0x8, R17 ;  /* 0x0000000806027824 */ /* 0x021fe400078e0211 */
[----:B------:R-:W-:-:S04]  /*23280*/  IMAD.MOV.U32 R3, RZ, RZ, 0xa800 ;  /* 0x0000a800ff037424 */ /* 0x000fc800078e00ff */
[----:B------:R3:W-:Y:S01]  /*23290*/  SYNCS.ARRIVE.TRANS64 RZ, [R2+URZ+0x36850], R3 ;  /* 0x0368500302ff79a7 */ /* 0x0007e2000800003f */
[----:B--2---:R-:W-:-:S04]  /*232a0*/  LOP3.LUT R5, R5, 0x1f, RZ, 0xc0, !PT ;  /* 0x0000001f05057812 */ /* 0x004fc800078ec0ff */
[----:B------:R-:W-:-:S13]  /*232b0*/  ISETP.NE.AND P0, PT, R5, RZ, PT ;  /* 0x000000ff0500720c */ /* 0x000fda0003f05270 */
[----:B---3--:R-:W-:Y:S05]  /*232c0*/  @!P0 BRA `(.L_x_922) ;  /* 0x0000000000048947 */ /* 0x008fea0003800000 */
[----:B------:R-:W-:Y:S01]  /*232d0*/  BPT.TRAP 0x1 ;  /* 0x000000040000795c */ /* 0x000fe20000300000 */
.L_x_922:
[----:B------:R-:W-:Y:S05]  /*232e0*/  BSYNC B3 ;  /* 0x0000000000037941 */ /* 0x000fea0003800000 */
.L_x_921:
[----:B------:R-:W2:Y:S04]  /*232f0*/  LDL R5, [R1+0x1c] ;  /* 0x00001c0001057983 */ /* 0x000ea80000100800 */
[----:B0-----:R-:W2:Y:S01]  /*23300*/  LDL.LU R3, [R1+0x18] ;  /* 0x0000180001037983 */ /* 0x001ea20000300800 */
[----:B------:R-:W-:Y:S01]  /*23310*/  R2UR UR10, R11 ;  /* 0x000000000b0a72ca */ /* 0x000fe200000e0000 */
[--C-:B-----5:R-:W-:Y:S01]  /*23320*/  IMAD R2, R6, 0x8, R17.reuse ;  /* 0x0000000806027824 */ /* 0x120fe200078e0211 */
[----:B------:R-:W-:Y:S01]  /*23330*/  R2UR UR6, R12 ;  /* 0x000000000c0672ca */ /* 0x000fe200000e0000 */
[----:B------:R-:W-:Y:S01]  /*23340*/  IMAD R6, R6, 0xa800, R17 ;  /* 0x0000a80006067824 */ /* 0x000fe200078e0211 */
[----:B------:R-:W-:Y:S01]  /*23350*/  R2UR UR7, R13 ;  /* 0x000000000d0772ca */ /* 0x000fe200000e0000 */
[----:B------:R-:W-:Y:S01]  /*23360*/  UIADD3 UR4, UP0, UR36, 0x470, URZ ;  /* 0x0000047024047890 */ /* 0x000fe2000ff1e03f */
[----:B------:R-:W-:Y:S01]  /*23370*/  PLOP3.LUT P0, PT, PT, PT, PT, 0x80, 0x0 ;  /* 0x000000000000781c */ /* 0x000fe20003f0f070 */
[----:B------:R-:W-:-:S02]  /*23380*/  VIADD R2, R2, 0x36850 ;  /* 0x0003685002027836 */ /* 0x000fc40000000000 */
[----:B------:R-:W-:Y:S01]  /*23390*/  UIADD3.X UR5, URZ, UR37, URZ, UP0, !UPT ;  /* 0x000000253f057290 */ /* 0x000fe200087fe43f */
[----:B--2---:R-:W-:Y:S02]  /*233a0*/  IMAD R3, R3, 0x70, R5 ;  /* 0x0000007003037824 */ /* 0x004fe400078e0205 */
[----:B------:R-:W-:-:S09]  /*233b0*/  VIADD R5, R6, 0x400 ;  /* 0x0000040006057836 */ /* 0x000fd20000000000 */
.L_x_923:
        /* <DEDUP_REMOVED lines=16> */
.L_x_924:
        /* <DEDUP_REMOVED lines=16> */
.L_x_925:
        /* <DEDUP_REMOVED lines=13> */
.L_x_910:
[----:B------:R-:W-:Y:S05]  /*23690*/  BSYNC B1 ;  /* 0x0000000000017941 */ /* 0x000fea0003800000 */
.L_x_909:
[----:B0-----:R-:W3:Y:S04]  /*236a0*/  LDL.LU R0, [R1+0x38] ;  /* 0x0000380001007983 */ /* 0x001ee80000300800 */
[----:B------:R0:W-:Y:S04]  /*236b0*/  STL [R1+0x8], R7 ;  /* 0x0000080701007387 */ /* 0x0001e80000100800 */
[----:B------:R0:W-:Y:S02]  /*236c0*/  STL [R1+0x14], R9 ;  /* 0x0000140901007387 */ /* 0x0001e40000100800 */
[----:B0--3--:R-:W-:-:S07]  /*236d0*/  VIADD R0, R0, 0xfffffffd ;  /* 0xfffffffd00007836 */ /* 0x009fce0000000000 */
.L_x_908:
[----:B------:R-:W-:Y:S05]  /*236e0*/  BSYNC B2 ;  /* 0x0000000000027941 */ /* 0x000fea0003800000 */
.L_x_907:
[----:B------:R-:W3:Y:S01]  /*236f0*/  LDL.LU R2, [R1+0x3c] ;  /* 0x00003c0001027983 */ /* 0x000ee20000300800 */
[----:B------:R-:W-:-:S05]  /*23700*/  IMAD.MOV R8, RZ, RZ, -R8 ;  /* 0x000000ffff087224 */ /* 0x000fca00078e0a08 */
[----:B---3--:R-:W-:-:S13]  /*23710*/  ISETP.NE.AND P0, PT, R2, R8, PT ;  /* 0x000000080200720c */ /* 0x008fda0003f05270 */
[----:B------:R-:W-:Y:S05]  /*23720*/  @!P0 BRA `(.L_x_906) ;  /* 0x0000001800008947 */ /* 0x000fea0003800000 */
[----:B------:R0:W5:Y:S02]  /*23730*/  LDL R8, [R1] ;  /* 0x0000000001087983 */ /* 0x0001640000100800 */
.L_x_960:
[----:B---3--:R-:W3:Y:S04]  /*23740*/  LDL R4, [R1+0x10] ;  /* 0x0000100001047983 */ /* 0x008ee80000100800 */
[----:B----4-:R-:W4:Y:S04]  /*23750*/  LDL R3, [R1+0x8] ;  /* 0x0000080001037983 */ /* 0x010f280000100800 */
[----:B--2---:R-:W2:Y:S01]  /*23760*/  LDL R2, [R1+0x14] ;  /* 0x0000140001027983 */ /* 0x004ea20000100800 */
[----:B------:R-:W-:Y:S05]  /*23770*/  YIELD ;  /* 0x0000000000007946 */ /* 0x000fea0003800000 */
[----:B------:R-:W-:Y:S01]  /*23780*/  BSSY B1, `(.L_x_926) ;  /* 0x00000ba000017945 */ /* 0x000fe20003800000 */
[----:B---3--:R-:W-:Y:S01]  /*23790*/  LOP3.LUT P1, RZ, R4, 0x1, RZ, 0xc0, !PT ;  /* 0x0000000104ff7812 */ /* 0x008fe2000782c0ff */
[----:B----4-:R-:W-:-:S05]  /*237a0*/  VIADD R4, R3, 0x1 ;  /* 0x0000000103047836 */ /* 0x010fca0000000000 */
[----:B------:R-:W-:-:S04]  /*237b0*/  ISETP.NE.AND P0, PT, R4, 0x2, PT ;  /* 0x000000020400780c */ /* 0x000fc80003f05270 */
[----:B--2---:R-:W-:Y:S02]  /*237c0*/  SEL R5, RZ, 0x1, P0 ;  /* 0x00000001ff057807 */ /* 0x004fe40000000000 */
[----:B------:R-:W-:Y:S02]  /*237d0*/  SEL R4, R4, RZ, P0 ;  /* 0x000000ff04047207 */ /* 0x000fe40000000000 */
[----:B------:R-:W-:Y:S01]  /*237e0*/  LOP3.LUT R5, R2, R5, RZ, 0x3c, !PT ;  /* 0x0000000502057212 */ /* 0x000fe200078e3cff */
[----:B------:R-:W-:Y:S06]  /*237f0*/  @!P1 BRA `(.L_x_927) ;  /* 0x0000000800c89947 */ /* 0x000fec0003800000 */
[----:B------:R-:W-:Y:S01]  /*23800*/  ULDC.64 UR4, c[0x0][0x418] ;  /* 0x0001060000047ab9 */ /* 0x000fe20000000a00 */
[----:B------:R-:W-:Y:S01]  /*23810*/  IMAD.MOV.U32 R6, RZ, RZ, R0 ;  /* 0x000000ffff067224 */ /* 0x000fe200078e0000 */
[----:B------:R-:W-:-:S04]  /*23820*/  ISETP.NE.U32.AND P0, PT, RZ, UR4, PT ;  /* 0x00000004ff007c0c */ /* 0x000fc8000bf05070 */
[----:B------:R-:W-:-:S13]  /*23830*/  ISETP.NE.AND.EX P0, PT, RZ, UR5, PT, P0 ;  /* 0x00000005ff007c0c */ /* 0x000fda000bf05300 */
[----:B------:R-:W-:Y:S05]  /*23840*/  @!P0 BRA `(.L_x_928) ;  /* 0x00000000004c8947 */ /* 0x000fea0003800000 */
[----:B------:R-:W2:Y:S01]  /*23850*/  LDL R11, [R1+0x28] ;  /* 0x00002800010b7983 */ /* 0x000ea20000100800 */
[----:B------:R-:W3:Y:S01]  /*23860*/  LDC R7, c[0x0][0x43c] ;  /* 0x00010f00ff077b82 */ /* 0x000ee20000000800 */
        /* <DEDUP_REMOVED lines=14> */
[----:B-----5:R-:W-:-:S04]  /*23950*/  LEA R8, P0, R2, UR4, 0x2 ;  /* 0x0000000402087c11 */ /* 0x020fc8000f8010ff */
[----:B------:R-:W-:-:S05]  /*23960*/  LEA.HI.X R9, R2, UR5, R3, 0x2, P0 ;  /* 0x0000000502097c11 */ /* 0x000fca00080f1403 */
[----:B------:R2:W5:Y:S04]  /*23970*/  LDG.E R8, desc[UR60][R8.64] ;  /* 0x0000003c08087981 */ /* 0x000568000c1e1900 */
.L_x_928:
[----:B------:R-:W3:Y:S01]  /*23980*/  LDL R2, [R1+0x4] ;  /* 0x0000040001027983 */ /* 0x000ee20000100800 */
[----:B------:R-:W-:Y:S01]  /*23990*/  BSSY B2, `(.L_x_929) ;  /* 0x0000005000027945 */ /* 0x000fe20003800000 */
[----:B---3--:R-:W-:Y:S01]  /*239a0*/  IMAD R3, R4, 0x8, R2 ;  /* 0x0000000804037824 */ /* 0x008fe200078e0202 */
[----:B------:R-:W-:-:S04]  /*239b0*/  SHF.L.U32 R2, R5, 0x1f, RZ ;  /* 0x0000001f05027819 */ /* 0x000fc800000006ff */
[----:B------:R-:W3:Y:S02]  /*239c0*/  SYNCS.PHASECHK.TRANS64.TRYWAIT P0, [R3+URZ+0x36840], R2 ;  /* 0x03684002030075a7 */ /* 0x000ee4000800017f */
[----:B---3--:R-:W-:Y:S05]  /*239d0*/  @!P0 BRA `(.L_x_930) ;  /* 0x0000004000948947 */ /* 0x008fea0003800000 */
.L_x_1051:
[----:B------:R-:W-:Y:S05]  /*239e0*/  BSYNC B2 ;  /* 0x0000000000027941 */ /* 0x000fea0003800000 */
.L_x_929:
[----:B------:R-:W4:Y:S01]  /*239f0*/  S2R R7, SR_TID.X ;  /* 0x0000000000077919 */ /* 0x000f220000002100 */
[----:B------:R-:W-:Y:S01]  /*23a00*/  BSSY B2, `(.L_x_931) ;  /* 0x000000b000027945 */ /* 0x000fe20003800000 */
[----:B----4-:R-:W-:-:S04]  /*23a10*/  LOP3.LUT R7, R7, 0x7f, RZ, 0xc0, !PT ;  /* 0x0000007f07077812 */ /* 0x010fc800078ec0ff */
[----:B------:R-:W-:-:S13]  /*23a20*/  ISETP.NE.AND P1, PT, R7, RZ, PT ;  /* 0x000000ff0700720c */ /* 0x000fda0003f25270 */
[----:B------:R-:W-:Y:S05]  /*23a30*/  @P1 BRA `(.L_x_932) ;  /* 0x00000000001c1947 */ /* 0x000fea0003800000 */
[----:B------:R-:W4:Y:S01]  /*23a40*/  S2R R7, SR_TID.X ;  /* 0x0000000000077919 */ /* 0x000f220000002100 */
[----:B---3--:R-:W-:-:S04]  /*23a50*/  IMAD.MOV.U32 R2, RZ, RZ, 0xa800 ;  /* 0x0000a800ff027424 */ /* 0x008fc800078e00ff */
[----:B------:R3:W-:Y:S01]  /*23a60*/  SYNCS.ARRIVE.TRANS64 RZ, [R3+URZ+0x36830], R2 ;  /* 0x0368300203ff79a7 */ /* 0x0007e2000800003f */
[----:B----4-:R-:W-:-:S04]  /*23a70*/  LOP3.LUT R7, R7, 0x1f, RZ, 0xc0, !PT ;  /* 0x0000001f07077812 */ /* 0x010fc800078ec0ff */
[----:B------:R-:W-:-:S13]  /*23a80*/  ISETP.NE.AND P0, PT, R7, RZ, PT ;  /* 0x000000ff0700720c */ /* 0x000fda0003f05270 */
[----:B---3--:R-:W-:Y:S05]  /*23a90*/  @!P0 BRA `(.L_x_932) ;  /* 0x0000000000048947 */ /* 0x008fea0003800000 */
[----:B------:R-:W-:Y:S01]  /*23aa0*/  BPT.TRAP 0x1 ;  /* 0x000000040000795c */ /* 0x000fe20000300000 */
.L_x_932:
[----:B------:R-:W-:Y:S05]  /*23ab0*/  BSYNC B2 ;  /* 0x0000000000027941 */ /* 0x000fea0003800000 */
.L_x_931:
[----:B------:R-:W4:Y:S04]  /*23ac0*/  LDL R7, [R1+0x4] ;  /* 0x0000040001077983 */ /* 0x000f280000100800 */
        /* <DEDUP_REMOVED lines=9> */
[----:B----4-:R-:W-:-:S02]  /*23b60*/  IMAD R7, R4, 0xa800, R7 ;  /* 0x0000a80004077824 */ /* 0x010fc400078e0207 */
[----:B---3--:R-:W-:Y:S02]  /*23b70*/  IMAD R2, R6, 0x70, R2 ;  /* 0x0000007006027824 */ /* 0x008fe400078e0202 */
[----:B--2---:R-:W-:-:S08]  /*23b80*/  VIADD R9, R7, 0x21400 ;  /* 0x0002140007097836 */ /* 0x004fd00000000000 */
.L_x_933:
        /* <DEDUP_REMOVED lines=16> */
.L_x_934:
        /* <DEDUP_REMOVED lines=16> */
.L_x_935:
        /* <DEDUP_REMOVED lines=17> */
.L_x_1052:
[----:B------:R-:W-:Y:S05]  /*23ea0*/  BSYNC B2 ;  /* 0x0000000000027941 */ /* 0x000fea0003800000 */
.L_x_936:
        /* <DEDUP_REMOVED lines=11> */
.L_x_939:
[----:B------:R-:W-:Y:S05]  /*23f60*/  BSYNC B2 ;  /* 0x0000000000027941 */ /* 0x000fea0003800000 */
.L_x_938:
        /* <DEDUP_REMOVED lines=14> */
.L_x_940:
        /* <DEDUP_REMOVED lines=16> */
.L_x_941:
        /* <DEDUP_REMOVED lines=16> */
.L_x_942:
        /* <DEDUP_REMOVED lines=13> */
.L_x_927:
[----:B------:R-:W-:Y:S05]  /*24320*/  BSYNC B1 ;  /* 0x0000000000017941 */ /* 0x000fea0003800000 */
.L_x_926:
        /* <DEDUP_REMOVED lines=17> */
[----:B-----5:R-:W4:Y:S01]  /*24440*/  LDC R8, c[0x0][0x43c] ;  /* 0x00010f00ff087b82 */ /* 0x020f220000000800 */
[----:B------:R-:W-:Y:S02]  /*24450*/  ULDC.64 UR6, c[0x0][0x428] ;  /* 0x00010a0000067ab9 */ /* 0x000fe40000000a00 */
[----:B------:R-:W3:Y:S01]  /*24460*/  LDL R9, [R1+0xc] ;  /* 0x00000c0001097983 */ /* 0x000ee20000100800 */
[----:B----4-:R-:W-:-:S13]  /*24470*/  ISETP.NE.AND P0, PT, R8, 0x1, PT ;  /* 0x000000010800780c */ /* 0x010fda0003f05270 */
[----:B------:R-:W4:Y:S02]  /*24480*/  @P0 LDC.64 R2, c[0x0][0x440] ;  /* 0x00011000ff020b82 */ /* 0x000f240000000a00 */
[----:B----4-:R-:W-:-:S04]  /*24490*/  @P0 IMAD.HI.U32 R7, R6, R2, RZ ;  /* 0x0000000206070227 */ /* 0x010fc800078e00ff */
        /* <DEDUP_REMOVED lines=12> */
.L_x_945:
[----:B------:R-:W4:Y:S01]  /*24560*/  LDL R2, [R1+0x4] ;  /* 0x0000040001027983 */ /* 0x000f220000100800 */
[----:B------:R-:W-:Y:S01]  /*24570*/  SHF.L.U32 R3, R11, 0x1f, RZ ;  /* 0x0000001f0b037819 */ /* 0x000fe200000006ff */
[----:B------:R-:W-:Y:S01]  /*24580*/  BSSY B2, `(.L_x_946) ;  /* 0x0000004000027945 */ /* 0x000fe20003800000 */
[----:B----4-:R-:W-:-:S04]  /*24590*/  IMAD R2, R12, 0x8, R2 ;  /* 0x000000080c027824 */ /* 0x010fc800078e0202 */
[----:B------:R-:W4:Y:S02]  /*245a0*/  SYNCS.PHASECHK.TRANS64.TRYWAIT P0, [R2+URZ+0x36840], R3 ;  /* 0x03684003020075a7 */ /* 0x000f24000800017f */
[----:B----4-:R-:W-:Y:S05]  /*245b0*/  @!P0 BRA `(.L_x_947) ;  /* 0x0000003400c48947 */ /* 0x010fea0003800000 */
.L_x_1053:
[----:B------:R-:W-:Y:S05]  /*245c0*/  BSYNC B2 ;  /* 0x0000000000027941 */ /* 0x000fea0003800000 */
.L_x_946:
[----:B------:R-:W0:Y:S01]  /*245d0*/  S2R R7, SR_TID.X ;  /* 0x0000000000077919 */ /* 0x000e220000002100 */
[----:B------:R-:W-:Y:S01]  /*245e0*/  BSSY B2, `(.L_x_948) ;  /* 0x000000b000027945 */ /* 0x000fe20003800000 */
[----:B0-----:R-:W-:-:S04]  /*245f0*/  LOP3.LUT R7, R7, 0x7f, RZ, 0xc0, !PT ;  /* 0x0000007f07077812 */ /* 0x001fc800078ec0ff */
[----:B------:R-:W-:-:S13]  /*24600*/  ISETP.NE.AND P1, PT, R7, RZ, PT ;  /* 0x000000ff0700720c */ /* 0x000fda0003f25270 */
[----:B------:R-:W-:Y:S05]  /*24610*/  @P1 BRA `(.L_x_949) ;  /* 0x00000000001c1947 */ /* 0x000fea0003800000 */
[----:B------:R-:W0:Y:S01]  /*24620*/  S2R R7, SR_TID.X ;  /* 0x0000000000077919 */ /* 0x000e220000002100 */
[----:B----4-:R-:W-:-:S04]  /*24630*/  IMAD.MOV.U32 R3, RZ, RZ, 0xa800 ;  /* 0x0000a800ff037424 */ /* 0x010fc800078e00ff */
[----:B------:R4:W-:Y:S01]  /*24640*/  SYNCS.ARRIVE.TRANS64 RZ, [R2+URZ+0x36830], R3 ;  /* 0x0368300302ff79a7 */ /* 0x0009e2000800003f */
[----:B0-----:R-:W-:-:S04]  /*24650*/  LOP3.LUT R7, R7, 0x1f, RZ, 0xc0, !PT ;  /* 0x0000001f07077812 */ /* 0x001fc800078ec0ff */
[----:B------:R-:W-:-:S13]  /*24660*/  ISETP.NE.AND P0, PT, R7, RZ, PT ;  /* 0x000000ff0700720c */ /* 0x000fda0003f05270 */
[----:B----4-:R-:W-:Y:S05]  /*24670*/  @!P0 BRA `(.L_x_949) ;  /* 0x0000000000048947 */ /* 0x010fea0003800000 */
[----:B------:R-:W-:Y:S01]  /*24680*/  BPT.TRAP 0x1 ;  /* 0x000000040000795c */ /* 0x000fe20000300000 */
.L_x_949:
[----:B------:R-:W-:Y:S05]  /*24690*/  BSYNC B2 ;  /* 0x0000000000027941 */ /* 0x000fea0003800000 */
.L_x_948:
[----:B------:R-:W3:Y:S04]  /*246a0*/  LDL R7, [R1+0x8] ;  /* 0x0000080001077983 */ /* 0x000ee80000100800 */
[----:B--2---:R-:W2:Y:S04]  /*246b0*/  LDL R9, [R1+0x4] ;  /* 0x0000040001097983 */ /* 0x004ea80000100800 */
[----:B----4-:R-:W4:Y:S01]  /*246c0*/  LDL R2, [R1+0x1c] ;  /* 0x00001c0001027983 */ /* 0x010f220000100800 */
[----:B---3--:R-:W-:-:S05]  /*246d0*/  IMAD.MOV.U32 R11, RZ, RZ, RZ ;  /* 0x000000ffff0b7224 */ /* 0x008fca00078e00ff */
[----:B------:R-:W-:Y:S01]  /*246e0*/  R2UR UR10, R11 ;  /* 0x000000000b0a72ca */ /* 0x000fe200000e0000 */
[----:B------:R-:W-:Y:S01]  /*246f0*/  UIADD3 UR4, UP0, UR36, 0x370, URZ ;  /* 0x0000037024047890 */ /* 0x000fe2000ff1e03f */
[----:B------:R-:W-:Y:S01]  /*24700*/  PLOP3.LUT P0, PT, PT, PT, PT, 0x80, 0x0 ;  /* 0x000000000000781c */ /* 0x000fe20003f0f070 */
[----:B------:R-:W-:Y:S01]  /*24710*/  UMOV UR6, 0x0 ;  /* 0x0000000000067882 */ /* 0x000fe20000000000 */
[----:B------:R-:W-:Y:S01]  /*24720*/  UMOV UR7, 0x14f00000 ;  /* 0x14f0000000077882 */ /* 0x000fe20000000000 */
[----:B------:R-:W-:Y:S01]  /*24730*/  UIADD3.X UR5, URZ, UR37, URZ, UP0, !UPT ;  /* 0x000000253f057290 */ /* 0x000fe200087fe43f */
[C---:B------:R-:W-:Y:S02]  /*24740*/  IMAD R3, R7.reuse, 0x8, R10 ;  /* 0x0000000807037824 */ /* 0x040fe400078e020a */
[----:B--2---:R-:W-:Y:S02]  /*24750*/  IMAD R7, R7, 0xa800, R9 ;  /* 0x0000a80007077824 */ /* 0x004fe400078e0209 */
[----:B------:R-:W-:-:S02]  /*24760*/  VIADD R3, R3, 0x30 ;  /* 0x0000003003037836 */ /* 0x000fc40000000000 */
[----:B----4-:R-:W-:Y:S02]  /*24770*/  IMAD R2, R6, 0x70, R2 ;  /* 0x0000007006027824 */ /* 0x010fe400078e0202 */
[----:B------:R-:W-:-:S07]  /*24780*/  VIADD R9, R7, 0x21400 ;  /* 0x0002140007097836 */ /* 0x000fce0000000000 */
.L_x_950:
        /* <DEDUP_REMOVED lines=16> */
.L_x_951:
        /* <DEDUP_REMOVED lines=16> */
.L_x_952:
        /* <DEDUP_REMOVED lines=15> */
.L_x_1054:
[----:B------:R-:W-:Y:S05]  /*24a80*/  BSYNC B2 ;  /* 0x0000000000027941 */ /* 0x000fea0003800000 */
.L_x_953:
[----:B------:R-:W-:Y:S01]  /*24a90*/  BSSY B2, `(.L_x_955) ;  /* 0x000000b000027945 */ /* 0x000fe20003800000 */
[----:B------:R-:W-:Y:S02]  /*24aa0*/  IMAD.MOV.U32 R12, RZ, RZ, 0x0 ;  /* 0x00000000ff0c7424 */ /* 0x000fe400078e00ff */
[----:B------:R-:W-:Y:S01]  /*24ab0*/  IMAD.MOV.U32 R13, RZ, RZ, 0x14f00000 ;  /* 0x14f00000ff0d7424 */ /* 0x000fe200078e00ff */
[----:B------:R-:W-:Y:S06]  /*24ac0*/  @P1 BRA `(.L_x_956) ;  /* 0x00000000001c1947 */ /* 0x000fec0003800000 */
[----:B------:R-:W2:Y:S01]  /*24ad0*/  S2R R7, SR_TID.X ;  /* 0x0000000000077919 */ /* 0x000ea20000002100 */
[----:B------:R-:W-:-:S04]  /*24ae0*/  IMAD.MOV.U32 R3, RZ, RZ, 0xa800 ;  /* 0x0000a800ff037424 */ /* 0x000fc800078e00ff */
[----:B------:R3:W-:Y:S01]  /*24af0*/  SYNCS.ARRIVE.TRANS64 RZ, [R2+URZ+0x50], R3 ;  /* 0x0000500302ff79a7 */ /* 0x0007e2000800003f */
[----:B--2---:R-:W-:-:S04]  /*24b00*/  LOP3.LUT R7, R7, 0x1f, RZ, 0xc0, !PT ;  /* 0x0000001f07077812 */ /* 0x004fc800078ec0ff */
[----:B------:R-:W-:-:S13]  /*24b10*/  ISETP.NE.AND P0, PT, R7, RZ, PT ;  /* 0x000000ff0700720c */ /* 0x000fda0003f05270 */
[----:B---3--:R-:W-:Y:S05]  /*24b20*/  @!P0 BRA `(.L_x_956) ;  /* 0x0000000000048947 */ /* 0x008fea0003800000 */
[----:B------:R-:W-:Y:S01]  /*24b30*/  BPT.TRAP 0x1 ;  /* 0x000000040000795c */ /* 0x000fe20000300000 */
.L_x_956:
[----:B------:R-:W-:Y:S05]  /*24b40*/  BSYNC B2 ;  /* 0x0000000000027941 */ /* 0x000fea0003800000 */
.L_x_955:
[----:B------:R-:W2:Y:S04]  /*24b50*/  LDL R7, [R1+0x4] ;  /* 0x0000040001077983 */ /* 0x000ea80000100800 */
[----:B0-----:R-:W3:Y:S04]  /*24b60*/  LDL R5, [R1+0x1c] ;  /* 0x00001c0001057983 */ /* 0x001ee80000100800 */
[----:B------:R-:W3:Y:S01]  /*24b70*/  LDL.LU R3, [R1+0x18] ;  /* 0x0000180001037983 */ /* 0x000ee20000300800 */
[----:B------:R-:W-:Y:S01]  /*24b80*/  R2UR UR10, R11 ;  /* 0x000000000b0a72ca */ /* 0x000fe200000e0000 */
[----:B------:R-:W-:Y:S01]  /*24b90*/  UIADD3 UR4, UP0, UR36, 0x470, URZ ;  /* 0x0000047024047890 */ /* 0x000fe2000ff1e03f */
[----:B------:R-:W-:Y:S01]  /*24ba0*/  R2UR UR6, R12 ;  /* 0x000000000c0672ca */ /* 0x000fe200000e0000 */
[----:B------:R-:W-:Y:S01]  /*24bb0*/  VIADD R2, R2, 0x50 ;  /* 0x0000005002027836 */ /* 0x000fe20000000000 */
[----:B------:R-:W-:Y:S01]  /*24bc0*/  R2UR UR7, R13 ;  /* 0x000000000d0772ca */ /* 0x000fe200000e0000 */
[----:B------:R-:W-:Y:S01]  /*24bd0*/  UIADD3.X UR5, URZ, UR37, URZ, UP0, !UPT ;  /* 0x000000253f057290 */ /* 0x000fe200087fe43f */
[----:B------:R-:W-:Y:S01]  /*24be0*/  PLOP3.LUT P0, PT, PT, PT, PT, 0x80, 0x0 ;  /* 0x000000000000781c */ /* 0x000fe20003f0f070 */
[----:B--2---:R-:W-:-:S02]  /*24bf0*/  IMAD R4, R4, 0xa800, R7 ;  /* 0x0000a80004047824 */ /* 0x004fc400078e0207 */
[----:B---3--:R-:W-:Y:S02]  /*24c00*/  IMAD R3, R3, 0x70, R5 ;  /* 0x0000007003037824 */ /* 0x008fe400078e0205 */
[----:B------:R-:W-:-:S08]  /*24c10*/  VIADD R5, R4, 0x400 ;  /* 0x0000040004057836 */ /* 0x000fd00000000000 */
.L_x_957:
        /* <DEDUP_REMOVED lines=16> */
.L_x_958:
        /* <DEDUP_REMOVED lines=16> */
.L_x_959:
        /* <DEDUP_REMOVED lines=11> */
[----:B------:R4:W-:Y:S04]  /*24ed0*/  STL [R1+0x18], R6 ;  /* 0x0000180601007387 */ /* 0x0009e80000100800 */
[----:B------:R4:W-:Y:S02]  /*24ee0*/  STL [R1], R8 ;  /* 0x0000000801007387 */ /* 0x0009e40000100800 */
.L_x_944:
[----:B------:R-:W-:Y:S05]  /*24ef0*/  BSYNC B1 ;  /* 0x0000000000017941 */ /* 0x000fea0003800000 */
.L_x_943:
[C---:B------:R-:W-:Y:S01]  /*24f00*/  ISETP.GT.AND P0, PT, R0.reuse, 0x1, PT ;  /* 0x000000010000780c */ /* 0x040fe20003f04270 */
[----:B------:R-:W-:-:S12]  /*24f10*/  VIADD R0, R0, 0xfffffffe ;  /* 0xfffffffe00007836 */ /* 0x000fd80000000000 */
[----:B------:R-:W-:Y:S05]  /*24f20*/  @P0 BRA `(.L_x_960) ;  /* 0xffffffe800040947 */ /* 0x000fea000383ffff */
.L_x_906:
[----:B------:R-:W-:Y:S05]  /*24f30*/  BSYNC B0 ;  /* 0x0000000000007941 */ /* 0x000fea0003800000 */
.L_x_905:
[----:B------:R-:W0:Y:S01]  /*24f40*/  S2R R3, SR_TID.X ;  /* 0x0000000000037919 */ /* 0x000e220000002100 */
[----:B------:R-:W-:Y:S01]  /*24f50*/  BSSY B0, `(.L_x_961) ;  /* 0x0000010000007945 */ /* 0x000fe20003800000 */
[----:B0-----:R-:W-:-:S04]  /*24f60*/  LOP3.LUT R3, R3, 0x7f, RZ, 0xc0, !PT ;  /* 0x0000007f03037812 */ /* 0x001fc800078ec0ff */
[----:B------:R-:W-:-:S13]  /*24f70*/  ISETP.NE.AND P0, PT, R3, RZ, PT ;  /* 0x000000ff0300720c */ /* 0x000fda0003f05270 */
[----:B------:R-:W-:Y:S05]  /*24f80*/  @P0 BRA `(.L_x_962) ;  /* 0x0000000000300947 */ /* 0x000fea0003800000 */
[----:B------:R-:W0:Y:S01]  /*24f90*/  S2R R2, SR_LANEID ;  /* 0x0000000000027919 */ /* 0x000e220000000000 */
[----:B------:R-:W-:Y:S01]  /*24fa0*/  VOTEU.ANY UR4, UPT, PT ;  /* 0x0000000000047886 */ /* 0x000fe200038e0100 */
[----:B--2---:R-:W2:Y:S01]  /*24fb0*/  LDC.64 R4, c[0x0][0xc60] ;  /* 0x00031800ff047b82 */ /* 0x004ea20000000a00 */
[----:B------:R-:W0:Y:S02]  /*24fc0*/  FLO.U32 R0, UR4 ;  /* 0x0000000400007d00 */ /* 0x000e2400080e0000 */
[----:B0-----:R-:W-:-:S06]  /*24fd0*/  ISETP.EQ.U32.AND P0, PT, R0, R2, PT ;  /* 0x000000020000720c */ /* 0x001fcc0003f02070 */
[----:B------:R-:W2:Y:S07]  /*24fe0*/  POPC R2, UR4 ;  /* 0x0000000400027d09 */ /* 0x000eae0008000000 */
[----:B--2---:R-:W2:Y:S04]  /*24ff0*/  @P0 ATOMG.E.ADD.STRONG.GPU PT, R2, desc[UR60][R4.64], R2 ;  /* 0x00000002040209a8 */ /* 0x004ea800081ee1fc */
[----:B--2---:R0:W2:Y:S02]  /*25000*/  SHFL.IDX PT, R2, R2, R0, 0x1f ;  /* 0x00001f0002027589 */ /* 0x0040a400000e0000 */
[----:B0-----:R-:W0:Y:S02]  /*25010*/  S2R R0, SR_LTMASK ;  /* 0x0000000000007919 */ /* 0x001e240000003900 */
[----:B0-----:R-:W-:-:S06]  /*25020*/  LOP3.LUT R0, R0, UR4, RZ, 0xc0, !PT ;  /* 0x0000000400007c12 */ /* 0x001fcc000f8ec0ff */
[----:B------:R-:W2:Y:S02]  /*25030*/  POPC R0, R0 ;  /* 0x0000000000007309 */ /* 0x000ea40000000000 */
[----:B--2---:R-:W-:-:S07]  /*25040*/  IADD3 R16, R2, UR38, R0 ;  /* 0x0000002602107c10 */ /* 0x004fce000fffe000 */
.L_x_962:
[----:B------:R-:W-:Y:S05]  /*25050*/  BSYNC B0 ;  /* 0x0000000000007941 */ /* 0x000fea0003800000 */
.L_x_961:
        /* <DEDUP_REMOVED lines=13> */
.L_x_1055:
[----:B------:R-:W-:Y:S05]  /*25130*/  BSYNC B1 ;  /* 0x0000000000017941 */ /* 0x000fea0003800000 */
.L_x_965:
        /* <DEDUP_REMOVED lines=9> */
.L_x_968:
[----:B------:R-:W-:Y:S05]  /*251d0*/  BSYNC B1 ;  /* 0x0000000000017941 */ /* 0x000fea0003800000 */
.L_x_967:
        /* <DEDUP_REMOVED lines=14> */
.L_x_969:
        /* <DEDUP_REMOVED lines=16> */
.L_x_970:
        /* <DEDUP_REMOVED lines=16> */
.L_x_971:
        /* <DEDUP_REMOVED lines=11> */
.L_x_964:
[----:B------:R-:W-:Y:S05]  /*25570*/  BSYNC B0 ;  /* 0x0000000000007941 */ /* 0x000fea0003800000 */
.L_x_963:
        /* <DEDUP_REMOVED lines=9> */
.L_x_885:
[----:B------:R-:W-:Y:S05]  /*25610*/  BSYNC B7 ;  /* 0x0000000000077941 */ /* 0x000fea0003800000 */
.L_x_883:
[----:B0-----:R-:W2:Y:S02]  /*25620*/  LDL R0, [R1+0x10] ;  /* 0x0000100001007983 */ /* 0x001ea40000100800 */
        /* <DEDUP_REMOVED lines=12> */
.L_x_972:
[----:B------:R-:W0:Y:S01]  /*256f0*/  S2R R7, SR_TID.X ;  /* 0x0000000000077919 */ /* 0x000e220000002100 */
[----:B------:R-:W-:Y:S01]  /*25700*/  UMOV UR4, 0xffffffff ;  /* 0xffffffff00047882 */ /* 0x000fe20000000000 */
[----:B0-----:R-:W-:-:S04]  /*25710*/  LOP3.LUT R7, R7, 0x1f, RZ, 0xc0, !PT ;  /* 0x0000001f07077812 */ /* 0x001fc800078ec0ff */
        /* <DEDUP_REMOVED lines=10> */
[----:B------:R-:W-:Y:S01]  /*257c0*/  SHFL.IDX PT, R0, R16, RZ, 0x1f ;  /* 0x00001fff10007589 */ /* 0x000fe200000e0000 */
[C---:B------:R-:W-:Y:S02]  /*257d0*/  ISETP.GE.U32.AND P4, PT, R7.reuse, 0x8, PT ;  /* 0x000000080700780c */ /* 0x040fe40003f86070 */
[C---:B------:R-:W-:Y:S01]  /*257e0*/  ISETP.GE.U32.AND P5, PT, R7.reuse, 0x10, PT ;  /* 0x000000100700780c */ /* 0x040fe20003fa6070 */
[----:B------:R-:W-:Y:S01]  /*257f0*/  SHFL.IDX PT, R4, R16, 0x1, 0x1f ;  /* 0x00201f0010047f89 */ /* 0x000fe200000e0000 */
        /* <DEDUP_REMOVED lines=18> */
[----:B----4-:R0:W2:Y:S02]  /*25920*/  SHFL.IDX PT, R6, R5, 0x1f, 0x1f ;  /* 0x03e01f0005067f89 */ /* 0x0100a400000e0000 */
.L_x_1065:
[----:B------:R-:W-:Y:S02]  /*25930*/  ULDC UR4, c[0x0][0xc38] ;  /* 0x00030e0000047ab9 */ /* 0x000fe40000000800 */
[----:B------:R-:W-:-:S04]  /*25940*/  IMAD.U32 R16, RZ, RZ, UR4 ;  /* 0x00000004ff107e24 */ /* 0x000fc8000f8e00ff */
[----:B--2---:R-:W-:-:S04]  /*25950*/  IMAD R6, R6, R16, RZ ;  /* 0x0000001006067224 */ /* 0x004fc800078e02ff */
[----:B------:R-:W-:-:S05]  /*25960*/  IMAD.IADD R4, R4, 0x1, R6 ;  /* 0x0000000104047824 */ /* 0x000fca00078e0206 */
[----:B------:R-:W-:-:S13]  /*25970*/  ISETP.GT.AND P6, PT, R4, R0, PT ;  /* 0x000000000400720c */ /* 0x000fda0003fc4270 */
[----:B------:R-:W-:Y:S05]  /*25980*/  @P6 BRA `(.L_x_975) ;  /* 0x00000000009c6947 */ /* 0x000fea0003800000 */
.L_x_980:
[----:B------:R-:W2:Y:S01]  /*25990*/  LDC R2, c[0x0][0xc3c] ;  /* 0x00030f00ff027b82 */ /* 0x000ea20000000800 */
[----:B------:R-:W-:-:S05]  /*259a0*/  VIADD R19, R19, 0x1f ;  /* 0x0000001f13137836 */ /* 0x000fca0000000000 */
[----:B--2---:R-:W-:-:S13]  /*259b0*/  ISETP.GE.AND P6, PT, R19, R2, PT ;  /* 0x000000021300720c */ /* 0x004fda0003fc6270 */
[----:B------:R-:W-:Y:S05]  /*259c0*/  @P6 BRA `(.L_x_976) ;  /* 0x0000000400446947 */ /* 0x000fea0003800000 */
[----:B------:R-:W2:Y:S01]  /*259d0*/  S2R R3, SR_TID.X ;  /* 0x0000000000037919 */ /* 0x000ea20000002100 */
[----:B------:R-:W-:Y:S01]  /*259e0*/  BSSY B0, `(.L_x_977) ;  /* 0x0000009000007945 */ /* 0x000fe20003800000 */
[----:B--2---:R-:W-:-:S05]  /*259f0*/  LOP3.LUT R3, R3, 0x1f, RZ, 0xc0, !PT ;  /* 0x0000001f03037812 */ /* 0x004fca00078ec0ff */
[----:B0-----:R-:W-:-:S05]  /*25a00*/  IMAD.IADD R5, R19, 0x1, R3 ;  /* 0x0000000113057824 */ /* 0x001fca00078e0203 */
[----:B------:R-:W-:Y:S01]  /*25a10*/  ISETP.GE.OR P6, PT, R5, R2, !P0 ;  /* 0x000000020500720c */ /* 0x000fe200047c6670 */
[----:B------:R-:W-:-:S12]  /*25a20*/  IMAD.MOV.U32 R2, RZ, RZ, RZ ;  /* 0x000000ffff027224 */ /* 0x000fd800078e00ff */
[----:B------:R-:W-:Y:S05]  /*25a30*/  @P6 BRA `(.L_x_978) ;  /* 0x00000000000c6947 */ /* 0x000fea0003800000 */
[----:B------:R-:W0:Y:S02]  /*25a40*/  LDC.64 R2, c[0x0][0xc80] ;  /* 0x00032000ff027b82 */ /* 0x000e240000000a00 */
[----:B0-----:R-:W-:-:S06]  /*25a50*/  IMAD.WIDE R2, R5, 0x4, R2 ;  /* 0x0000000405027825 */ /* 0x001fcc00078e0202 */
[----:B------:R0:W5:Y:S02]  /*25a60*/  LDG.E R2, desc[UR60][R2.64] ;  /* 0x0000003c02027981 */ /* 0x000164000c1e1900 */
.L_x_978:
[----:B------:R-:W-:Y:S05]  /*25a70*/  BSYNC B0 ;  /* 0x0000000000007941 */ /* 0x000fea0003800000 */
.L_x_977:
[----:B------:R-:W-:-:S03]  /*25a80*/  UMOV UR4, 0xffffffff ;  /* 0xffffffff00047882 */ /* 0x000fc60000000000 */
[----:B------:R-:W-:Y:S05]  /*25a90*/  BRA.DIV UR4, `(.L_x_979) ;  /* 0x0000002a04047947 */ /* 0x000fea000b800000 */
        /* <DEDUP_REMOVED lines=15> */
[----:B------:R0:W2:Y:S02]  /*25b90*/  SHFL.IDX PT, R6, R5, 0x1f, 0x1f ;  /* 0x03e01f0005067f89 */ /* 0x0000a400000e0000 */
.L_x_1073:
[----:B------:R-:W-:Y:S02]  /*25ba0*/  ULDC UR4, c[0x0][0xc38] ;  /* 0x00030e0000047ab9 */ /* 0x000fe40000000800 */
[----:B------:R-:W-:-:S04]  /*25bb0*/  IMAD.U32 R16, RZ, RZ, UR4 ;  /* 0x00000004ff107e24 */ /* 0x000fc8000f8e00ff */
[----:B--2---:R-:W-:-:S04]  /*25bc0*/  IMAD R6, R6, R16, RZ ;  /* 0x0000001006067224 */ /* 0x004fc800078e02ff */
[----:B------:R-:W-:-:S05]  /*25bd0*/  IMAD.IADD R4, R6, 0x1, R4 ;  /* 0x0000000106047824 */ /* 0x000fca00078e0204 */
[----:B------:R-:W-:-:S13]  /*25be0*/  ISETP.GT.AND P6, PT, R4, R0, PT ;  /* 0x000000000400720c */ /* 0x000fda0003fc4270 */
[----:B------:R-:W-:Y:S05]  /*25bf0*/  @!P6 BRA `(.L_x_980) ;  /* 0xfffffffc0064e947 */ /* 0x000fea000383ffff */
.L_x_975:
[----:B------:R-:W-:Y:S01]  /*25c00*/  IMAD.IADD R6, R4, 0x1, -R6 ;  /* 0x0000000104067824 */ /* 0x000fe200078e0a06 */
[----:B------:R-:W-:-:S03]  /*25c10*/  UMOV UR4, 0xffffffff ;  /* 0xffffffff00047882 */ /* 0x000fc60000000000 */
[----:B------:R-:W-:-:S05]  /*25c20*/  IMAD R3, R5, R16, R6 ;  /* 0x0000001005037224 */ /* 0x000fca00078e0206 */
[----:B------:R-:W-:Y:S01]  /*25c30*/  ISETP.GT.AND P6, PT, R3, R0, PT ;  /* 0x000000000300720c */ /* 0x000fe20003fc4270 */
[----:B------:R-:W-:-:S12]  /*25c40*/  BRA.DIV UR4, `(.L_x_981) ;  /* 0x0000002a04707947 */ /* 0x000fd8000b800000 */
[----:B------:R-:W-:-:S04]  /*25c50*/  VOTE.ANY R3, PT, !P6 ;  /* 0x0000000000037806 */ /* 0x000fc800070e0100 */
[----:B------:R-:W2:Y:S02]  /*25c60*/  POPC R4, R3 ;  /* 0x0000000300047309 */ /* 0x000ea40000000000 */
[----:B--2---:R2:W3:Y:S02]  /*25c70*/  SHFL.IDX PT, R17, R2, R4, 0x1f ;  /* 0x00001f0402117589 */ /* 0x0044e400000e0000 */
.L_x_1077:
[----:B------:R-:W-:Y:S01]  /*25c80*/  ISETP.NE.AND P0, PT, R3, RZ, PT ;  /* 0x000000ff0300720c */ /* 0x000fe20003f05270 */
[----:B--2---:R-:W-:-:S12]  /*25c90*/  IMAD.MOV.U32 R2, RZ, RZ, RZ ;  /* 0x000000ffff027224 */ /* 0x004fd800078e00ff */
[----:B------:R-:W-:Y:S05]  /*25ca0*/  @!P0 BRA `(.L_x_982) ;  /* 0x0000000000108947 */ /* 0x000fea0003800000 */
[----:B------:R-:W-:Y:S01]  /*25cb0*/  UMOV UR4, 0xffffffff ;  /* 0xffffffff00047882 */ /* 0x000fe20000000000 */
[----:B------:R-:W-:Y:S02]  /*25cc0*/  VIADD R12, R4, 0xffffffff ;  /* 0xffffffff040c7836 */ /* 0x000fe40000000000 */
[----:B------:R-:W-:Y:S05]  /*25cd0*/  BRA.DIV UR4, `(.L_x_983) ;  /* 0x0000002a04947947 */ /* 0x000fea000b800000 */
[----:B------:R2:W4:Y:S02]  /*25ce0*/  SHFL.IDX PT, R2, R5, R12, 0x1f ;  /* 0x00001f0c05027589 */ /* 0x00052400000e0000 */
.L_x_982:
[----:B0-23--:R-:W-:Y:S01]  /*25cf0*/  IABS R5, R17 ;  /* 0x0000001100057213 */ /* 0x00dfe20000000000 */
[----:B----4-:R-:W-:Y:S02]  /*25d00*/  IMAD R16, R2, R16, R6 ;  /* 0x0000001002107224 */ /* 0x010fe400078e0206 */
[----:B------:R-:W-:Y:S01]  /*25d10*/  IMAD.IADD R19, R4, 0x1, R19 ;  /* 0x0000000104137824 */ /* 0x000fe200078e0213 */
[----:B------:R-:W0:Y:S01]  /*25d20*/  I2F.RP R2, R5 ;  /* 0x0000000500027306 */ /* 0x000e220000209400 */
[----:B------:R-:W-:-:S07]  /*25d30*/  IMAD.IADD R0, R0, 0x1, -R16 ;  /* 0x0000000100007824 */ /* 0x000fce00078e0a10 */
[----:B0-----:R-:W0:Y:S02]  /*25d40*/  MUFU.RCP R2, R2 ;  /* 0x0000000200027308 */ /* 0x001e240000001000 */
[----:B0-----:R-:W-:-:S06]  /*25d50*/  VIADD R2, R2, 0xffffffe ;  /* 0x0ffffffe02027836 */ /* 0x001fcc0000000000 */
[----:B------:R-:W0:Y:S02]  /*25d60*/  F2I.FTZ.U32.TRUNC.NTZ R3, R2 ;  /* 0x0000000200037305 */ /* 0x000e24000021f000 */
        /* <DEDUP_REMOVED lines=23> */
.L_x_976:
[----:B------:R-:W-:Y:S01]  /*25ee0*/  UMOV UR4, URZ ;  /* 0x0000003f00047c82 */ /* 0x000fe20008000000 */
[----:B------:R-:W-:Y:S01]  /*25ef0*/  UMOV UR5, URZ ;  /* 0x0000003f00057c82 */ /* 0x000fe20008000000 */
[----:B------:R-:W-:Y:S01]  /*25f00*/  ULDC UR6, c[0x0][0xc3c] ;  /* 0x00030f0000067ab9 */ /* 0x000fe20000000800 */
[----:B------:R-:W-:Y:S02]  /*25f10*/  IMAD.MOV.U32 R16, RZ, RZ, R0 ;  /* 0x000000ffff107224 */ /* 0x000fe400078e0000 */
[----:B------:R-:W-:Y:S02]  /*25f20*/  IMAD.U32 R17, RZ, RZ, UR4 ;  /* 0x00000004ff117e24 */ /* 0x000fe4000f8e00ff */
[----:B------:R-:W-:Y:S02]  /*25f30*/  IMAD.U32 R18, RZ, RZ, UR5 ;  /* 0x00000005ff127e24 */ /* 0x000fe4000f8e00ff */
[----:B------:R-:W-:-:S07]  /*25f40*/  IMAD.U32 R19, RZ, RZ, UR6 ;  /* 0x00000006ff137e24 */ /* 0x000fce000f8e00ff */
.L_x_984:
[----:B------:R3:W2:Y:S01]  /*25f50*/  LDL R3, [R1+0x4] ;  /* 0x0000040001037983 */ /* 0x0006a20000100800 */
[----:B------:R-:W4:Y:S01]  /*25f60*/  S2R R0, SR_TID.X ;  /* 0x0000000000007919 */ /* 0x000f220000002100 */
[----:B------:R-:W-:Y:S05]  /*25f70*/  WARPSYNC.ALL ;  /* 0x0000000000007948 */ /* 0x000fea0003800000 */
[----:B----4-:R-:W-:Y:S01]  /*25f80*/  LOP3.LUT R0, R0, 0x1f, RZ, 0xc0, !PT ;  /* 0x0000001f00007812 */ /* 0x010fe200078ec0ff */
        /* <DEDUP_REMOVED lines=8> */
.L_x_973:
[----:B------:R-:W-:Y:S02]  /*26010*/  ULDC UR4, c[0x0][0xc3c] ;  /* 0x00030f0000047ab9 */ /* 0x000fe40000000800 */
[----:B--2---:R-:W-:-:S13]  /*26020*/  ISETP.GE.AND P0, PT, R19, UR4, PT ;  /* 0x0000000413007c0c */ /* 0x004fda000bf06270 */
[----:B------:R-:W-:Y:S05]  /*26030*/  @!P0 BRA `(.L_x_985) ;  /* 0xffffff9000948947 */ /* 0x000fea000383ffff */
[----:B------:R-:W-:Y:S05]  /*26040*/  BSYNC B8 ;  /* 0x0000000000087941 */ /* 0x000fea0003800000 */
.L_x_839:
        /* <DEDUP_REMOVED lines=12> */
.L_x_1080:
[----:B------:R-:W-:Y:S05]  /*26110*/  BSYNC B0 ;  /* 0x0000000000007941 */ /* 0x000fea0003800000 */
.L_x_986:
[----:B------:R-:W-:-:S03]  /*26120*/  UMOV UR4, 0xffffffff ;  /* 0xffffffff00047882 */ /* 0x000fc60000000000 */
[----:B------:R-:W-:Y:S05]  /*26130*/  BRA.DIV UR4, `(.L_x_988) ;  /* 0x0000002604b87947 */ /* 0x000fea000b800000 */
[----:B------:R-:W2:Y:S02]  /*26140*/  S2R R2, SR_TID.X ;  /* 0x0000000000027919 */ /* 0x000ea40000002100 */
[----:B--2---:R-:W-:-:S04]  /*26150*/  SHF.R.U32.HI R2, RZ, 0x5, R2 ;  /* 0x00000005ff027819 */ /* 0x004fc80000011602 */
[----:B------:R-:W-:-:S05]  /*26160*/  LOP3.LUT R2, R2, 0x3, RZ, 0xc0, !PT ;  /* 0x0000000302027812 */ /* 0x000fca00078ec0ff */
[----:B------:R2:W3:Y:S02]  /*26170*/  SHFL.IDX PT, R14, R2, RZ, 0x1f ;  /* 0x00001fff020e7589 */ /* 0x0004e400000e0000 */
.L_x_1083:
[----:B---3--:R-:W-:-:S13]  /*26180*/  ISETP.NE.AND P0, PT, R14, RZ, PT ;  /* 0x000000ff0e00720c */ /* 0x008fda0003f05270 */
[----:B------:R-:W-:Y:S05]  /*26190*/  @P0 BRA `(.L_x_624) ;  /* 0x00000000009c0947 */ /* 0x000fea0003800000 */
[----:B------:R-:W-:-:S03]  /*261a0*/  UMOV UR4, 0xffffffff ;  /* 0xffffffff00047882 */ /* 0x000fc60000000000 */
[----:B------:R-:W-:Y:S05]  /*261b0*/  BRA.DIV UR4, `(.L_x_989) ;  /* 0x0000002604cc7947 */ /* 0x000fea000b800000 */
[----:B------:R-:W-:-:S13]  /*261c0*/  ELECT P6, URZ, PT ;  /* 0x00000000003f782f */ /* 0x000fda00038c0000 */
.L_x_1086:
[----:B------:R-:W-:Y:S05]  /*261d0*/  @!P6 BRA `(.L_x_624) ;  /* 0x00000000008ce947 */ /* 0x000fea0003800000 */
[----:B--2---:R-:W2:Y:S02]  /*261e0*/  LDL R2, [R1+0x9c] ;  /* 0x00009c0001027983 */ /* 0x004ea40000100800 */
[----:B--2---:R-:W-:-:S13]  /*261f0*/  R2UR UR4, R2 ;  /* 0x00000000020472ca */ /* 0x004fda00000e0000 */
[----:B------:R-:W-:-:S06]  /*26200*/  ULOP3.LUT UR4, UR4, 0x2, URZ, 0xfc, !UPT ;  /* 0x0000000204047892 */ /* 0x000fcc000f8efc3f */
[----:B------:R-:W-:-:S05]  /*26210*/  IMAD.U32 R2, RZ, RZ, UR4 ;  /* 0x00000004ff027e24 */ /* 0x000fca000f8e00ff */
[----:B------:R-:W-:-:S13]  /*26220*/  ISETP.NE.AND P2, PT, R2, 0x3, PT ;  /* 0x000000030200780c */ /* 0x000fda0003f45270 */
[----:B------:R-:W-:Y:S05]  /*26230*/  @!P2 BRA `(.L_x_990) ;  /* 0x000000000004a947 */ /* 0x000fea0003800000 */
[----:B------:R-:W-:Y:S01]  /*26240*/  BPT.TRAP 0x1 ;  /* 0x000000040000795c */ /* 0x000fe20000300000 */
.L_x_990:
[----:B0-----:R-:W4:Y:S04]  /*26250*/  LDL R3, [R1+0x8] ;  /* 0x0000080001037983 */ /* 0x001f280000100800 */
[----:B------:R-:W2:Y:S01]  /*26260*/  LDL.LU R7, [R1+0x14] ;  /* 0x0000140001077983 */ /* 0x000ea20000300800 */
[----:B------:R-:W-:-:S04]  /*26270*/  VIADD R2, R0, 0x36840 ;  /* 0x0003684000027836 */ /* 0x000fc80000000000 */
[C---:B----4-:R-:W-:Y:S02]  /*26280*/  IMAD R6, R3.reuse, 0x8, R2 ;  /* 0x0000000803067824 */ /* 0x050fe400078e0202 */
[----:B------:R-:W-:Y:S01]  /*26290*/  VIADD R3, R3, 0x1 ;  /* 0x0000000103037836 */ /* 0x000fe20000000000 */
[----:B--2---:R-:W-:-:S04]  /*262a0*/  SHF.L.U32 R5, R7, 0x1f, RZ ;  /* 0x0000001f07057819 */ /* 0x004fc800000006ff */
        /* <DEDUP_REMOVED lines=8> */
.L_x_1087:
[----:B------:R-:W2:Y:S02]  /*26330*/  SYNCS.PHASECHK.TRANS64.TRYWAIT P0, [R7+URZ], R2 ;  /* 0x00000002070075a7 */ /* 0x000ea4000800017f */
[----:B--2---:R-:W-:Y:S05]  /*26340*/  @!P0 BRA `(.L_x_992) ;  /* 0x00000024009c8947 */ /* 0x004fea0003800000 */
.L_x_1088:
[----:B------:R-:W-:Y:S05]  /*26350*/  @!P2 BRA `(.L_x_993) ;  /* 0x000000000004a947 */ /* 0x000fea0003800000 */
[----:B------:R-:W-:Y:S01]  /*26360*/  BPT.TRAP 0x1 ;  /* 0x000000040000795c */ /* 0x000fe20000300000 */
.L_x_993:
[----:B------:R-:W3:Y:S01]  /*26370*/  LDL.LU R4, [R1+0x8] ;  /* 0x0000080001047983 */ /* 0x000ee20000300800 */
[----:B------:R-:W-:-:S04]  /*26380*/  VIADD R0, R0, 0x36860 ;  /* 0x0003686000007836 */ /* 0x000fc80000000000 */
[----:B---3--:R-:W-:-:S04]  /*26390*/  IMAD R4, R4, 0x8, R0 ;  /* 0x0000000804047824 */ /* 0x008fc800078e0200 */
[----:B------:R-:W3:Y:S02]  /*263a0*/  SYNCS.PHASECHK.TRANS64.TRYWAIT P0, [R4+URZ], R5 ;  /* 0x00000005040075a7 */ /* 0x000ee4000800017f */
[----:B---3--:R-:W-:Y:S05]  /*263b0*/  @!P0 BRA `(.L_x_994) ;  /* 0x0000002400948947 */ /* 0x008fea0003800000 */
.L_x_1089:
[----:B------:R-:W-:-:S07]  /*263c0*/  IMAD R3, R3, 0x8, R0 ;  /* 0x0000000803037824 */ /* 0x000fce00078e0200 */
.L_x_995:
[----:B----4-:R4:W0:Y:S02]  /*263d0*/  SYNCS.PHASECHK.TRANS64.TRYWAIT P0, [R3+URZ], R2 ;  /* 0x00000002030075a7 */ /* 0x010824000800017f */
[----:B0-----:R-:W-:Y:S05]  /*263e0*/  @!P0 NANOSLEEP.SYNCS 0x989680 ;  /* 0x009896800000895d */ /* 0x001fea0003900000 */
[----:B------:R-:W0:Y:S02]  /*263f0*/  @!P0 SYNCS.PHASECHK.TRANS64 P0, [R3+URZ], R2 ;  /* 0x00000002030085a7 */ /* 0x000e24000800007f */
[----:B0-----:R-:W-:Y:S05]  /*26400*/  @!P0 BRA `(.L_x_995) ;  /* 0xfffffffc00f08947 */ /* 0x001fea000383ffff */
.L_x_624:
[----:B------:R-:W-:Y:S05]  /*26410*/  BSYNC B9 ;  /* 0x0000000000097941 */ /* 0x000fea0003800000 */
.L_x_621:
[----:B------:R-:W-:Y:S05]  /*26420*/  EXIT ;  /* 0x000000000000794d */ /* 0x000fea0003800000 */
.L_x_642:
[----:B0-----:R0:W1:Y:S02]  /*26430*/  SYNCS.PHASECHK.TRANS64.TRYWAIT P5, [R43+URZ+0x36890], R100 ;  /* 0x036890642b0075a7 */ /* 0x00106400080a017f */
[----:B-1----:R-:W-:Y:S05]  /*26440*/  @!P5 NANOSLEEP.SYNCS 0x989680 ;  /* 0x009896800000d95d */ /* 0x002fea0003900000 */
[----:B------:R-:W1:Y:S02]  /*26450*/  @!P5 SYNCS.PHASECHK.TRANS64 P5, [R43+URZ+0x36890], R100 ;  /* 0x036890642b00d5a7 */ /* 0x000e6400080a007f */
[----:B-1----:R-:W-:Y:S05]  /*26460*/  @!P5 BRA `(.L_x_642) ;  /* 0xfffffffc00f0d947 */ /* 0x002fea000383ffff */
[----:B------:R-:W-:Y:S05]  /*26470*/  BRA `(.L_x_996) ;  /* 0xfffffdd400347947 */ /* 0x000fea000383ffff */
.L_x_696:
[----:B-1----:R1:W3:Y:S02]  /*26480*/  SYNCS.PHASECHK.TRANS64.TRYWAIT P5, [R43+URZ+0x36890], R100 ;  /* 0x036890642b0075a7 */ /* 0x0022e400080a017f */
[----:B---3--:R-:W-:Y:S05]  /*26490*/  @!P5 NANOSLEEP.SYNCS 0x989680 ;  /* 0x009896800000d95d */ /* 0x008fea0003900000 */
[----:B------:R-:W3:Y:S02]  /*264a0*/  @!P5 SYNCS.PHASECHK.TRANS64 P5, [R43+URZ+0x36890], R100 ;  /* 0x036890642b00d5a7 */ /* 0x000ee400080a007f */
[----:B---3--:R-:W-:Y:S05]  /*264b0*/  @!P5 BRA `(.L_x_696) ;  /* 0xfffffffc00f0d947 */ /* 0x008fea000383ffff */
[----:B------:R-:W-:Y:S05]  /*264c0*/  BRA `(.L_x_997) ;  /* 0xfffffe0800887947 */ /* 0x000fea000383ffff */
.L_x_721:
[----:B-1----:R1:W2:Y:S02]  /*264d0*/  SYNCS.PHASECHK.TRANS64.TRYWAIT P3, [R43+URZ+0x36890], R100 ;  /* 0x036890642b0075a7 */ /* 0x0022a4000806017f */
[----:B--2---:R-:W-:Y:S05]  /*264e0*/  @!P3 NANOSLEEP.SYNCS 0x989680 ;  /* 0x009896800000b95d */ /* 0x004fea0003900000 */
[----:B------:R-:W2:Y:S02]  /*264f0*/  @!P3 SYNCS.PHASECHK.TRANS64 P3, [R43+URZ+0x36890], R100 ;  /* 0x036890642b00b5a7 */ /* 0x000ea4000806007f */
[----:B--2---:R-:W-:Y:S05]  /*26500*/  @!P3 BRA `(.L_x_721) ;  /* 0xfffffffc00f0b947 */ /* 0x004fea000383ffff */
[----:B------:R-:W-:Y:S05]  /*26510*/  BRA `(.L_x_998) ;  /* 0xfffffe3c00387947 */ /* 0x000fea000383ffff */
.L_x_727:
[----:B0-----:R0:W1:Y:S02]  /*26520*/  SYNCS.PHASECHK.TRANS64.TRYWAIT P2, [R43+URZ+0x368b0], R100 ;  /* 0x0368b0642b0075a7 */ /* 0x001064000804017f */
[----:B-1----:R-:W-:Y:S05]  /*26530*/  @!P2 NANOSLEEP.SYNCS 0x989680 ;  /* 0x009896800000a95d */ /* 0x002fea0003900000 */
[----:B------:R-:W1:Y:S02]  /*26540*/  @!P2 SYNCS.PHASECHK.TRANS64 P2, [R43+URZ+0x368b0], R100 ;  /* 0x0368b0642b00a5a7 */ /* 0x000e64000804007f */
[----:B-1----:R-:W-:Y:S05]  /*26550*/  @!P2 BRA `(.L_x_727) ;  /* 0xfffffffc00f0a947 */ /* 0x002fea000383ffff */
[----:B------:R-:W-:Y:S05]  /*26560*/  BRA `(.L_x_999) ;  /* 0xfffffe4000507947 */ /* 0x000fea000383ffff */
.L_x_745:
[----:B------:R-:W-:Y:S01]  /*26570*/  BSSY B1, `(.L_x_1000) ;  /* 0x0000008000017945 */ /* 0x000fe20003800000 */
[----:B------:R-:W-:Y:S02]  /*26580*/  IMAD.MOV.U32 R13, RZ, RZ, R25 ;  /* 0x000000ffff0d7224 */ /* 0x000fe400078e0019 */
[----:B------:R-:W-:Y:S02]  /*26590*/  IMAD.MOV.U32 R12, RZ, RZ, RZ ;  /* 0x000000ffff0c7224 */ /* 0x000fe400078e00ff */
[----:B------:R-:W-:Y:S02]  /*265a0*/  IMAD.MOV.U32 R11, RZ, RZ, 0x1c1f ;  /* 0x00001c1fff0b7424 */ /* 0x000fe400078e00ff */
[----:B------:R-:W-:-:S07]  /*265b0*/  IMAD.MOV.U32 R15, RZ, RZ, -0x1 ;  /* 0xffffffffff0f7424 */ /* 0x000fce00078e00ff */
[----:B------:R-:W-:Y:S05]  /*265c0*/  WARPSYNC.COLLECTIVE R15, `(.L_x_1001) ;  /* 0x000000000f087348 */ /* 0x000fea0003c00000 */
[----:B------:R0:W1:Y:S02]  /*265d0*/  SHFL.IDX P6, R14, R13, R12, R11 ;  /* 0x0000000c0d0e7389 */ /* 0x00006400000c000b */
[----:B01----:R-:W-:Y:S01]  /*265e0*/  ENDCOLLECTIVE ;  /* 0x000000000000791b */ /* 0x003fe20003800000 */
.L_x_1001:
[----:B------:R-:W-:Y:S05]  /*265f0*/  BSYNC B1 ;  /* 0x0000000000017941 */ /* 0x000fea0003800000 */
.L_x_1000:
[----:B------:R-:W-:Y:S02]  /*26600*/  IMAD.MOV.U32 R13, RZ, RZ, R24 ;  /* 0x000000ffff0d7224 */ /* 0x000fe400078e0018 */
[----:B------:R-:W-:Y:S02]  /*26610*/  IMAD.MOV.U32 R12, RZ, RZ, RZ ;  /* 0x000000ffff0c7224 */ /* 0x000fe400078e00ff */
[----:B------:R-:W-:Y:S02]  /*26620*/  IMAD.MOV.U32 R11, RZ, RZ, 0x1c1f ;  /* 0x00001c1fff0b7424 */ /* 0x000fe400078e00ff */
[----:B------:R-:W-:Y:S02]  /*26630*/  IMAD.MOV.U32 R15, RZ, RZ, -0x1 ;  /* 0xffffffffff0f7424 */ /* 0x000fe400078e00ff */
[----:B------:R-:W-:-:S07]  /*26640*/  IMAD.MOV.U32 R0, RZ, RZ, R14 ;  /* 0x000000ffff007224 */ /* 0x000fce00078e000e */
[----:B------:R-:W-:Y:S05]  /*26650*/  WARPSYNC.COLLECTIVE R15, `(.L_x_1002) ;  /* 0x000000000f087348 */ /* 0x000fea0003c00000 */
[----:B------:R0:W1:Y:S02]  /*26660*/  SHFL.IDX P6, R14, R13, R12, R11 ;  /* 0x0000000c0d0e7389 */ /* 0x00006400000c000b */
[----:B01----:R-:W-:Y:S01]  /*26670*/  ENDCOLLECTIVE ;  /* 0x000000000000791b */ /* 0x003fe20003800000 */
.L_x_1002:
[----:B------:R-:W-:Y:S02]  /*26680*/  IMAD.MOV.U32 R13, RZ, RZ, R27 ;  /* 0x000000ffff0d7224 */ /* 0x000fe400078e001b */
[----:B------:R-:W-:-:S07]  /*26690*/  IMAD.MOV.U32 R3, RZ, RZ, R14 ;  /* 0x000000ffff037224 */ /* 0x000fce00078e000e */
[----:B------:R-:W-:Y:S05]  /*266a0*/  WARPSYNC.COLLECTIVE R15, `(.L_x_1003) ;  /* 0x000000000f087348 */ /* 0x000fea0003c00000 */
[----:B------:R0:W1:Y:S02]  /*266b0*/  SHFL.IDX P6, R14, R13, R12, R11 ;  /* 0x0000000c0d0e7389 */ /* 0x00006400000c000b */
[----:B01----:R-:W-:Y:S01]  /*266c0*/  ENDCOLLECTIVE ;  /* 0x000000000000791b */ /* 0x003fe20003800000 */
.L_x_1003:
[----:B------:R-:W-:Y:S02]  /*266d0*/  IMAD.MOV.U32 R13, RZ, RZ, R26 ;  /* 0x000000ffff0d7224 */ /* 0x000fe400078e001a */
[----:B------:R-:W-:-:S07]  /*266e0*/  IMAD.MOV.U32 R4, RZ, RZ, R14 ;  /* 0x000000ffff047224 */ /* 0x000fce00078e000e */
[----:B------:R-:W-:Y:S05]  /*266f0*/  WARPSYNC.COLLECTIVE R15, `(.L_x_1004) ;  /* 0x000000000f087348 */ /* 0x000fea0003c00000 */
[----:B------:R0:W1:Y:S02]  /*26700*/  SHFL.IDX P6, R14, R13, R12, R11 ;  /* 0x0000000c0d0e7389 */ /* 0x00006400000c000b */
[----:B01----:R-:W-:Y:S01]  /*26710*/  ENDCOLLECTIVE ;  /* 0x000000000000791b */ /* 0x003fe20003800000 */
.L_x_1004:
[----:B------:R-:W-:Y:S05]  /*26720*/  BRA `(.L_x_1005) ;  /* 0xfffffe4c00e47947 */ /* 0x000fea000383ffff */
.L_x_749:
[----:B0-----:R0:W1:Y:S02]  /*26730*/  SYNCS.PHASECHK.TRANS64.TRYWAIT P0, [R16+URZ+0x36800], R7 ;  /* 0x03680007100075a7 */ /* 0x001064000800017f */
[----:B-1----:R-:W-:Y:S05]  /*26740*/  @!P0 NANOSLEEP.SYNCS 0x989680 ;  /* 0x009896800000895d */ /* 0x002fea0003900000 */
[----:B------:R-:W1:Y:S02]  /*26750*/  @!P0 SYNCS.PHASECHK.TRANS64 P0, [R16+URZ+0x36800], R7 ;  /* 0x03680007100085a7 */ /* 0x000e64000800007f */
[----:B-1----:R-:W-:Y:S05]  /*26760*/  @!P0 BRA `(.L_x_749) ;  /* 0xfffffffc00f08947 */ /* 0x002fea000383ffff */
[----:B------:R-:W-:Y:S05]  /*26770*/  BRA `(.L_x_1006) ;  /* 0xfffffe5800747947 */ /* 0x000fea000383ffff */
.L_x_773:
        /* <DEDUP_REMOVED lines=8> */
.L_x_1008:
[----:B------:R-:W-:Y:S05]  /*26800*/  BSYNC B1 ;  /* 0x0000000000017941 */ /* 0x000fea0003800000 */
.L_x_1007:
        /* <DEDUP_REMOVED lines=8> */
.L_x_1009:
[----:B------:R-:W-:Y:S02]  /*26890*/  IMAD.MOV.U32 R41, RZ, RZ, R3 ;  /* 0x000000ffff297224 */ /* 0x000fe400078e0003 */
[----:B------:R-:W-:Y:S02]  /*268a0*/  IMAD.MOV.U32 R13, RZ, RZ, R27 ;  /* 0x000000ffff0d7224 */ /* 0x000fe400078e001b */
[----:B------:R-:W-:-:S07]  /*268b0*/  IMAD.MOV.U32 R0, RZ, RZ, R14 ;  /* 0x000000ffff007224 */ /* 0x000fce00078e000e */
[----:B------:R-:W-:Y:S05]  /*268c0*/  WARPSYNC.COLLECTIVE R15, `(.L_x_1010) ;  /* 0x000000000f087348 */ /* 0x000fea0003c00000 */
[----:B------:R0:W1:Y:S02]  /*268d0*/  SHFL.IDX P6, R14, R13, R12, R11 ;  /* 0x0000000c0d0e7389 */ /* 0x00006400000c000b */
[----:B01----:R-:W-:Y:S01]  /*268e0*/  ENDCOLLECTIVE ;  /* 0x000000000000791b */ /* 0x003fe20003800000 */
.L_x_1010:
[----:B------:R-:W-:Y:S02]  /*268f0*/  IMAD.MOV.U32 R40, RZ, RZ, R0 ;  /* 0x000000ffff287224 */ /* 0x000fe400078e0000 */
[----:B------:R-:W-:Y:S02]  /*26900*/  IMAD.MOV.U32 R13, RZ, RZ, R26 ;  /* 0x000000ffff0d7224 */ /* 0x000fe400078e001a */
[----:B------:R-:W-:-:S07]  /*26910*/  IMAD.MOV.U32 R5, RZ, RZ, R14 ;  /* 0x000000ffff057224 */ /* 0x000fce00078e000e */
[----:B------:R-:W-:Y:S05]  /*26920*/  WARPSYNC.COLLECTIVE R15, `(.L_x_1011) ;  /* 0x000000000f087348 */ /* 0x000fea0003c00000 */
[----:B------:R0:W1:Y:S02]  /*26930*/  SHFL.IDX P6, R14, R13, R12, R11 ;  /* 0x0000000c0d0e7389 */ /* 0x00006400000c000b */
[----:B01----:R-:W-:Y:S01]  /*26940*/  ENDCOLLECTIVE ;  /* 0x000000000000791b */ /* 0x003fe20003800000 */
.L_x_1011:
[----:B------:R-:W-:Y:S05]  /*26950*/  BRA `(.L_x_1012) ;  /* 0xfffffe7800207947 */ /* 0x000fea000383ffff */
.L_x_777:
[----:B0-----:R0:W1:Y:S02]  /*26960*/  SYNCS.PHASECHK.TRANS64.TRYWAIT P0, [R16+URZ+0x36800], R5 ;  /* 0x03680005100075a7 */ /* 0x001064000800017f */
[----:B-1----:R-:W-:Y:S05]  /*26970*/  @!P0 NANOSLEEP.SYNCS 0x989680 ;  /* 0x009896800000895d */ /* 0x002fea0003900000 */
[----:B------:R-:W1:Y:S02]  /*26980*/  @!P0 SYNCS.PHASECHK.TRANS64 P0, [R16+URZ+0x36800], R5 ;  /* 0x03680005100085a7 */ /* 0x000e64000800007f */
[----:B-1----:R-:W-:Y:S05]  /*26990*/  @!P0 BRA `(.L_x_777) ;  /* 0xfffffffc00f08947 */ /* 0x002fea000383ffff */
[----:B------:R-:W-:Y:S05]  /*269a0*/  BRA `(.L_x_1013) ;  /* 0xfffffe8000147947 */ /* 0x000fea000383ffff */
.L_x_791:
[----:B-1----:R1:W2:Y:S02]  /*269b0*/  SYNCS.PHASECHK.TRANS64.TRYWAIT P2, [R3+URZ+0x36830], R0 ;  /* 0x03683000030075a7 */ /* 0x0022a4000804017f */
[----:B--2---:R-:W-:Y:S05]  /*269c0*/  @!P2 NANOSLEEP.SYNCS 0x989680 ;  /* 0x009896800000a95d */ /* 0x004fea0003900000 */
[----:B------:R-:W2:Y:S02]  /*269d0*/  @!P2 SYNCS.PHASECHK.TRANS64 P2, [R3+URZ+0x36830], R0 ;  /* 0x036830000300a5a7 */ /* 0x000ea4000804007f */
[----:B--2---:R-:W-:Y:S05]  /*269e0*/  @!P2 BRA `(.L_x_791) ;  /* 0xfffffffc00f0a947 */ /* 0x004fea000383ffff */
[----:B------:R-:W-:Y:S05]  /*269f0*/  BRA `(.L_x_790) ;  /* 0xfffffea400347947 */ /* 0x000fea000383ffff */
.L_x_798:
[----:B-1----:R1:W2:Y:S02]  /*26a00*/  SYNCS.PHASECHK.TRANS64.TRYWAIT P2, [R11+URZ+0x36830], R4 ;  /* 0x036830040b0075a7 */ /* 0x0022a4000804017f */
[----:B--2---:R-:W-:Y:S05]  /*26a10*/  @!P2 NANOSLEEP.SYNCS 0x989680 ;  /* 0x009896800000a95d */ /* 0x004fea0003900000 */
[----:B------:R-:W2:Y:S02]  /*26a20*/  @!P2 SYNCS.PHASECHK.TRANS64 P2, [R11+URZ+0x36830], R4 ;  /* 0x036830040b00a5a7 */ /* 0x000ea4000804007f */
[----:B--2---:R-:W-:Y:S05]  /*26a30*/  @!P2 BRA `(.L_x_798) ;  /* 0xfffffffc00f0a947 */ /* 0x004fea000383ffff */
[----:B------:R-:W-:Y:S05]  /*26a40*/  BRA `(.L_x_797) ;  /* 0xfffffef8001c7947 */ /* 0x000fea000383ffff */
.L_x_803:
[----:B-1----:R1:W2:Y:S02]  /*26a50*/  SYNCS.PHASECHK.TRANS64.TRYWAIT P2, [R9+URZ+0x36850], R0 ;  /* 0x03685000090075a7 */ /* 0x0022a4000804017f */
[----:B--2---:R-:W-:Y:S05]  /*26a60*/  @!P2 NANOSLEEP.SYNCS 0x989680 ;  /* 0x009896800000a95d */ /* 0x004fea0003900000 */
[----:B------:R-:W2:Y:S02]  /*26a70*/  @!P2 SYNCS.PHASECHK.TRANS64 P2, [R9+URZ+0x36850], R0 ;  /* 0x036850000900a5a7 */ /* 0x000ea4000804007f */
[----:B--2---:R-:W-:Y:S05]  /*26a80*/  @!P2 BRA `(.L_x_803) ;  /* 0xfffffffc00f0a947 */ /* 0x004fea000383ffff */
[----:B------:R-:W-:Y:S05]  /*26a90*/  BRA `(.L_x_802) ;  /* 0xffffff2c00b87947 */ /* 0x000fea000383ffff */
.L_x_809:
[----:B-1----:R1:W2:Y:S02]  /*26aa0*/  SYNCS.PHASECHK.TRANS64.TRYWAIT P0, [R6+URZ+0x36850], R3 ;  /* 0x03685003060075a7 */ /* 0x0022a4000800017f */
[----:B--2---:R-:W-:Y:S05]  /*26ab0*/  @!P0 NANOSLEEP.SYNCS 0x989680 ;  /* 0x009896800000895d */ /* 0x004fea0003900000 */
[----:B------:R-:W2:Y:S02]  /*26ac0*/  @!P0 SYNCS.PHASECHK.TRANS64 P0, [R6+URZ+0x36850], R3 ;  /* 0x03685003060085a7 */ /* 0x000ea4000800007f */
[----:B--2---:R-:W-:Y:S05]  /*26ad0*/  @!P0 BRA `(.L_x_809) ;  /* 0xfffffffc00f08947 */ /* 0x004fea000383ffff */
[----:B------:R-:W-:Y:S05]  /*26ae0*/  BRA `(.L_x_808) ;  /* 0xffffff4800b07947 */ /* 0x000fea000383ffff */
.L_x_845:
        /* <DEDUP_REMOVED lines=11> */
.L_x_1015:
[----:B------:R-:W-:Y:S05]  /*26ba0*/  BSYNC B1 ;  /* 0x0000000000017941 */ /* 0x000fea0003800000 */
.L_x_1014:
[----:B------:R-:W-:Y:S05]  /*26bb0*/  BRA `(.L_x_1016) ;  /* 0xffffff8c00887947 */ /* 0x000fea000383ffff */
.L_x_847:
[----:B------:R-:W-:Y:S01]  /*26bc0*/  BSSY B1, `(.L_x_1017) ;  /* 0x0000006000017945 */ /* 0x000fe20003800000 */
[----:B------:R-:W-:-:S07]  /*26bd0*/  IMAD.MOV.U32 R15, RZ, RZ, -0x1 ;  /* 0xffffffffff0f7424 */ /* 0x000fce00078e00ff */
[----:B01----:R-:W-:Y:S05]  /*26be0*/  WARPSYNC.COLLECTIVE R15, `(.L_x_1018) ;  /* 0x000000000f0c7348 */ /* 0x003fea0003c00000 */
[----:B------:R-:W-:Y:S02]  /*26bf0*/  ELECT P6, UR62, PT ;  /* 0x00000000003e782f */ /* 0x000fe400038c0000 */
[----:B------:R-:W-:Y:S01]  /*26c00*/  MOV R14, UR62 ;  /* 0x0000003e000e7c02 */ /* 0x000fe20008000f00 */
[----:B01----:R-:W-:Y:S10]  /*26c10*/  ENDCOLLECTIVE ;  /* 0x000000000000791b */ /* 0x003ff40003800000 */
.L_x_1018:
[----:B------:R-:W-:Y:S05]  /*26c20*/  BSYNC B1 ;  /* 0x0000000000017941 */ /* 0x000fea0003800000 */
.L_x_1017:
[----:B------:R-:W-:Y:S05]  /*26c30*/  BRA `(.L_x_846) ;  /* 0xffffff8c00807947 */ /* 0x000fea000383ffff */
.L_x_849:
[----:B0-----:R-:W2:Y:S02]  /*26c40*/  LDL R3, [R1+0x4] ;  /* 0x0000040001037983 */ /* 0x001ea40000100800 */
[----:B--2---:R0:W2:Y:S02]  /*26c50*/  SYNCS.PHASECHK.TRANS64.TRYWAIT P0, [R3+URZ+0x36820], R2 ;  /* 0x03682002030075a7 */ /* 0x0040a4000800017f */
[----:B--2---:R-:W-:Y:S05]  /*26c60*/  @!P0 NANOSLEEP.SYNCS 0x989680 ;  /* 0x009896800000895d */ /* 0x004fea0003900000 */
[----:B------:R-:W2:Y:S02]  /*26c70*/  @!P0 SYNCS.PHASECHK.TRANS64 P0, [R3+URZ+0x36820], R2 ;  /* 0x03682002030085a7 */ /* 0x000ea4000800007f */
[----:B--2---:R-:W-:Y:S05]  /*26c80*/  @!P0 BRA `(.L_x_849) ;  /* 0xfffffffc00ec8947 */ /* 0x004fea000383ffff */
[----:B------:R-:W-:Y:S05]  /*26c90*/  BRA `(.L_x_1019) ;  /* 0xffffff8c00907947 */ /* 0x000fea000383ffff */
.L_x_853:
[----:B0-----:R0:W2:Y:S02]  /*26ca0*/  SYNCS.PHASECHK.TRANS64.TRYWAIT P0, [R4+URZ+0x368a0], R8 ;  /* 0x0368a008040075a7 */ /* 0x0010a4000800017f */
[----:B--2---:R-:W-:Y:S05]  /*26cb0*/  @!P0 NANOSLEEP.SYNCS 0x989680 ;  /* 0x009896800000895d */ /* 0x004fea0003900000 */
[----:B------:R-:W2:Y:S02]  /*26cc0*/  @!P0 SYNCS.PHASECHK.TRANS64 P0, [R4+URZ+0x368a0], R8 ;  /* 0x0368a008040085a7 */ /* 0x000ea4000800007f */
[----:B--2---:R-:W-:Y:S05]  /*26cd0*/  @!P0 BRA `(.L_x_853) ;  /* 0xfffffffc00f08947 */ /* 0x004fea000383ffff */
[----:B------:R-:W-:Y:S05]  /*26ce0*/  BRA `(.L_x_1020) ;  /* 0xffffff8c00b47947 */ /* 0x000fea000383ffff */
.L_x_860:
[----:B--2---:R2:W3:Y:S02]  /*26cf0*/  SYNCS.PHASECHK.TRANS64.TRYWAIT P0, [R4+URZ+0x368c0], R8 ;  /* 0x0368c008040075a7 */ /* 0x0044e4000800017f */
[----:B---3--:R-:W-:Y:S05]  /*26d00*/  @!P0 NANOSLEEP.SYNCS 0x989680 ;  /* 0x009896800000895d */ /* 0x008fea0003900000 */
[----:B------:R-:W3:Y:S02]  /*26d10*/  @!P0 SYNCS.PHASECHK.TRANS64 P0, [R4+URZ+0x368c0], R8 ;  /* 0x0368c008040085a7 */ /* 0x000ee4000800007f */
[----:B---3--:R-:W-:Y:S05]  /*26d20*/  @!P0 BRA `(.L_x_860) ;  /* 0xfffffffc00f08947 */ /* 0x008fea000383ffff */
[----:B------:R-:W-:Y:S05]  /*26d30*/  BRA `(.L_x_1021) ;  /* 0xffffff9000b87947 */ /* 0x000fea000383ffff */
.L_x_869:
[----:B0-----:R0:W2:Y:S02]  /*26d40*/  SYNCS.PHASECHK.TRANS64.TRYWAIT P1, [R6+URZ+0x368a0], R5 ;  /* 0x0368a005060075a7 */ /* 0x0010a4000802017f */
[----:B--2---:R-:W-:Y:S05]  /*26d50*/  @!P1 NANOSLEEP.SYNCS 0x989680 ;  /* 0x009896800000995d */ /* 0x004fea0003900000 */
[----:B------:R-:W2:Y:S02]  /*26d60*/  @!P1 SYNCS.PHASECHK.TRANS64 P1, [R6+URZ+0x368a0], R5 ;  /* 0x0368a005060095a7 */ /* 0x000ea4000802007f */
[----:B--2---:R-:W-:Y:S05]  /*26d70*/  @!P1 BRA `(.L_x_869) ;  /* 0xfffffffc00f09947 */ /* 0x004fea000383ffff */
[----:B------:R-:W-:Y:S05]  /*26d80*/  BRA `(.L_x_1022) ;  /* 0xffffff9800087947 */ /* 0x000fea000383ffff */
.L_x_876:
[----:B--2---:R2:W3:Y:S02]  /*26d90*/  SYNCS.PHASECHK.TRANS64.TRYWAIT P1, [R6+URZ+0x368c0], R5 ;  /* 0x0368c005060075a7 */ /* 0x0044e4000802017f */
[----:B---3--:R-:W-:Y:S05]  /*26da0*/  @!P1 NANOSLEEP.SYNCS 0x989680 ;  /* 0x009896800000995d */ /* 0x008fea0003900000 */
[----:B------:R-:W3:Y:S02]  /*26db0*/  @!P1 SYNCS.PHASECHK.TRANS64 P1, [R6+URZ+0x368c0], R5 ;  /* 0x0368c005060095a7 */ /* 0x000ee4000802007f */
[----:B---3--:R-:W-:Y:S05]  /*26dc0*/  @!P1 BRA `(.L_x_876) ;  /* 0xfffffffc00f09947 */ /* 0x008fea000383ffff */
[----:B------:R-:W-:Y:S05]  /*26dd0*/  BRA `(.L_x_1023) ;  /* 0xffffff9c00087947 */ /* 0x000fea000383ffff */
.L_x_891:
        /* <DEDUP_REMOVED lines=11> */
.L_x_1025:
[----:B------:R-:W-:Y:S05]  /*26e90*/  BSYNC B0 ;  /* 0x0000000000007941 */ /* 0x000fea0003800000 */
.L_x_1024:
[----:B------:R-:W-:Y:S05]  /*26ea0*/  BRA `(.L_x_1026) ;  /* 0xffffffa400b47947 */ /* 0x000fea000383ffff */
.L_x_893:
[----:B------:R-:W-:Y:S01]  /*26eb0*/  BSSY B0, `(.L_x_1027) ;  /* 0x0000006000007945 */ /* 0x000fe20003800000 */
[----:B------:R-:W-:-:S07]  /*26ec0*/  IMAD.MOV.U32 R15, RZ, RZ, -0x1 ;  /* 0xffffffffff0f7424 */ /* 0x000fce00078e00ff */
[----:B01----:R-:W-:Y:S05]  /*26ed0*/  WARPSYNC.COLLECTIVE R15, `(.L_x_1028) ;  /* 0x000000000f0c7348 */ /* 0x003fea0003c00000 */
[----:B------:R-:W-:Y:S02]  /*26ee0*/  ELECT P6, UR62, PT ;  /* 0x00000000003e782f */ /* 0x000fe400038c0000 */
[----:B------:R-:W-:Y:S01]  /*26ef0*/  MOV R14, UR62 ;  /* 0x0000003e000e7c02 */ /* 0x000fe20008000f00 */
[----:B01----:R-:W-:Y:S10]  /*26f00*/  ENDCOLLECTIVE ;  /* 0x000000000000791b */ /* 0x003ff40003800000 */
.L_x_1028:
[----:B------:R-:W-:Y:S05]  /*26f10*/  BSYNC B0 ;  /* 0x0000000000007941 */ /* 0x000fea0003800000 */
.L_x_1027:
[----:B------:R-:W-:Y:S05]  /*26f20*/  BRA `(.L_x_1029) ;  /* 0xffffffa400c07947 */ /* 0x000fea000383ffff */
.L_x_895:
[----:B0-----:R0:W2:Y:S02]  /*26f30*/  SYNCS.PHASECHK.TRANS64.TRYWAIT P0, [R0+URZ+0x36840], R2 ;  /* 0x03684002000075a7 */ /* 0x0010a4000800017f */
[----:B--2---:R-:W-:Y:S05]  /*26f40*/  @!P0 NANOSLEEP.SYNCS 0x989680 ;  /* 0x009896800000895d */ /* 0x004fea0003900000 */
[----:B------:R-:W2:Y:S02]  /*26f50*/  @!P0 SYNCS.PHASECHK.TRANS64 P0, [R0+URZ+0x36840], R2 ;  /* 0x03684002000085a7 */ /* 0x000ea4000800007f */
[----:B--2---:R-:W-:Y:S05]  /*26f60*/  @!P0 BRA `(.L_x_895) ;  /* 0xfffffffc00f08947 */ /* 0x004fea000383ffff */
[----:B------:R-:W-:Y:S05]  /*26f70*/  BRA `(.L_x_1030) ;  /* 0xffffffa8002c7947 */ /* 0x000fea000383ffff */
.L_x_899:
[----:B------:R0:W5:Y:S01]  /*26f80*/  LDL.LU R8, [R1+0x50] ;  /* 0x0000500001087983 */ /* 0x0001620000300800 */
[----:B------:R-:W-:Y:S02]  /*26f90*/  IMAD.MOV.U32 R13, RZ, RZ, R3 ;  /* 0x000000ffff0d7224 */ /* 0x000fe400078e0003 */
[----:B------:R-:W-:Y:S02]  /*26fa0*/  IMAD.MOV.U32 R12, RZ, RZ, RZ ;  /* 0x000000ffff0c7224 */ /* 0x000fe400078e00ff */
[----:B------:R-:W-:Y:S02]  /*26fb0*/  IMAD.MOV.U32 R11, RZ, RZ, 0x181f ;  /* 0x0000181fff0b7424 */ /* 0x000fe400078e00ff */
[----:B------:R-:W-:-:S07]  /*26fc0*/  IMAD.MOV.U32 R15, RZ, RZ, -0x1 ;  /* 0xffffffffff0f7424 */ /* 0x000fce00078e00ff */
[----:B0----5:R-:W-:Y:S05]  /*26fd0*/  WARPSYNC.COLLECTIVE R15, `(.L_x_1031) ;  /* 0x000000000f087348 */ /* 0x021fea0003c00000 */
[----:B------:R1:W2:Y:S02]  /*26fe0*/  SHFL.IDX P6, R14, R13, R12, R11 ;  /* 0x0000000c0d0e7389 */ /* 0x0002a400000c000b */
[----:B012--5:R-:W-:Y:S01]  /*26ff0*/  ENDCOLLECTIVE ;  /* 0x000000000000791b */ /* 0x027fe20003800000 */
.L_x_1031:
[----:B------:R-:W-:Y:S02]  /*27000*/  IMAD.MOV.U32 R13, RZ, RZ, R4 ;  /* 0x000000ffff0d7224 */ /* 0x000fe400078e0004 */
[----:B------:R-:W-:-:S07]  /*27010*/  IMAD.MOV.U32 R6, RZ, RZ, R14 ;  /* 0x000000ffff067224 */ /* 0x000fce00078e000e */
[----:B------:R-:W-:Y:S05]  /*27020*/  WARPSYNC.COLLECTIVE R15, `(.L_x_1032) ;  /* 0x000000000f087348 */ /* 0x000fea0003c00000 */
[----:B------:R0:W1:Y:S02]  /*27030*/  SHFL.IDX P6, R14, R13, R12, R11 ;  /* 0x0000000c0d0e7389 */ /* 0x00006400000c000b */
[----:B01----:R-:W-:Y:S01]  /*27040*/  ENDCOLLECTIVE ;  /* 0x000000000000791b */ /* 0x003fe20003800000 */
.L_x_1032:
        /* <DEDUP_REMOVED lines=8> */
.L_x_1033:
[----:B------:R-:W-:Y:S02]  /*270d0*/  IMAD.MOV.U32 R13, RZ, RZ, R4 ;  /* 0x000000ffff0d7224 */ /* 0x000fe400078e0004 */
[----:B------:R-:W-:-:S07]  /*270e0*/  IMAD.MOV.U32 R9, RZ, RZ, R14 ;  /* 0x000000ffff097224 */ /* 0x000fce00078e000e */
[----:B------:R-:W-:Y:S05]  /*270f0*/  WARPSYNC.COLLECTIVE R15, `(.L_x_1034) ;  /* 0x000000000f087348 */ /* 0x000fea0003c00000 */
[----:B------:R0:W1:Y:S02]  /*27100*/  SHFL.IDX P6, R14, R13, R12, R11 ;  /* 0x0000000c0d0e7389 */ /* 0x00006400000c000b */
[----:B01----:R-:W-:Y:S01]  /*27110*/  ENDCOLLECTIVE ;  /* 0x000000000000791b */ /* 0x003fe20003800000 */
.L_x_1034:
[----:B------:R-:W-:-:S04]  /*27120*/  LOP3.LUT R8, R8, 0x7f, RZ, 0xc0, !PT ;  /* 0x0000007f08087812 */ /* 0x000fc800078ec0ff */
[----:B------:R-:W-:-:S05]  /*27130*/  SHF.R.U32.HI R5, RZ, 0x3, R8 ;  /* 0x00000003ff057819 */ /* 0x000fca0000011608 */
[----:B------:R-:W-:Y:S02]  /*27140*/  IMAD.IADD R0, R5, 0x1, R17 ;  /* 0x0000000105007824 */ /* 0x000fe400078e0211 */
[----:B------:R-:W0:Y:S01]  /*27150*/  S2R R17, SR_TID.X ;  /* 0x0000000000117919 */ /* 0x000e220000002100 */
[----:B------:R-:W-:Y:S02]  /*27160*/  IMAD.MOV.U32 R13, RZ, RZ, R3 ;  /* 0x000000ffff0d7224 */ /* 0x000fe400078e0003 */
[C---:B------:R-:W-:Y:S01]  /*27170*/  ISETP.GE.AND P3, PT, R0.reuse, R2, PT ;  /* 0x000000020000720c */ /* 0x040fe20003f66270 */
[----:B------:R-:W-:Y:S02]  /*27180*/  VIADD R5, R0, 0x10 ;  /* 0x0000001000057836 */ /* 0x000fe40000000000 */
[----:B------:R-:W-:Y:S02]  /*27190*/  IMAD.MOV.U32 R12, RZ, RZ, 0x2 ;  /* 0x00000002ff0c7424 */ /* 0x000fe400078e00ff */
[----:B0-----:R-:W-:-:S05]  /*271a0*/  IMAD.SHL.U32 R17, R17, 0x8, RZ ;  /* 0x0000000811117824 */ /* 0x001fca00078e00ff */
[----:B------:R-:W-:-:S04]  /*271b0*/  LOP3.LUT R17, R17, 0x38, RZ, 0xc0, !PT ;  /* 0x0000003811117812 */ /* 0x000fc800078ec0ff */
        /* <DEDUP_REMOVED lines=16> */
.L_x_1035:
        /* <DEDUP_REMOVED lines=9> */
.L_x_1036:
        /* <DEDUP_REMOVED lines=14> */
.L_x_1037:
        /* <DEDUP_REMOVED lines=17> */
.L_x_1038:
[----:B------:R-:W-:Y:S02]  /*27540*/  IMAD.MOV.U32 R13, RZ, RZ, R3 ;  /* 0x000000ffff0d7224 */ /* 0x000fe400078e0003 */
[----:B------:R-:W-:Y:S02]  /*27550*/  IMAD.MOV.U32 R12, RZ, RZ, 0x4 ;  /* 0x00000004ff0c7424 */ /* 0x000fe400078e00ff */
[----:B------:R-:W-:-:S07]  /*27560*/  IMAD.MOV.U32 R5, RZ, RZ, R14 ;  /* 0x000000ffff057224 */ /* 0x000fce00078e000e */
[----:B------:R-:W-:Y:S05]  /*27570*/  WARPSYNC.COLLECTIVE R15, `(.L_x_1039) ;  /* 0x000000000f087348 */ /* 0x000fea0003c00000 */
[----:B------:R0:W1:Y:S02]  /*27580*/  SHFL.IDX P6, R14, R13, R12, R11 ;  /* 0x0000000c0d0e7389 */ /* 0x00006400000c000b */
[----:B01----:R-:W-:Y:S01]  /*27590*/  ENDCOLLECTIVE ;  /* 0x000000000000791b */ /* 0x003fe20003800000 */
.L_x_1039:
        /* <DEDUP_REMOVED lines=17> */
.L_x_1040:
[----:B------:R-:W-:Y:S02]  /*276b0*/  IMAD.MOV.U32 R13, RZ, RZ, R3 ;  /* 0x000000ffff0d7224 */ /* 0x000fe400078e0003 */
[----:B------:R-:W-:Y:S02]  /*276c0*/  IMAD.MOV.U32 R12, RZ, RZ, 0x5 ;  /* 0x00000005ff0c7424 */ /* 0x000fe400078e00ff */
[----:B------:R-:W-:-:S07]  /*276d0*/  IMAD.MOV.U32 R5, RZ, RZ, R14 ;  /* 0x000000ffff057224 */ /* 0x000fce00078e000e */
[----:B------:R-:W-:Y:S05]  /*276e0*/  WARPSYNC.COLLECTIVE R15, `(.L_x_1041) ;  /* 0x000000000f087348 */ /* 0x000fea0003c00000 */
[----:B------:R0:W1:Y:S02]  /*276f0*/  SHFL.IDX P6, R14, R13, R12, R11 ;  /* 0x0000000c0d0e7389 */ /* 0x00006400000c000b */
[----:B01----:R-:W-:Y:S01]  /*27700*/  ENDCOLLECTIVE ;  /* 0x000000000000791b */ /* 0x003fe20003800000 */
.L_x_1041:
        /* <DEDUP_REMOVED lines=17> */
.L_x_1042:
[----:B------:R-:W-:Y:S02]  /*27820*/  IMAD.MOV.U32 R13, RZ, RZ, R3 ;  /* 0x000000ffff0d7224 */ /* 0x000fe400078e0003 */
[----:B------:R-:W-:Y:S02]  /*27830*/  IMAD.MOV.U32 R12, RZ, RZ, 0x6 ;  /* 0x00000006ff0c7424 */ /* 0x000fe400078e00ff */
[----:B------:R-:W-:-:S07]  /*27840*/  IMAD.MOV.U32 R5, RZ, RZ, R14 ;  /* 0x000000ffff057224 */ /* 0x000fce00078e000e */
[----:B------:R-:W-:Y:S05]  /*27850*/  WARPSYNC.COLLECTIVE R15, `(.L_x_1043) ;  /* 0x000000000f087348 */ /* 0x000fea0003c00000 */
[----:B------:R0:W1:Y:S02]  /*27860*/  SHFL.IDX P6, R14, R13, R12, R11 ;  /* 0x0000000c0d0e7389 */ /* 0x00006400000c000b */
[----:B01----:R-:W-:Y:S01]  /*27870*/  ENDCOLLECTIVE ;  /* 0x000000000000791b */ /* 0x003fe20003800000 */
.L_x_1043:
[----:B------:R-:W-:-:S05]  /*27880*/  @!P3 LEA R5, P4, R17, R5, 0x1 ;  /* 0x000000051105b211 */ /* 0x000fca00078808ff */
[----:B------:R-:W-:-:S04]  /*27890*/  @!P3 IMAD.X R6, RZ, RZ, R6, P4 ;  /* 0x000000ffff06b224 */ /* 0x000fc800020e0606 */
[----:B------:R-:W-:Y:S02]  /*278a0*/  @!P3 IMAD.MOV.U32 R7, RZ, RZ, R6 ;  /* 0x000000ffff07b224 */ /* 0x000fe400078e0006 */
[----:B------:R-:W-:Y:S02]  /*278b0*/  @!P3 IMAD.MOV.U32 R6, RZ, RZ, R5 ;  /* 0x000000ffff06b224 */ /* 0x000fe400078e0005 */
[----:B------:R-:W-:-:S03]  /*278c0*/  IMAD.MOV.U32 R13, RZ, RZ, R4 ;  /* 0x000000ffff0d7224 */ /* 0x000fc600078e0004 */
        /* <DEDUP_REMOVED lines=10> */
.L_x_1044:
[----:B------:R-:W-:-:S05]  /*27970*/  VIADD R7, R0, 0x60 ;  /* 0x0000006000077836 */ /* 0x000fca0000000000 */
[----:B------:R-:W-:Y:S01]  /*27980*/  ISETP.GE.AND P4, PT, R7, R2, PT ;  /* 0x000000020700720c */ /* 0x000fe20003f86270 */
[----:B------:R-:W-:Y:S02]  /*27990*/  IMAD.MOV.U32 R13, RZ, RZ, R3 ;  /* 0x000000ffff0d7224 */ /* 0x000fe400078e0003 */
[----:B------:R-:W-:Y:S02]  /*279a0*/  IMAD.MOV.U32 R12, RZ, RZ, 0x7 ;  /* 0x00000007ff0c7424 */ /* 0x000fe400078e00ff */
[----:B------:R-:W-:-:S08]  /*279b0*/  IMAD.MOV.U32 R5, RZ, RZ, R14 ;  /* 0x000000ffff057224 */ /* 0x000fd000078e000e */
[----:B------:R-:W-:Y:S05]  /*279c0*/  WARPSYNC.COLLECTIVE R15, `(.L_x_1045) ;  /* 0x000000000f087348 */ /* 0x000fea0003c00000 */
[----:B------:R0:W1:Y:S02]  /*279d0*/  SHFL.IDX P6, R14, R13, R12, R11 ;  /* 0x0000000c0d0e7389 */ /* 0x00006400000c000b */
[----:B01----:R-:W-:Y:S01]  /*279e0*/  ENDCOLLECTIVE ;  /* 0x000000000000791b */ /* 0x003fe20003800000 */
.L_x_1045:
        /* <DEDUP_REMOVED lines=14> */
.L_x_1046:
[----:B------:R-:W-:Y:S01]  /*27ad0*/  @!PT LDS RZ, [RZ] ;  /* 0x00000000fffff984 */ /* 0x000fe20000000800 */
[----:B------:R-:W-:Y:S01]  /*27ae0*/  @!PT LDS RZ, [RZ] ;  /* 0x00000000fffff984 */ /* 0x000fe20000000800 */
[----:B------:R-:W-:Y:S01]  /*27af0*/  @!PT LDS RZ, [RZ] ;  /* 0x00000000fffff984 */ /* 0x000fe20000000800 */
[----:B------:R0:W-:Y:S01]  /*27b00*/  @!P4 LDGSTS.E.BYPASS.LTC128B.128 [R10+0x20400], desc[UR60][R6.64+0x100], !P0 ;  /* 0x20400100060acfae */ /* 0x0001e2000c101d7c */
[----:B------:R-:W-:Y:S01]  /*27b10*/  IMAD.MOV.U32 R3, RZ, RZ, R14 ;  /* 0x000000ffff037224 */ /* 0x000fe200078e000e */
[----:B------:R-:W-:Y:S06]  /*27b20*/  BRA `(.L_x_1047) ;  /* 0xffffffac00047947 */ /* 0x000fec000383ffff */
.L_x_904:
[----:B0-----:R-:W3:Y:S02]  /*27b30*/  LDL R2, [R1+0x4] ;  /* 0x0000040001027983 */ /* 0x001ee40000100800 */
[----:B---3--:R0:W1:Y:S02]  /*27b40*/  SYNCS.PHASECHK.TRANS64.TRYWAIT P0, [R2+URZ+0x36820], R0 ;  /* 0x03682000020075a7 */ /* 0x008064000800017f */
[----:B-1----:R-:W-:Y:S05]  /*27b50*/  @!P0 NANOSLEEP.SYNCS 0x989680 ;  /* 0x009896800000895d */ /* 0x002fea0003900000 */
[----:B------:R-:W1:Y:S02]  /*27b60*/  @!P0 SYNCS.PHASECHK.TRANS64 P0, [R2+URZ+0x36820], R0 ;  /* 0x03682000020085a7 */ /* 0x000e64000800007f */
[----:B-1----:R-:W-:Y:S05]  /*27b70*/  @!P0 BRA `(.L_x_904) ;  /* 0xfffffffc00ec8947 */ /* 0x002fea000383ffff */
[----:B------:R-:W-:Y:S05]  /*27b80*/  BRA `(.L_x_1048) ;  /* 0xffffffac00887947 */ /* 0x000fea000383ffff */
.L_x_913:
[----:B-1----:R1:W3:Y:S02]  /*27b90*/  SYNCS.PHASECHK.TRANS64.TRYWAIT P0, [R3+URZ+0x36840], R2 ;  /* 0x03684002030075a7 */ /* 0x0022e4000800017f */
[----:B---3--:R-:W-:Y:S05]  /*27ba0*/  @!P0 NANOSLEEP.SYNCS 0x989680 ;  /* 0x009896800000895d */ /* 0x008fea0003900000 */
[----:B------:R-:W3:Y:S02]  /*27bb0*/  @!P0 SYNCS.PHASECHK.TRANS64 P0, [R3+URZ+0x36840], R2 ;  /* 0x03684002030085a7 */ /* 0x000ee4000800007f */
[----:B---3--:R-:W-:Y:S05]  /*27bc0*/  @!P0 BRA `(.L_x_913) ;  /* 0xfffffffc00f08947 */ /* 0x008fea000383ffff */
[----:B------:R-:W-:Y:S05]  /*27bd0*/  BRA `(.L_x_1049) ;  /* 0xffffffb000547947 */ /* 0x000fea000383ffff */
.L_x_920:
[----:B0-----:R0:W1:Y:S02]  /*27be0*/  SYNCS.PHASECHK.TRANS64.TRYWAIT P0, [R3+URZ+0x60], R2 ;  /* 0x00006002030075a7 */ /* 0x001064000800017f */
[----:B-1----:R-:W-:Y:S05]  /*27bf0*/  @!P0 NANOSLEEP.SYNCS 0x989680 ;  /* 0x009896800000895d */ /* 0x002fea0003900000 */
[----:B------:R-:W1:Y:S02]  /*27c00*/  @!P0 SYNCS.PHASECHK.TRANS64 P0, [R3+URZ+0x60], R2 ;  /* 0x00006002030085a7 */ /* 0x000e64000800007f */
[----:B-1----:R-:W-:Y:S05]  /*27c10*/  @!P0 BRA `(.L_x_920) ;  /* 0xfffffffc00f08947 */ /* 0x002fea000383ffff */
[----:B------:R-:W-:Y:S05]  /*27c20*/  BRA `(.L_x_1050) ;  /* 0xffffffb400707947 */ /* 0x000fea000383ffff */
.L_x_930:
[----:B---3--:R3:W4:Y:S02]  /*27c30*/  SYNCS.PHASECHK.TRANS64.TRYWAIT P0, [R3+URZ+0x36840], R2 ;  /* 0x03684002030075a7 */ /* 0x008724000800017f */
[----:B----4-:R-:W-:Y:S05]  /*27c40*/  @!P0 NANOSLEEP.SYNCS 0x989680 ;  /* 0x009896800000895d */ /* 0x010fea0003900000 */
[----:B------:R-:W4:Y:S02]  /*27c50*/  @!P0 SYNCS.PHASECHK.TRANS64 P0, [R3+URZ+0x36840], R2 ;  /* 0x03684002030085a7 */ /* 0x000f24000800007f */
[----:B----4-:R-:W-:Y:S05]  /*27c60*/  @!P0 BRA `(.L_x_930) ;  /* 0xfffffffc00f08947 */ /* 0x010fea000383ffff */
[----:B------:R-:W-:Y:S05]  /*27c70*/  BRA `(.L_x_1051) ;  /* 0xffffffbc00587947 */ /* 0x000fea000383ffff */
.L_x_937:
[----:B--2---:R2:W3:Y:S02]  /*27c80*/  SYNCS.PHASECHK.TRANS64.TRYWAIT P0, [R2+URZ+0x60], R3 ;  /* 0x00006003020075a7 */ /* 0x0044e4000800017f */
[----:B---3--:R-:W-:Y:S05]  /*27c90*/  @!P0 NANOSLEEP.SYNCS 0x989680 ;  /* 0x009896800000895d */ /* 0x008fea0003900000 */
[----:B------:R-:W3:Y:S02]  /*27ca0*/  @!P0 SYNCS.PHASECHK.TRANS64 P0, [R2+URZ+0x60], R3 ;  /* 0x00006003020085a7 */ /* 0x000ee4000800007f */
[----:B---3--:R-:W-:Y:S05]  /*27cb0*/  @!P0 BRA `(.L_x_937) ;  /* 0xfffffffc00f08947 */ /* 0x008fea000383ffff */
[----:B------:R-:W-:Y:S05]  /*27cc0*/  BRA `(.L_x_1052) ;  /* 0xffffffc000747947 */ /* 0x000fea000383ffff */
.L_x_947:
[----:B----4-:R4:W0:Y:S02]  /*27cd0*/  SYNCS.PHASECHK.TRANS64.TRYWAIT P0, [R2+URZ+0x36840], R3 ;  /* 0x03684003020075a7 */ /* 0x010824000800017f */
[----:B0-----:R-:W-:Y:S05]  /*27ce0*/  @!P0 NANOSLEEP.SYNCS 0x989680 ;  /* 0x009896800000895d */ /* 0x001fea0003900000 */
[----:B------:R-:W0:Y:S02]  /*27cf0*/  @!P0 SYNCS.PHASECHK.TRANS64 P0, [R2+URZ+0x36840], R3 ;  /* 0x03684003020085a7 */ /* 0x000e24000800007f */
[----:B0-----:R-:W-:Y:S05]  /*27d00*/  @!P0 BRA `(.L_x_947) ;  /* 0xfffffffc00f08947 */ /* 0x001fea000383ffff */
[----:B------:R-:W-:Y:S05]  /*27d10*/  BRA `(.L_x_1053) ;  /* 0xffffffc800287947 */ /* 0x000fea000383ffff */
.L_x_954:
[----:B0-----:R0:W2:Y:S02]  /*27d20*/  SYNCS.PHASECHK.TRANS64.TRYWAIT P0, [R2+URZ+0x60], R5 ;  /* 0x00006005020075a7 */ /* 0x0010a4000800017f */
[----:B--2---:R-:W-:Y:S05]  /*27d30*/  @!P0 NANOSLEEP.SYNCS 0x989680 ;  /* 0x009896800000895d */ /* 0x004fea0003900000 */
[----:B------:R-:W2:Y:S02]  /*27d40*/  @!P0 SYNCS.PHASECHK.TRANS64 P0, [R2+URZ+0x60], R5 ;  /* 0x00006005020085a7 */ /* 0x000ea4000800007f */
[----:B--2---:R-:W-:Y:S05]  /*27d50*/  @!P0 BRA `(.L_x_954) ;  /* 0xfffffffc00f08947 */ /* 0x004fea000383ffff */
[----:B------:R-:W-:Y:S05]  /*27d60*/  BRA `(.L_x_1054) ;  /* 0xffffffcc00447947 */ /* 0x000fea000383ffff */
.L_x_966:
[----:B0-----:R0:W2:Y:S02]  /*27d70*/  SYNCS.PHASECHK.TRANS64.TRYWAIT P0, [R2+URZ+0x36860], R0 ;  /* 0x03686000020075a7 */ /* 0x0010a4000800017f */
[----:B--2---:R-:W-:Y:S05]  /*27d80*/  @!P0 NANOSLEEP.SYNCS 0x989680 ;  /* 0x009896800000895d */ /* 0x004fea0003900000 */
[----:B------:R-:W2:Y:S02]  /*27d90*/  @!P0 SYNCS.PHASECHK.TRANS64 P0, [R2+URZ+0x36860], R0 ;  /* 0x03686000020085a7 */ /* 0x000ea4000800007f */
[----:B--2---:R-:W-:Y:S05]  /*27da0*/  @!P0 BRA `(.L_x_966) ;  /* 0xfffffffc00f08947 */ /* 0x004fea000383ffff */
[----:B------:R-:W-:Y:S05]  /*27db0*/  BRA `(.L_x_1055) ;  /* 0xffffffd000dc7947 */ /* 0x000fea000383ffff */
.L_x_974:
[----:B------:R-:W-:Y:S01]  /*27dc0*/  BSSY B0, `(.L_x_1056) ;  /* 0x0000008000007945 */ /* 0x000fe20003800000 */
[----:B------:R-:W-:Y:S02]  /*27dd0*/  IMAD.MOV.U32 R13, RZ, RZ, R16 ;  /* 0x000000ffff0d7224 */ /* 0x000fe400078e0010 */
[----:B------:R-:W-:Y:S02]  /*27de0*/  IMAD.MOV.U32 R12, RZ, RZ, RZ ;  /* 0x000000ffff0c7224 */ /* 0x000fe400078e00ff */
[----:B------:R-:W-:Y:S02]  /*27df0*/  IMAD.MOV.U32 R11, RZ, RZ, 0x1f ;  /* 0x0000001fff0b7424 */ /* 0x000fe400078e00ff */
[----:B------:R-:W-:-:S07]  /*27e00*/  IMAD.MOV.U32 R15, RZ, RZ, -0x1 ;  /* 0xffffffffff0f7424 */ /* 0x000fce00078e00ff */
[----:B-1--45:R-:W-:Y:S05]  /*27e10*/  WARPSYNC.COLLECTIVE R15, `(.L_x_1057) ;  /* 0x000000000f087348 */ /* 0x032fea0003c00000 */
[----:B------:R0:W2:Y:S02]  /*27e20*/  SHFL.IDX P6, R14, R13, R12, R11 ;  /* 0x0000000c0d0e7389 */ /* 0x0000a400000c000b */
[----:B012-45:R-:W-:Y:S01]  /*27e30*/  ENDCOLLECTIVE ;  /* 0x000000000000791b */ /* 0x037fe20003800000 */
.L_x_1057:
[----:B------:R-:W-:Y:S05]  /*27e40*/  BSYNC B0 ;  /* 0x0000000000007941 */ /* 0x000fea0003800000 */
.L_x_1056:
        /* <DEDUP_REMOVED lines=9> */
.L_x_1058:
        /* <DEDUP_REMOVED lines=18> */
.L_x_1059:
        /* <DEDUP_REMOVED lines=8> */
.L_x_1060:
        /* <DEDUP_REMOVED lines=8> */
.L_x_1061:
        /* <DEDUP_REMOVED lines=8> */
.L_x_1062:
        /* <DEDUP_REMOVED lines=8> */
.L_x_1063:
        /* <DEDUP_REMOVED lines=9> */
.L_x_1064:
[----:B------:R-:W-:Y:S01]  /*28290*/  IMAD.MOV.U32 R6, RZ, RZ, R14 ;  /* 0x000000ffff067224 */ /* 0x000fe200078e000e */
[----:B------:R-:W-:Y:S06]  /*282a0*/  BRA `(.L_x_1065) ;  /* 0xffffffd400a07947 */ /* 0x000fec000383ffff */
.L_x_979:
[----:B------:R-:W-:Y:S01]  /*282b0*/  BSSY B0, `(.L_x_1066) ;  /* 0x0000008000007945 */ /* 0x000fe20003800000 */
[----:B-----5:R-:W-:Y:S02]  /*282c0*/  IMAD.MOV.U32 R13, RZ, RZ, R2 ;  /* 0x000000ffff0d7224 */ /* 0x020fe400078e0002 */
[----:B------:R-:W-:Y:S02]  /*282d0*/  IMAD.MOV.U32 R12, RZ, RZ, 0x1 ;  /* 0x00000001ff0c7424 */ /* 0x000fe400078e00ff */
[----:B------:R-:W-:Y:S02]  /*282e0*/  IMAD.MOV.U32 R11, RZ, RZ, RZ ;  /* 0x000000ffff0b7224 */ /* 0x000fe400078e00ff */
[----:B------:R-:W-:-:S07]  /*282f0*/  IMAD.MOV.U32 R15, RZ, RZ, -0x1 ;  /* 0xffffffffff0f7424 */ /* 0x000fce00078e00ff */
[----:B01----:R-:W-:Y:S05]  /*28300*/  WARPSYNC.COLLECTIVE R15, `(.L_x_1067) ;  /* 0x000000000f087348 */ /* 0x003fea0003c00000 */
[----:B------:R2:W3:Y:S02]  /*28310*/  SHFL.UP P6, R14, R13, R12, R11 ;  /* 0x0400000c0d0e7389 */ /* 0x0004e400000c000b */
[----:B0123--:R-:W-:Y:S01]  /*28320*/  ENDCOLLECTIVE ;  /* 0x000000000000791b */ /* 0x00ffe20003800000 */
.L_x_1067:
[----:B------:R-:W-:Y:S05]  /*28330*/  BSYNC B0 ;  /* 0x0000000000007941 */ /* 0x000fea0003800000 */
.L_x_1066:
[----:B------:R-:W-:Y:S02]  /*28340*/  IMAD.MOV.U32 R3, RZ, RZ, R14 ;  /* 0x000000ffff037224 */ /* 0x000fe400078e000e */
[----:B------:R-:W-:Y:S02]  /*28350*/  IMAD.MOV.U32 R12, RZ, RZ, 0x2 ;  /* 0x00000002ff0c7424 */ /* 0x000fe400078e00ff */
[----:B------:R-:W-:Y:S01]  /*28360*/  IMAD.MOV.U32 R11, RZ, RZ, RZ ;  /* 0x000000ffff0b7224 */ /* 0x000fe200078e00ff */
[----:B------:R-:W-:Y:S01]  /*28370*/  SEL R3, R3, RZ, P1 ;  /* 0x000000ff03037207 */ /* 0x000fe20000800000 */
[----:B------:R-:W-:-:S04]  /*28380*/  IMAD.MOV.U32 R15, RZ, RZ, -0x1 ;  /* 0xffffffffff0f7424 */ /* 0x000fc800078e00ff */
[----:B------:R-:W-:-:S04]  /*28390*/  IMAD.IADD R3, R2, 0x1, R3 ;  /* 0x0000000102037824 */ /* 0x000fc800078e0203 */
[----:B------:R-:W-:-:S07]  /*283a0*/  IMAD.MOV.U32 R13, RZ, RZ, R3 ;  /* 0x000000ffff0d7224 */ /* 0x000fce00078e0003 */
[----:B------:R-:W-:Y:S05]  /*283b0*/  WARPSYNC.COLLECTIVE R15, `(.L_x_1068) ;  /* 0x000000000f087348 */ /* 0x000fea0003c00000 */
[----:B------:R0:W1:Y:S02]  /*283c0*/  SHFL.UP P6, R14, R13, R12, R11 ;  /* 0x0400000c0d0e7389 */ /* 0x00006400000c000b */
[----:B01----:R-:W-:Y:S01]  /*283d0*/  ENDCOLLECTIVE ;  /* 0x000000000000791b */ /* 0x003fe20003800000 */
.L_x_1068:
        /* <DEDUP_REMOVED lines=8> */
.L_x_1069:
        /* <DEDUP_REMOVED lines=8> */
.L_x_1070:
        /* <DEDUP_REMOVED lines=8> */
.L_x_1071:
        /* <DEDUP_REMOVED lines=9> */
.L_x_1072:
[----:B------:R-:W-:Y:S01]  /*285f0*/  IMAD.MOV.U32 R6, RZ, RZ, R14 ;  /* 0x000000ffff067224 */ /* 0x000fe200078e000e */
[----:B------:R-:W-:Y:S06]  /*28600*/  BRA `(.L_x_1073) ;  /* 0xffffffd400647947 */ /* 0x000fec000383ffff */
.L_x_981:
[----:B------:R-:W-:Y:S01]  /*28610*/  BSSY B0, `(.L_x_1074) ;  /* 0x0000006000007945 */ /* 0x000fe20003800000 */
[----:B------:R-:W-:Y:S01]  /*28620*/  PLOP3.LUT P6, PT, P6, PT, PT, 0x8, 0x0 ;  /* 0x000000000000781c */ /* 0x000fe200037ce170 */
[----:B------:R-:W-:-:S12]  /*28630*/  IMAD.MOV.U32 R15, RZ, RZ, -0x1 ;  /* 0xffffffffff0f7424 */ /* 0x000fd800078e00ff */
[----:B01---5:R-:W-:Y:S05]  /*28640*/  WARPSYNC.COLLECTIVE R15, `(.L_x_1075) ;  /* 0x000000000f087348 */ /* 0x023fea0003c00000 */
[----:B------:R-:W-:Y:S01]  /*28650*/  VOTE.ANY R14, PT, P6 ;  /* 0x00000000000e7806 */ /* 0x000fe200030e0100 */
[----:B01---5:R-:W-:Y:S06]  /*28660*/  ENDCOLLECTIVE ;  /* 0x000000000000791b */ /* 0x023fec0003800000 */
.L_x_1075:
[----:B------:R-:W-:Y:S05]  /*28670*/  BSYNC B0 ;  /* 0x0000000000007941 */ /* 0x000fea0003800000 */
.L_x_1074:
        /* <DEDUP_REMOVED lines=9> */
.L_x_1076:
[----:B------:R-:W-:Y:S01]  /*28710*/  IMAD.MOV.U32 R17, RZ, RZ, R14 ;  /* 0x000000ffff117224 */ /* 0x000fe200078e000e */
[----:B------:R-:W-:Y:S06]  /*28720*/  BRA `(.L_x_1077) ;  /* 0xffffffd400547947 */ /* 0x000fec000383ffff */
.L_x_983:
[----:B------:R-:W-:Y:S01]  /*28730*/  BSSY B0, `(.L_x_1078) ;  /* 0x0000007000007945 */ /* 0x000fe20003800000 */
[----:B------:R-:W-:Y:S02]  /*28740*/  IMAD.MOV.U32 R13, RZ, RZ, R5 ;  /* 0x000000ffff0d7224 */ /* 0x000fe400078e0005 */
[----:B------:R-:W-:Y:S02]  /*28750*/  IMAD.MOV.U32 R11, RZ, RZ, 0x1f ;  /* 0x0000001fff0b7424 */ /* 0x000fe400078e00ff */
[----:B------:R-:W-:-:S07]  /*28760*/  IMAD.MOV.U32 R15, RZ, RZ, -0x1 ;  /* 0xffffffffff0f7424 */ /* 0x000fce00078e00ff */
[----:B01-3-5:R-:W-:Y:S05]  /*28770*/  WARPSYNC.COLLECTIVE R15, `(.L_x_1079) ;  /* 0x000000000f087348 */ /* 0x02bfea0003c00000 */
[----:B------:R2:W4:Y:S02]  /*28780*/  SHFL.IDX P6, R14, R13, R12, R11 ;  /* 0x0000000c0d0e7389 */ /* 0x00052400000c000b */
[----:B012345:R-:W-:Y:S01]  /*28790*/  ENDCOLLECTIVE ;  /* 0x000000000000791b */ /* 0x03ffe20003800000 */
.L_x_1079:
[----:B------:R-:W-:Y:S05]  /*287a0*/  BSYNC B0 ;  /* 0x0000000000007941 */ /* 0x000fea0003800000 */
.L_x_1078:
[----:B------:R-:W-:Y:S01]  /*287b0*/  IMAD.MOV.U32 R2, RZ, RZ, R14 ;  /* 0x000000ffff027224 */ /* 0x000fe200078e000e */
[----:B------:R-:W-:Y:S06]  /*287c0*/  BRA `(.L_x_982) ;  /* 0xffffffd400487947 */ /* 0x000fec000383ffff */
.L_x_987:
[----:B0-----:R0:W2:Y:S02]  /*287d0*/  SYNCS.PHASECHK.TRANS64.TRYWAIT P0, [R0+URZ+0x36820], R3 ;  /* 0x03682003000075a7 */ /* 0x0010a4000800017f */
[----:B--2---:R-:W-:Y:S05]  /*287e0*/  @!P0 NANOSLEEP.SYNCS 0x989680 ;  /* 0x009896800000895d */ /* 0x004fea0003900000 */
[----:B------:R-:W2:Y:S02]  /*287f0*/  @!P0 SYNCS.PHASECHK.TRANS64 P0, [R0+URZ+0x36820], R3 ;  /* 0x03682003000085a7 */ /* 0x000ea4000800007f */
[----:B--2---:R-:W-:Y:S05]  /*28800*/  @!P0 BRA `(.L_x_987) ;  /* 0xfffffffc00f08947 */ /* 0x004fea000383ffff */
[----:B------:R-:W-:Y:S05]  /*28810*/  BRA `(.L_x_1080) ;  /* 0xffffffd8003c7947 */ /* 0x000fea000383ffff */
.L_x_988:
        /* <DEDUP_REMOVED lines=11> */
.L_x_1082:
[----:B------:R-:W-:Y:S05]  /*288d0*/  BSYNC B0 ;  /* 0x0000000000007941 */ /* 0x000fea0003800000 */
.L_x_1081:
[----:B------:R-:W-:Y:S05]  /*288e0*/  BRA `(.L_x_1083) ;  /* 0xffffffd800247947 */ /* 0x000fea000383ffff */
.L_x_989:
[----:B------:R-:W-:Y:S01]  /*288f0*/  BSSY B0, `(.L_x_1084) ;  /* 0x0000006000007945 */ /* 0x000fe20003800000 */
[----:B------:R-:W-:-:S07]  /*28900*/  IMAD.MOV.U32 R15, RZ, RZ, -0x1 ;  /* 0xffffffffff0f7424 */ /* 0x000fce00078e00ff */
[----:B012-45:R-:W-:Y:S05]  /*28910*/  WARPSYNC.COLLECTIVE R15, `(.L_x_1085) ;  /* 0x000000000f0c7348 */ /* 0x037fea0003c00000 */
[----:B------:R-:W-:Y:S02]  /*28920*/  ELECT P6, UR62, PT ;  /* 0x00000000003e782f */ /* 0x000fe400038c0000 */
[----:B------:R-:W-:Y:S01]  /*28930*/  MOV R14, UR62 ;  /* 0x0000003e000e7c02 */ /* 0x000fe20008000f00 */
[----:B012-45:R-:W-:Y:S10]  /*28940*/  ENDCOLLECTIVE ;  /* 0x000000000000791b */ /* 0x037ff40003800000 */
.L_x_1085:
[----:B------:R-:W-:Y:S05]  /*28950*/  BSYNC B0 ;  /* 0x0000000000007941 */ /* 0x000fea0003800000 */
.L_x_1084:
[----:B------:R-:W-:Y:S05]  /*28960*/  BRA `(.L_x_1086) ;  /* 0xffffffd800187947 */ /* 0x000fea000383ffff */
.L_x_991:
[----:B0-----:R0:W2:Y:S02]  /*28970*/  SYNCS.PHASECHK.TRANS64.TRYWAIT P0, [R6+URZ], R5 ;  /* 0x00000005060075a7 */ /* 0x0010a4000800017f */
[----:B--2---:R-:W-:Y:S05]  /*28980*/  @!P0 NANOSLEEP.SYNCS 0x989680 ;  /* 0x009896800000895d */ /* 0x004fea0003900000 */
[----:B------:R-:W2:Y:S02]  /*28990*/  @!P0 SYNCS.PHASECHK.TRANS64 P0, [R6+URZ], R5 ;  /* 0x00000005060085a7 */ /* 0x000ea4000800007f */
[----:B--2---:R-:W-:Y:S05]  /*289a0*/  @!P0 BRA `(.L_x_991) ;  /* 0xfffffffc00f08947 */ /* 0x004fea000383ffff */
[----:B------:R-:W-:Y:S05]  /*289b0*/  BRA `(.L_x_1087) ;  /* 0xffffffd8005c7947 */ /* 0x000fea000383ffff */
.L_x_992:
[----:B--2---:R2:W3:Y:S02]  /*289c0*/  SYNCS.PHASECHK.TRANS64.TRYWAIT P0, [R7+URZ], R2 ;  /* 0x00000002070075a7 */ /* 0x0044e4000800017f */
[----:B---3--:R-:W-:Y:S05]  /*289d0*/  @!P0 NANOSLEEP.SYNCS 0x989680 ;  /* 0x009896800000895d */ /* 0x008fea0003900000 */
[----:B------:R-:W3:Y:S02]  /*289e0*/  @!P0 SYNCS.PHASECHK.TRANS64 P0, [R7+URZ], R2 ;  /* 0x00000002070085a7 */ /* 0x000ee4000800007f */
[----:B---3--:R-:W-:Y:S05]  /*289f0*/  @!P0 BRA `(.L_x_992) ;  /* 0xfffffffc00f08947 */ /* 0x008fea000383ffff */
[----:B------:R-:W-:Y:S05]  /*28a00*/  BRA `(.L_x_1088) ;  /* 0xffffffd800507947 */ /* 0x000fea000383ffff */
.L_x_994:
[----:B---3--:R3:W4:Y:S02]  /*28a10*/  SYNCS.PHASECHK.TRANS64.TRYWAIT P0, [R4+URZ], R5 ;  /* 0x00000005040075a7 */ /* 0x008724000800017f */
[----:B----4-:R-:W-:Y:S05]  /*28a20*/  @!P0 NANOSLEEP.SYNCS 0x989680 ;  /* 0x009896800000895d */ /* 0x010fea0003900000 */
[----:B------:R-:W4:Y:S02]  /*28a30*/  @!P0 SYNCS.PHASECHK.TRANS64 P0, [R4+URZ], R5 ;  /* 0x00000005040085a7 */ /* 0x000f24000800007f */
[----:B----4-:R-:W-:Y:S05]  /*28a40*/  @!P0 BRA `(.L_x_994) ;  /* 0xfffffffc00f08947 */ /* 0x010fea000383ffff */
[----:B------:R-:W-:Y:S05]  /*28a50*/  BRA `(.L_x_1089) ;  /* 0xffffffd800587947 */ /* 0x000fea000383ffff */
.L_x_1090:
        /* <DEDUP_REMOVED lines=10> */
.L_x_3242:


//--------------------- .text._ZN7cutlass13device_kernelIN5flash11enable_sm90INS1_16FlashAttnFwdSm90INS1_25CollectiveMainloopFwdSm90ILi2EN4cute5tupleIJNS5_1CILi1EEES8_S8_EEENS6_IJNS7_ILi128EEENS7_ILi96EEENS7_ILi192EEEEEELi192ENS_10bfloat16_tEfNS_4arch4Sm90ELb0ELb1ELb0ELb0ELb0ELb0ELb0ELb1ELb1ELb1ELb0ELb0EEENS1_21CollectiveEpilogueFwdINS6_IJSA_SC_SB_EEES9_SE_SG_Li256ELb0ELb1ELb0ELb0EEENS1_30DynamicPersistentTileSchedulerILi256ELi128ELb0ELb1ELb1EEEEEEEEEvNT_6ParamsE --------------------------
	.section	.text._ZN7cutlass13device_kernelIN5flash11enable_sm90INS1_16FlashAttnFwdSm90INS1_25CollectiveMainloopFwdSm90ILi2EN4cute5tupleIJNS5_1CILi1EEES8_S8_EEENS6_IJNS7_ILi128EEENS7_ILi96EEENS7_ILi192EEEEEELi192ENS_10bfloat16_tEfNS_4arch4Sm90ELb0ELb1ELb0ELb0ELb0ELb0ELb0ELb1ELb1ELb1ELb0ELb0EEENS1_21CollectiveEpilogueFwdINS6_IJSA_SC_SB_EEES9_SE_SG_Li256ELb0ELb1ELb0ELb0EEENS1_30DynamicPersistentTileSchedulerILi256ELi128ELb0ELb1ELb1EEEEEEEEEvNT_6ParamsE,"ax",@progbits
	.align	128
.text._ZN7cutlass13device_kernelIN5flash11enable_sm90INS1_16FlashAttnFwdSm90INS1_25CollectiveMainloopFwdSm90ILi2EN4cute5tupleIJNS5_1CILi1EEES8_S8_EEENS6_IJNS7_ILi128EEENS7_ILi96EEENS7_ILi192EEEEEELi192ENS_10bfloat16_tEfNS_4arch4Sm90ELb0ELb1ELb0ELb0ELb0ELb0ELb0ELb1ELb1ELb1ELb0ELb0EEENS1_21CollectiveEpilogueFwdINS6_IJSA_SC_SB_EEES9_SE_SG_Li256ELb0ELb1ELb0ELb0EEENS1_30DynamicPersistentTileSchedulerILi256ELi128ELb0ELb1ELb1EEEEEEEEEvNT_6ParamsE:
        .type           _ZN7cutlass13device_kernelIN5flash11enable_sm90INS1_16FlashAttnFwdSm90INS1_25CollectiveMainloopFwdSm90ILi2EN4cute5tupleIJNS5_1CILi1EEES8_S8_EEENS6_IJNS7_ILi128EEENS7_ILi96EEENS7_ILi192EEEEEELi192ENS_10bfloat16_tEfNS_4arch4Sm90ELb0ELb1ELb0ELb0ELb0ELb0ELb0ELb1ELb1ELb1ELb0ELb0EEENS1_21CollectiveEpilogueFwdINS6_IJSA_SC_SB_EEES9_SE_SG_Li256ELb0ELb1ELb0ELb0EEENS1_30DynamicPersistentTileSchedulerILi256ELi128ELb0ELb1ELb1EEEEEEEEEvNT_6ParamsE,@function
        .size           _ZN7cutlass13device_kernelIN5flash11enable_sm90INS1_16FlashAttnFwdSm90INS1_25CollectiveMainloopFwdSm90ILi2EN4cute5tupleIJNS5_1CILi1EEES8_S8_EEENS6_IJNS7_ILi128EEENS7_ILi96EEENS7_ILi192EEEEEELi192ENS_10bfloat16_tEfNS_4arch4Sm90ELb0ELb1ELb0ELb0ELb0ELb0ELb0ELb1ELb1ELb1ELb0ELb0EEENS1_21CollectiveEpilogueFwdINS6_IJSA_SC_SB_EEES9_SE_SG_Li256ELb0ELb1ELb0ELb0EEENS1_30DynamicPersistentTileSchedulerILi256ELi128ELb0ELb1ELb1EEEEEEEEEvNT_6ParamsE,(.L_x_3243 - _ZN7cutlass13device_kernelIN5flash11enable_sm90INS1_16FlashAttnFwdSm90INS1_25CollectiveMainloopFwdSm90ILi2EN4cute5tupleIJNS5_1CILi1EEES8_S8_EEENS6_IJNS7_ILi128EEENS7_ILi96EEENS7_ILi192EEEEEELi192ENS_10bfloat16_tEfNS_4arch4Sm90ELb0ELb1ELb0ELb0ELb0ELb0ELb0ELb1ELb1ELb1ELb0ELb0EEENS1_21CollectiveEpilogueFwdINS6_IJSA_SC_SB_EEES9_SE_SG_Li256ELb0ELb1ELb0ELb0EEENS1_30DynamicPersistentTileSchedulerILi256ELi128ELb0ELb1ELb1EEEEEEEEEvNT_6ParamsE)
        .other          _ZN7cutlass13device_kernelIN5flash11enable_sm90INS1_16FlashAttnFwdSm90INS1_25CollectiveMainloopFwdSm90ILi2EN4cute5tupleIJNS5_1CILi1EEES8_S8_EEENS6_IJNS7_ILi128EEENS7_ILi96EEENS7_ILi192EEEEEELi192ENS_10bfloat16_tEfNS_4arch4Sm90ELb0ELb1ELb0ELb0ELb0ELb0ELb0ELb1ELb1ELb1ELb0ELb0EEENS1_21CollectiveEpilogueFwdINS6_IJSA_SC_SB_EEES9_SE_SG_Li256ELb0ELb1ELb0ELb0EEENS1_30DynamicPersistentTileSchedulerILi256ELi128ELb0ELb1ELb1EEEEEEEEEvNT_6ParamsE,@"STO_CUDA_ENTRY STV_DEFAULT"
_ZN7cutlass13device_kernelIN5flash11enable_sm90INS1_16FlashAttnFwdSm90INS1_25CollectiveMainloopFwdSm90ILi2EN4cute5tupleIJNS5_1CILi1EEES8_S8_EEENS6_IJNS7_ILi128EEENS7_ILi96EEENS7_ILi192EEEEEELi192ENS_10bfloat16_tEfNS_4arch4Sm90ELb0ELb1ELb0ELb0ELb0ELb0ELb0ELb1ELb1ELb1ELb0ELb0EEENS1_21CollectiveEpilogueFwdINS6_IJSA_SC_SB_EEES9_SE_SG_Li256ELb0ELb1ELb0ELb0EEENS1_30DynamicPersistentTileSchedulerILi256ELi128ELb0ELb1ELb1EEEEEEEEEvNT_6ParamsE:
        /* <DEDUP_REMOVED lines=18> */
.L_x_1092:
[----:B------:R-:W-:Y:S05]  /*0120*/  BSYNC B0 ;  /* 0x0000000000007941 */ /* 0x000fea0003800000 */
.L_x_1091:
        /* <DEDUP_REMOVED lines=41> */
.L_x_1093:
        /* <DEDUP_REMOVED lines=22> */
.L_x_1094:
        /* <DEDUP_REMOVED lines=18> */
.L_x_1095:
        /* <DEDUP_REMOVED lines=22> */
.L_x_1096:
        /* <DEDUP_REMOVED lines=22> */
.L_x_1097:
[----:B0-----:R-:W-:Y:S01]  /*0900*/  UMOV UR4, 0x1 ;  /* 0x0000000100047882 */ /* 0x001fe20000000000 */
[----:B------:R-:W-:Y:S01]  /*0910*/  PLOP3.LUT P0, PT, PT, PT, UP0, 0x80, 0x0 ;  /* 0x000000000000781c */ /* 0x000fe20003f0f008 */
[----:B------:R-:W-:Y:S01]  /*0920*/  USEL UR4, UR4, 0x2, !UP0 ;  /* 0x0000000204047887 */ /* 0x000fe2000c000000 */
[----:B------:R-:W-:-:S05]  /*0930*/  NOP ;  /* 0x0000000000007918 */ /* 0x000fca0000000000 */
[----:B------:R-:W-:-:S05]  /*0940*/  IMAD.U32 R2, RZ, RZ, UR4 ;  /* 0x00000004ff027e24 */ /* 0x000fca000f8e00ff */
[----:B------:R0:W-:Y:S01]  /*0950*/  STL [R1+0x1c], R2 ;  /* 0x00001c0201007387 */ /* 0x0001e20000100800 */
[----:B-12-4-:R-:W-:Y:S06]  /*0960*/  BAR.SYNC.DEFER_BLOCKING 0x0 ;  /* 0x0000000000007b1d */ /* 0x016fec0000010000 */
[----:B------:R-:W-:Y:S05]  /*0970*/  @!P0 BRA `(.L_x_1098) ;  /* 0x000000f400348947 */ /* 0x000fea0003800000 */
.L_x_1099:
[----:B------:R-:W-:-:S08]  /*0980*/  NOP ;  /* 0x0000000000007918 */ /* 0x000fd00000000000 */
[----:B------:R-:W1:Y:S02]  /*0990*/  USETMAXREG.TRY_ALLOC.CTAPOOL UP0, 0xf0 ;  /* 0x000000f0000079c8 */ /* 0x000e640008000600 */
[----:B-1----:R-:W-:-:S13]  /*09a0*/  PLOP3.LUT P0, PT, PT, PT, UP0, 0x80, 0x0 ;  /* 0x000000000000781c */ /* 0x002fda0003f0f008 */
[----:B------:R-:W-:Y:S05]  /*09b0*/  @!P0 BRA `(.L_x_1099) ;  /* 0xfffffffc00f08947 */ /* 0x000fea000383ffff */
[----:B------:R-:W1:Y:S08]  /*09c0*/  S2UR UR4, SR_CTAID.X ;  /* 0x00000000000479c3 */ /* 0x000e700000002500 */
[----:B------:R-:W-:Y:S08]  /*09d0*/  BAR.ARV 0x4, 0x180 ;  /* 0x0106000000007b1d */ /* 0x000ff00000002000 */
[----:B------:R-:W1:Y:S08]  /*09e0*/  LDC R0, c[0x0][0xc38] ;  /* 0x00030e00ff007b82 */ /* 0x000e700000000800 */
[----:B------:R-:W-:Y:S06]  /*09f0*/  BAR.ARV 0x8, 0x180 ;  /* 0x0206000000007b1d */ /* 0x000fec0000002000 */
[----:B-1----:R-:W-:-:S13]  /*0a00*/  ISETP.LE.AND P0, PT, R0, UR4, PT ;  /* 0x0000000400007c0c */ /* 0x002fda000bf03270 */
[----:B------:R-:W-:Y:S05]  /*0a10*/  @P0 EXIT ;  /* 0x000000000000094d */ /* 0x000fea0003800000 */
[----:B------:R-:W2:Y:S01]  /*0a20*/  LDL R3, [R1+0x1c] ;  /* 0x00001c0001037983 */ /* 0x000ea20000100800 */
[----:B------:R-:W-:Y:S01]  /*0a30*/  UMOV UR38, URZ ;  /* 0x0000003f00267c82 */ /* 0x000fe20008000000 */
[----:B------:R-:W-:Y:S01]  /*0a40*/  UMOV UR36, URZ ;  /* 0x0000003f00247c82 */ /* 0x000fe20008000000 */
[----:B0-----:R-:W0:Y:S02]  /*0a50*/  S2R R2, SR_TID.X ;  /* 0x0000000000027919 */ /* 0x001e240000002100 */
[----:B0-----:R-:W-:-:S05]  /*0a60*/  VIADD R205, R2, 0xffffff80 ;  /* 0xffffff8002cd7836 */ /* 0x001fca0000000000 */
[----:B------:R-:W-:-:S04]  /*0a70*/  SHF.R.S32.HI R0, RZ, 0x1f, R205 ;  /* 0x0000001fff007819 */ /* 0x000fc800000114cd */
[----:B------:R-:W-:-:S05]  /*0a80*/  LEA.HI R4, R0, R205, RZ, 0x5 ;  /* 0x000000cd00047211 */ /* 0x000fca00078f28ff */
[----:B------:R-:W-:-:S05]  /*0a90*/  IMAD.SHL.U32 R6, R4, 0x20, RZ ;  /* 0x0000002004067824 */ /* 0x000fca00078e00ff */
[----:B------:R-:W-:Y:S02]  /*0aa0*/  LOP3.LUT R7, R6, 0xfffffc00, RZ, 0xc0, !PT ;  /* 0xfffffc0006077812 */ /* 0x000fe400078ec0ff */
[----:B------:R-:W-:-:S04]  /*0ab0*/  LEA.HI R6, R0, R205, RZ, 0x2 ;  /* 0x000000cd00067211 */ /* 0x000fc800078f10ff */
[----:B------:R-:W-:-:S05]  /*0ac0*/  LOP3.LUT R6, R6, 0xfffffffc, RZ, 0xc0, !PT ;  /* 0xfffffffc06067812 */ /* 0x000fca00078ec0ff */
[----:B------:R-:W-:Y:S01]  /*0ad0*/  IMAD.IADD R6, R205, 0x1, -R6 ;  /* 0x00000001cd067824 */ /* 0x000fe200078e0a06 */
[----:B--2---:R-:W-:Y:S02]  /*0ae0*/  R2UR UR5, R3 ;  /* 0x00000000030572ca */ /* 0x004fe400000e0000 */
[----:B------:R-:W-:-:S04]  /*0af0*/  LEA.HI R3, R0, R205, RZ, 0x7 ;  /* 0x000000cd00037211 */ /* 0x000fc800078f38ff */
[----:B------:R-:W-:Y:S02]  /*0b00*/  LOP3.LUT R2, R3, 0xffffff80, RZ, 0xc0, !PT ;  /* 0xffffff8003027812 */ /* 0x000fe400078ec0ff */
[----:B------:R-:W-:-:S03]  /*0b10*/  SHF.R.S32.HI R198, RZ, 0x7, R3 ;  /* 0x00000007ffc67819 */ /* 0x000fc60000011403 */
[----:B------:R-:W-:Y:S01]  /*0b20*/  IMAD.IADD R197, R205, 0x1, -R2 ;  /* 0x00000001cdc57824 */ /* 0x000fe200078e0a02 */
[CC--:B------:R-:W-:Y:S01]  /*0b30*/  LEA.HI R2, R0.reuse, R205.reuse, RZ, 0x4 ;  /* 0x000000cd00027211 */ /* 0x0c0fe200078f20ff */
[----:B------:R-:W-:Y:S01]  /*0b40*/  ULOP3.LUT UR6, UR5, 0x1, URZ, 0xfc, !UPT ;  /* 0x0000000105067892 */ /* 0x000fe2000f8efc3f */
[----:B------:R-:W-:Y:S02]  /*0b50*/  LEA.HI R0, R0, R205, RZ, 0x3 ;  /* 0x000000cd00007211 */ /* 0x000fe400078f18ff */
[----:B------:R-:W-:Y:S01]  /*0b60*/  SHF.R.S32.HI R8, RZ, 0x1f, R197 ;  /* 0x0000001fff087819 */ /* 0x000fe200000114c5 */
[----:B------:R-:W-:Y:S01]  /*0b70*/  UMOV UR5, URZ ;  /* 0x0000003f00057c82 */ /* 0x000fe20008000000 */
[----:B------:R-:W-:Y:S01]  /*0b80*/  SHF.R.S32.HI R5, RZ, 0x4, R2 ;  /* 0x00000004ff057819 */ /* 0x000fe20000011402 */
[----:B------:R-:W-:Y:S01]  /*0b90*/  IMAD.U32 R201, RZ, RZ, UR6 ;  /* 0x00000006ffc97e24 */ /* 0x000fe2000f8e00ff */
[----:B------:R-:W-:Y:S01]  /*0ba0*/  LEA.HI R9, R8, R197, RZ, 0x2 ;  /* 0x000000c508097211 */ /* 0x000fe200078f10ff */
[----:B------:R-:W-:Y:S01]  /*0bb0*/  IMAD.U32 R196, RZ, RZ, UR5 ;  /* 0x00000005ffc47e24 */ /* 0x000fe2000f8e00ff */
[----:B------:R-:W-:-:S02]  /*0bc0*/  LOP3.LUT R4, R2, 0x3fffff0, RZ, 0xc0, !PT ;  /* 0x03fffff002047812 */ /* 0x000fc400078ec0ff */
[--C-:B------:R-:W-:Y:S02]  /*0bd0*/  SHF.R.S32.HI R10, RZ, 0x2, R9.reuse ;  /* 0x00000002ff0a7819 */ /* 0x100fe40000011409 */
[----:B------:R-:W-:Y:S01]  /*0be0*/  SHF.R.S32.HI R11, RZ, 0x1f, R9 ;  /* 0x0000001fff0b7819 */ /* 0x000fe20000011409 */
[----:B------:R-:W-:Y:S01]  /*0bf0*/  IMAD.IADD R4, R205, 0x1, -R4 ;  /* 0x00000001cd047824 */ /* 0x000fe200078e0a04 */
[----:B------:R-:W-:Y:S02]  /*0c00*/  LEA.HI R2, R2, R5, RZ, 0x1 ;  /* 0x0000000502027211 */ /* 0x000fe400078f08ff */
[----:B------:R-:W-:Y:S01]  /*0c10*/  LEA.HI R11, R11, R10, RZ, 0x3 ;  /* 0x0000000a0b0b7211 */ /* 0x000fe200078f18ff */
[----:B------:R-:W-:Y:S01]  /*0c20*/  IMAD R7, R4, 0x40, R7 ;  /* 0x0000004004077824 */ /* 0x000fe200078e0207 */
[----:B------:R-:W-:Y:S02]  /*0c30*/  LOP3.LUT R192, R0, 0xfffffff8, RZ, 0xc0, !PT ;  /* 0xfffffff800c07812 */ /* 0x000fe400078ec0ff */
[----:B------:R-:W-:-:S02]  /*0c40*/  LOP3.LUT R11, R11, 0xfffffff8, RZ, 0xc0, !PT ;  /* 0xfffffff80b0b7812 */ /* 0x000fc400078ec0ff */
[----:B------:R-:W-:Y:S01]  /*0c50*/  LEA.HI R8, R8, R197, RZ, 0x5 ;  /* 0x000000c508087211 */ /* 0x000fe200078f28ff */
[----:B------:R-:W-:Y:S01]  /*0c60*/  IMAD.IADD R192, R205, 0x1, -R192 ;  /* 0x00000001cdc07824 */ /* 0x000fe200078e0ac0 */
[----:B------:R-:W-:Y:S01]  /*0c70*/  LEA.HI R3, R3, R198, RZ, 0x1 ;  /* 0x000000c603037211 */ /* 0x000fe200078f08ff */
[----:B------:R-:W-:Y:S01]  /*0c80*/  IMAD.IADD R11, R10, 0x1, -R11 ;  /* 0x000000010a0b7824 */ /* 0x000fe200078e0a0b */
[----:B------:R-:W-:Y:S01]  /*0c90*/  LOP3.LUT R2, R2, 0x1ffffffe, RZ, 0xc0, !PT ;  /* 0x1ffffffe02027812 */ /* 0x000fe200078ec0ff */
[----:B------:R-:W-:Y:S01]  /*0ca0*/  IMAD.SHL.U32 R19, R192, 0x8, RZ ;  /* 0x00000008c0137824 */ /* 0x000fe200078e00ff */
[----:B------:R-:W-:Y:S02]  /*0cb0*/  SHF.R.S32.HI R8, RZ, 0x5, R8 ;  /* 0x00000005ff087819 */ /* 0x000fe40000011408 */
[----:B------:R-:W-:Y:S01]  /*0cc0*/  LEA.HI R4, R6, R6, RZ, 0x1 ;  /* 0x0000000606047211 */ /* 0x000fe200078f08ff */
[----:B------:R-:W-:Y:S01]  /*0cd0*/  IMAD.IADD R2, R5, 0x1, -R2 ;  /* 0x0000000105027824 */ /* 0x000fe200078e0a02 */
[----:B------:R-:W-:Y:S01]  /*0ce0*/  LOP3.LUT R3, R3, 0x3fffffe, RZ, 0xc0, !PT ;  /* 0x03fffffe03037812 */ /* 0x000fe200078ec0ff */
[----:B------:R-:W-:Y:S01]  /*0cf0*/  IMAD R8, R8, 0x10, R11 ;  /* 0x0000001008087824 */ /* 0x000fe200078e020b */
[----:B------:R-:W-:Y:S01]  /*0d00*/  LOP3.LUT R5, R4, 0x1ffffffe, RZ, 0xc0, !PT ;  /* 0x1ffffffe04057812 */ /* 0x000fe200078ec0ff */
[----:B------:R-:W-:Y:S01]  /*0d10*/  VIADD R22, R19, 0x40 ;  /* 0x0000004013167836 */ /* 0x000fe20000000000 */
[----:B------:R-:W-:Y:S01]  /*0d20*/  SHF.R.S32.HI R195, RZ, 0x3, R0 ;  /* 0x00000003ffc37819 */ /* 0x000fe20000011400 */
[----:B------:R-:W-:Y:S01]  /*0d30*/  IMAD.IADD R3, R198, 0x1, -R3 ;  /* 0x00000001c6037824 */ /* 0x000fe200078e0a03 */
[----:B------:R-:W-:Y:S01]  /*0d40*/  LOP3.LUT R0, R9, 0x7ffffffc, RZ, 0xc0, !PT ;  /* 0x7ffffffc09007812 */ /* 0x000fe200078ec0ff */
[----:B------:R-:W-:Y:S01]  /*0d50*/  VIADD R23, R19, 0x80 ;  /* 0x0000008013177836 */ /* 0x000fe20000000000 */
[----:B------:R-:W-:Y:S01]  /*0d60*/  SHF.R.S32.HI R204, RZ, 0x1f, R19 ;  /* 0x0000001fffcc7819 */ /* 0x000fe20000011413 */
[----:B------:R-:W-:Y:S01]  /*0d70*/  IMAD.IADD R18, R6, 0x1, -R5 ;  /* 0x0000000106127824 */ /* 0x000fe200078e0a05 */
[----:B------:R-:W-:Y:S01]  /*0d80*/  SHF.R.S32.HI R203, RZ, 0x1f, R22 ;  /* 0x0000001fffcb7819 */ /* 0x000fe20000011416 */
[----:B------:R-:W-:Y:S01]  /*0d90*/  IMAD R199, R3, 0x40, R8 ;  /* 0x0000004003c77824 */ /* 0x000fe200078e0208 */
[----:B------:R-:W-:Y:S01]  /*0da0*/  SHF.R.S32.HI R202, RZ, 0x1f, R23 ;  /* 0x0000001fffca7819 */ /* 0x000fe20000011417 */
[----:B------:R-:W-:-:S02]  /*0db0*/  IMAD R200, R2, 0x8, R7 ;  /* 0x0000000802c87824 */ /* 0x000fc400078e0207 */
[----:B------:R-:W-:Y:S02]  /*0dc0*/  IMAD.IADD R17, R197, 0x1, -R0 ;  /* 0x00000001c5117824 */ /* 0x000fe400078e0a00 */
[----:B------:R-:W-:-:S07]  /*0dd0*/  IMAD R18, R18, 0x8, R199 ;  /* 0x0000000812127824 */ /* 0x000fce00078e02c7 */
.L_x_1196:
[----:B------:R-:W-:Y:S01]  /*0de0*/  ULDC UR5, c[0x0][0xc60] ;  /* 0x0003180000057ab9 */ /* 0x000fe20000000800 */
[----:B------:R-:W-:Y:S01]  /*0df0*/  UMOV UR8, UR4 ;  /* 0x0000000400087c82 */ /* 0x000fe20008000000 */
[----:B------:R-:W-:-:S11]  /*0e00*/  UISETP.NE.AND UP0, UPT, UR5, 0x1, UPT ;  /* 0x000000010500788c */ /* 0x000fd6000bf05270 */
[----:B------:R-:W-:Y:S01]  /*0e10*/  @UP0 ULDC UR6, c[0x0][0xc64] ;  /* 0x0003190000060ab9 */ /* 0x000fe20000000800 */
[----:B------:R-:W-:Y:S01]  /*0e20*/  @UP0 ULDC UR9, c[0x0][0xc68] ;  /* 0x00031a0000090ab9 */ /* 0x000fe20000000800 */
[----:B------:R-:W-:-:S04]  /*0e30*/  UIMAD.WIDE.U32 UR6, UR4, UR6, URZ ;  /* 0x00000006040672a5 */ /* 0x000fc8000f8e003f */
[----:B------:R-:W-:-:S03]  /*0e40*/  @UP0 USHF.R.U32.HI UR8, URZ, UR9, UR7 ;  /* 0x000000093f080299 */ /* 0x000fc60008011607 */
[----:B------:R-:W-:Y:S02]  /*0e50*/  ULDC UR6, c[0x0][0xc78] ;  /* 0x00031e0000067ab9 */ /* 0x000fe40000000800 */
[----:B------:R-:W-:Y:S02]  /*0e60*/  UISETP.GE.AND UP0, UPT, UR8, UR6, UPT ;  /* 0x000000060800728c */ /* 0x000fe4000bf06270 */
[----:B------:R-:W-:-:S04]  /*0e70*/  UIADD3 UR6, -UR8, URZ, URZ ;  /* 0x0000003f08067290 */ /* 0x000fc8000fffe13f */
[----:B------:R-:W-:Y:S01]  /*0e80*/  PLOP3.LUT P0, PT, PT, PT, UP0, 0x80, 0x0 ;  /* 0x000000000000781c */ /* 0x000fe20003f0f008 */
[----:B------:R-:W-:-:S12]  /*0e90*/  UIMAD UR9, UR5, UR6, UR4 ;  /* 0x00000006050972a4 */ /* 0x000fd8000f8e0204 */
[----:B01234-:R-:W-:Y:S05]  /*0ea0*/  @!P0 BRA `(.L_x_1100) ;  /* 0x0000000000208947 */ /* 0x01ffea0003800000 */
[----:B------:R-:W-:Y:S01]  /*0eb0*/  ULDC UR7, c[0x0][0xc6c] ;  /* 0x00031b0000077ab9 */ /* 0x000fe20000000800 */
[----:B------:R-:W-:Y:S01]  /*0ec0*/  UMOV UR6, UR9 ;  /* 0x0000000900067c82 */ /* 0x000fe20008000000 */
[----:B------:R-:W-:-:S11]  /*0ed0*/  UISETP.NE.AND UP0, UPT, UR7, 0x1, UPT ;  /* 0x000000010700788c */ /* 0x000fd6000bf05270 */
[----:B------:R-:W-:Y:S02]  /*0ee0*/  @UP0 ULDC.64 UR10, c[0x0][0xc70] ;  /* 0x00031c00000a0ab9 */ /* 0x000fe40000000a00 */
[----:B------:R-:W-:-:S04]  /*0ef0*/  UIMAD.WIDE.U32 UR4, UR9, UR10, URZ ;  /* 0x0000000a090472a5 */ /* 0x000fc8000f8e003f */
[----:B------:R-:W-:-:S04]  /*0f00*/  @UP0 USHF.R.U32.HI UR6, URZ, UR11, UR5 ;  /* 0x0000000b3f060299 */ /* 0x000fc80008011605 */
[----:B------:R-:W-:Y:S01]  /*0f10*/  UIMAD UR4, UR6, UR7, URZ ;  /* 0x00000007060472a4 */ /* 0x000fe2000f8e023f */
[----:B------:R-:W-:Y:S11]  /*0f20*/  BRA `(.L_x_1101) ;  /* 0x00000000001c7947 */ /* 0x000ff60003800000 */
.L_x_1100:
[----:B------:R-:W-:Y:S01]  /*0f30*/  ULDC UR7, c[0x0][0xc54] ;  /* 0x0003150000077ab9 */ /* 0x000fe20000000800 */
[----:B------:R-:W-:Y:S01]  /*0f40*/  UMOV UR6, UR9 ;  /* 0x0000000900067c82 */ /* 0x000fe20008000000 */
[----:B------:R-:W-:-:S11]  /*0f50*/  UISETP.NE.AND UP0, UPT, UR7, 0x1, UPT ;  /* 0x000000010700788c */ /* 0x000fd6000bf05270 */
[----:B------:R-:W-:Y:S02]  /*0f60*/  @UP0 ULDC.64 UR10, c[0x0][0xc58] ;  /* 0x00031600000a0ab9 */ /* 0x000fe40000000a00 */
[----:B------:R-:W-:-:S04]  /*0f70*/  UIMAD.WIDE.U32 UR4, UR9, UR10, URZ ;  /* 0x0000000a090472a5 */ /* 0x000fc8000f8e003f */
[----:B------:R-:W-:-:S04]  /*0f80*/  @UP0 USHF.R.U32.HI UR6, URZ, UR11, UR5 ;  /* 0x0000000b3f060299 */ /* 0x000fc80008011605 */
[----:B------:R-:W-:-:S12]  /*0f90*/  UIMAD UR4, UR6, UR7, URZ ;  /* 0x00000007060472a4 */ /* 0x000fd8000f8e023f */
.L_x_1101:
[----:B------:R-:W0:Y:S01]  /*0fa0*/  LDC R0, c[0x0][0x448] ;  /* 0x00011200ff007b82 */ /* 0x000e220000000800 */
[----:B------:R-:W-:Y:S01]  /*0fb0*/  ULDC UR7, c[0x0][0xc48] ;  /* 0x0003120000077ab9 */ /* 0x000fe20000000800 */
[----:B------:R-:W-:Y:S02]  /*0fc0*/  ULOP3.LUT UR6, URZ, UR6, URZ, 0x33, !UPT ;  /* 0x000000063f067292 */ /* 0x000fe4000f8e333f */
[----:B------:R-:W-:Y:S02]  /*0fd0*/  UISETP.NE.AND UP0, UPT, UR7, 0x1, UPT ;  /* 0x000000010700788c */ /* 0x000fe4000bf05270 */
[----:B------:R-:W-:Y:S02]  /*0fe0*/  UIADD3 UR4, UR9, -UR4, URZ ;  /* 0x8000000409047290 */ /* 0x000fe4000fffe03f */
[----:B------:R-:W1:Y:S01]  /*0ff0*/  LDC.64 R8, c[0x0][0x9e0] ;  /* 0x00027800ff087b82 */ /* 0x000e620000000a00 */
[----:B------:R-:W-:Y:S01]  /*1000*/  ULDC UR5, c[0x0][0xc3c] ;  /* 0x00030f0000057ab9 */ /* 0x000fe20000000800 */
[----:B------:R-:W-:Y:S01]  /*1010*/  ULDC UR9, c[0x0][0xc54] ;  /* 0x0003150000097ab9 */ /* 0x000fe20000000800 */
[----:B------:R-:W-:-:S02]  /*1020*/  UIADD3 UR6, UR6, UR5, URZ ;  /* 0x0000000506067290 */ /* 0x000fc4000fffe03f */
[----:B------:R-:W-:Y:S02]  /*1030*/  UIMAD UR8, UR8, UR9, UR4 ;  /* 0x00000009080872a4 */ /* 0x000fe4000f8e0204 */
[----:B------:R-:W-:Y:S01]  /*1040*/  USHF.L.U32 UR39, UR6, 0x7, URZ ;  /* 0x0000000706277899 */ /* 0x000fe2000800063f */
[----:B------:R-:W2:Y:S01]  /*1050*/  LDC R74, c[0x0][0x288] ;  /* 0x0000a200ff4a7b82 */ /* 0x000ea20000000800 */
[----:B------:R-:W-:Y:S01]  /*1060*/  ULDC.64 UR10, c[0x0][0x418] ;  /* 0x00010600000a7ab9 */ /* 0x000fe20000000a00 */
[----:B------:R-:W-:Y:S01]  /*1070*/  @UP0 ULDC UR4, c[0x0][0xc4c] ;  /* 0x0003130000040ab9 */ /* 0x000fe20000000800 */
[----:B------:R-:W-:Y:S01]  /*1080*/  ISETP.NE.U32.AND P0, PT, RZ, UR10, PT ;  /* 0x0000000aff007c0c */ /* 0x000fe2000bf05070 */
[----:B------:R-:W-:Y:S02]  /*1090*/  UIMAD.WIDE.U32 UR4, UR8, UR4, URZ ;  /* 0x00000004080472a5 */ /* 0x000fe4000f8e003f */
[----:B------:R-:W-:Y:S01]  /*10a0*/  UIADD3 UR6, UR39, 0x7f, URZ ;  /* 0x0000007f27067890 */ /* 0x000fe2000fffe03f */
[----:B------:R-:W-:Y:S01]  /*10b0*/  ISETP.NE.AND.EX P0, PT, RZ, UR11, PT, P0 ;  /* 0x0000000bff007c0c */ /* 0x000fe2000bf05300 */
[----:B------:R-:W3:Y:S01]  /*10c0*/  LDC R7, c[0x0][0x2f0] ;  /* 0x0000bc00ff077b82 */ /* 0x000ee20000000800 */
[----:B0-----:R-:W-:Y:S01]  /*10d0*/  ISETP.NE.AND P1, PT, R0, 0x1, PT ;  /* 0x000000010000780c */ /* 0x001fe20003f25270 */
[----:B------:R-:W-:Y:S01]  /*10e0*/  @UP0 ULDC UR9, c[0x0][0xc50] ;  /* 0x0003140000090ab9 */ /* 0x000fe20000000800 */
[----:B------:R-:W-:Y:S01]  /*10f0*/  UMOV UR12, UR8 ;  /* 0x00000008000c7c82 */ /* 0x000fe20008000000 */
[----:B------:R-:W-:Y:S01]  /*1100*/  @UP0 USHF.R.U32.HI UR12, URZ, UR9, UR5 ;  /* 0x000000093f0c0299 */ /* 0x000fe20008011605 */
[----:B------:R-:W-:-:S03]  /*1110*/  IMAD.U32 R2, RZ, RZ, UR6 ;  /* 0x00000006ff027e24 */ /* 0x000fc6000f8e00ff */
[----:B------:R-:W0:Y:S01]  /*1120*/  LDC R0, c[0x0][0x424] ;  /* 0x00010900ff007b82 */ /* 0x000e220000000800 */
[----:B-1----:R-:W-:Y:S01]  /*1130*/  ISETP.GE.AND P2, PT, R9, 0x1, PT ;  /* 0x000000010900780c */ /* 0x002fe20003f46270 */
[----:B------:R-:W-:Y:S02]  /*1140*/  UIADD3 UR4, -UR12, URZ, URZ ;  /* 0x0000003f0c047290 */ /* 0x000fe4000fffe13f */
[----:B------:R-:W-:Y:S02]  /*1150*/  IMAD.U32 R194, RZ, RZ, UR12 ;  /* 0x0000000cffc27e24 */ /* 0x000fe4000f8e00ff */
[----:B------:R-:W-:Y:S02]  /*1160*/  UIMAD UR4, UR7, UR4, UR8 ;  /* 0x00000004070472a4 */ /* 0x000fe4000f8e0208 */
[----:B------:R-:W1:Y:S01]  /*1170*/  @P1 LDC R3, c[0x0][0x44c] ;  /* 0x00011300ff031b82 */ /* 0x000e620000000800 */
[----:B--2---:R-:W-:-:S03]  /*1180*/  IADD3 R5, -R74, 0x1, RZ ;  /* 0x000000014a057810 */ /* 0x004fc60007ffe1ff */
[----:B------:R-:W-:-:S04]  /*1190*/  IMAD.U32 R193, RZ, RZ, UR4 ;  /* 0x00000004ffc17e24 */ /* 0x000fc8000f8e00ff */
[----:B------:R-:W2:Y:S01]  /*11a0*/  @P1 LDC R4, c[0x0][0x450] ;  /* 0x00011400ff041b82 */ /* 0x000ea20000000800 */
[----:B0-----:R-:W-:-:S05]  /*11b0*/  SEL R0, R0, 0x1, P0 ;  /* 0x0000000100007807 */ /* 0x001fca0000000000 */
[CC--:B---3--:R-:W-:Y:S02]  /*11c0*/  IMAD R5, R0.reuse, R7.reuse, R5 ;  /* 0x0000000700057224 */ /* 0x0c8fe400078e0205 */
[----:B------:R-:W-:Y:S02]  /*11d0*/  IMAD R16, R0, R7, RZ ;  /* 0x0000000700107224 */ /* 0x000fe400078e02ff */
[----:B-1----:R-:W-:-:S05]  /*11e0*/  @P1 IMAD.HI.U32 R3, R3, UR6, RZ ;  /* 0x0000000603031c27 */ /* 0x002fca000f8e00ff */
[----:B--2---:R-:W-:-:S05]  /*11f0*/  @P1 SHF.R.U32.HI R2, RZ, R4, R3 ;  /* 0x00000004ff021219 */ /* 0x004fca0000011603 */
[----:B------:R-:W-:-:S04]  /*1200*/  IMAD.IADD R11, R5, 0x1, R2 ;  /* 0x00000001050b7824 */ /* 0x000fc800078e0202 */
[----:B------:R-:W-:Y:S01]  /*1210*/  IMAD.IADD R2, R11, 0x1, R8 ;  /* 0x000000010b027824 */ /* 0x000fe200078e0208 */
[----:B------:R-:W-:Y:S06]  /*1220*/  @!P2 BRA `(.L_x_1102) ;  /* 0x000000000040a947 */ /* 0x000fec0003800000 */
[C---:B------:R-:W-:Y:S01]  /*1230*/  ISETP.GT.AND P0, PT, R11.reuse, RZ, PT ;  /* 0x000000ff0b00720c */ /* 0x040fe20003f04270 */
[----:B------:R-:W-:-:S12]  /*1240*/  VIADD R3, R11, 0xffffffff ;  /* 0xffffffff0b037836 */ /* 0x000fd80000000000 */
[----:B------:R-:W-:Y:S05]  /*1250*/  @P0 BRA `(.L_x_1103) ;  /* 0x00000000001c0947 */ /* 0x000fea0003800000 */
[----:B------:R-:W-:Y:S01]  /*1260*/  ISETP.NE.AND P0, PT, R9, 0x1, PT ;  /* 0x000000010900780c */ /* 0x000fe20003f05270 */
[----:B------:R-:W-:-:S12]  /*1270*/  IMAD.MOV R3, RZ, RZ, -R11 ;  /* 0x000000ffff037224 */ /* 0x000fd800078e0a0b */
[----:B------:R-:W0:Y:S02]  /*1280*/  @P0 LDC.64 R4, c[0x0][0x9e8] ;  /* 0x00027a00ff040b82 */ /* 0x000e240000000a00 */
[----:B0-----:R-:W-:-:S05]  /*1290*/  @P0 IMAD.HI.U32 R4, R3, R4, RZ ;  /* 0x0000000403040227 */ /* 0x001fca00078e00ff */
[----:B------:R-:W-:-:S04]  /*12a0*/  @P0 SHF.R.U32.HI R3, RZ, R5, R4 ;  /* 0x00000005ff030219 */ /* 0x000fc80000011604 */
[----:B------:R-:W-:Y:S01]  /*12b0*/  LOP3.LUT R3, RZ, R3, RZ, 0x33, !PT ;  /* 0x00000003ff037212 */ /* 0x000fe200078e33ff */
[----:B------:R-:W-:Y:S06]  /*12c0*/  BRA `(.L_x_1104) ;  /* 0x0000000000107947 */ /* 0x000fec0003800000 */
.L_x_1103:
[----:B------:R-:W-:-:S13]  /*12d0*/  ISETP.NE.AND P0, PT, R9, 0x1, PT ;  /* 0x000000010900780c */ /* 0x000fda0003f05270 */
[----:B------:R-:W0:Y:S02]  /*12e0*/  @P0 LDC.64 R4, c[0x0][0x9e8] ;  /* 0x00027a00ff040b82 */ /* 0x000e240000000a00 */
[----:B0-----:R-:W-:-:S05]  /*12f0*/  @P0 IMAD.HI.U32 R4, R3, R4, RZ ;  /* 0x0000000403040227 */ /* 0x001fca00078e00ff */
[----:B------:R-:W-:-:S07]  /*1300*/  @P0 SHF.R.U32.HI R3, RZ, R5, R4 ;  /* 0x00000005ff030219 */ /* 0x000fce0000011604 */
.L_x_1104:
[----:B------:R-:W-:-:S05]  /*1310*/  IMAD R3, R3, R9, R9 ;  /* 0x0000000903037224 */ /* 0x000fca00078e0209 */
[----:B------:R-:W-:-:S07]  /*1320*/  VIMNMX R2, R2, R3, PT ;  /* 0x0000000302027248 */ /* 0x000fce0003fe0100 */
.L_x_1102:
[----:B------:R-:W0:Y:S01]  /*1330*/  @P1 LDC R4, c[0x0][0x44c] ;  /* 0x00011300ff041b82 */ /* 0x000e220000000800 */
[----:B------:R-:W-:Y:S01]  /*1340*/  IMAD.U32 R3, RZ, RZ, UR39 ;  /* 0x00000027ff037e24 */ /* 0x000fe2000f8e00ff */
[----:B------:R-:W-:Y:S01]  /*1350*/  ULDC UR4, c[0x0][0x9dc] ;  /* 0x0002770000047ab9 */ /* 0x000fe20000000800 */
[-C--:B------:R-:W-:Y:S02]  /*1360*/  IMAD R74, R0, R7.reuse, -R74 ;  /* 0x00000007004a7224 */ /* 0x080fe400078e0a4a */
[----:B------:R-:W-:Y:S02]  /*1370*/  VIADD R2, R2, 0x5f ;  /* 0x0000005f02027836 */ /* 0x000fe40000000000 */
[----:B------:R-:W-:Y:S01]  /*1380*/  IMAD R0, R0, R7, 0x5f ;  /* 0x0000005f00007424 */ /* 0x000fe200078e0207 */
[----:B------:R-:W1:Y:S01]  /*1390*/  @P1 LDC R5, c[0x0][0x450] ;  /* 0x00011400ff051b82 */ /* 0x000e620000000800 */
[----:B------:R-:W-:-:S04]  /*13a0*/  IMAD.HI R2, R2, 0x2aaaaaab, RZ ;  /* 0x2aaaaaab02027827 */ /* 0x000fc800078e02ff */
[----:B------:R-:W-:-:S04]  /*13b0*/  IMAD.HI R0, R0, 0x2aaaaaab, RZ ;  /* 0x2aaaaaab00007827 */ /* 0x000fc800078e02ff */
[----:B0-----:R-:W-:-:S05]  /*13c0*/  @P1 IMAD.HI.U32 R4, R4, UR39, RZ ;  /* 0x0000002704041c27 */ /* 0x001fca000f8e00ff */
[----:B-1----:R-:W-:Y:S02]  /*13d0*/  @P1 SHF.R.U32.HI R3, RZ, R5, R4 ;  /* 0x00000005ff031219 */ /* 0x002fe40000011604 */
[----:B------:R-:W-:-:S03]  /*13e0*/  SHF.R.U32.HI R5, RZ, 0x1f, R2 ;  /* 0x0000001fff057819 */ /* 0x000fc60000011602 */
[----:B------:R-:W-:Y:S01]  /*13f0*/  IMAD.IADD R4, R74, 0x1, R3 ;  /* 0x000000014a047824 */ /* 0x000fe200078e0203 */
[----:B------:R-:W-:Y:S02]  /*1400*/  SHF.R.U32.HI R3, RZ, 0x1f, R0 ;  /* 0x0000001fff037819 */ /* 0x000fe40000011600 */
[----:B------:R-:W-:Y:S01]  /*1410*/  LEA.HI.SX32 R2, R2, R5, 0x1c ;  /* 0x0000000502027211 */ /* 0x000fe200078fe2ff */
[----:B------:R-:W-:Y:S01]  /*1420*/  VIADD R6, R4, -UR4 ;  /* 0x8000000404067c36 */ /* 0x000fe20008000000 */
[----:B------:R-:W-:-:S04]  /*1430*/  LEA.HI.SX32 R3, R0, R3, 0x1c ;  /* 0x0000000300037211 */ /* 0x000fc800078fe2ff */
[----:B------:R-:W-:Y:S02]  /*1440*/  R2UR UR4, R6 ;  /* 0x00000000060472ca */ /* 0x000fe400000e0000 */
[----:B------:R-:W-:Y:S01]  /*1450*/  VIMNMX R75, R3, R2, PT ;  /* 0x00000002034b7248 */ /* 0x000fe20003fe0100 */
[----:B------:R-:W-:-:S12]  /*1460*/  @!P2 BRA `(.L_x_1105) ;  /* 0x000000000044a947 */ /* 0x000fd80003800000 */
[----:B------:R-:W-:-:S13]  /*1470*/  ISETP.GT.AND P0, PT, R4, -0x1, PT ;  /* 0xffffffff0400780c */ /* 0x000fda0003f04270 */
[----:B------:R-:W-:Y:S05]  /*1480*/  @P0 BRA `(.L_x_1106) ;  /* 0x00000000001c0947 */ /* 0x000fea0003800000 */
[----:B------:R-:W-:Y:S02]  /*1490*/  ISETP.NE.AND P0, PT, R9, 0x1, PT ;  /* 0x000000010900780c */ /* 0x000fe40003f05270 */
[----:B------:R-:W-:-:S11]  /*14a0*/  LOP3.LUT R3, RZ, R4, RZ, 0x33, !PT ;  /* 0x00000004ff037212 */ /* 0x000fd600078e33ff */
[----:B------:R-:W0:Y:S02]  /*14b0*/  @P0 LDC.64 R6, c[0x0][0x9e8] ;  /* 0x00027a00ff060b82 */ /* 0x000e240000000a00 */
[----:B0-----:R-:W-:-:S05]  /*14c0*/  @P0 IMAD.HI.U32 R0, R3, R6, RZ ;  /* 0x0000000603000227 */ /* 0x001fca00078e00ff */
[----:B------:R-:W-:-:S04]  /*14d0*/  @P0 SHF.R.U32.HI R3, RZ, R7, R0 ;  /* 0x00000007ff030219 */ /* 0x000fc80000011600 */
[----:B------:R-:W-:Y:S01]  /*14e0*/  LOP3.LUT R4, RZ, R3, RZ, 0x33, !PT ;  /* 0x00000003ff047212 */ /* 0x000fe200078e33ff */
[----:B------:R-:W-:Y:S06]  /*14f0*/  BRA `(.L_x_1107) ;  /* 0x0000000000107947 */ /* 0x000fec0003800000 */
.L_x_1106:
[----:B------:R-:W-:-:S13]  /*1500*/  ISETP.NE.AND P0, PT, R9, 0x1, PT ;  /* 0x000000010900780c */ /* 0x000fda0003f05270 */
[----:B------:R-:W0:Y:S02]  /*1510*/  @P0 LDC.64 R2, c[0x0][0x9e8] ;  /* 0x00027a00ff020b82 */ /* 0x000e240000000a00 */
[----:B0-----:R-:W-:-:S05]  /*1520*/  @P0 IMAD.HI.U32 R0, R4, R2, RZ ;  /* 0x0000000204000227 */ /* 0x001fca00078e00ff */
[----:B------:R-:W-:-:S07]  /*1530*/  @P0 SHF.R.U32.HI R4, RZ, R3, R0 ;  /* 0x00000003ff040219 */ /* 0x000fce0000011600 */
.L_x_1107:
[----:B------:R-:W-:-:S05]  /*1540*/  IMAD R4, R4, R9, RZ ;  /* 0x0000000904047224 */ /* 0x000fca00078e02ff */
[----:B------:R-:W-:-:S13]  /*1550*/  R2UR UR5, R4 ;  /* 0x00000000040572ca */ /* 0x000fda00000e0000 */
[----:B------:R-:W-:-:S04]  /*1560*/  UISETP.LT.AND UP0, UPT, UR4, UR5, UPT ;  /* 0x000000050400728c */ /* 0x000fc8000bf01270 */
[----:B------:R-:W-:-:S12]  /*1570*/  USEL UR4, UR4, UR5, !UP0 ;  /* 0x0000000504047287 */ /* 0x000fd8000c000000 */
.L_x_1105:
[----:B------:R-:W-:Y:S01]  /*1580*/  UIMAD.WIDE UR4, UR4, 0x2aaaaaab, URZ ;  /* 0x2aaaaaab040478a5 */ /* 0x000fe2000f8e023f */
[----:B------:R-:W-:Y:S02]  /*1590*/  PLOP3.LUT P0, PT, PT, PT, PT, 0x80, 0x0 ;  /* 0x000000000000781c */ /* 0x000fe40003f0f070 */
[----:B------:R-:W-:Y:S02]  /*15a0*/  CS2R R2, SRZ ;  /* 0x0000000000027805 */ /* 0x000fe4000001ff00 */
[----:B------:R-:W-:Y:S01]  /*15b0*/  CS2R R118, SRZ ;  /* 0x0000000000767805 */ /* 0x000fe2000001ff00 */
[----:B------:R-:W-:Y:S01]  /*15c0*/  USHF.R.U32.HI UR4, URZ, 0x1f, UR5 ;  /* 0x0000001f3f047899 */ /* 0x000fe20008011605 */
[----:B------:R-:W-:Y:S02]  /*15d0*/  CS2R R116, SRZ ;  /* 0x0000000000747805 */ /* 0x000fe4000001ff00 */
[----:B------:R-:W-:Y:S02]  /*15e0*/  CS2R R114, SRZ ;  /* 0x0000000000727805 */ /* 0x000fe4000001ff00 */
[----:B------:R-:W-:Y:S01]  /*15f0*/  CS2R R112, SRZ ;  /* 0x0000000000707805 */ /* 0x000fe2000001ff00 */
[----:B------:R-:W-:Y:S01]  /*1600*/  ULEA.HI.SX32 UR4, UR5, UR4, 0x1c ;  /* 0x0000000405047291 */ /* 0x000fe2000f8fe23f */
[----:B------:R-:W-:-:S02]  /*1610*/  CS2R R110, SRZ ;  /* 0x00000000006e7805 */ /* 0x000fc4000001ff00 */
[----:B------:R-:W-:Y:S02]  /*1620*/  CS2R R108, SRZ ;  /* 0x00000000006c7805 */ /* 0x000fe4000001ff00 */
[----:B------:R-:W-:Y:S01]  /*1630*/  CS2R R106, SRZ ;  /* 0x00000000006a7805 */ /* 0x000fe2000001ff00 */
[----:B------:R-:W-:Y:S01]  /*1640*/  UISETP.LT.AND UP0, UPT, URZ, UR4, UPT ;  /* 0x000000043f00728c */ /* 0x000fe2000bf01270 */
[----:B------:R-:W-:Y:S02]  /*1650*/  CS2R R104, SRZ ;  /* 0x0000000000687805 */ /* 0x000fe4000001ff00 */
[----:B------:R-:W-:Y:S02]  /*1660*/  CS2R R56, SRZ ;  /* 0x0000000000387805 */ /* 0x000fe4000001ff00 */
[----:B------:R-:W-:Y:S01]  /*1670*/  CS2R R98, SRZ ;  /* 0x0000000000627805 */ /* 0x000fe2000001ff00 */
[----:B------:R-:W-:Y:S01]  /*1680*/  USEL UR61, URZ, UR4, !UP0 ;  /* 0x000000043f3d7287 */ /* 0x000fe2000c000000 */
[----:B------:R-:W-:-:S02]  /*1690*/  CS2R R100, SRZ ;  /* 0x0000000000647805 */ /* 0x000fc4000001ff00 */
[----:B------:R-:W-:Y:S02]  /*16a0*/  CS2R R90, SRZ ;  /* 0x00000000005a7805 */ /* 0x000fe4000001ff00 */
[----:B------:R-:W-:Y:S02]  /*16b0*/  CS2R R96, SRZ ;  /* 0x0000000000607805 */ /* 0x000fe4000001ff00 */
[----:B------:R-:W-:Y:S02]  /*16c0*/  CS2R R94, SRZ ;  /* 0x00000000005e7805 */ /* 0x000fe4000001ff00 */
[----:B------:R-:W-:Y:S02]  /*16d0*/  CS2R R92, SRZ ;  /* 0x00000000005c7805 */ /* 0x000fe4000001ff00 */
[----:B------:R-:W-:Y:S02]  /*16e0*/  ISETP.GT.AND P1, PT, R75, UR61, PT ;  /* 0x0000003d4b007c0c */ /* 0x000fe4000bf24270 */
        /* <DEDUP_REMOVED lines=28> */
[----:B------:R-:W-:Y:S01]  /*18b0*/  CS2R R142, SRZ ;  /* 0x00000000008e7805 */ /* 0x000fe2000001ff00 */
[----:B------:R-:W-:Y:S01]  /*18c0*/  IMAD.MOV.U32 R0, RZ, RZ, RZ ;  /* 0x000000ffff007224 */ /* 0x000fe200078e00ff */
[----:B------:R-:W-:Y:S01]  /*18d0*/  CS2R R6, SRZ ;  /* 0x0000000000067805 */ /* 0x000fe2000001ff00 */
[----:B------:R-:W-:Y:S01]  /*18e0*/  IMAD.MOV.U32 R152, RZ, RZ, RZ ;  /* 0x000000ffff987224 */ /* 0x000fe200078e00ff */
[----:B------:R-:W-:Y:S01]  /*18f0*/  CS2R R4, SRZ ;  /* 0x0000000000047805 */ /* 0x000fe2000001ff00 */
[----:B------:R-:W-:Y:S02]  /*1900*/  IMAD.MOV.U32 R29, RZ, RZ, RZ ;  /* 0x000000ffff1d7224 */ /* 0x000fe400078e00ff */
[----:B------:R-:W-:-:S02]  /*1910*/  IMAD.MOV.U32 R150, RZ, RZ, RZ ;  /* 0x000000ffff967224 */ /* 0x000fc400078e00ff */
        /* <DEDUP_REMOVED lines=33> */
.L_x_1109:
[----:B------:R-:W-:Y:S02]  /*1b30*/  R2UR UR6, R196 ;  /* 0x00000000c40672ca */ /* 0x000fe400000e0000 */
[----:B------:R-:W-:-:S11]  /*1b40*/  R2UR UR5, R201 ;  /* 0x00000000c90572ca */ /* 0x000fd600000e0000 */
[----:B------:R-:W-:Y:S02]  /*1b50*/  ULEA.HI UR4, UR6, UR6, URZ, 0x1 ;  /* 0x0000000606047291 */ /* 0x000fe4000f8f083f */
[----:B------:R-:W-:Y:S02]  /*1b60*/  IMAD.U32 R2, RZ, RZ, UR5 ;  /* 0x00000005ff027e24 */ /* 0x000fe4000f8e00ff */
[----:B------:R-:W-:-:S03]  /*1b70*/  ULOP3.LUT UR4, UR4, 0xfffffffe, URZ, 0xc0, !UPT ;  /* 0xfffffffe04047892 */ /* 0x000fc6000f8ec03f */
[----:B------:R-:W-:Y:S01]  /*1b80*/  ISETP.NE.AND P0, PT, R2, 0x3, PT ;  /* 0x000000030200780c */ /* 0x000fe20003f05270 */
[----:B------:R-:W-:-:S06]  /*1b90*/  UIADD3 UR4, UR6, -UR4, URZ ;  /* 0x8000000406047290 */ /* 0x000fcc000fffe03f */
[----:B------:R-:W-:-:S05]  /*1ba0*/  IMAD.U32 R0, RZ, RZ, UR4 ;  /* 0x00000004ff007e24 */ /* 0x000fca000f8e00ff */
[----:B------:R-:W-:-:S04]  /*1bb0*/  SHF.L.U32 R0, R0, 0x1f, RZ ;  /* 0x0000001f00007819 */ /* 0x000fc800000006ff */
[----:B------:R-:W0:Y:S02]  /*1bc0*/  SYNCS.PHASECHK.TRANS64.TRYWAIT P1, [UR37+0x30800], R0 ;  /* 0x03080000ff0075a7 */ /* 0x000e240008020165 */
[----:B0-----:R-:W-:Y:S05]  /*1bd0*/  @!P1 BRA `(.L_x_1110) ;  /* 0x0000013400689947 */ /* 0x001fea0003800000 */
.L_x_1310:
[----:B------:R-:W-:Y:S05]  /*1be0*/  @!P0 BRA `(.L_x_1111) ;  /* 0x0000000000048947 */ /* 0x000fea0003800000 */
[----:B------:R-:W-:Y:S01]  /*1bf0*/  BPT.TRAP 0x1 ;  /* 0x000000040000795c */ /* 0x000fe20000300000 */
.L_x_1111:
[----:B0-----:R-:W-:Y:S02]  /*1c00*/  IMAD.U32 R3, RZ, RZ, UR36 ;  /* 0x00000024ff037e24 */ /* 0x001fe4000f8e00ff */
[----:B------:R-:W-:-:S03]  /*1c10*/  IMAD.U32 R0, RZ, RZ, UR38 ;  /* 0x00000026ff007e24 */ /* 0x000fc6000f8e00ff */
[----:B------:R-:W-:Y:S02]  /*1c20*/  LEA R3, R3, UR37, 0x3 ;  /* 0x0000002503037c11 */ /* 0x000fe4000f8e18ff */
[----:B------:R-:W-:-:S04]  /*1c30*/  SHF.L.U32 R0, R0, 0x1f, RZ ;  /* 0x0000001f00007819 */ /* 0x000fc800000006ff */
[----:B------:R0:W1:Y:S01]  /*1c40*/  SYNCS.PHASECHK.TRANS64.TRYWAIT P1, [R3+URZ+0x30830], R0 ;  /* 0x03083000030075a7 */ /* 0x000062000802017f */
[----:B------:R-:W-:Y:S05]  /*1c50*/  @!P0 BRA `(.L_x_1112) ;  /* 0x0000000000048947 */ /* 0x000fea0003800000 */
[----:B------:R-:W-:Y:S01]  /*1c60*/  BPT.TRAP 0x1 ;  /* 0x000000040000795c */ /* 0x000fe20000300000 */
.L_x_1112:
[----:B------:R-:W2:Y:S01]  /*1c70*/  LDL.LU R2, [R1+0xc] ;  /* 0x00000c0001027983 */ /* 0x000ea20000300800 */
[----:B------:R-:W3:Y:S02]  /*1c80*/  S2R R4, SR_TID.X ;  /* 0x0000000000047919 */ /* 0x000ee40000002100 */
[----:B---3--:R-:W-:Y:S02]  /*1c90*/  LOP3.LUT P2, RZ, R4, 0x7f, RZ, 0xc0, !PT ;  /* 0x0000007f04ff7812 */ /* 0x008fe4000784c0ff */
[----:B--2---:R-:W-:-:S11]  /*1ca0*/  LOP3.LUT R2, R2, 0xfff7ffff, RZ, 0xc0, !PT ;  /* 0xfff7ffff02027812 */ /* 0x004fd600078ec0ff */
[----:B------:R-:W-:-:S05]  /*1cb0*/  @P2 LOP3.LUT R2, R2, 0x80000, RZ, 0xfc, !PT ;  /* 0x0008000002022812 */ /* 0x000fca00078efcff */
[----:B------:R2:W-:Y:S01]  /*1cc0*/  STL [R1+0xc], R2 ;  /* 0x00000c0201007387 */ /* 0x0005e20000100800 */
[----:B-1----:R-:W-:Y:S05]  /*1cd0*/  @P1 BRA `(.L_x_1113) ;  /* 0x0000000000081947 */ /* 0x002fea0003800000 */
[----:B------:R-:W1:Y:S02]  /*1ce0*/  SYNCS.PHASECHK.TRANS64.TRYWAIT P1, [R3+URZ+0x30830], R0 ;  /* 0x03083000030075a7 */ /* 0x000e64000802017f */
[----:B-1----:R-:W-:Y:S05]  /*1cf0*/  @!P1 BRA `(.L_x_1114) ;  /* 0x0000013400389947 */ /* 0x002fea0003800000 */
.L_x_1113:
[----:B------:R-:W-:Y:S05]  /*1d00*/  WARPSYNC.ALL ;  /* 0x0000000000007948 */ /* 0x000fea0003800000 */
[----:B------:R-:W-:Y:S01]  /*1d10*/  UIADD3 UR4, UR37, 0x1e400, URZ ;  /* 0x0001e40025047890 */ /* 0x000fe2000fffe03f */
[----:B------:R-:W-:Y:S01]  /*1d20*/  WARPGROUP.ARRIVE ;  /* 0x00000000000079c5 */ /* 0x000fe20000000000 */
[----:B------:R-:W-:Y:S01]  /*1d30*/  UMOV UR9, 0x40000040 ;  /* 0x4000004000097882 */ /* 0x000fe20000000000 */
[----:B------:R-:W-:Y:S01]  /*1d40*/  UMOV UR11, 0x40000040 ;  /* 0x40000040000b7882 */ /* 0x000fe20000000000 */
[----:B------:R-:W-:Y:S01]  /*1d50*/  USHF.R.U32.HI UR4, URZ, 0x4, UR4 ;  /* 0x000000043f047899 */ /* 0x000fe20008011604 */
[----:B------:R-:W-:Y:S01]  /*1d60*/  IMAD.U32 R7, RZ, RZ, UR9 ;  /* 0x00000009ff077e24 */ /* 0x000fe2000f8e00ff */
[----:B------:R-:W-:Y:S01]  /*1d70*/  UMOV UR13, 0x40000040 ;  /* 0x40000040000d7882 */ /* 0x000fe20000000000 */
[----:B------:R-:W-:Y:S01]  /*1d80*/  UMOV UR15, 0x40000040 ;  /* 0x40000040000f7882 */ /* 0x000fe20000000000 */
[----:B------:R-:W-:Y:S01]  /*1d90*/  ULOP3.LUT UR4, UR4, 0x3fff, URZ, 0xc0, !UPT ;  /* 0x00003fff04047892 */ /* 0x000fe2000f8ec03f */
[----:B------:R-:W3:Y:S01]  /*1da0*/  S2R R5, SR_TID.X ;  /* 0x0000000000057919 */ /* 0x000ee20000002100 */
[----:B------:R-:W-:Y:S01]  /*1db0*/  UMOV UR17, 0x40000040 ;  /* 0x4000004000117882 */ /* 0x000fe20000000000 */
[----:B------:R-:W-:Y:S01]  /*1dc0*/  UMOV UR19, 0x40000040 ;  /* 0x4000004000137882 */ /* 0x000fe20000000000 */
[----:B------:R-:W-:Y:S01]  /*1dd0*/  ULOP3.LUT UR60, UR4, 0x10000, URZ, 0xfc, !UPT ;  /* 0x00010000043c7892 */ /* 0x000fe2000f8efc3f */
[----:B01----:R-:W-:Y:S01]  /*1de0*/  VIADD R0, R18, UR39 ;  /* 0x0000002712007c36 */ /* 0x003fe20008000000 */
[----:B------:R-:W-:Y:S01]  /*1df0*/  ULOP3.LUT UR4, UR40, 0x10000, URZ, 0xfc, !UPT ;  /* 0x0001000028047892 */ /* 0x000fe2000f8efc3f */
[----:B------:R-:W0:Y:S01]  /*1e00*/  LDC R11, c[0x0][0x288] ;  /* 0x0000a200ff0b7b82 */ /* 0x000e220000000800 */
[----:B------:R-:W-:Y:S01]  /*1e10*/  UIMAD UR5, UR36, 0x900, UR60 ;  /* 0x00000900240578a4 */ /* 0x000fe2000f8e023c */
[----:B--2---:R-:W-:Y:S01]  /*1e20*/  IMAD.MOV.U32 R2, RZ, RZ, R0 ;  /* 0x000000ffff027224 */ /* 0x004fe200078e0000 */
[----:B------:R-:W-:-:S02]  /*1e30*/  UIADD3 UR12, UR4, 0x4, URZ ;  /* 0x00000004040c7890 */ /* 0x000fc4000fffe03f */
[----:B------:R-:W-:Y:S01]  /*1e40*/  UIADD3 UR14, UR5, 0x4, URZ ;  /* 0x00000004050e7890 */ /* 0x000fe2000fffe03f */
[----:B------:R-:W-:Y:S02]  /*1e50*/  UMOV UR8, UR4 ;  /* 0x0000000400087c82 */ /* 0x000fe40008000000 */
[----:B------:R-:W-:Y:S01]  /*1e60*/  UMOV UR10, UR5 ;  /* 0x00000005000a7c82 */ /* 0x000fe20008000000 */
[----:B------:R-:W-:Y:S01]  /*1e70*/  IMAD.U32 R6, RZ, RZ, UR8 ;  /* 0x00000008ff067e24 */ /* 0x000fe2000f8e00ff */
[----:B------:R-:W-:Y:S01]  /*1e80*/  HGMMA.64x96x16.F32.BF16 R24, gdesc[UR8], RZ, !UPT, gsb0 ;  /* 0x01600000081879f0 */ /* 0x000fe2000c0018ff */
[----:B------:R-:W-:Y:S02]  /*1e90*/  UIADD3 UR8, UR4, 0x2, URZ ;  /* 0x0000000204087890 */ /* 0x000fe4000fffe03f */
[----:B------:R-:W-:Y:S01]  /*1ea0*/  UIADD3 UR10, UR5, 0x2, URZ ;  /* 0x00000002050a7890 */ /* 0x000fe2000fffe03f */
[----:B------:R-:W-:Y:S01]  /*1eb0*/  UMOV UR9, 0x40000040 ;  /* 0x4000004000097882 */ /* 0x000fe20000000000 */
[----:B------:R-:W-:Y:S01]  /*1ec0*/  UMOV UR11, 0x40000040 ;  /* 0x40000040000b7882 */ /* 0x000fe20000000000 */
[----:B------:R-:W-:-:S02]  /*1ed0*/  UIADD3 UR16, UR4, 0x6, URZ ;  /* 0x0000000604107890 */ /* 0x000fc4000fffe03f */
[----:B------:R-:W-:Y:S02]  /*1ee0*/  UIADD3 UR18, UR5, 0x6, URZ ;  /* 0x0000000605127890 */ /* 0x000fe4000fffe03f */
[----:B------:R-:W-:Y:S02]  /*1ef0*/  UIADD3 UR20, UR4, 0x400, URZ ;  /* 0x0000040004147890 */ /* 0x000fe4000fffe03f */
[----:B------:R-:W-:Y:S01]  /*1f00*/  UIADD3 UR22, UR5, 0x300, URZ ;  /* 0x0000030005167890 */ /* 0x000fe2000fffe03f */
[----:B------:R-:W-:Y:S01]  /*1f10*/  UMOV UR21, 0x40000040 ;  /* 0x4000004000157882 */ /* 0x000fe20000000000 */
[----:B------:R-:W-:Y:S01]  /*1f20*/  UMOV UR23, 0x40000040 ;  /* 0x4000004000177882 */ /* 0x000fe20000000000 */
[----:B------:R-:W-:Y:S01]  /*1f30*/  UIADD3 UR24, UR4, 0x402, URZ ;  /* 0x0000040204187890 */ /* 0x000fe2000fffe03f */
[----:B---3--:R-:W-:Y:S01]  /*1f40*/  LOP3.LUT P3, RZ, R5, 0x7f, RZ, 0xc0, !PT ;  /* 0x0000007f05ff7812 */ /* 0x008fe2000786c0ff */
[----:B------:R-:W-:Y:S01]  /*1f50*/  UIADD3 UR26, UR5, 0x302, URZ ;  /* 0x00000302051a7890 */ /* 0x000fe2000fffe03f */
[----:B------:R-:W-:Y:S01]  /*1f60*/  UMOV UR25, 0x40000040 ;  /* 0x4000004000197882 */ /* 0x000fe20000000000 */
[----:B------:R-:W-:Y:S01]  /*1f70*/  UMOV UR27, 0x40000040 ;  /* 0x40000040001b7882 */ /* 0x000fe20000000000 */
[----:B------:R-:W-:-:S02]  /*1f80*/  UIADD3 UR28, UR4, 0x404, URZ ;  /* 0x00000404041c7890 */ /* 0x000fc4000fffe03f */
[----:B------:R-:W-:Y:S01]  /*1f90*/  UIADD3 UR30, UR5, 0x304, URZ ;  /* 0x00000304051e7890 */ /* 0x000fe2000fffe03f */
[----:B------:R-:W-:Y:S01]  /*1fa0*/  UMOV UR29, 0x40000040 ;  /* 0x40000040001d7882 */ /* 0x000fe20000000000 */
[----:B------:R-:W-:Y:S01]  /*1fb0*/  UMOV UR31, 0x40000040 ;  /* 0x40000040001f7882 */ /* 0x000fe20000000000 */
[----:B------:R-:W-:Y:S02]  /*1fc0*/  UIADD3 UR32, UR4, 0x406, URZ ;  /* 0x0000040604207890 */ /* 0x000fe4000fffe03f */
[----:B------:R-:W-:Y:S01]  /*1fd0*/  UIADD3 UR34, UR5, 0x306, URZ ;  /* 0x0000030605227890 */ /* 0x000fe2000fffe03f */
[----:B------:R-:W-:Y:S01]  /*1fe0*/  UMOV UR33, 0x40000040 ;  /* 0x4000004000217882 */ /* 0x000fe20000000000 */
[----:B------:R-:W-:Y:S01]  /*1ff0*/  UMOV UR35, 0x40000040 ;  /* 0x4000004000237882 */ /* 0x000fe20000000000 */
[----:B------:R-:W-:Y:S02]  /*2000*/  UIADD3 UR40, UR4, 0x800, URZ ;  /* 0x0000080004287890 */ /* 0x000fe4000fffe03f */
        /* <DEDUP_REMOVED lines=15> */
[----:B------:R-:W-:Y:S01]  /*2100*/  ULDC UR4, c[0x0][0x448] ;  /* 0x0001120000047ab9 */ /* 0x000fe20000000800 */
[----:B------:R-:W-:Y:S01]  /*2110*/  ULDC UR6, c[0x0][0x9dc] ;  /* 0x0002770000067ab9 */ /* 0x000fe20000000800 */
[----:B------:R-:W-:-:S02]  /*2120*/  UISETP.NE.AND UP0, UPT, UR4, 0x1, UPT ;  /* 0x000000010400788c */ /* 0x000fc4000bf05270 */
[----:B------:R-:W-:-:S04]  /*2130*/  ULOP3.LUT UR7, URZ, UR6, URZ, 0x33, !UPT ;  /* 0x000000063f077292 */ /* 0x000fc8000f8e333f */
[----:B------:R-:W-:Y:S02]  /*2140*/  PLOP3.LUT P1, PT, PT, PT, UP0, 0x80, 0x0 ;  /* 0x000000000000781c */ /* 0x000fe40003f2f008 */
[----:B------:R-:W-:-:S03]  /*2150*/  PLOP3.LUT P2, PT, PT, PT, UP0, 0x80, 0x0 ;  /* 0x000000000000781c */ /* 0x000fc60003f4f008 */
[----:B------:R-:W-:-:S08]  /*2160*/  @UP0 ULDC UR4, c[0x0][0x44c] ;  /* 0x0001130000040ab9 */ /* 0x000fd00000000800 */
[----:B------:R-:W-:Y:S01]  /*2170*/  @P1 IMAD.HI.U32 R4, R0, UR4, RZ ;  /* 0x0000000400041c27 */ /* 0x000fe2000f8e00ff */
[----:B------:R-:W-:-:S03]  /*2180*/  @UP0 ULDC UR4, c[0x0][0x450] ;  /* 0x0001140000040ab9 */ /* 0x000fc60000000800 */
[----:B------:R-:W-:Y:S01]  /*2190*/  @!P3 VIADD R0, R3, 0x30840 ;  /* 0x000308400300b836 */ /* 0x000fe20000000000 */
[----:B------:R-:W-:Y:S01]  /*21a0*/  @P2 SHF.R.U32.HI R2, RZ, UR4, R4 ;  /* 0x00000004ff022c19 */ /* 0x000fe20008011604 */
[----:B------:R-:W-:Y:S01]  /*21b0*/  IMAD.MOV.U32 R4, RZ, RZ, -0x60 ;  /* 0xffffffa0ff047424 */ /* 0x000fe200078e00ff */
[----:B------:R-:W-:Y:S02]  /*21c0*/  ULDC.64 UR4, c[0x0][0x9e0] ;  /* 0x0002780000047ab9 */ /* 0x000fe40000000a00 */
[----:B------:R-:W-:Y:S01]  /*21d0*/  UISETP.GE.AND UP1, UPT, UR5, 0x1, UPT ;  /* 0x000000010500788c */ /* 0x000fe2000bf26270 */
[----:B------:R-:W1:Y:S01]  /*21e0*/  SHFL.IDX PT, R12, R2, RZ, 0x1c1f ;  /* 0x001c1fff020c7589 */ /* 0x000e6200000e0000 */
[----:B------:R-:W-:Y:S01]  /*21f0*/  IMAD R4, R75, R4, 0x61 ;  /* 0x000000614b047424 */ /* 0x000fe200078e0204 */
[----:B------:R-:W-:-:S03]  /*2200*/  @!P3 PRMT R0, RZ, 0x654, R0 ;  /* 0x00000654ff00b816 */ /* 0x000fc60000000000 */
[----:B------:R-:W-:Y:S01]  /*2210*/  IMAD R3, R17, -0x2, R4 ;  /* 0xfffffffe11037824 */ /* 0x000fe200078e0204 */
[----:B------:R-:W-:Y:S01]  /*2220*/  PLOP3.LUT P1, PT, PT, PT, UP1, 0x40, 0x0 ;  /* 0x000000000000781c */ /* 0x000fe20003f2e818 */
[----:B------:R-:W-:Y:S02]  /*2230*/  VIADD R10, R4, 0xffffffff ;  /* 0xffffffff040a7836 */ /* 0x000fe40000000000 */
[C---:B------:R-:W-:Y:S01]  /*2240*/  VIADD R15, R3.reuse, 0xffffffff ;  /* 0xffffffff030f7836 */ /* 0x040fe20000000000 */
[----:B0-----:R-:W-:Y:S01]  /*2250*/  IADD3 R5, R3, -R11, R16 ;  /* 0x8000000b03057210 */ /* 0x001fe20007ffe010 */
[----:B------:R-:W-:Y:S02]  /*2260*/  WARPGROUP.DEPBAR.LE gsb0, 0x0 ;  /* 0x00008000000079c5 */ /* 0x000fe40000010000 */
[----:B------:R-:W-:Y:S02]  /*2270*/  WARPGROUP.ARRIVE ;  /* 0x00000000000079c5 */ /* 0x000fe40000000000 */
[----:B------:R-:W-:-:S02]  /*2280*/  VIADD R13, R5, UR4 ;  /* 0x00000004050d7c36 */ /* 0x000fc40008000000 */
[----:B------:R-:W-:Y:S02]  /*2290*/  VIADD R5, R5, UR7 ;  /* 0x0000000705057c36 */ /* 0x000fe40008000000 */
[----:B------:R-:W-:Y:S02]  /*22a0*/  HGMMA.64x96x16.F32.BF16 R24, gdesc[UR8], R24, gsb0 ;  /* 0x01600000081879f0 */ /* 0x000fe40008001818 */
[----:B-1----:R-:W-:Y:S01]  /*22b0*/  IMAD.IADD R3, R5, 0x1, R12 ;  /* 0x0000000105037824 */ /* 0x002fe200078e020c */
[----:B------:R-:W-:Y:S02]  /*22c0*/  WARPGROUP.DEPBAR.LE gsb0, 0x0 ;  /* 0x00008000000079c5 */ /* 0x000fe40000010000 */
[----:B------:R-:W-:-:S06]  /*22d0*/  WARPGROUP.ARRIVE ;  /* 0x00000000000079c5 */ /* 0x000fcc0000000000 */
[----:B------:R-:W-:Y:S03]  /*22e0*/  HGMMA.64x96x16.F32.BF16 R24, gdesc[UR12], R24, gsb0 ;  /* 0x016000000c1879f0 */ /* 0x000fe60008001818 */
        /* <DEDUP_REMOVED lines=28> */
[----:B------:R0:W-:Y:S02]  /*24b0*/  @!P3 SYNCS.ARRIVE.TRANS64.RED.A1T0 RZ, [R0+URZ], RZ ;  /* 0x000000ff00ffb9a7 */ /* 0x0001e4000810043f */
[----:B0-----:R-:W-:-:S04]  /*24c0*/  IMAD R0, R75, -0x60, R16 ;  /* 0xffffffa04b007824 */ /* 0x001fc800078e0210 */
[----:B------:R-:W-:-:S04]  /*24d0*/  VIADD R0, R0, 0x60 ;  /* 0x0000006000007836 */ /* 0x000fc80000000000 */
[----:B------:R-:W-:-:S05]  /*24e0*/  IMAD R8, R17, -0x2, R0 ;  /* 0xfffffffe11087824 */ /* 0x000fca00078e0200 */
[----:B------:R-:W-:Y:S01]  /*24f0*/  VIADDMNMX R0, R12, R13, R8, PT ;  /* 0x0000000d0c007246 */ /* 0x000fe20003800108 */
[----:B------:R-:W-:Y:S06]  /*2500*/  @P1 BRA `(.L_x_1115) ;  /* 0x0000000000541947 */ /* 0x000fec0003800000 */
[----:B------:R-:W-:Y:S01]  /*2510*/  IADD3 R4, R16, -R11, R12 ;  /* 0x8000000b10047210 */ /* 0x000fe20007ffe00c */
[----:B------:R-:W-:Y:S03]  /*2520*/  BSSY B0, `(.L_x_1116) ;  /* 0x0000010000007945 */ /* 0x000fe60003800000 */
[----:B------:R-:W-:-:S13]  /*2530*/  ISETP.GT.AND P1, PT, R4, -0x1, PT ;  /* 0xffffffff0400780c */ /* 0x000fda0003f24270 */
[----:B------:R-:W-:Y:S05]  /*2540*/  @P1 BRA `(.L_x_1117) ;  /* 0x0000000000201947 */ /* 0x000fea0003800000 */
[----:B------:R-:W-:Y:S01]  /*2550*/  UISETP.NE.AND UP2, UPT, UR5, 0x1, UPT ;  /* 0x000000010500788c */ /* 0x000fe2000bf45270 */
[----:B------:R-:W-:-:S05]  /*2560*/  LOP3.LUT R4, RZ, R4, RZ, 0x33, !PT ;  /* 0x00000004ff047212 */ /* 0x000fca00078e33ff */
[----:B------:R-:W-:-:S05]  /*2570*/  PLOP3.LUT P1, PT, PT, PT, UP2, 0x80, 0x0 ;  /* 0x000000000000781c */ /* 0x000fca0003f2f028 */
[----:B------:R-:W-:-:S08]  /*2580*/  @UP2 ULDC.64 UR10, c[0x0][0x9e8] ;  /* 0x00027a00000a2ab9 */ /* 0x000fd00000000a00 */
[----:B------:R-:W-:-:S05]  /*2590*/  @P1 IMAD.HI.U32 R9, R4, UR10, RZ ;  /* 0x0000000a04091c27 */ /* 0x000fca000f8e00ff */
[----:B------:R-:W-:-:S04]  /*25a0*/  @P1 SHF.R.U32.HI R4, RZ, UR11, R9 ;  /* 0x0000000bff041c19 */ /* 0x000fc80008011609 */
[----:B------:R-:W-:Y:S01]  /*25b0*/  LOP3.LUT R4, RZ, R4, RZ, 0x33, !PT ;  /* 0x00000004ff047212 */ /* 0x000fe200078e33ff */
[----:B------:R-:W-:Y:S06]  /*25c0*/  BRA `(.L_x_1118) ;  /* 0x0000000000147947 */ /* 0x000fec0003800000 */
.L_x_1117:
[----:B------:R-:W-:-:S06]  /*25d0*/  UISETP.NE.AND UP2, UPT, UR5, 0x1, UPT ;  /* 0x000000010500788c */ /* 0x000fcc000bf45270 */
[----:B------:R-:W-:-:S05]  /*25e0*/  PLOP3.LUT P1, PT, PT, PT, UP2, 0x80, 0x0 ;  /* 0x000000000000781c */ /* 0x000fca0003f2f028 */
[----:B------:R-:W-:-:S08]  /*25f0*/  @UP2 ULDC.64 UR10, c[0x0][0x9e8] ;  /* 0x00027a00000a2ab9 */ /* 0x000fd00000000a00 */
[----:B------:R-:W-:-:S05]  /*2600*/  @P1 IMAD.HI.U32 R9, R4, UR10, RZ ;  /* 0x0000000a04091c27 */ /* 0x000fca000f8e00ff */
[----:B------:R-:W-:-:S07]  /*2610*/  @P1 SHF.R.U32.HI R4, RZ, UR11, R9 ;  /* 0x0000000bff041c19 */ /* 0x000fce0008011609 */
.L_x_1118:
[----:B------:R-:W-:Y:S05]  /*2620*/  BSYNC B0 ;  /* 0x0000000000007941 */ /* 0x000fea0003800000 */
.L_x_1116:
[----:B------:R-:W-:-:S05]  /*2630*/  IMAD R4, R4, UR5, R15 ;  /* 0x0000000504047c24 */ /* 0x000fca000f8e020f */
[----:B------:R-:W-:Y:S02]  /*2640*/  VIMNMX R3, R3, R4, !PT ;  /* 0x0000000403037248 */ /* 0x000fe40007fe0100 */
[----:B------:R-:W-:-:S07]  /*2650*/  VIADDMNMX R0, R4, UR5, R0, PT ;  /* 0x0000000504007c46 */ /* 0x000fce000b800100 */
.L_x_1115:
[C---:B------:R-:W-:Y:S02]  /*2660*/  ISETP.GE.AND P1, PT, R10.reuse, 0x2, PT ;  /* 0x000000020a00780c */ /* 0x040fe40003f26270 */
[C---:B------:R-:W-:Y:S02]  /*2670*/  ISETP.GE.AND P5, PT, R10.reuse, 0xa, PT ;  /* 0x0000000a0a00780c */ /* 0x040fe40003fa6270 */
[----:B------:R-:W-:Y:S02]  /*2680*/  ISETP.GT.AND P3, PT, R3, 0x1, !P1 ;  /* 0x000000010300780c */ /* 0x000fe40004f64270 */
[----:B------:R-:W-:Y:S02]  /*2690*/  ISETP.GE.AND P2, PT, R10, 0x9, PT ;  /* 0x000000090a00780c */ /* 0x000fe40003f46270 */
[----:B------:R-:W-:Y:S02]  /*26a0*/  ISETP.LT.OR P3, PT, R0, 0x2, P3 ;  /* 0x000000020000780c */ /* 0x000fe40001f61670 */
[----:B------:R-:W-:-:S02]  /*26b0*/  P2R R12, PR, RZ, 0x20 ;  /* 0x00000020ff0c7803 */ /* 0x000fc40000000000 */
[----:B------:R-:W-:Y:S02]  /*26c0*/  FSEL R14, R25, -INF , !P3 ;  /* 0xff800000190e7808 */ /* 0x000fe40005800000 */
[C---:B------:R-:W-:Y:S02]  /*26d0*/  ISETP.GT.AND P3, PT, R3.reuse, 0x9, !P5 ;  /* 0x000000090300780c */ /* 0x040fe40006f64270 */
[----:B------:R-:W-:Y:S02]  /*26e0*/  ISETP.GT.AND P4, PT, R3, 0x8, !P2 ;  /* 0x000000080300780c */ /* 0x000fe40005784270 */
[----:B------:R-:W-:Y:S02]  /*26f0*/  ISETP.LT.OR P3, PT, R0, 0xa, P3 ;  /* 0x0000000a0000780c */ /* 0x000fe40001f61670 */
[----:B------:R-:W-:Y:S02]  /*2700*/  ISETP.GE.AND P5, PT, R10, 0x11, PT ;  /* 0x000000110a00780c */ /* 0x000fe40003fa6270 */
[----:B------:R-:W-:-:S02]  /*2710*/  FSEL R20, R29, -INF , !P3 ;  /* 0xff8000001d147808 */ /* 0x000fc40005800000 */
[----:B------:R-:W-:Y:S02]  /*2720*/  ISETP.LT.OR P4, PT, R0, 0x9, P4 ;  /* 0x000000090000780c */ /* 0x000fe40002781670 */
[----:B------:R-:W-:Y:S02]  /*2730*/  ISETP.GT.AND P3, PT, R3, 0x10, !P5 ;  /* 0x000000100300780c */ /* 0x000fe40006f64270 */
[----:B------:R-:W-:Y:S02]  /*2740*/  FSEL R28, R28, -INF , !P4 ;  /* 0xff8000001c1c7808 */ /* 0x000fe40006000000 */
[----:B------:R-:W-:Y:S02]  /*2750*/  ISETP.LT.OR P3, PT, R0, 0x11, P3 ;  /* 0x000000110000780c */ /* 0x000fe40001f61670 */
[----:B------:R-:W-:Y:S02]  /*2760*/  ISETP.GE.AND P4, PT, R10, 0x12, PT ;  /* 0x000000120a00780c */ /* 0x000fe40003f86270 */
[----:B------:R-:W-:-:S02]  /*2770*/  FSEL R32, R32, -INF , !P3 ;  /* 0xff80000020207808 */ /* 0x000fc40005800000 */
[----:B------:R-:W-:Y:S02]  /*2780*/  ISETP.GT.AND P3, PT, R3, 0x11, !P4 ;  /* 0x000000110300780c */ /* 0x000fe40006764270 */
[----:B------:R-:W-:Y:S02]  /*2790*/  P2R R25, PR, RZ, 0x10 ;  /* 0x00000010ff197803 */ /* 0x000fe40000000000 */
[----:B------:R-:W-:Y:S02]  /*27a0*/  ISETP.LT.OR P3, PT, R0, 0x12, P3 ;  /* 0x000000120000780c */ /* 0x000fe40001f61670 */
[----:B------:R-:W-:Y:S02]  /*27b0*/  ISETP.GE.AND P4, PT, R10, 0x19, PT ;  /* 0x000000190a00780c */ /* 0x000fe40003f86270 */
[----:B------:R-:W-:Y:S02]  /*27c0*/  FSEL R72, R33, -INF , !P3 ;  /* 0xff80000021487808 */ /* 0x000fe40005800000 */
[----:B------:R-:W-:-:S02]  /*27d0*/  ISETP.GT.AND P3, PT, R3, 0x18, !P4 ;  /* 0x000000180300780c */ /* 0x000fc40006764270 */
[----:B------:R-:W-:Y:S02]  /*27e0*/  P2R R29, PR, RZ, 0x10 ;  /* 0x00000010ff1d7803 */ /* 0x000fe40000000000 */
[----:B------:R-:W-:Y:S02]  /*27f0*/  ISETP.LT.OR P3, PT, R0, 0x19, P3 ;  /* 0x000000190000780c */ /* 0x000fe40001f61670 */
[----:B------:R-:W-:Y:S02]  /*2800*/  ISETP.GE.AND P4, PT, R10, 0x1a, PT ;  /* 0x0000001a0a00780c */ /* 0x000fe40003f86270 */
[----:B------:R-:W-:Y:S02]  /*2810*/  FSEL R36, R36, -INF , !P3 ;  /* 0xff80000024247808 */ /* 0x000fe40005800000 */
[----:B------:R-:W-:Y:S02]  /*2820*/  ISETP.GT.AND P3, PT, R3, 0x19, !P4 ;  /* 0x000000190300780c */ /* 0x000fe40006764270 */
[----:B------:R-:W-:-:S02]  /*2830*/  P2R R33, PR, RZ, 0x10 ;  /* 0x00000010ff217803 */ /* 0x000fc40000000000 */
[----:B------:R-:W-:Y:S02]  /*2840*/  ISETP.LT.OR P3, PT, R0, 0x1a, P3 ;  /* 0x0000001a0000780c */ /* 0x000fe40001f61670 */
[----:B------:R-:W-:Y:S02]  /*2850*/  ISETP.GE.AND P4, PT, R10, 0x21, PT ;  /* 0x000000210a00780c */ /* 0x000fe40003f86270 */
[----:B------:R-:W-:Y:S02]  /*2860*/  FSEL R76, R37, -INF , !P3 ;  /* 0xff800000254c7808 */ /* 0x000fe40005800000 */
[----:B------:R-:W-:Y:S02]  /*2870*/  ISETP.GT.AND P3, PT, R3, 0x20, !P4 ;  /* 0x000000200300780c */ /* 0x000fe40006764270 */
[----:B------:R-:W-:Y:S02]  /*2880*/  P2R R37, PR, RZ, 0x10 ;  /* 0x00000010ff257803 */ /* 0x000fe40000000000 */
[----:B------:R-:W-:-:S02]  /*2890*/  ISETP.LT.OR P3, PT, R0, 0x21, P3 ;  /* 0x000000210000780c */ /* 0x000fc40001f61670 */
[----:B------:R-:W-:Y:S02]  /*28a0*/  ISETP.GE.AND P4, PT, R10, 0x22, PT ;  /* 0x000000220a00780c */ /* 0x000fe40003f86270 */
[----:B------:R-:W-:Y:S02]  /*28b0*/  FSEL R40, R40, -INF , !P3 ;  /* 0xff80000028287808 */ /* 0x000fe40005800000 */
[----:B------:R-:W-:Y:S02]  /*28c0*/  ISETP.GT.AND P3, PT, R3, 0x21, !P4 ;  /* 0x000000210300780c */ /* 0x000fe40006764270 */
[----:B------:R-:W-:Y:S02]  /*28d0*/  P2R R73, PR, RZ, 0x10 ;  /* 0x00000010ff497803 */ /* 0x000fe40000000000 */
[----:B------:R-:W-:Y:S02]  /*28e0*/  ISETP.LT.OR P3, PT, R0, 0x22, P3 ;  /* 0x000000220000780c */ /* 0x000fe40001f61670 */
[----:B------:R-:W-:-:S02]  /*28f0*/  ISETP.GE.AND P4, PT, R10, 0x29, PT ;  /* 0x000000290a00780c */ /* 0x000fc40003f86270 */
[----:B------:R-:W-:Y:S02]  /*2900*/  FSEL R78, R41, -INF , !P3 ;  /* 0xff800000294e7808 */ /* 0x000fe40005800000 */
[----:B------:R-:W-:Y:S02]  /*2910*/  ISETP.GT.AND P3, PT, R3, 0x28, !P4 ;  /* 0x000000280300780c */ /* 0x000fe40006764270 */
[----:B------:R-:W-:Y:S02]  /*2920*/  P2R R41, PR, RZ, 0x10 ;  /* 0x00000010ff297803 */ /* 0x000fe40000000000 */
        /* <DEDUP_REMOVED lines=51> */
[----:B------:R-:W-:Y:S02]  /*2c60*/  P2R R21, PR, RZ, 0x20 ;  /* 0x00000020ff157803 */ /* 0x000fe40000000000 */
[----:B------:R-:W-:Y:S02]  /*2c70*/  FSEL R64, R64, -INF , !P3 ;  /* 0xff80000040407808 */ /* 0x000fe40005800000 */
[C---:B------:R-:W-:Y:S02]  /*2c80*/  ISETP.GE.AND P3, PT, R10.reuse, 0x52, PT ;  /* 0x000000520a00780c */ /* 0x040fe40003f66270 */
[----:B------:R-:W-:Y:S02]  /*2c90*/  ISETP.GE.AND P6, PT, R10, 0x1, PT ;  /* 0x000000010a00780c */ /* 0x000fe40003fc6270 */
[----:B------:R-:W-:-:S04]  /*2ca0*/  ISETP.GT.AND P4, PT, R3, 0x51, !P3 ;  /* 0x000000510300780c */ /* 0x000fc80005f84270 */
[----:B------:R-:W-:-:S04]  /*2cb0*/  ISETP.LT.OR P4, PT, R0, 0x52, P4 ;  /* 0x000000520000780c */ /* 0x000fc80002781670 */
[----:B------:R-:W-:Y:S02]  /*2cc0*/  FSEL R90, R65, -INF , !P4 ;  /* 0xff800000415a7808 */ /* 0x000fe40006000000 */
[----:B------:R-:W-:-:S04]  /*2cd0*/  ISETP.GE.AND P4, PT, R10, 0x59, PT ;  /* 0x000000590a00780c */ /* 0x000fc80003f86270 */
[----:B------:R-:W-:-:S04]  /*2ce0*/  ISETP.GT.AND P5, PT, R3, 0x58, !P4 ;  /* 0x000000580300780c */ /* 0x000fc800067a4270 */
[----:B------:R-:W-:-:S04]  /*2cf0*/  ISETP.LT.OR P5, PT, R0, 0x59, P5 ;  /* 0x000000590000780c */ /* 0x000fc80002fa1670 */
[----:B------:R-:W-:Y:S02]  /*2d00*/  FSEL R9, R68, -INF , !P5 ;  /* 0xff80000044097808 */ /* 0x000fe40006800000 */
[----:B------:R-:W-:-:S04]  /*2d10*/  ISETP.GT.AND P5, PT, R3, RZ, !P6 ;  /* 0x000000ff0300720c */ /* 0x000fc800077a4270 */
[----:B------:R-:W-:-:S04]  /*2d20*/  ISETP.LT.OR P5, PT, R0, 0x1, P5 ;  /* 0x000000010000780c */ /* 0x000fc80002fa1670 */
[----:B------:R-:W-:Y:S02]  /*2d30*/  FSEL R24, R24, -INF , !P5 ;  /* 0xff80000018187808 */ /* 0x000fe40006800000 */
[----:B------:R-:W-:-:S04]  /*2d40*/  ISETP.GE.AND P5, PT, R10, 0x5a, PT ;  /* 0x0000005a0a00780c */ /* 0x000fc80003fa6270 */
[----:B------:R-:W-:Y:S02]  /*2d50*/  P2R R65, PR, RZ, 0x20 ;  /* 0x00000020ff417803 */ /* 0x000fe40000000000 */
[----:B------:R-:W-:-:S04]  /*2d60*/  ISETP.GT.AND P5, PT, R3, 0x59, !P5 ;  /* 0x000000590300780c */ /* 0x000fc80006fa4270 */
[----:B------:R-:W-:Y:S02]  /*2d70*/  ISETP.LT.OR P5, PT, R0, 0x5a, P5 ;  /* 0x0000005a0000780c */ /* 0x000fe40002fa1670 */
[----:B------:R-:W0:Y:S02]  /*2d80*/  SHFL.IDX PT, R0, R2, 0x1, 0x1c1f ;  /* 0x003c1f0002007f89 */ /* 0x000e2400000e0000 */
[----:B------:R-:W-:Y:S02]  /*2d90*/  FSEL R68, R69, -INF , !P5 ;  /* 0xff80000045447808 */ /* 0x000fe40006800000 */
[----:B------:R-:W-:Y:S02]  /*2da0*/  PLOP3.LUT P5, PT, PT, PT, UP1, 0x40, 0x0 ;  /* 0x000000000000781c */ /* 0x000fe40003fae818 */
[----:B0-----:R-:W-:Y:S01]  /*2db0*/  VIADDMNMX R4, R0, R13, R8, PT ;  /* 0x0000000d00047246 */ /* 0x001fe20003800108 */
[----:B------:R-:W-:-:S10]  /*2dc0*/  IMAD.IADD R8, R5, 0x1, R0 ;  /* 0x0000000105087824 */ /* 0x000fd400078e0200 */
[----:B------:R-:W-:Y:S05]  /*2dd0*/  @P5 BRA `(.L_x_1119) ;  /* 0x00000000005c5947 */ /* 0x000fea0003800000 */
        /* <DEDUP_REMOVED lines=8> */
[----:B------:R-:W-:Y:S01]  /*2e60*/  @P5 IMAD.HI.U32 R2, R0, UR10, RZ ;  /* 0x0000000a00025c27 */ /* 0x000fe2000f8e00ff */
[----:B------:R-:W-:-:S13]  /*2e70*/  PLOP3.LUT P5, PT, PT, PT, UP2, 0x80, 0x0 ;  /* 0x000000000000781c */ /* 0x000fda0003faf028 */
[----:B------:R-:W-:-:S04]  /*2e80*/  @P5 SHF.R.U32.HI R0, RZ, UR11, R2 ;  /* 0x0000000bff005c19 */ /* 0x000fc80008011602 */
[----:B------:R-:W-:Y:S01]  /*2e90*/  LOP3.LUT R0, RZ, R0, RZ, 0x33, !PT ;  /* 0x00000000ff007212 */ /* 0x000fe200078e33ff */
[----:B------:R-:W-:Y:S06]  /*2ea0*/  BRA `(.L_x_1122) ;  /* 0x0000000000187947 */ /* 0x000fec0003800000 */
.L_x_1121:
[----:B------:R-:W-:-:S06]  /*2eb0*/  UISETP.NE.AND UP2, UPT, UR5, 0x1, UPT ;  /* 0x000000010500788c */ /* 0x000fcc000bf45270 */
[----:B------:R-:W-:-:S05]  /*2ec0*/  PLOP3.LUT P5, PT, PT, PT, UP2, 0x80, 0x0 ;  /* 0x000000000000781c */ /* 0x000fca0003faf028 */
[----:B------:R-:W-:-:S08]  /*2ed0*/  @UP2 ULDC.64 UR10, c[0x0][0x9e8] ;  /* 0x00027a00000a2ab9 */ /* 0x000fd00000000a00 */
[----:B------:R-:W-:Y:S01]  /*2ee0*/  @P5 IMAD.HI.U32 R2, R0, UR10, RZ ;  /* 0x0000000a00025c27 */ /* 0x000fe2000f8e00ff */
[----:B------:R-:W-:-:S13]  /*2ef0*/  PLOP3.LUT P5, PT, PT, PT, UP2, 0x80, 0x0 ;  /* 0x000000000000781c */ /* 0x000fda0003faf028 */
[----:B------:R-:W-:-:S07]  /*2f00*/  @P5 SHF.R.U32.HI R0, RZ, UR11, R2 ;  /* 0x0000000bff005c19 */ /* 0x000fce0008011602 */
.L_x_1122:
[----:B------:R-:W-:Y:S05]  /*2f10*/  BSYNC B0 ;  /* 0x0000000000007941 */ /* 0x000fea0003800000 */
.L_x_1120:
[----:B------:R-:W-:-:S05]  /*2f20*/  IMAD R3, R0, UR5, R15 ;  /* 0x0000000500037c24 */ /* 0x000fca000f8e020f */
[----:B------:R-:W-:Y:S02]  /*2f30*/  VIMNMX R8, R8, R3, !PT ;  /* 0x0000000308087248 */ /* 0x000fe40007fe0100 */
[----:B------:R-:W-:-:S07]  /*2f40*/  VIADDMNMX R4, R3, UR5, R4, PT ;  /* 0x0000000503047c46 */ /* 0x000fce000b800104 */
.L_x_1119:
[C---:B------:R-:W-:Y:S01]  /*2f50*/  ISETP.GT.AND P1, PT, R8.reuse, 0x1, !P1 ;  /* 0x000000010800780c */ /* 0x040fe20004f24270 */
[----:B------:R-:W-:Y:S01]  /*2f60*/  ULDC UR7, c[0x0][0x988] ;  /* 0x0002620000077ab9 */ /* 0x000fe20000000800 */
[----:B------:R-:W-:Y:S01]  /*2f70*/  ISETP.GT.AND P2, PT, R8, 0x8, !P2 ;  /* 0x000000080800780c */ /* 0x000fe20005744270 */
[----:B------:R-:W-:Y:S01]  /*2f80*/  @UP0 ULDC UR10, c[0x0][0x44c] ;  /* 0x00011300000a0ab9 */ /* 0x000fe20000000800 */
[----:B------:R-:W-:Y:S01]  /*2f90*/  ISETP.LT.OR P1, PT, R4, 0x2, P1 ;  /* 0x000000020400780c */ /* 0x000fe20000f21670 */
[----:B------:R-:W-:Y:S01]  /*2fa0*/  UIMAD.WIDE.U32 UR10, UR39, UR10, URZ ;  /* 0x0000000a270a72a5 */ /* 0x000fe2000f8e003f */
[----:B------:R-:W-:Y:S01]  /*2fb0*/  FMNMX.FTZ R0, R24, R14, !PT ;  /* 0x0000000e18007209 */ /* 0x000fe20007810000 */
[----:B------:R-:W-:Y:S01]  /*2fc0*/  @UP0 ULDC UR15, c[0x0][0x450] ;  /* 0x00011400000f0ab9 */ /* 0x000fe20000000800 */
[----:B------:R-:W-:Y:S02]  /*2fd0*/  FSEL R27, R27, -INF , !P1 ;  /* 0xff8000001b1b7808 */ /* 0x000fe40004800000 */
[----:B------:R-:W-:-:S02]  /*2fe0*/  ISETP.NE.AND P1, PT, R12, RZ, PT ;  /* 0x000000ff0c00720c */ /* 0x000fc40003f25270 */
[----:B------:R-:W-:Y:S02]  /*2ff0*/  ISETP.LT.OR P2, PT, R4, 0x9, P2 ;  /* 0x000000090400780c */ /* 0x000fe40001741670 */
[----:B------:R-:W-:Y:S02]  /*3000*/  ISETP.GT.AND P1, PT, R8, 0x9, !P1 ;  /* 0x000000090800780c */ /* 0x000fe40004f24270 */
[----:B------:R-:W-:Y:S02]  /*3010*/  FMNMX.FTZ R0, R28, R0, !PT ;  /* 0x000000001c007209 */ /* 0x000fe40007810000 */
[----:B------:R-:W-:Y:S02]  /*3020*/  ISETP.LT.OR P1, PT, R4, 0xa, P1 ;  /* 0x0000000a0400780c */ /* 0x000fe40000f21670 */
[----:B------:R-:W-:Y:S02]  /*3030*/  FSEL R15, R30, -INF , !P2 ;  /* 0xff8000001e0f7808 */ /* 0x000fe40005000000 */
[----:B------:R-:W-:-:S02]  /*3040*/  FSEL R31, R31, -INF , !P1 ;  /* 0xff8000001f1f7808 */ /* 0x000fc40004800000 */
[----:B------:R-:W-:Y:S02]  /*3050*/  ISETP.NE.AND P1, PT, R21, RZ, PT ;  /* 0x000000ff1500720c */ /* 0x000fe40003f25270 */
[----:B------:R-:W-:Y:S02]  /*3060*/  ISETP.NE.AND P2, PT, R25, RZ, PT ;  /* 0x000000ff1900720c */ /* 0x000fe40003f45270 */
[----:B------:R-:W-:Y:S02]  /*3070*/  ISETP.GT.AND P1, PT, R8, 0x10, !P1 ;  /* 0x000000100800780c */ /* 0x000fe40004f24270 */
[----:B------:R-:W-:Y:S02]  /*3080*/  FMNMX.FTZ R0, R20, R0, !PT ;  /* 0x0000000014007209 */ /* 0x000fe40007810000 */
[----:B------:R-:W-:Y:S02]  /*3090*/  ISETP.LT.OR P1, PT, R4, 0x11, P1 ;  /* 0x000000110400780c */ /* 0x000fe40000f21670 */
[----:B------:R-:W-:-:S02]  /*30a0*/  FMNMX.FTZ R0, R32, R0, !PT ;  /* 0x0000000020007209 */ /* 0x000fc40007810000 */
[----:B------:R-:W-:Y:S02]  /*30b0*/  FSEL R21, R34, -INF , !P1 ;  /* 0xff80000022157808 */ /* 0x000fe40004800000 */
[----:B------:R-:W-:Y:S02]  /*30c0*/  ISETP.GT.AND P1, PT, R8, 0x11, !P2 ;  /* 0x000000110800780c */ /* 0x000fe40005724270 */
[----:B------:R-:W-:Y:S02]  /*30d0*/  ISETP.NE.AND P5, PT, R29, RZ, PT ;  /* 0x000000ff1d00720c */ /* 0x000fe40003fa5270 */
[----:B------:R-:W-:Y:S02]  /*30e0*/  ISETP.LT.OR P1, PT, R4, 0x12, P1 ;  /* 0x000000120400780c */ /* 0x000fe40000f21670 */
[----:B------:R-:W-:Y:S02]  /*30f0*/  FMNMX.FTZ R0, R72, R0, !PT ;  /* 0x0000000048007209 */ /* 0x000fe40007810000 */
[----:B------:R-:W-:-:S02]  /*3100*/  FSEL R35, R35, -INF , !P1 ;  /* 0xff80000023237808 */ /* 0x000fc40004800000 */
[----:B------:R-:W-:Y:S02]  /*3110*/  ISETP.GT.AND P1, PT, R8, 0x18, !P5 ;  /* 0x000000180800780c */ /* 0x000fe40006f24270 */
[----:B------:R-:W-:Y:S02]  /*3120*/  FMNMX.FTZ R0, R36, R0, !PT ;  /* 0x0000000024007209 */ /* 0x000fe40007810000 */
[----:B------:R-:W-:Y:S02]  /*3130*/  ISETP.LT.OR P1, PT, R4, 0x19, P1 ;  /* 0x000000190400780c */ /* 0x000fe40000f21670 */
[----:B------:R-:W-:Y:S02]  /*3140*/  FMNMX.FTZ R0, R76, R0, !PT ;  /* 0x000000004c007209 */ /* 0x000fe40007810000 */
[----:B------:R-:W-:Y:S02]  /*3150*/  FSEL R25, R38, -INF , !P1 ;  /* 0xff80000026197808 */ /* 0x000fe40004800000 */
[----:B------:R-:W-:-:S02]  /*3160*/  FMNMX.FTZ R0, R40, R0, !PT ;  /* 0x0000000028007209 */ /* 0x000fc40007810000 */
[----:B------:R-:W-:Y:S02]  /*3170*/  ISETP.NE.AND P1, PT, R33, RZ, PT ;  /* 0x000000ff2100720c */ /* 0x000fe40003f25270 */
[----:B------:R-:W-:Y:S02]  /*3180*/  FMNMX.FTZ R0, R78, R0, !PT ;  /* 0x000000004e007209 */ /* 0x000fe40007810000 */
[----:B------:R-:W-:Y:S02]  /*3190*/  ISETP.GT.AND P1, PT, R8, 0x19, !P1 ;  /* 0x000000190800780c */ /* 0x000fe40004f24270 */
[----:B------:R-:W-:Y:S02]  /*31a0*/  FMNMX.FTZ R0, R44, R0, !PT ;  /* 0x000000002c007209 */ /* 0x000fe40007810000 */
[----:B------:R-:W-:Y:S02]  /*31b0*/  ISETP.LT.OR P1, PT, R4, 0x1a, P1 ;  /* 0x0000001a0400780c */ /* 0x000fe40000f21670 */
[----:B------:R-:W-:-:S02]  /*31c0*/  FMNMX.FTZ R0, R80, R0, !PT ;  /* 0x0000000050007209 */ /* 0x000fc40007810000 */
[----:B------:R-:W-:Y:S02]  /*31d0*/  FSEL R39, R39, -INF , !P1 ;  /* 0xff80000027277808 */ /* 0x000fe40004800000 */
[----:B------:R-:W-:Y:S02]  /*31e0*/  ISETP.NE.AND P1, PT, R37, RZ, PT ;  /* 0x000000ff2500720c */ /* 0x000fe40003f25270 */
[----:B------:R-:W-:Y:S02]  /*31f0*/  FMNMX.FTZ R0, R48, R0, !PT ;  /* 0x0000000030007209 */ /* 0x000fe40007810000 */
[----:B------:R-:W-:Y:S02]  /*3200*/  ISETP.GT.AND P1, PT, R8, 0x20, !P1 ;  /* 0x000000200800780c */ /* 0x000fe40004f24270 */
[----:B------:R-:W-:Y:S02]  /*3210*/  FMNMX.FTZ R0, R82, R0, !PT ;  /* 0x0000000052007209 */ /* 0x000fe40007810000 */
[----:B------:R-:W-:-:S02]  /*3220*/  ISETP.LT.OR P1, PT, R4, 0x21, P1 ;  /* 0x000000210400780c */ /* 0x000fc40000f21670 */
[----:B------:R-:W-:Y:S02]  /*3230*/  FMNMX.FTZ R0, R52, R0, !PT ;  /* 0x0000000034007209 */ /* 0x000fe40007810000 */
[----:B------:R-:W-:Y:S02]  /*3240*/  FSEL R29, R42, -INF , !P1 ;  /* 0xff8000002a1d7808 */ /* 0x000fe40004800000 */
[----:B------:R-:W-:Y:S02]  /*3250*/  ISETP.NE.AND P1, PT, R73, RZ, PT ;  /* 0x000000ff4900720c */ /* 0x000fe40003f25270 */
[----:B------:R-:W-:Y:S02]  /*3260*/  FMNMX.FTZ R0, R84, R0, !PT ;  /* 0x0000000054007209 */ /* 0x000fe40007810000 */
[----:B------:R-:W-:Y:S02]  /*3270*/  ISETP.GT.AND P1, PT, R8, 0x21, !P1 ;  /* 0x000000210800780c */ /* 0x000fe40004f24270 */
[----:B------:R-:W-:-:S02]  /*3280*/  FMNMX.FTZ R0, R56, R0, !PT ;  /* 0x0000000038007209 */ /* 0x000fc40007810000 */
[----:B------:R-:W-:Y:S02]  /*3290*/  ISETP.LT.OR P1, PT, R4, 0x22, P1 ;  /* 0x000000220400780c */ /* 0x000fe40000f21670 */
[----:B------:R-:W-:Y:S02]  /*32a0*/  FMNMX.FTZ R0, R86, R0, !PT ;  /* 0x0000000056007209 */ /* 0x000fe40007810000 */
[----:B------:R-:W-:Y:S02]  /*32b0*/  FSEL R43, R43, -INF , !P1 ;  /* 0xff8000002b2b7808 */ /* 0x000fe40004800000 */
[----:B------:R-:W-:Y:S02]  /*32c0*/  ISETP.NE.AND P1, PT, R41, RZ, PT ;  /* 0x000000ff2900720c */ /* 0x000fe40003f25270 */
[----:B------:R-:W-:Y:S02]  /*32d0*/  FMNMX.FTZ R0, R60, R0, !PT ;  /* 0x000000003c007209 */ /* 0x000fe40007810000 */
[----:B------:R-:W-:-:S02]  /*32e0*/  ISETP.GT.AND P1, PT, R8, 0x28, !P1 ;  /* 0x000000280800780c */ /* 0x000fc40004f24270 */
[----:B------:R-:W-:Y:S02]  /*32f0*/  FMNMX.FTZ R0, R88, R0, !PT ;  /* 0x0000000058007209 */ /* 0x000fe40007810000 */
[----:B------:R-:W-:Y:S02]  /*3300*/  ISETP.LT.OR P1, PT, R4, 0x29, P1 ;  /* 0x000000290400780c */ /* 0x000fe40000f21670 */
[----:B------:R-:W-:Y:S02]  /*3310*/  FMNMX.FTZ R0, R64, R0, !PT ;  /* 0x0000000040007209 */ /* 0x000fe40007810000 */
[----:B------:R-:W-:Y:S02]  /*3320*/  FSEL R33, R46, -INF , !P1 ;  /* 0xff8000002e217808 */ /* 0x000fe40004800000 */
[----:B------:R-:W-:Y:S02]  /*3330*/  FMNMX.FTZ R0, R90, R0, !PT ;  /* 0x000000005a007209 */ /* 0x000fe40007810000 */
[----:B------:R-:W-:-:S02]  /*3340*/  ISETP.NE.AND P1, PT, R77, RZ, PT ;  /* 0x000000ff4d00720c */ /* 0x000fc40003f25270 */
[----:B------:R-:W-:Y:S02]  /*3350*/  FMNMX.FTZ R0, R9, R0, !PT ;  /* 0x0000000009007209 */ /* 0x000fe40007810000 */
[----:B------:R-:W-:Y:S02]  /*3360*/  ISETP.GT.AND P1, PT, R8, 0x29, !P1 ;  /* 0x000000290800780c */ /* 0x000fe40004f24270 */
[----:B------:R-:W-:Y:S01]  /*3370*/  FMNMX.FTZ R2, R68, R0, !PT ;  /* 0x0000000044027209 */ /* 0x000fe20007810000 */
[----:B------:R-:W-:Y:S01]  /*3380*/  IMAD.U32 R0, RZ, RZ, UR7 ;  /* 0x00000007ff007e24 */ /* 0x000fe2000f8e00ff */
[----:B------:R-:W-:Y:S01]  /*3390*/  ISETP.LT.OR P1, PT, R4, 0x2a, P1 ;  /* 0x0000002a0400780c */ /* 0x000fe20000f21670 */
[----:B------:R-:W-:Y:S01]  /*33a0*/  UMOV UR7, UR39 ;  /* 0x0000002700077c82 */ /* 0x000fe20008000000 */
[----:B------:R-:W-:Y:S01]  /*33b0*/  ISETP.GT.AND P6, PT, R8, RZ, !P6 ;  /* 0x000000ff0800720c */ /* 0x000fe200077c4270 */
[----:B------:R-:W0:Y:S01]  /*33c0*/  SHFL.BFLY PT, R5, R2, 0x2, 0x1f ;  /* 0x0c401f0002057f89 */ /* 0x000e2200000e0000 */
[----:B------:R-:W-:Y:S01]  /*33d0*/  FSEL R47, R47, -INF , !P1 ;  /* 0xff8000002f2f7808 */ /* 0x000fe20004800000 */
[----:B------:R-:W-:Y:S01]  /*33e0*/  @UP0 USHF.R.U32.HI UR7, URZ, UR15, UR11 ;  /* 0x0000000f3f070299 */ /* 0x000fe2000801160b */
[----:B------:R-:W-:-:S02]  /*33f0*/  ISETP.NE.AND P1, PT, R45, RZ, PT ;  /* 0x000000ff2d00720c */ /* 0x000fc40003f25270 */
[----:B------:R-:W-:Y:S02]  /*3400*/  ISETP.LT.OR P6, PT, R4, 0x1, P6 ;  /* 0x000000010400780c */ /* 0x000fe400037c1670 */
[----:B------:R-:W-:Y:S02]  /*3410*/  ISETP.GT.AND P1, PT, R8, 0x30, !P1 ;  /* 0x000000300800780c */ /* 0x000fe40004f24270 */
[----:B------:R-:W-:Y:S02]  /*3420*/  FSEL R13, R26, -INF , !P6 ;  /* 0xff8000001a0d7808 */ /* 0x000fe40007000000 */
[----:B------:R-:W-:Y:S02]  /*3430*/  ISETP.LT.OR P1, PT, R4, 0x31, P1 ;  /* 0x000000310400780c */ /* 0x000fe40000f21670 */
[----:B------:R-:W-:Y:S02]  /*3440*/  ISETP.NE.AND P2, PT, R53, RZ, PT ;  /* 0x000000ff3500720c */ /* 0x000fe40003f45270 */
[----:B------:R-:W-:-:S02]  /*3450*/  FSEL R37, R50, -INF , !P1 ;  /* 0xff80000032257808 */ /* 0x000fc40004800000 */
[----:B------:R-:W-:Y:S02]  /*3460*/  ISETP.NE.AND P1, PT, R79, RZ, PT ;  /* 0x000000ff4f00720c */ /* 0x000fe40003f25270 */
[----:B------:R-:W-:Y:S02]  /*3470*/  ISETP.NE.AND P5, PT, R83, RZ, PT ;  /* 0x000000ff5300720c */ /* 0x000fe40003fa5270 */
[----:B------:R-:W-:Y:S02]  /*3480*/  ISETP.GT.AND P1, PT, R8, 0x31, !P1 ;  /* 0x000000310800780c */ /* 0x000fe40004f24270 */
[----:B------:R-:W-:Y:S02]  /*3490*/  ISETP.NE.AND P6, PT, R85, RZ, PT ;  /* 0x000000ff5500720c */ /* 0x000fe40003fc5270 */
[----:B------:R-:W-:Y:S02]  /*34a0*/  ISETP.LT.OR P1, PT, R4, 0x32, P1 ;  /* 0x000000320400780c */ /* 0x000fe40000f21670 */
[----:B0-----:R-:W-:-:S02]  /*34b0*/  FMNMX.FTZ R10, R2, R5, !PT ;  /* 0x00000005020a7209 */ /* 0x001fc40007810000 */
[----:B------:R-:W-:Y:S02]  /*34c0*/  FMNMX.FTZ R2, R13, R27, !PT ;  /* 0x0000001b0d027209 */ /* 0x000fe40007810000 */
[----:B------:R-:W-:Y:S01]  /*34d0*/  FSEL R51, R51, -INF , !P1 ;  /* 0xff80000033337808 */ /* 0x000fe20004800000 */
[----:B------:R-:W0:Y:S01]  /*34e0*/  SHFL.BFLY PT, R5, R10, 0x1, 0x1f ;  /* 0x0c201f000a057f89 */ /* 0x000e2200000e0000 */
        /* <DEDUP_REMOVED lines=14> */
[----:B------:R-:W-:Y:S02]  /*35d0*/  ISETP.GT.AND P1, PT, R8, 0x40, !P2 ;  /* 0x000000400800780c */ /* 0x000fe40005724270 */
[----:B------:R-:W-:-:S02]  /*35e0*/  FMNMX.FTZ R2, R29, R2, !PT ;  /* 0x000000021d027209 */ /* 0x000fc40007810000 */
[----:B------:R-:W-:Y:S02]  /*35f0*/  ISETP.LT.OR P1, PT, R4, 0x41, P1 ;  /* 0x000000410400780c */ /* 0x000fe40000f21670 */
[----:B------:R-:W-:Y:S02]  /*3600*/  FMNMX.FTZ R2, R43, R2, !PT ;  /* 0x000000022b027209 */ /* 0x000fe40007810000 */
[----:B------:R-:W-:Y:S02]  /*3610*/  FSEL R3, R58, -INF , !P1 ;  /* 0xff8000003a037808 */ /* 0x000fe40004800000 */
[----:B------:R-:W-:Y:S02]  /*3620*/  FMNMX.FTZ R2, R33, R2, !PT ;  /* 0x0000000221027209 */ /* 0x000fe40007810000 */
[----:B------:R-:W-:Y:S02]  /*3630*/  ISETP.GT.AND P1, PT, R8, 0x41, !P5 ;  /* 0x000000410800780c */ /* 0x000fe40006f24270 */
[----:B0-----:R-:W-:-:S02]  /*3640*/  FMNMX.FTZ R5, R10, R5, !PT ;  /* 0x000000050a057209 */ /* 0x001fc40007810000 */
[----:B------:R-:W-:Y:S02]  /*3650*/  FMNMX.FTZ R2, R47, R2, !PT ;  /* 0x000000022f027209 */ /* 0x000fe40007810000 */
[----:B------:R-:W-:Y:S01]  /*3660*/  ISETP.LT.OR P1, PT, R4, 0x42, P1 ;  /* 0x000000420400780c */ /* 0x000fe20000f21670 */
[----:B------:R-:W-:Y:S01]  /*3670*/  FMUL.FTZ R12, R5, R0 ;  /* 0x00000000050c7220 */ /* 0x000fe20000410000 */
[----:B------:R-:W-:Y:S02]  /*3680*/  FMNMX.FTZ R2, R37, R2, !PT ;  /* 0x0000000225027209 */ /* 0x000fe40007810000 */
[----:B------:R-:W-:Y:S02]  /*3690*/  FSEL R59, R59, -INF , !P1 ;  /* 0xff8000003b3b7808 */ /* 0x000fe40004800000 */
[----:B------:R-:W-:Y:S02]  /*36a0*/  FSETP.NEU.FTZ.AND P1, PT, R5, -INF , PT ;  /* 0xff8000000500780b */ /* 0x000fe40003f3d000 */
[----:B------:R-:W-:-:S02]  /*36b0*/  ISETP.NE.AND P5, PT, R57, RZ, PT ;  /* 0x000000ff3900720c */ /* 0x000fc40003fa5270 */
[----:B------:R-:W-:Y:S02]  /*36c0*/  FMNMX.FTZ R2, R51, R2, !PT ;  /* 0x0000000233027209 */ /* 0x000fe40007810000 */
[----:B------:R-:W-:Y:S02]  /*36d0*/  FSEL R61, R12, RZ, P1 ;  /* 0x000000ff0c3d7208 */ /* 0x000fe40000800000 */
[----:B------:R-:W-:Y:S02]  /*36e0*/  ISETP.GT.AND P1, PT, R8, 0x48, !P5 ;  /* 0x000000480800780c */ /* 0x000fe40006f24270 */
[----:B------:R-:W-:Y:S01]  /*36f0*/  FMNMX.FTZ R2, R41, R2, !PT ;  /* 0x0000000229027209 */ /* 0x000fe20007810000 */
[-CC-:B------:R-:W-:Y:S01]  /*3700*/  FFMA.FTZ R10, R24, R0.reuse, -R61.reuse ;  /* 0x00000000180a7223 */ /* 0x180fe2000001083d */
[----:B------:R-:W-:Y:S01]  /*3710*/  ISETP.LT.OR P1, PT, R4, 0x49, P1 ;  /* 0x000000490400780c */ /* 0x000fe20000f21670 */
[--C-:B------:R-:W-:Y:S01]  /*3720*/  FFMA.FTZ R12, R14, R0, -R61.reuse ;  /* 0x000000000e0c7223 */ /* 0x100fe2000001083d */
[----:B------:R-:W-:Y:S01]  /*3730*/  FMNMX.FTZ R2, R55, R2, !PT ;  /* 0x0000000237027209 */ /* 0x000fe20007810000 */
[-CC-:B------:R-:W-:Y:S01]  /*3740*/  FFMA.FTZ R14, R28, R0.reuse, -R61.reuse ;  /* 0x000000001c0e7223 */ /* 0x180fe2000001083d */
[----:B------:R-:W-:Y:S01]  /*3750*/  FSEL R45, R62, -INF , !P1 ;  /* 0xff8000003e2d7808 */ /* 0x000fe20004800000 */
[----:B------:R-:W-:Y:S01]  /*3760*/  MUFU.EX2 R10, R10 ;  /* 0x0000000a000a7308 */ /* 0x000fe20000000800 */
[----:B------:R-:W-:Y:S01]  /*3770*/  ISETP.NE.AND P2, PT, R87, RZ, PT ;  /* 0x000000ff5700720c */ /* 0x000fe20003f45270 */
[-CC-:B------:R-:W-:Y:S01]  /*3780*/  FFMA.FTZ R20, R20, R0.reuse, -R61.reuse ;  /* 0x0000000014147223 */ /* 0x180fe2000001083d */
[----:B------:R-:W-:Y:S01]  /*3790*/  ISETP.GT.AND P1, PT, R8, 0x49, !P6 ;  /* 0x000000490800780c */ /* 0x000fe20007724270 */
[--C-:B------:R-:W-:Y:S01]  /*37a0*/  FFMA.FTZ R24, R32, R0, -R61.reuse ;  /* 0x0000000020187223 */ /* 0x100fe2000001083d */
[----:B------:R-:W-:Y:S01]  /*37b0*/  FMNMX.FTZ R2, R3, R2, !PT ;  /* 0x0000000203027209 */ /* 0x000fe20007810000 */
[-CC-:B------:R-:W-:Y:S01]  /*37c0*/  FFMA.FTZ R9, R9, R0.reuse, -R61.reuse ;  /* 0x0000000009097223 */ /* 0x180fe2000001083d */
[----:B------:R-:W-:Y:S01]  /*37d0*/  ISETP.GT.AND P2, PT, R8, 0x50, !P2 ;  /* 0x000000500800780c */ /* 0x000fe20005744270 */
[----:B------:R-:W-:Y:S01]  /*37e0*/  MUFU.EX2 R14, R14 ;  /* 0x0000000e000e7308 */ /* 0x000fe20000000800 */
[----:B------:R-:W-:Y:S01]  /*37f0*/  ISETP.LT.OR P1, PT, R4, 0x4a, P1 ;  /* 0x0000004a0400780c */ /* 0x000fe20000f21670 */
[--C-:B------:R-:W-:Y:S01]  /*3800*/  FFMA.FTZ R26, R36, R0, -R61.reuse ;  /* 0x00000000241a7223 */ /* 0x100fe2000001083d */
[----:B------:R-:W-:Y:S01]  /*3810*/  FMNMX.FTZ R2, R59, R2, !PT ;  /* 0x000000023b027209 */ /* 0x000fe20007810000 */
[-CC-:B------:R-:W-:Y:S01]  /*3820*/  FFMA.FTZ R36, R90, R0.reuse, -R61.reuse ;  /* 0x000000005a247223 */ /* 0x180fe2000001083d */
[----:B------:R-:W-:Y:S01]  /*3830*/  ISETP.GT.AND P3, PT, R8, 0x51, !P3 ;  /* 0x000000510800780c */ /* 0x000fe20005f64270 */
[-CC-:B------:R-:W-:Y:S01]  /*3840*/  FFMA.FTZ R28, R48, R0.reuse, -R61.reuse ;  /* 0x00000000301c7223 */ /* 0x180fe2000001083d */
[----:B------:R-:W-:Y:S01]  /*3850*/  ISETP.LT.OR P2, PT, R4, 0x51, P2 ;  /* 0x000000510400780c */ /* 0x000fe20001741670 */
[----:B------:R0:W-:Y:S01]  /*3860*/  MUFU.EX2 R69, R20 ;  /* 0x0000001400457308 */ /* 0x0001e20000000800 */
[----:B------:R-:W-:Y:S01]  /*3870*/  FSEL R63, R63, -INF , !P1 ;  /* 0xff8000003f3f7808 */ /* 0x000fe20004800000 */
[--C-:B------:R-:W-:Y:S01]  /*3880*/  FFMA.FTZ R30, R52, R0, -R61.reuse ;  /* 0x00000000341e7223 */ /* 0x100fe2000001083d */
[----:B------:R-:W-:Y:S01]  /*3890*/  FMNMX.FTZ R2, R45, R2, !PT ;  /* 0x000000022d027209 */ /* 0x000fe20007810000 */
[-CC-:B------:R-:W-:Y:S01]  /*38a0*/  FFMA.FTZ R32, R84, R0.reuse, -R61.reuse ;  /* 0x0000000054207223 */ /* 0x180fe2000001083d */
[----:B------:R-:W-:Y:S01]  /*38b0*/  ISETP.NE.AND P5, PT, R65, RZ, PT ;  /* 0x000000ff4100720c */ /* 0x000fe20003fa5270 */
[-CC-:B------:R-:W-:Y:S01]  /*38c0*/  FFMA.FTZ R34, R56, R0.reuse, -R61.reuse ;  /* 0x0000000038227223 */ /* 0x180fe2000001083d */
[----:B------:R-:W-:Y:S01]  /*38d0*/  ISETP.GT.AND P4, PT, R8, 0x58, !P4 ;  /* 0x000000580800780c */ /* 0x000fe20006784270 */
[----:B------:R1:W2:Y:S01]  /*38e0*/  MUFU.EX2 R65, R12 ;  /* 0x0000000c00417308 */ /* 0x0002a20000000800 */
[----:B------:R-:W-:Y:S01]  /*38f0*/  ISETP.LT.OR P3, PT, R4, 0x52, P3 ;  /* 0x000000520400780c */ /* 0x000fe20001f61670 */
[----:B0-----:R-:W-:Y:S01]  /*3900*/  FFMA.FTZ R20, R76, R0, -R61 ;  /* 0x000000004c147223 */ /* 0x001fe2000001083d */
[----:B------:R-:W-:-:S02]  /*3910*/  FSEL R49, R66, -INF , !P2 ;  /* 0xff80000042317808 */ /* 0x000fc40005000000 */
[----:B------:R-:W-:Y:S02]  /*3920*/  FMNMX.FTZ R2, R63, R2, !PT ;  /* 0x000000023f027209 */ /* 0x000fe40007810000 */
[----:B------:R-:W-:Y:S01]  /*3930*/  ISETP.GT.AND P5, PT, R8, 0x59, !P5 ;  /* 0x000000590800780c */ /* 0x000fe20006fa4270 */
[----:B------:R-:W-:Y:S01]  /*3940*/  MUFU.EX2 R24, R24 ;  /* 0x0000001800187308 */ /* 0x000fe20000000800 */
[----:B------:R-:W-:Y:S01]  /*3950*/  ISETP.LT.OR P4, PT, R4, 0x59, P4 ;  /* 0x000000590400780c */ /* 0x000fe20002781670 */
[-CC-:B-1----:R-:W-:Y:S01]  /*3960*/  FFMA.FTZ R12, R72, R0.reuse, -R61.reuse ;  /* 0x00000000480c7223 */ /* 0x182fe2000001083d */
[----:B------:R-:W-:Y:S01]  /*3970*/  FSEL R67, R67, -INF , !P3 ;  /* 0xff80000043437808 */ /* 0x000fe20005800000 */
[--C-:B------:R-:W-:Y:S01]  /*3980*/  FFMA.FTZ R8, R40, R0, -R61.reuse ;  /* 0x0000000028087223 */ /* 0x100fe2000001083d */
[----:B------:R-:W-:Y:S02]  /*3990*/  FMNMX.FTZ R2, R49, R2, !PT ;  /* 0x0000000231027209 */ /* 0x000fe40007810000 */
[----:B------:R-:W-:Y:S01]  /*39a0*/  ISETP.LT.OR P5, PT, R4, 0x5a, P5 ;  /* 0x0000005a0400780c */ /* 0x000fe20002fa1670 */
[----:B------:R-:W-:Y:S01]  /*39b0*/  FFMA.FTZ R4, R44, R0, -R61 ;  /* 0x000000002c047223 */ /* 0x000fe2000001083d */
[----:B------:R-:W-:Y:S01]  /*39c0*/  FSEL R53, R70, -INF , !P4 ;  /* 0xff80000046357808 */ /* 0x000fe20006000000 */
[----:B------:R0:W-:Y:S01]  /*39d0*/  MUFU.EX2 R77, R20 ;  /* 0x00000014004d7308 */ /* 0x0001e20000000800 */
[----:B------:R-:W-:-:S02]  /*39e0*/  FMNMX.FTZ R2, R67, R2, !PT ;  /* 0x0000000243027209 */ /* 0x000fc40007810000 */
[----:B------:R-:W-:Y:S02]  /*39f0*/  FSEL R71, R71, -INF , !P5 ;  /* 0xff80000047477808 */ /* 0x000fe40006800000 */
[----:B------:R-:W-:Y:S02]  /*3a00*/  FMNMX.FTZ R2, R53, R2, !PT ;  /* 0x0000000235027209 */ /* 0x000fe40007810000 */
[----:B--2---:R-:W-:Y:S01]  /*3a10*/  F2FP.BF16.F32.PACK_AB R188, R65, R10 ;  /* 0x0000000a41bc723e */ /* 0x004fe200000010ff */
[----:B------:R-:W-:Y:S01]  /*3a20*/  MUFU.EX2 R182, R4 ;  /* 0x0000000400b67308 */ /* 0x000fe20000000800 */
[----:B------:R-:W-:Y:S01]  /*3a30*/  FMNMX.FTZ R2, R71, R2, !PT ;  /* 0x0000000247027209 */ /* 0x000fe20007810000 */
[--C-:B0-----:R-:W-:Y:S01]  /*3a40*/  FFMA.FTZ R20, R80, R0, -R61.reuse ;  /* 0x0000000050147223 */ /* 0x101fe2000001083d */
[----:B------:R-:W-:Y:S02]  /*3a50*/  R2UR UR14, R74 ;  /* 0x000000004a0e72ca */ /* 0x000fe400000e0000 */
[----:B------:R-:W-:Y:S01]  /*3a60*/  F2FP.BF16.F32.PACK_AB R190, R69, R14 ;  /* 0x0000000e45be723e */ /* 0x000fe200000010ff */
[----:B------:R-:W0:Y:S02]  /*3a70*/  SHFL.BFLY PT, R57, R2, 0x2, 0x1f ;  /* 0x0c401f0002397f89 */ /* 0x000e2400000e0000 */
[----:B------:R1:W2:Y:S08]  /*3a80*/  MUFU.EX2 R73, R12 ;  /* 0x0000000c00497308 */ /* 0x0002b00000000800 */
[----:B------:R3:W-:Y:S01]  /*3a90*/  MUFU.EX2 R170, R9 ;  /* 0x0000000900aa7308 */ /* 0x0007e20000000800 */
[----:B-1----:R-:W-:Y:S01]  /*3aa0*/  FFMA.FTZ R12, R78, R0, -R61 ;  /* 0x000000004e0c7223 */ /* 0x002fe2000001083d */
[----:B------:R-:W-:-:S04]  /*3ab0*/  UIADD3 UR10, UR14, UR7, URZ ;  /* 0x000000070e0a7290 */ /* 0x000fc8000fffe03f */
[----:B------:R-:W-:Y:S02]  /*3ac0*/  UIADD3 UR4, UR10, UR4, URZ ;  /* 0x000000040a047290 */ /* 0x000fe4000fffe03f */
[----:B------:R1:W-:Y:S01]  /*3ad0*/  MUFU.EX2 R81, R20 ;  /* 0x0000001400517308 */ /* 0x0003e20000000800 */
[----:B---3--:R-:W-:Y:S01]  /*3ae0*/  FADD.FTZ R9, R10, R65 ;  /* 0x000000410a097221 */ /* 0x008fe20000010000 */
[----:B--2---:R-:W-:-:S03]  /*3af0*/  F2FP.BF16.F32.PACK_AB R184, R73, R24 ;  /* 0x0000001849b8723e */ /* 0x004fc600000010ff */
[----:B------:R-:W-:Y:S01]  /*3b00*/  FADD.FTZ R46, R14, R9 ;  /* 0x000000090e2e7221 */ /* 0x000fe20000010000 */
[----:B0-----:R-:W-:Y:S01]  /*3b10*/  FMNMX.FTZ R57, R2, R57, !PT ;  /* 0x0000003902397209 */ /* 0x001fe20007810000 */
[-CC-:B------:R-:W-:Y:S01]  /*3b20*/  FFMA.FTZ R2, R86, R0.reuse, -R61.reuse ;  /* 0x0000000056027223 */ /* 0x180fe2000001083d */
[----:B------:R-:W0:Y:S01]  /*3b30*/  MUFU.EX2 R26, R26 ;  /* 0x0000001a001a7308 */ /* 0x000e220000000800 */
[----:B-1----:R-:W-:Y:S01]  /*3b40*/  FFMA.FTZ R20, R88, R0, -R61 ;  /* 0x0000000058147223 */ /* 0x002fe2000001083d */
[----:B------:R-:W-:Y:S01]  /*3b50*/  FADD.FTZ R9, R69, R46 ;  /* 0x0000002e45097221 */ /* 0x000fe20000010000 */
[----:B------:R-:W1:Y:S03]  /*3b60*/  SHFL.BFLY PT, R4, R57, 0x1, 0x1f ;  /* 0x0c201f0039047f89 */ /* 0x000e6600000e0000 */
[----:B------:R-:W-:Y:S02]  /*3b70*/  FADD.FTZ R46, R24, R9 ;  /* 0x00000009182e7221 */ /* 0x000fe40000010000 */
[----:B------:R2:W-:Y:S02]  /*3b80*/  MUFU.EX2 R87, R2 ;  /* 0x0000000200577308 */ /* 0x0005e40000000800 */
[----:B------:R-:W-:-:S06]  /*3b90*/  FADD.FTZ R9, R73, R46 ;  /* 0x0000002e49097221 */ /* 0x000fcc0000010000 */
[----:B------:R-:W-:Y:S01]  /*3ba0*/  MUFU.EX2 R89, R20 ;  /* 0x0000001400597308 */ /* 0x000fe20000000800 */
[----:B0-----:R-:W-:Y:S01]  /*3bb0*/  FADD.FTZ R48, R26, R9 ;  /* 0x000000091a307221 */ /* 0x001fe20000010000 */
[----:B------:R-:W-:-:S03]  /*3bc0*/  F2FP.BF16.F32.PACK_AB R186, R77, R26 ;  /* 0x0000001a4dba723e */ /* 0x000fc600000010ff */
[----:B------:R-:W-:-:S03]  /*3bd0*/  FADD.FTZ R9, R77, R48 ;  /* 0x000000304d097221 */ /* 0x000fc60000010000 */
[----:B------:R-:W0:Y:S01]  /*3be0*/  MUFU.EX2 R8, R8 ;  /* 0x0000000800087308 */ /* 0x000e220000000800 */
[----:B-1----:R-:W-:-:S04]  /*3bf0*/  FMNMX.FTZ R4, R57, R4, !PT ;  /* 0x0000000439047209 */ /* 0x002fc80007810000 */
[C---:B------:R-:W-:Y:S01]  /*3c00*/  FSETP.NEU.FTZ.AND P1, PT, R4.reuse, -INF , PT ;  /* 0xff8000000400780b */ /* 0x040fe20003f3d000 */
[----:B--2---:R-:W-:Y:S02]  /*3c10*/  FMUL.FTZ R2, R4, R0 ;  /* 0x0000000004027220 */ /* 0x004fe40000410000 */
[----:B------:R1:W2:Y:S03]  /*3c20*/  MUFU.EX2 R79, R12 ;  /* 0x0000000c004f7308 */ /* 0x0002a60000000800 */
[----:B------:R-:W-:Y:S02]  /*3c30*/  FSEL R2, R2, RZ, P1 ;  /* 0x000000ff02027208 */ /* 0x000fe40000800000 */
[----:B------:R-:W-:-:S03]  /*3c40*/  PLOP3.LUT P1, PT, PT, PT, UP1, 0x40, 0x0 ;  /* 0x000000000000781c */ /* 0x000fc60003f2e818 */
        /* <DEDUP_REMOVED lines=9> */
[-C--:B-1----:R-:W-:Y:S01]  /*3ce0*/  FFMA.FTZ R12, R82, R0.reuse, -R61 ;  /* 0x00000000520c7223 */ /* 0x082fe2000001083d */
[-CC-:B------:R-:W-:Y:S01]  /*3cf0*/  FFMA.FTZ R39, R39, R0.reuse, -R2.reuse ;  /* 0x0000000027277223 */ /* 0x180fe20000010802 */
[----:B0-----:R-:W-:Y:S01]  /*3d00*/  FADD.FTZ R50, R8, R9 ;  /* 0x0000000908327221 */ /* 0x001fe20000010000 */
[-CC-:B------:R-:W-:Y:S01]  /*3d10*/  FFMA.FTZ R29, R29, R0.reuse, -R2.reuse ;  /* 0x000000001d1d7223 */ /* 0x180fe20000010802 */
[-CC-:B------:R-:W-:Y:S01]  /*3d20*/  FFMA.FTZ R43, R43, R0.reuse, -R2.reuse ;  /* 0x000000002b2b7223 */ /* 0x180fe20000010802 */
[-CC-:B------:R-:W-:Y:S01]  /*3d30*/  FFMA.FTZ R33, R33, R0.reuse, -R2.reuse ;  /* 0x0000000021217223 */ /* 0x180fe20000010802 */
[-CC-:B------:R-:W-:Y:S01]  /*3d40*/  FFMA.FTZ R47, R47, R0.reuse, -R2.reuse ;  /* 0x000000002f2f7223 */ /* 0x180fe20000010802 */
[----:B------:R2:W0:Y:S01]  /*3d50*/  MUFU.EX2 R20, R27 ;  /* 0x0000001b00147308 */ /* 0x0004220000000800 */
[-CC-:B------:R-:W-:Y:S01]  /*3d60*/  FFMA.FTZ R37, R37, R0.reuse, -R2.reuse ;  /* 0x0000000025257223 */ /* 0x180fe20000010802 */
[-CC-:B------:R-:W-:Y:S01]  /*3d70*/  FFMA.FTZ R51, R51, R0.reuse, -R2.reuse ;  /* 0x0000000033337223 */ /* 0x180fe20000010802 */
[-CC-:B------:R-:W-:Y:S01]  /*3d80*/  FFMA.FTZ R41, R41, R0.reuse, -R2.reuse ;  /* 0x0000000029297223 */ /* 0x180fe20000010802 */
[-CC-:B------:R-:W-:Y:S01]  /*3d90*/  FFMA.FTZ R55, R55, R0.reuse, -R2.reuse ;  /* 0x0000000037377223 */ /* 0x180fe20000010802 */
[-CC-:B------:R-:W-:Y:S01]  /*3da0*/  FFMA.FTZ R3, R3, R0.reuse, -R2.reuse ;  /* 0x0000000003037223 */ /* 0x180fe20000010802 */
[-CC-:B------:R-:W-:Y:S01]  /*3db0*/  FFMA.FTZ R59, R59, R0.reuse, -R2.reuse ;  /* 0x000000003b3b7223 */ /* 0x180fe20000010802 */
[-C--:B------:R-:W-:Y:S01]  /*3dc0*/  FFMA.FTZ R45, R45, R0.reuse, -R2 ;  /* 0x000000002d2d7223 */ /* 0x080fe20000010802 */
[----:B------:R-:W1:Y:S01]  /*3dd0*/  MUFU.EX2 R15, R15 ;  /* 0x0000000f000f7308 */ /* 0x000e620000000800 */
[----:B--2---:R-:W-:Y:S01]  /*3de0*/  FADD.FTZ R27, R79, R50 ;  /* 0x000000324f1b7221 */ /* 0x004fe20000010000 */
[-CC-:B------:R-:W-:Y:S01]  /*3df0*/  FFMA.FTZ R63, R63, R0.reuse, -R2.reuse ;  /* 0x000000003f3f7223 */ /* 0x180fe20000010802 */
[-CC-:B------:R-:W-:Y:S01]  /*3e00*/  FFMA.FTZ R49, R49, R0.reuse, -R2.reuse ;  /* 0x0000000031317223 */ /* 0x180fe20000010802 */
[-CC-:B------:R-:W-:Y:S01]  /*3e10*/  FFMA.FTZ R67, R67, R0.reuse, -R2.reuse ;  /* 0x0000000043437223 */ /* 0x180fe20000010802 */
[----:B------:R-:W-:Y:S01]  /*3e20*/  FADD.FTZ R52, R182, R27 ;  /* 0x0000001bb6347221 */ /* 0x000fe20000010000 */
[-CC-:B------:R-:W-:Y:S01]  /*3e30*/  FFMA.FTZ R53, R53, R0.reuse, -R2.reuse ;  /* 0x0000000035357223 */ /* 0x180fe20000010802 */
[----:B------:R-:W-:Y:S01]  /*3e40*/  FFMA.FTZ R71, R71, R0, -R2 ;  /* 0x0000000047477223 */ /* 0x000fe20000010802 */
[----:B------:R-:W2:Y:S01]  /*3e50*/  MUFU.EX2 R36, R31 ;  /* 0x0000001f00247308 */ /* 0x000ea20000000800 */
[----:B0-----:R-:W-:Y:S01]  /*3e60*/  FADD.FTZ R48, R13, R20 ;  /* 0x000000140d307221 */ /* 0x001fe20000010000 */
[----:B------:R-:W-:Y:S01]  /*3e70*/  FADD.FTZ R27, R81, R52 ;  /* 0x00000034511b7221 */ /* 0x000fe20000010000 */
[----:B------:R-:W-:-:S02]  /*3e80*/  F2FP.BF16.F32.PACK_AB R180, R79, R8 ;  /* 0x000000084fb4723e */ /* 0x000fc400000010ff */
[----:B------:R-:W-:Y:S02]  /*3e90*/  F2FP.BF16.F32.PACK_AB R189, R20, R13 ;  /* 0x0000000d14bd723e */ /* 0x000fe400000010ff */
[----:B------:R-:W-:Y:S01]  /*3ea0*/  F2FP.BF16.F32.PACK_AB R182, R81, R182 ;  /* 0x000000b651b6723e */ /* 0x000fe200000010ff */
[----:B------:R-:W0:Y:S01]  /*3eb0*/  MUFU.EX2 R21, R21 ;  /* 0x0000001500157308 */ /* 0x000e220000000800 */
[----:B-1----:R-:W-:-:S07]  /*3ec0*/  FADD.FTZ R9, R15, R48 ;  /* 0x000000300f097221 */ /* 0x002fce0000010000 */
[----:B------:R-:W1:Y:S01]  /*3ed0*/  MUFU.EX2 R38, R35 ;  /* 0x0000002300267308 */ /* 0x000e620000000800 */
[C---:B--2---:R-:W-:Y:S01]  /*3ee0*/  FADD.FTZ R50, R36.reuse, R9 ;  /* 0x0000000924327221 */ /* 0x044fe20000010000 */
[----:B------:R-:W-:-:S06]  /*3ef0*/  F2FP.BF16.F32.PACK_AB R191, R36, R15 ;  /* 0x0000000f24bf723e */ /* 0x000fcc00000010ff */
[----:B------:R-:W2:Y:S01]  /*3f00*/  MUFU.EX2 R28, R28 ;  /* 0x0000001c001c7308 */ /* 0x000ea20000000800 */
[----:B0-----:R-:W-:-:S07]  /*3f10*/  FADD.FTZ R9, R21, R50 ;  /* 0x0000003215097221 */ /* 0x001fce0000010000 */
[----:B------:R-:W0:Y:S01]  /*3f20*/  MUFU.EX2 R25, R25 ;  /* 0x0000001900197308 */ /* 0x000e220000000800 */
[C---:B-1----:R-:W-:Y:S01]  /*3f30*/  FADD.FTZ R50, R38.reuse, R9 ;  /* 0x0000000926327221 */ /* 0x042fe20000010000 */
[----:B------:R-:W-:-:S06]  /*3f40*/  F2FP.BF16.F32.PACK_AB R185, R38, R21 ;  /* 0x0000001526b9723e */ /* 0x000fcc00000010ff */
[----:B------:R1:W3:Y:S01]  /*3f50*/  MUFU.EX2 R83, R12 ;  /* 0x0000000c00537308 */ /* 0x0002e20000000800 */
[----:B--2---:R-:W-:-:S07]  /*3f60*/  FADD.FTZ R52, R28, R27 ;  /* 0x0000001b1c347221 */ /* 0x004fce0000010000 */
[----:B------:R-:W2:Y:S01]  /*3f70*/  MUFU.EX2 R40, R39 ;  /* 0x0000002700287308 */ /* 0x000ea20000000800 */
[----:B-1----:R-:W-:Y:S01]  /*3f80*/  FFMA.FTZ R12, R60, R0, -R61 ;  /* 0x000000003c0c7223 */ /* 0x002fe2000001083d */
[----:B0-----:R-:W-:-:S06]  /*3f90*/  FADD.FTZ R9, R25, R50 ;  /* 0x0000003219097221 */ /* 0x001fcc0000010000 */
[----:B------:R-:W0:Y:S01]  /*3fa0*/  MUFU.EX2 R30, R30 ;  /* 0x0000001e001e7308 */ /* 0x000e220000000800 */
[C---:B---3--:R-:W-:Y:S01]  /*3fb0*/  FADD.FTZ R27, R83.reuse, R52 ;  /* 0x00000034531b7221 */ /* 0x048fe20000010000 */
[----:B------:R-:W-:-:S06]  /*3fc0*/  F2FP.BF16.F32.PACK_AB R176, R83, R28 ;  /* 0x0000001c53b0723e */ /* 0x000fcc00000010ff */
[----:B------:R-:W1:Y:S01]  /*3fd0*/  MUFU.EX2 R29, R29 ;  /* 0x0000001d001d7308 */ /* 0x000e620000000800 */
[C---:B--2---:R-:W-:Y:S01]  /*3fe0*/  FADD.FTZ R52, R40.reuse, R9 ;  /* 0x0000000928347221 */ /* 0x044fe20000010000 */
[----:B------:R-:W-:-:S06]  /*3ff0*/  F2FP.BF16.F32.PACK_AB R187, R40, R25 ;  /* 0x0000001928bb723e */ /* 0x000fcc00000010ff */
[----:B------:R2:W3:Y:S01]  /*4000*/  MUFU.EX2 R85, R32 ;  /* 0x0000002000557308 */ /* 0x0004e20000000800 */
[----:B0-----:R-:W-:-:S07]  /*4010*/  FADD.FTZ R54, R30, R27 ;  /* 0x0000001b1e367221 */ /* 0x001fce0000010000 */
[----:B------:R-:W0:Y:S01]  /*4020*/  MUFU.EX2 R42, R43 ;  /* 0x0000002b002a7308 */ /* 0x000e220000000800 */
[-CC-:B--2---:R-:W-:Y:S01]  /*4030*/  FFMA.FTZ R32, R64, R0.reuse, -R61.reuse ;  /* 0x0000000040207223 */ /* 0x184fe2000001083d */
[----:B-1----:R-:W-:Y:S01]  /*4040*/  FADD.FTZ R9, R29, R52 ;  /* 0x000000341d097221 */ /* 0x002fe20000010000 */
[----:B------:R-:W-:-:S05]  /*4050*/  FFMA.FTZ R61, R68, R0, -R61 ;  /* 0x00000000443d7223 */ /* 0x000fca000001083d */
[----:B------:R-:W1:Y:S01]  /*4060*/  MUFU.EX2 R34, R34 ;  /* 0x0000002200227308 */ /* 0x000e620000000800 */
[C---:B---3--:R-:W-:Y:S01]  /*4070*/  FADD.FTZ R27, R85.reuse, R54 ;  /* 0x00000036551b7221 */ /* 0x048fe20000010000 */
[----:B------:R-:W-:-:S06]  /*4080*/  F2FP.BF16.F32.PACK_AB R178, R85, R30 ;  /* 0x0000001e55b2723e */ /* 0x000fcc00000010ff */
[----:B------:R-:W2:Y:S01]  /*4090*/  MUFU.EX2 R33, R33 ;  /* 0x0000002100217308 */ /* 0x000ea20000000800 */
[C---:B0-----:R-:W-:Y:S01]  /*40a0*/  FADD.FTZ R2, R42.reuse, R9 ;  /* 0x000000092a027221 */ /* 0x041fe20000010000 */
[----:B------:R-:W-:-:S06]  /*40b0*/  F2FP.BF16.F32.PACK_AB R181, R42, R29 ;  /* 0x0000001d2ab5723e */ /* 0x000fcc00000010ff */
[----:B------:R-:W0:Y:S01]  /*40c0*/  MUFU.EX2 R44, R47 ;  /* 0x0000002f002c7308 */ /* 0x000e220000000800 */
[----:B-1----:R-:W-:Y:S01]  /*40d0*/  FADD.FTZ R10, R34, R27 ;  /* 0x0000001b220a7221 */ /* 0x002fe20000010000 */
[----:B------:R-:W-:-:S03]  /*40e0*/  F2FP.BF16.F32.PACK_AB R172, R87, R34 ;  /* 0x0000002257ac723e */ /* 0x000fc600000010ff */
[----:B------:R-:W-:-:S03]  /*40f0*/  FADD.FTZ R27, R87, R10 ;  /* 0x0000000a571b7221 */ /* 0x000fc60000010000 */
[----:B------:R-:W1:Y:S01]  /*4100*/  MUFU.EX2 R12, R12 ;  /* 0x0000000c000c7308 */ /* 0x000e620000000800 */
[----:B--2---:R-:W-:-:S07]  /*4110*/  FADD.FTZ R9, R33, R2 ;  /* 0x0000000221097221 */ /* 0x004fce0000010000 */
        /* <DEDUP_REMOVED lines=17> */
[----:B--2---:R-:W-:Y:S01]  /*4230*/  FADD.FTZ R9, R41, R8 ;  /* 0x0000000829097221 */ /* 0x004fe20000010000 */
[----:B------:R-:W-:-:S06]  /*4240*/  FADD.FTZ R12, R170, R27 ;  /* 0x0000001baa0c7221 */ /* 0x000fcc0000010000 */
[----:B------:R-:W2:Y:S01]  /*4250*/  MUFU.EX2 R50, R59 ;  /* 0x0000003b00327308 */ /* 0x000ea20000000800 */
[C---:B0-----:R-:W-:Y:S01]  /*4260*/  FADD.FTZ R10, R48.reuse, R9 ;  /* 0x00000009300a7221 */ /* 0x041fe20000010000 */
[----:B------:R-:W-:-:S06]  /*4270*/  F2FP.BF16.F32.PACK_AB R179, R48, R41 ;  /* 0x0000002930b3723e */ /* 0x000fcc00000010ff */
        /* <DEDUP_REMOVED lines=10> */
[----:B------:R-:W1:Y:S01]  /*4320*/  MUFU.EX2 R8, R67 ;  /* 0x0000004300087308 */ /* 0x000e620000000800 */
[C---:B--2---:R-:W-:Y:S01]  /*4330*/  FADD.FTZ R12, R2.reuse, R13 ;  /* 0x0000000d020c7221 */ /* 0x044fe20000010000 */
[----:B------:R-:W-:-:S06]  /*4340*/  F2FP.BF16.F32.PACK_AB R175, R2, R45 ;  /* 0x0000002d02af723e */ /* 0x000fcc00000010ff */
        /* <DEDUP_REMOVED lines=8> */
[----:B------:R-:W-:Y:S01]  /*43d0*/  VIADD R10, R75, 0xfffffffe ;  /* 0xfffffffe4b0a7836 */ /* 0x000fe20000000000 */
[----:B------:R-:W-:Y:S06]  /*43e0*/  @P1 BRA `(.L_x_1123) ;  /* 0x0000000000441947 */ /* 0x000fec0003800000 */
[----:B------:R-:W-:Y:S01]  /*43f0*/  ISETP.LT.AND P1, PT, RZ, UR10, PT ;  /* 0x0000000aff007c0c */ /* 0x000fe2000bf21270 */
[----:B------:R-:W-:-:S12]  /*4400*/  UIADD3 UR7, UR10, -0x1, URZ ;  /* 0xffffffff0a077890 */ /* 0x000fd8000fffe03f */
[----:B------:R-:W-:Y:S05]  /*4410*/  @P1 BRA `(.L_x_1124) ;  /* 0x00000000001c1947 */ /* 0x000fea0003800000 */
[----:B------:R-:W-:Y:S02]  /*4420*/  UISETP.NE.AND UP2, UPT, UR5, 0x1, UPT ;  /* 0x000000010500788c */ /* 0x000fe4000bf45270 */
[----:B------:R-:W-:-:S09]  /*4430*/  UIADD3 UR7, -UR10, URZ, URZ ;  /* 0x0000003f0a077290 */ /* 0x000fd2000fffe13f */
[----:B------:R-:W-:Y:S02]  /*4440*/  @UP2 ULDC.64 UR10, c[0x0][0x9e8] ;  /* 0x00027a00000a2ab9 */ /* 0x000fe40000000a00 */
[----:B------:R-:W-:-:S04]  /*4450*/  UIMAD.WIDE.U32 UR14, UR7, UR10, URZ ;  /* 0x0000000a070e72a5 */ /* 0x000fc8000f8e003f */
[----:B------:R-:W-:-:S04]  /*4460*/  @UP2 USHF.R.U32.HI UR7, URZ, UR11, UR15 ;  /* 0x0000000b3f072299 */ /* 0x000fc8000801160f */
[----:B------:R-:W-:Y:S01]  /*4470*/  ULOP3.LUT UR7, URZ, UR7, URZ, 0x33, !UPT ;  /* 0x000000073f077292 */ /* 0x000fe2000f8e333f */
[----:B------:R-:W-:Y:S11]  /*4480*/  BRA `(.L_x_1125) ;  /* 0x0000000000107947 */ /* 0x000ff60003800000 */
.L_x_1124:
[----:B------:R-:W-:-:S11]  /*4490*/  UISETP.NE.AND UP2, UPT, UR5, 0x1, UPT ;  /* 0x000000010500788c */ /* 0x000fd6000bf45270 */
[----:B------:R-:W-:Y:S02]  /*44a0*/  @UP2 ULDC.64 UR10, c[0x0][0x9e8] ;  /* 0x00027a00000a2ab9 */ /* 0x000fe40000000a00 */
[----:B------:R-:W-:-:S04]  /*44b0*/  UIMAD.WIDE.U32 UR14, UR7, UR10, URZ ;  /* 0x0000000a070e72a5 */ /* 0x000fc8000f8e003f */
[----:B------:R-:W-:-:S12]  /*44c0*/  @UP2 USHF.R.U32.HI UR7, URZ, UR11, UR15 ;  /* 0x0000000b3f072299 */ /* 0x000fd8000801160f */
.L_x_1125:
[----:B------:R-:W-:-:S04]  /*44d0*/  UIMAD UR5, UR7, UR5, UR5 ;  /* 0x00000005070572a4 */ /* 0x000fc8000f8e0205 */
[----:B------:R-:W-:-:S04]  /*44e0*/  UISETP.LT.AND UP2, UPT, UR4, UR5, UPT ;  /* 0x000000050400728c */ /* 0x000fc8000bf41270 */
[----:B------:R-:W-:-:S12]  /*44f0*/  USEL UR4, UR4, UR5, UP2 ;  /* 0x0000000504047287 */ /* 0x000fd80009000000 */
.L_x_1123:
[----:B------:R-:W-:Y:S01]  /*4500*/  UIMAD.WIDE UR4, UR4, 0x2aaaaaab, URZ ;  /* 0x2aaaaaab040478a5 */ /* 0x000fe2000f8e023f */
[----:B------:R-:W-:Y:S01]  /*4510*/  IMAD.MOV.U32 R3, RZ, RZ, 0x3f800000 ;  /* 0x3f800000ff037424 */ /* 0x000fe200078e00ff */
[----:B------:R-:W-:Y:S01]  /*4520*/  CS2R R118, SRZ ;  /* 0x0000000000767805 */ /* 0x000fe2000001ff00 */
[----:B------:R-:W-:Y:S01]  /*4530*/  IMAD.MOV.U32 R2, RZ, RZ, 0x3f800000 ;  /* 0x3f800000ff027424 */ /* 0x000fe200078e00ff */
        /* <DEDUP_REMOVED lines=8> */
[----:B------:R-:W-:Y:S01]  /*45c0*/  UISETP.LT.AND UP2, UPT, UR61, UR4, UPT ;  /* 0x000000043d00728c */ /* 0x000fe2000bf41270 */
[----:B------:R-:W-:Y:S02]  /*45d0*/  CS2R R104, SRZ ;  /* 0x0000000000687805 */ /* 0x000fe4000001ff00 */
[----:B------:R-:W-:Y:S02]  /*45e0*/  CS2R R102, SRZ ;  /* 0x0000000000667805 */ /* 0x000fe4000001ff00 */
[----:B------:R-:W-:Y:S01]  /*45f0*/  CS2R R100, SRZ ;  /* 0x0000000000647805 */ /* 0x000fe2000001ff00 */
[----:B------:R-:W-:Y:S01]  /*4600*/  USEL UR58, UR61, UR4, !UP2 ;  /* 0x000000043d3a7287 */ /* 0x000fe2000d000000 */
[----:B------:R-:W-:-:S02]  /*4610*/  CS2R R98, SRZ ;  /* 0x0000000000627805 */ /* 0x000fc4000001ff00 */
[----:B------:R-:W-:Y:S02]  /*4620*/  CS2R R96, SRZ ;  /* 0x0000000000607805 */ /* 0x000fe4000001ff00 */
[----:B------:R-:W-:Y:S02]  /*4630*/  CS2R R94, SRZ ;  /* 0x00000000005e7805 */ /* 0x000fe4000001ff00 */
[----:B------:R-:W-:Y:S02]  /*4640*/  CS2R R92, SRZ ;  /* 0x00000000005c7805 */ /* 0x000fe4000001ff00 */
[----:B------:R-:W-:Y:S02]  /*4650*/  CS2R R90, SRZ ;  /* 0x00000000005a7805 */ /* 0x000fe4000001ff00 */
[----:B------:R-:W-:Y:S02]  /*4660*/  ISETP.GE.AND P1, PT, R10, UR58, PT ;  /* 0x0000003a0a007c0c */ /* 0x000fe4000bf26270 */
        /* <DEDUP_REMOVED lines=33> */
[----:B------:R-:W-:Y:S06]  /*4880*/  @!P1 BRA `(.L_x_1126) ;  /* 0x0000002c00f09947 */ /* 0x000fec0003800000 */
[----:B------:R-:W-:Y:S01]  /*4890*/  IMAD.MOV.U32 R3, RZ, RZ, 0x3f800000 ;  /* 0x3f800000ff037424 */ /* 0x000fe200078e00ff */
[----:B------:R-:W-:Y:S01]  /*48a0*/  ULDC UR59, c[0x0][0x9e4] ;  /* 0x00027900003b7ab9 */ /* 0x000fe20000000800 */
[----:B------:R-:W-:-:S07]  /*48b0*/  IMAD.MOV.U32 R119, RZ, RZ, RZ ;  /* 0x000000ffff777224 */ /* 0x000fce00078e00ff */
.L_x_1143:
[----:B------:R-:W-:-:S04]  /*48c0*/  UIADD3 UR4, UR36, 0x1, URZ ;  /* 0x0000000124047890 */ /* 0x000fc8000fffe03f */
[----:B------:R-:W-:-:S04]  /*48d0*/  UISETP.NE.AND UP2, UPT, UR4, 0x2, UPT ;  /* 0x000000020400788c */ /* 0x000fc8000bf45270 */
[----:B------:R-:W-:Y:S02]  /*48e0*/  USEL UR7, URZ, 0x1, UP2 ;  /* 0x000000013f077887 */ /* 0x000fe40009000000 */
[----:B------:R-:W-:Y:S02]  /*48f0*/  USEL UR4, UR4, URZ, UP2 ;  /* 0x0000003f04047287 */ /* 0x000fe40009000000 */
[----:B------:R-:W-:Y:S01]  /*4900*/  ULOP3.LUT UR7, UR38, UR7, URZ, 0x3c, !UPT ;  /* 0x0000000726077292 */ /* 0x000fe2000f8e3c3f */
[----:B------:R-:W-:Y:S11]  /*4910*/  @!P0 BRA `(.L_x_1127) ;  /* 0x0000000000048947 */ /* 0x000ff60003800000 */
[----:B------:R-:W-:Y:S01]  /*4920*/  BPT.TRAP 0x1 ;  /* 0x000000040000795c */ /* 0x000fe20000300000 */
.L_x_1127:
[----:B------:R-:W-:Y:S01]  /*4930*/  ULEA UR6, UR4, UR37, 0x3 ;  /* 0x0000002504067291 */ /* 0x000fe2000f8e183f */
[----:B------:R-:W-:-:S05]  /*4940*/  IMAD.U32 R0, RZ, RZ, UR7 ;  /* 0x00000007ff007e24 */ /* 0x000fca000f8e00ff */
[----:B------:R-:W-:-:S04]  /*4950*/  SHF.L.U32 R0, R0, 0x1f, RZ ;  /* 0x0000001f00007819 */ /* 0x000fc800000006ff */
[----:B------:R0:W1:Y:S01]  /*4960*/  SYNCS.PHASECHK.TRANS64.TRYWAIT P1, [UR6+0x30830], R0 ;  /* 0x03083000ff0075a7 */ /* 0x0000620008020146 */
[----:B------:R-:W-:Y:S05]  /*4970*/  @!P0 BRA `(.L_x_1128) ;  /* 0x0000000000048947 */ /* 0x000fea0003800000 */
[----:B------:R-:W-:Y:S01]  /*4980*/  BPT.TRAP 0x1 ;  /* 0x000000040000795c */ /* 0x000fe20000300000 */
.L_x_1128:
[----:B-1----:R-:W-:Y:S05]  /*4990*/  @P1 BRA `(.L_x_1129) ;  /* 0x0000000000081947 */ /* 0x002fea0003800000 */
[----:B------:R-:W1:Y:S02]  /*49a0*/  SYNCS.PHASECHK.TRANS64.TRYWAIT P1, [UR6+0x30830], R0 ;  /* 0x03083000ff0075a7 */ /* 0x000e640008020146 */
[----:B-1----:R-:W-:Y:S05]  /*49b0*/  @!P1 BRA `(.L_x_1130) ;  /* 0x00000108001c9947 */ /* 0x002fea0003800000 */
.L_x_1129:
[----:B------:R-:W-:Y:S01]  /*49c0*/  R2UR UR52, R6 ;  /* 0x00000000063472ca */ /* 0x000fe200000e0000 */
[----:B------:R-:W-:Y:S01]  /*49d0*/  UIMAD UR5, UR4, 0x900, UR60 ;  /* 0x00000900040578a4 */ /* 0x000fe2000f8e023c */
[----:B------:R-:W-:Y:S01]  /*49e0*/  R2UR UR53, R7 ;  /* 0x00000000073572ca */ /* 0x000fe200000e0000 */
[----:B------:R-:W-:Y:S01]  /*49f0*/  WARPGROUP.ARRIVE ;  /* 0x00000000000079c5 */ /* 0x000fe20000000000 */
[----:B------:R-:W-:Y:S01]  /*4a00*/  UMOV UR55, 0x40000040 ;  /* 0x4000004000377882 */ /* 0x000fe20000000000 */
[----:B------:R-:W-:Y:S01]  /*4a10*/  UIADD3 UR10, UR5, 0x2, URZ ;  /* 0x00000002050a7890 */ /* 0x000fe2000fffe03f */
[-C--:B------:R-:W-:Y:S01]  /*4a20*/  FMUL.FTZ R24, R24, R2.reuse ;  /* 0x0000000218187220 */ /* 0x080fe20000410000 */
[----:B------:R-:W-:Y:S01]  /*4a30*/  UMOV UR11, 0x40000040 ;  /* 0x40000040000b7882 */ /* 0x000fe20000000000 */
[----:B------:R-:W-:Y:S01]  /*4a40*/  UMOV UR54, UR5 ;  /* 0x0000000500367c82 */ /* 0x000fe20008000000 */
[----:B------:R-:W-:Y:S01]  /*4a50*/  UIADD3 UR14, UR5, 0x4, URZ ;  /* 0x00000004050e7890 */ /* 0x000fe2000fffe03f */
[-C--:B------:R-:W-:Y:S01]  /*4a60*/  FMUL.FTZ R25, R25, R2.reuse ;  /* 0x0000000219197220 */ /* 0x080fe20000410000 */
[----:B------:R-:W-:Y:S01]  /*4a70*/  UMOV UR15, 0x40000040 ;  /* 0x40000040000f7882 */ /* 0x000fe20000000000 */
[----:B------:R-:W-:Y:S01]  /*4a80*/  UIADD3 UR18, UR5, 0x6, URZ ;  /* 0x0000000605127890 */ /* 0x000fe2000fffe03f */
[-C--:B------:R-:W-:Y:S01]  /*4a90*/  FMUL.FTZ R28, R28, R2.reuse ;  /* 0x000000021c1c7220 */ /* 0x080fe20000410000 */
[----:B------:R-:W-:Y:S01]  /*4aa0*/  UMOV UR19, 0x40000040 ;  /* 0x4000004000137882 */ /* 0x000fe20000000000 */
[----:B------:R-:W-:Y:S01]  /*4ab0*/  HGMMA.64x96x16.F32.BF16 R120, gdesc[UR52], RZ, !UPT, gsb0 ;  /* 0x01600000347879f0 */ /* 0x000fe2000c0018ff */
[----:B------:R-:W-:Y:S01]  /*4ac0*/  UIADD3 UR22, UR5, 0x300, URZ ;  /* 0x0000030005167890 */ /* 0x000fe2000fffe03f */
[-C--:B------:R-:W-:Y:S01]  /*4ad0*/  FMUL.FTZ R29, R29, R2.reuse ;  /* 0x000000021d1d7220 */ /* 0x080fe20000410000 */
[----:B------:R-:W-:Y:S01]  /*4ae0*/  UMOV UR23, 0x40000040 ;  /* 0x4000004000177882 */ /* 0x000fe20000000000 */
        /* <DEDUP_REMOVED lines=20> */
[----:B------:R-:W-:Y:S01]  /*4c30*/  UMOV UR52, UR56 ;  /* 0x0000003800347c82 */ /* 0x000fe20008000000 */
[----:B------:R-:W-:Y:S01]  /*4c40*/  UMOV UR53, UR57 ;  /* 0x0000003900357c82 */ /* 0x000fe20008000000 */
        /* <DEDUP_REMOVED lines=83> */
[----:B------:R-:W-:Y:S01]  /*5180*/  HGMMA.64x96x16.F32.BF16 R120, gdesc[UR8], R120, gsb0 ;  /* 0x01600000087879f0 */ /* 0x000fe20008001878 */
[-C--:B------:R-:W-:Y:S01]  /*5190*/  FMUL.FTZ R111, R111, R3.reuse ;  /* 0x000000036f6f7220 */ /* 0x080fe20000410000 */
[-C--:B------:R-:W-:Y:S01]  /*51a0*/  FMUL.FTZ R114, R114, R3.reuse ;  /* 0x0000000372727220 */ /* 0x080fe20000410000 */
[-C--:B------:R-:W-:Y:S01]  /*51b0*/  FMUL.FTZ R115, R115, R3.reuse ;  /* 0x0000000373737220 */ /* 0x080fe20000410000 */
[-C--:B------:R-:W-:Y:S01]  /*51c0*/  FMUL.FTZ R118, R118, R3.reuse ;  /* 0x0000000376767220 */ /* 0x080fe20000410000 */
[----:B------:R-:W-:Y:S01]  /*51d0*/  FMUL.FTZ R119, R119, R3 ;  /* 0x0000000377777220 */ /* 0x000fe20000410000 */
[----:B------:R-:W-:-:S02]  /*51e0*/  WARPGROUP.DEPBAR.LE gsb0, 0x0 ;  /* 0x00008000000079c5 */ /* 0x000fc40000010000 */
        /* <DEDUP_REMOVED lines=30> */
[----:B------:R-:W-:Y:S05]  /*53d0*/  @!P0 BRA `(.L_x_1131) ;  /* 0x0000000000048947 */ /* 0x000fea0003800000 */
[----:B------:R-:W-:Y:S01]  /*53e0*/  BPT.TRAP 0x1 ;  /* 0x000000040000795c */ /* 0x000fe20000300000 */
.L_x_1131:
[----:B------:R-:W-:Y:S01]  /*53f0*/  ULEA UR5, UR36, UR37, 0x3 ;  /* 0x0000002524057291 */ /* 0x000fe2000f8e183f */
[----:B01----:R-:W-:-:S05]  /*5400*/  IMAD.U32 R0, RZ, RZ, UR38 ;  /* 0x00000026ff007e24 */ /* 0x003fca000f8e00ff */
[----:B------:R-:W-:-:S04]  /*5410*/  SHF.L.U32 R0, R0, 0x1f, RZ ;  /* 0x0000001f00007819 */ /* 0x000fc800000006ff */
[----:B------:R0:W1:Y:S01]  /*5420*/  SYNCS.PHASECHK.TRANS64.TRYWAIT P1, [UR5+0x30850], R0 ;  /* 0x03085000ff0075a7 */ /* 0x0000620008020145 */
[----:B------:R-:W-:Y:S05]  /*5430*/  @!P0 BRA `(.L_x_1132) ;  /* 0x0000000000048947 */ /* 0x000fea0003800000 */
[----:B------:R-:W-:Y:S01]  /*5440*/  BPT.TRAP 0x1 ;  /* 0x000000040000795c */ /* 0x000fe20000300000 */
.L_x_1132:
[----:B-1----:R-:W-:Y:S05]  /*5450*/  @P1 BRA `(.L_x_1133) ;  /* 0x0000000000081947 */ /* 0x002fea0003800000 */
[----:B------:R-:W1:Y:S02]  /*5460*/  SYNCS.PHASECHK.TRANS64.TRYWAIT P1, [UR5+0x30850], R0 ;  /* 0x03085000ff0075a7 */ /* 0x000e640008020145 */
[----:B-1----:R-:W-:Y:S05]  /*5470*/  @!P1 BRA `(.L_x_1134) ;  /* 0x000000fc00849947 */ /* 0x002fea0003800000 */
.L_x_1133:
[----:B------:R-:W-:Y:S01]  /*5480*/  UIADD3 UR10, UR37, 0x400, URZ ;  /* 0x00000400250a7890 */ /* 0x000fe2000fffe03f */
[----:B------:R-:W-:Y:S01]  /*5490*/  WARPGROUP.ARRIVE ;  /* 0x00000000000079c5 */ /* 0x000fe20000000000 */
[----:B------:R-:W-:-:S05]  /*54a0*/  UMOV UR11, 0x40000040 ;  /* 0x40000040000b7882 */ /* 0x000fca0000000000 */
[----:B------:R-:W2:Y:S01]  /*54b0*/  S2R R206, SR_TID.X ;  /* 0x0000000000ce7919 */ /* 0x000ea20000002100 */
[----:B------:R-:W-:Y:S01]  /*54c0*/  USHF.R.U32.HI UR10, URZ, 0x4, UR10 ;  /* 0x000000043f0a7899 */ /* 0x000fe2000801160a */
[----:B------:R-:W-:Y:S01]  /*54d0*/  PLOP3.LUT P1, PT, PT, PT, UP0, 0x80, 0x0 ;  /* 0x000000000000781c */ /* 0x000fe20003f2f008 */
[----:B------:R-:W-:Y:S01]  /*54e0*/  VIADD R12, R18, UR39 ;  /* 0x00000027120c7c36 */ /* 0x000fe20008000000 */
[----:B------:R-:W-:Y:S01]  /*54f0*/  PLOP3.LUT P2, PT, PT, PT, UP0, 0x80, 0x0 ;  /* 0x000000000000781c */ /* 0x000fe20003f4f008 */
[----:B------:R-:W-:Y:S01]  /*5500*/  ULOP3.LUT UR10, UR10, 0x3fff, URZ, 0xc0, !UPT ;  /* 0x00003fff0a0a7892 */ /* 0x000fe2000f8ec03f */
[----:B------:R-:W3:Y:S01]  /*5510*/  LDC R11, c[0x0][0x288] ;  /* 0x0000a200ff0b7b82 */ /* 0x000ee20000000800 */
[----:B------:R-:W-:Y:S01]  /*5520*/  IMAD R13, R10, -0x60, RZ ;  /* 0xffffffa00a0d7824 */ /* 0x000fe200078e02ff */
[----:B------:R-:W-:Y:S01]  /*5530*/  ULDC UR15, c[0x0][0x9dc] ;  /* 0x00027700000f7ab9 */ /* 0x000fe20000000800 */
[----:B------:R-:W-:Y:S02]  /*5540*/  ULOP3.LUT UR10, UR10, 0x3000000, URZ, 0xfc, !UPT ;  /* 0x030000000a0a7892 */ /* 0x000fe4000f8efc3f */
[----:B------:R-:W-:-:S02]  /*5550*/  VIADD R2, R13, 0x1 ;  /* 0x000000010d027836 */ /* 0x000fc40000000000 */
[----:B------:R-:W-:-:S07]  /*5560*/  UIMAD UR14, UR36, 0x900, UR10 ;  /* 0x00000900240e78a4 */ /* 0x000fce000f8e020a */
[----:B------:R-:W-:Y:S02]  /*5570*/  UMOV UR10, UR14 ;  /* 0x0000000e000a7c82 */ /* 0x000fe40008000000 */
[----:B------:R-:W-:Y:S01]  /*5580*/  HGMMA.64x192x16.F32.BF16 R24, R188, gdesc[UR8].tnspB, R24, gsb0 ;  /* 0x42e00008bc187df0 */ /* 0x000fe20008001818 */
[----:B------:R-:W-:Y:S01]  /*5590*/  UIADD3 UR10, UR14, 0x80, URZ ;  /* 0x000000800e0a7890 */ /* 0x000fe2000fffe03f */
[----:B------:R-:W-:Y:S01]  /*55a0*/  UMOV UR11, 0x40000040 ;  /* 0x40000040000b7882 */ /* 0x000fe20000000000 */
[----:B--2---:R-:W-:Y:S01]  /*55b0*/  LOP3.LUT P3, RZ, R206, 0x7f, RZ, 0xc0, !PT ;  /* 0x0000007fceff7812 */ /* 0x004fe2000786c0ff */
[----:B------:R-:W-:Y:S02]  /*55c0*/  WARPGROUP.DEPBAR.LE gsb0, 0x0 ;  /* 0x00008000000079c5 */ /* 0x000fe40000010000 */
[----:B------:R-:W-:-:S14]  /*55d0*/  WARPGROUP.ARRIVE ;  /* 0x00000000000079c5 */ /* 0x000fdc0000000000 */
        /* <DEDUP_REMOVED lines=21> */
[----:B------:R-:W-:Y:S02]  /*5730*/  @UP0 ULDC UR10, c[0x0][0x44c] ;  /* 0x00011300000a0ab9 */ /* 0x000fe40000000800 */
[----:B01----:R-:W-:Y:S01]  /*5740*/  @P1 IMAD.HI.U32 R0, R12, UR10, RZ ;  /* 0x0000000a0c001c27 */ /* 0x003fe2000f8e00ff */
[----:B------:R-:W-:Y:S01]  /*5750*/  @UP0 ULDC UR10, c[0x0][0x450] ;  /* 0x00011400000a0ab9 */ /* 0x000fe20000000800 */
[----:B------:R-:W-:-:S03]  /*5760*/  PLOP3.LUT P1, PT, PT, PT, UP1, 0x40, 0x0 ;  /* 0x000000000000781c */ /* 0x000fc60003f2e818 */
[----:B------:R-:W-:Y:S01]  /*5770*/  @P2 SHF.R.U32.HI R12, RZ, UR10, R0 ;  /* 0x0000000aff0c2c19 */ /* 0x000fe20008011600 */
[----:B------:R-:W-:Y:S01]  /*5780*/  IMAD.U32 R0, RZ, RZ, UR6 ;  /* 0x00000006ff007e24 */ /* 0x000fe2000f8e00ff */
[----:B------:R-:W-:Y:S01]  /*5790*/  UMOV UR6, UR15 ;  /* 0x0000000f00067c82 */ /* 0x000fe20008000000 */
[----:B------:R-:W-:Y:S01]  /*57a0*/  ULDC UR15, c[0x0][0x9e0] ;  /* 0x00027800000f7ab9 */ /* 0x000fe20000000800 */
[----:B------:R-:W-:Y:S01]  /*57b0*/  ULOP3.LUT UR10, URZ, UR6, URZ, 0x33, !UPT ;  /* 0x000000063f0a7292 */ /* 0x000fe2000f8e333f */
[----:B------:R-:W-:Y:S01]  /*57c0*/  @!P3 VIADD R0, R0, 0x30840 ;  /* 0x000308400000b836 */ /* 0x000fe20000000000 */
[----:B------:R-:W0:Y:S04]  /*57d0*/  SHFL.IDX PT, R3, R12, RZ, 0x1c1f ;  /* 0x001c1fff0c037589 */ /* 0x000e2800000e0000 */
[----:B------:R-:W-:Y:S01]  /*57e0*/  @!P3 PRMT R0, RZ, 0x654, R0 ;  /* 0x00000654ff00b816 */ /* 0x000fe20000000000 */
[----:B------:R-:W-:-:S03]  /*57f0*/  WARPGROUP.DEPBAR.LE gsb0, 0x0 ;  /* 0x00008000000079c5 */ /* 0x000fc60000010000 */
[----:B------:R1:W-:Y:S02]  /*5800*/  @!P3 SYNCS.ARRIVE.TRANS64.RED.A1T0 RZ, [R0+URZ], RZ ;  /* 0x000000ff00ffb9a7 */ /* 0x0003e4000810043f */
[----:B-1----:R-:W-:-:S05]  /*5810*/  IMAD R0, R17, -0x2, R2 ;  /* 0xfffffffe11007824 */ /* 0x002fca00078e0202 */
[C---:B---3--:R-:W-:Y:S01]  /*5820*/  IADD3 R14, R0.reuse, -R11, R16 ;  /* 0x8000000b000e7210 */ /* 0x048fe20007ffe010 */
[----:B------:R-:W-:-:S04]  /*5830*/  VIADD R0, R0, 0xffffffff ;  /* 0xffffffff00007836 */ /* 0x000fc80000000000 */
[C---:B------:R-:W-:Y:S02]  /*5840*/  VIADD R2, R14.reuse, UR15 ;  /* 0x0000000f0e027c36 */ /* 0x040fe40008000000 */
[----:B------:R-:W-:Y:S02]  /*5850*/  VIADD R14, R14, UR10 ;  /* 0x0000000a0e0e7c36 */ /* 0x000fe40008000000 */
[--C-:B0-----:R-:W-:Y:S02]  /*5860*/  IMAD.IADD R20, R2, 0x1, R3.reuse ;  /* 0x0000000102147824 */ /* 0x101fe400078e0203 */
[----:B------:R-:W-:Y:S01]  /*5870*/  IMAD.IADD R168, R14, 0x1, R3 ;  /* 0x000000010ea87824 */ /* 0x000fe200078e0203 */
[----:B------:R-:W-:Y:S06]  /*5880*/  @P1 BRA `(.L_x_1135) ;  /* 0x0000000000541947 */ /* 0x000fec0003800000 */
[----:B------:R-:W-:Y:S01]  /*5890*/  IADD3 R3, R16, -R11, R3 ;  /* 0x8000000b10037210 */ /* 0x000fe20007ffe003 */
[----:B------:R-:W-:Y:S03]  /*58a0*/  BSSY B0, `(.L_x_1136) ;  /* 0x0000010000007945 */ /* 0x000fe60003800000 */
[----:B------:R-:W-:-:S13]  /*58b0*/  ISETP.GT.AND P1, PT, R3, -0x1, PT ;  /* 0xffffffff0300780c */ /* 0x000fda0003f24270 */
[----:B------:R-:W-:Y:S05]  /*58c0*/  @P1 BRA `(.L_x_1137) ;  /* 0x0000000000201947 */ /* 0x000fea0003800000 */
[----:B------:R-:W-:Y:S01]  /*58d0*/  IMAD.U32 R15, RZ, RZ, UR59 ;  /* 0x0000003bff0f7e24 */ /* 0x000fe2000f8e00ff */
[----:B------:R-:W-:-:S04]  /*58e0*/  LOP3.LUT R3, RZ, R3, RZ, 0x33, !PT ;  /* 0x00000003ff037212 */ /* 0x000fc800078e33ff */
[----:B------:R-:W-:-:S13]  /*58f0*/  ISETP.NE.AND P1, PT, R15, 0x1, PT ;  /* 0x000000010f00780c */ /* 0x000fda0003f25270 */
[----:B------:R-:W0:Y:S02]  /*5900*/  @P1 LDC.64 R170, c[0x0][0x9e8] ;  /* 0x00027a00ffaa1b82 */ /* 0x000e240000000a00 */
[----:B0-----:R-:W-:-:S05]  /*5910*/  @P1 IMAD.HI.U32 R170, R3, R170, RZ ;  /* 0x000000aa03aa1227 */ /* 0x001fca00078e00ff */
[----:B------:R-:W-:-:S04]  /*5920*/  @P1 SHF.R.U32.HI R3, RZ, R171, R170 ;  /* 0x000000abff031219 */ /* 0x000fc800000116aa */
[----:B------:R-:W-:Y:S01]  /*5930*/  LOP3.LUT R3, RZ, R3, RZ, 0x33, !PT ;  /* 0x00000003ff037212 */ /* 0x000fe200078e33ff */
[----:B------:R-:W-:Y:S06]  /*5940*/  BRA `(.L_x_1138) ;  /* 0x0000000000147947 */ /* 0x000fec0003800000 */
.L_x_1137:
[----:B------:R-:W-:-:S05]  /*5950*/  IMAD.U32 R15, RZ, RZ, UR59 ;  /* 0x0000003bff0f7e24 */ /* 0x000fca000f8e00ff */
[----:B------:R-:W-:-:S13]  /*5960*/  ISETP.NE.AND P1, PT, R15, 0x1, PT ;  /* 0x000000010f00780c */ /* 0x000fda0003f25270 */
[----:B------:R-:W0:Y:S02]  /*5970*/  @P1 LDC.64 R170, c[0x0][0x9e8] ;  /* 0x00027a00ffaa1b82 */ /* 0x000e240000000a00 */
[----:B0-----:R-:W-:-:S05]  /*5980*/  @P1 IMAD.HI.U32 R170, R3, R170, RZ ;  /* 0x000000aa03aa1227 */ /* 0x001fca00078e00ff */
[----:B------:R-:W-:-:S07]  /*5990*/  @P1 SHF.R.U32.HI R3, RZ, R171, R170 ;  /* 0x000000abff031219 */ /* 0x000fce00000116aa */
.L_x_1138:
[----:B------:R-:W-:Y:S05]  /*59a0*/  BSYNC B0 ;  /* 0x0000000000007941 */ /* 0x000fea0003800000 */
.L_x_1136:
[----:B------:R-:W-:-:S05]  /*59b0*/  IMAD R3, R3, R15, R0 ;  /* 0x0000000f03037224 */ /* 0x000fca00078e0200 */
[----:B------:R-:W-:Y:S02]  /*59c0*/  VIADDMNMX R20, R3, R15, R20, PT ;  /* 0x0000000f03147246 */ /* 0x000fe40003800114 */
[----:B------:R-:W-:-:S07]  /*59d0*/  VIMNMX R168, R168, R3, !PT ;  /* 0x00000003a8a87248 */ /* 0x000fce0007fe0100 */
.L_x_1135:
[C---:B------:R-:W-:Y:S01]  /*59e0*/  ISETP.GE.AND P1, PT, R13.reuse, 0x2, PT ;  /* 0x000000020d00780c */ /* 0x040fe20003f26270 */
[----:B------:R-:W0:Y:S01]  /*59f0*/  SHFL.IDX PT, R185, R12, 0x1, 0x1c1f ;  /* 0x003c1f000cb97f89 */ /* 0x000e2200000e0000 */
        /* <DEDUP_REMOVED lines=11> */
[----:B------:R-:W-:Y:S01]  /*5ab0*/  ISETP.LT.OR P4, PT, R20, 0x9, P4 ;  /* 0x000000091400780c */ /* 0x000fe20002781670 */
[--C-:B0-----:R-:W-:Y:S01]  /*5ac0*/  IMAD.IADD R2, R2, 0x1, R185.reuse ;  /* 0x0000000102027824 */ /* 0x101fe200078e02b9 */
[----:B------:R-:W-:Y:S01]  /*5ad0*/  ISETP.GT.AND P3, PT, R168, 0x10, !P5 ;  /* 0x00000010a800780c */ /* 0x000fe20006f64270 */
[----:B------:R-:W-:Y:S01]  /*5ae0*/  IMAD.IADD R14, R14, 0x1, R185 ;  /* 0x000000010e0e7824 */ /* 0x000fe200078e02b9 */
        /* <DEDUP_REMOVED lines=22> */
[C---:B------:R-:W-:Y:S02]  /*5c50*/  ISETP.GE.AND P4, PT, R13.reuse, 0x22, PT ;  /* 0x000000220d00780c */ /* 0x040fe40003f86270 */
        /* <DEDUP_REMOVED lines=54> */
[----:B------:R-:W-:Y:S02]  /*5fc0*/  P2R R172, PR, RZ, 0x20 ;  /* 0x00000020ffac7803 */ /* 0x000fe40000000000 */
[----:B------:R-:W-:Y:S02]  /*5fd0*/  FSEL R157, R157, -INF , !P3 ;  /* 0xff8000009d9d7808 */ /* 0x000fe40005800000 */
[----:B------:R-:W-:-:S04]  /*5fe0*/  ISETP.GE.AND P3, PT, R13, 0x51, PT ;  /* 0x000000510d00780c */ /* 0x000fc80003f66270 */
[----:B------:R-:W-:-:S04]  /*5ff0*/  ISETP.GT.AND P4, PT, R168, 0x50, !P3 ;  /* 0x00000050a800780c */ /* 0x000fc80005f84270 */
[----:B------:R-:W-:-:S04]  /*6000*/  ISETP.LT.OR P4, PT, R20, 0x51, P4 ;  /* 0x000000511400780c */ /* 0x000fc80002781670 */
        /* <DEDUP_REMOVED lines=10> */
[----:B------:R-:W-:Y:S02]  /*60b0*/  P2R R156, PR, RZ, 0x40 ;  /* 0x00000040ff9c7803 */ /* 0x000fe40000000000 */
[----:B------:R-:W-:-:S04]  /*60c0*/  ISETP.GT.AND P6, PT, R168, RZ, !P6 ;  /* 0x000000ffa800720c */ /* 0x000fc800077c4270 */
[----:B------:R-:W-:-:S04]  /*60d0*/  ISETP.LT.OR P6, PT, R20, 0x1, P6 ;  /* 0x000000011400780c */ /* 0x000fc800037c1670 */
[----:B------:R-:W-:Y:S02]  /*60e0*/  FSEL R120, R120, -INF , !P6 ;  /* 0xff80000078787808 */ /* 0x000fe40007000000 */
[----:B------:R-:W-:-:S04]  /*60f0*/  ISETP.GE.AND P6, PT, R13, 0x5a, PT ;  /* 0x0000005a0d00780c */ /* 0x000fc80003fc6270 */
[----:B------:R-:W-:Y:S02]  /*6100*/  P2R R124, PR, RZ, 0x40 ;  /* 0x00000040ff7c7803 */ /* 0x000fe40000000000 */
[----:B------:R-:W-:-:S04]  /*6110*/  ISETP.GT.AND P6, PT, R168, 0x59, !P6 ;  /* 0x00000059a800780c */ /* 0x000fc800077c4270 */
[----:B------:R-:W-:-:S04]  /*6120*/  ISETP.LT.OR P6, PT, R20, 0x5a, P6 ;  /* 0x0000005a1400780c */ /* 0x000fc800037c1670 */
[----:B------:R-:W-:Y:S02]  /*6130*/  FSEL R165, R165, -INF , !P6 ;  /* 0xff800000a5a57808 */ /* 0x000fe40007000000 */
[----:B------:R-:W-:-:S13]  /*6140*/  PLOP3.LUT P6, PT, PT, PT, UP1, 0x40, 0x0 ;  /* 0x000000000000781c */ /* 0x000fda0003fce818 */
[----:B------:R-:W-:Y:S05]  /*6150*/  @P6 BRA `(.L_x_1139) ;  /* 0x0000000000546947 */ /* 0x000fea0003800000 */
        /* <DEDUP_REMOVED lines=12> */
.L_x_1141:
[----:B------:R-:W-:-:S05]  /*6220*/  IMAD.U32 R20, RZ, RZ, UR59 ;  /* 0x0000003bff147e24 */ /* 0x000fca000f8e00ff */
[----:B------:R-:W-:-:S13]  /*6230*/  ISETP.NE.AND P6, PT, R20, 0x1, PT ;  /* 0x000000011400780c */ /* 0x000fda0003fc5270 */
[----:B------:R-:W0:Y:S02]  /*6240*/  @P6 LDC.64 R12, c[0x0][0x9e8] ;  /* 0x00027a00ff0c6b82 */ /* 0x000e240000000a00 */
[----:B0-----:R-:W-:-:S05]  /*6250*/  @P6 IMAD.HI.U32 R12, R185, R12, RZ ;  /* 0x0000000cb90c6227 */ /* 0x001fca00078e00ff */
[----:B------:R-:W-:-:S07]  /*6260*/  @P6 SHF.R.U32.HI R185, RZ, R13, R12 ;  /* 0x0000000dffb96219 */ /* 0x000fce000001160c */
.L_x_1142:
[----:B------:R-:W-:Y:S05]  /*6270*/  BSYNC B0 ;  /* 0x0000000000007941 */ /* 0x000fea0003800000 */
.L_x_1140:
[----:B------:R-:W-:-:S05]  /*6280*/  IMAD R185, R185, R20, R0 ;  /* 0x00000014b9b97224 */ /* 0x000fca00078e0200 */
[----:B------:R-:W-:Y:S02]  /*6290*/  VIADDMNMX R2, R185, R20, R2, PT ;  /* 0x00000014b9027246 */ /* 0x000fe40003800102 */
[----:B------:R-:W-:-:S07]  /*62a0*/  VIMNMX R14, R14, R185, !PT ;  /* 0x000000b90e0e7248 */ /* 0x000fce0007fe0100 */
.L_x_1139:
[C---:B------:R-:W-:Y:S01]  /*62b0*/  ISETP.GT.AND P1, PT, R14.reuse, 0x1, !P1 ;  /* 0x000000010e00780c */ /* 0x040fe20004f24270 */
[----:B------:R-:W-:Y:S01]  /*62c0*/  UMOV UR38, UR7 ;  /* 0x0000000700267c82 */ /* 0x000fe20008000000 */
[----:B------:R-:W-:Y:S01]  /*62d0*/  ISETP.GT.AND P2, PT, R14, 0x8, !P2 ;  /* 0x000000080e00780c */ /* 0x000fe20005744270 */
[----:B------:R-:W-:Y:S01]  /*62e0*/  UMOV UR36, UR4 ;  /* 0x0000000400247c82 */ /* 0x000fe20008000000 */
[C---:B------:R-:W-:Y:S02]  /*62f0*/  ISETP.LT.OR P1, PT, R2.reuse, 0x2, P1 ;  /* 0x000000020200780c */ /* 0x040fe40000f21670 */
[----:B------:R-:W-:Y:S02]  /*6300*/  ISETP.LT.OR P2, PT, R2, 0x9, P2 ;  /* 0x000000090200780c */ /* 0x000fe40001741670 */
[----:B------:R-:W-:Y:S02]  /*6310*/  FSEL R215, R123, -INF , !P1 ;  /* 0xff8000007bd77808 */ /* 0x000fe40004800000 */
[----:B------:R-:W-:-:S02]  /*6320*/  ISETP.NE.AND P1, PT, R174, RZ, PT ;  /* 0x000000ffae00720c */ /* 0x000fc40003f25270 */
[----:B------:R-:W-:Y:S02]  /*6330*/  FSEL R185, R126, -INF , !P2 ;  /* 0xff8000007eb97808 */ /* 0x000fe40005000000 */
[----:B------:R-:W-:Y:S02]  /*6340*/  ISETP.GT.AND P1, PT, R14, 0x9, !P1 ;  /* 0x000000090e00780c */ /* 0x000fe40004f24270 */
[----:B------:R-:W-:Y:S02]  /*6350*/  ISETP.NE.AND P2, PT, R182, RZ, PT ;  /* 0x000000ffb600720c */ /* 0x000fe40003f45270 */
[----:B------:R-:W-:Y:S02]  /*6360*/  ISETP.LT.OR P1, PT, R2, 0xa, P1 ;  /* 0x0000000a0200780c */ /* 0x000fe40000f21670 */
[----:B------:R-:W-:Y:S02]  /*6370*/  ISETP.NE.AND P6, PT, R184, RZ, PT ;  /* 0x000000ffb800720c */ /* 0x000fe40003fc5270 */
[----:B------:R-:W-:-:S02]  /*6380*/  FSEL R213, R127, -INF , !P1 ;  /* 0xff8000007fd57808 */ /* 0x000fc40004800000 */
        /* <DEDUP_REMOVED lines=21> */
[----:B------:R-:W-:Y:S02]  /*64e0*/  ISETP.GT.AND P1, PT, R14, 0x19, !P2 ;  /* 0x000000190e00780c */ /* 0x000fe40005724270 */
[----:B------:R-:W-:Y:S02]  /*64f0*/  FMNMX.FTZ R0, R137, R0, !PT ;  /* 0x0000000089007209 */ /* 0x000fe40007810000 */
[----:B------:R-:W-:-:S02]  /*6500*/  ISETP.LT.OR P1, PT, R2, 0x1a, P1 ;  /* 0x0000001a0200780c */ /* 0x000fc40000f21670 */
[----:B------:R-:W-:Y:S02]  /*6510*/  FMNMX.FTZ R0, R133, R0, !PT ;  /* 0x0000000085007209 */ /* 0x000fe40007810000 */
[----:B------:R-:W-:Y:S02]  /*6520*/  FSEL R209, R135, -INF , !P1 ;  /* 0xff80000087d17808 */ /* 0x000fe40004800000 */
[----:B------:R-:W-:Y:S02]  /*6530*/  ISETP.GT.AND P1, PT, R14, 0x20, !P6 ;  /* 0x000000200e00780c */ /* 0x000fe40007724270 */
[----:B------:R-:W-:Y:S02]  /*6540*/  FMNMX.FTZ R0, R141, R0, !PT ;  /* 0x000000008d007209 */ /* 0x000fe40007810000 */
[----:B------:R-:W-:Y:S02]  /*6550*/  ISETP.LT.OR P1, PT, R2, 0x21, P1 ;  /* 0x000000210200780c */ /* 0x000fe40000f21670 */
[----:B------:R-:W-:-:S02]  /*6560*/  FMNMX.FTZ R0, R3, R0, !PT ;  /* 0x0000000003007209 */ /* 0x000fc40007810000 */
[----:B------:R-:W-:Y:S02]  /*6570*/  FSEL R189, R138, -INF , !P1 ;  /* 0xff8000008abd7808 */ /* 0x000fe40004800000 */
[----:B------:R-:W-:Y:S01]  /*6580*/  ISETP.NE.AND P1, PT, R132, RZ, PT ;  /* 0x000000ff8400720c */ /* 0x000fe20003f25270 */
[----:B------:R-:W-:Y:S01]  /*6590*/  IMAD.U32 R132, RZ, RZ, UR5 ;  /* 0x00000005ff847e24 */ /* 0x000fe2000f8e00ff */
        /* <DEDUP_REMOVED lines=20> */
[----:B------:R-:W-:Y:S02]  /*66e0*/  ISETP.NE.AND P1, PT, R176, RZ, PT ;  /* 0x000000ffb000720c */ /* 0x000fe40003f25270 */
[----:B------:R-:W-:-:S02]  /*66f0*/  ISETP.NE.AND P2, PT, R186, RZ, PT ;  /* 0x000000ffba00720c */ /* 0x000fc40003f45270 */
[----:B------:R-:W-:Y:S02]  /*6700*/  ISETP.GT.AND P1, PT, R14, 0x30, !P1 ;  /* 0x000000300e00780c */ /* 0x000fe40004f24270 */
[----:B------:R-:W-:Y:S02]  /*6710*/  FMNMX.FTZ R0, R129, R0, !PT ;  /* 0x0000000081007209 */ /* 0x000fe40007810000 */
[----:B------:R-:W-:Y:S02]  /*6720*/  ISETP.LT.OR P1, PT, R2, 0x31, P1 ;  /* 0x000000310200780c */ /* 0x000fe40000f21670 */
[----:B------:R-:W-:Y:S02]  /*6730*/  FMNMX.FTZ R20, R165, R0, !PT ;  /* 0x00000000a5147209 */ /* 0x000fe40007810000 */
[----:B------:R-:W-:Y:S01]  /*6740*/  FSEL R135, R146, -INF , !P1 ;  /* 0xff80000092877808 */ /* 0x000fe20004800000 */
[----:B------:R-:W0:Y:S01]  /*6750*/  LDC R0, c[0x0][0x988] ;  /* 0x00026200ff007b82 */ /* 0x000e220000000800 */
[----:B------:R-:W-:Y:S01]  /*6760*/  ISETP.NE.AND P1, PT, R144, RZ, PT ;  /* 0x000000ff9000720c */ /* 0x000fe20003f25270 */
[----:B------:R-:W1:Y:S01]  /*6770*/  SHFL.BFLY PT, R13, R20, 0x2, 0x1f ;  /* 0x0c401f00140d7f89 */ /* 0x000e6200000e0000 */
[----:B------:R-:W-:-:S02]  /*6780*/  ISETP.NE.AND P6, PT, R188, RZ, PT ;  /* 0x000000ffbc00720c */ /* 0x000fc40003fc5270 */
[C---:B------:R-:W-:Y:S02]  /*6790*/  ISETP.GT.AND P1, PT, R14.reuse, 0x31, !P1 ;  /* 0x000000310e00780c */ /* 0x040fe40004f24270 */
[----:B------:R-:W-:Y:S02]  /*67a0*/  ISETP.GT.AND P3, PT, R14, 0x50, !P3 ;  /* 0x000000500e00780c */ /* 0x000fe40005f64270 */
[----:B------:R-:W-:Y:S02]  /*67b0*/  ISETP.LT.OR P1, PT, R2, 0x32, P1 ;  /* 0x000000320200780c */ /* 0x000fe40000f21670 */
[----:B------:R-:W-:Y:S02]  /*67c0*/  ISETP.GT.AND P4, PT, R14, 0x51, !P4 ;  /* 0x000000510e00780c */ /* 0x000fe40006784270 */
[----:B------:R-:W-:Y:S02]  /*67d0*/  FSEL R147, R147, -INF , !P1 ;  /* 0xff80000093937808 */ /* 0x000fe40004800000 */
[----:B------:R-:W-:-:S02]  /*67e0*/  ISETP.NE.AND P1, PT, R178, RZ, PT ;  /* 0x000000ffb200720c */ /* 0x000fc40003f25270 */
[----:B------:R-:W-:Y:S02]  /*67f0*/  ISETP.LT.OR P3, PT, R2, 0x51, P3 ;  /* 0x000000510200780c */ /* 0x000fe40001f61670 */
[C---:B------:R-:W-:Y:S02]  /*6800*/  ISETP.GT.AND P1, PT, R14.reuse, 0x38, !P1 ;  /* 0x000000380e00780c */ /* 0x040fe40004f24270 */
[----:B------:R-:W-:Y:S02]  /*6810*/  ISETP.GT.AND P5, PT, R14, 0x58, !P5 ;  /* 0x000000580e00780c */ /* 0x000fe40006fa4270 */
[C---:B------:R-:W-:Y:S02]  /*6820*/  ISETP.LT.OR P1, PT, R2.reuse, 0x39, P1 ;  /* 0x000000390200780c */ /* 0x040fe40000f21670 */
[----:B------:R-:W-:Y:S02]  /*6830*/  ISETP.LT.OR P4, PT, R2, 0x52, P4 ;  /* 0x000000520200780c */ /* 0x000fe40002781670 */
[----:B------:R-:W-:-:S02]  /*6840*/  FSEL R131, R150, -INF , !P1 ;  /* 0xff80000096837808 */ /* 0x000fc40004800000 */
[----:B------:R-:W-:Y:S02]  /*6850*/  ISETP.NE.AND P1, PT, R148, RZ, PT ;  /* 0x000000ff9400720c */ /* 0x000fe40003f25270 */
[----:B-1----:R-:W-:Y:S02]  /*6860*/  FMNMX.FTZ R126, R20, R13, !PT ;  /* 0x0000000d147e7209 */ /* 0x002fe40007810000 */
[----:B------:R-:W-:Y:S02]  /*6870*/  ISETP.GT.AND P1, PT, R14, 0x39, !P1 ;  /* 0x000000390e00780c */ /* 0x000fe40004f24270 */
[C---:B------:R-:W-:Y:S01]  /*6880*/  ISETP.LT.OR P5, PT, R2.reuse, 0x59, P5 ;  /* 0x000000590200780c */ /* 0x040fe20002fa1670 */
[----:B------:R-:W1:Y:S01]  /*6890*/  SHFL.BFLY PT, R13, R126, 0x1, 0x1f ;  /* 0x0c201f007e0d7f89 */ /* 0x000e6200000e0000 */
[----:B------:R-:W-:Y:S02]  /*68a0*/  ISETP.LT.OR P1, PT, R2, 0x3a, P1 ;  /* 0x0000003a0200780c */ /* 0x000fe40000f21670 */
[----:B------:R-:W-:-:S02]  /*68b0*/  FSEL R163, R163, -INF , !P4 ;  /* 0xff800000a3a37808 */ /* 0x000fc40006000000 */
[----:B------:R-:W-:Y:S02]  /*68c0*/  FSEL R151, R151, -INF , !P1 ;  /* 0xff80000097977808 */ /* 0x000fe40004800000 */
[----:B------:R-:W-:-:S04]  /*68d0*/  ISETP.NE.AND P1, PT, R180, RZ, PT ;  /* 0x000000ffb400720c */ /* 0x000fc80003f25270 */
[----:B------:R-:W-:-:S04]  /*68e0*/  ISETP.GT.AND P1, PT, R14, 0x40, !P1 ;  /* 0x000000400e00780c */ /* 0x000fc80004f24270 */
[----:B------:R-:W-:-:S04]  /*68f0*/  ISETP.LT.OR P1, PT, R2, 0x41, P1 ;  /* 0x000000410200780c */ /* 0x000fc80000f21670 */
[----:B------:R-:W-:Y:S02]  /*6900*/  FSEL R127, R154, -INF , !P1 ;  /* 0xff8000009a7f7808 */ /* 0x000fe40004800000 */
[----:B------:R-:W-:Y:S02]  /*6910*/  ISETP.NE.AND P1, PT, R152, RZ, PT ;  /* 0x000000ff9800720c */ /* 0x000fe40003f25270 */
[----:B-1----:R-:W-:Y:S02]  /*6920*/  FMNMX.FTZ R13, R126, R13, !PT ;  /* 0x0000000d7e0d7209 */ /* 0x002fe40007810000 */
[----:B------:R-:W-:-:S03]  /*6930*/  ISETP.GT.AND P1, PT, R14, 0x41, !P1 ;  /* 0x000000410e00780c */ /* 0x000fc60004f24270 */
[----:B0-----:R-:W-:Y:S01]  /*6940*/  FMUL.FTZ R12, R13, R0 ;  /* 0x000000000d0c7220 */ /* 0x001fe20000410000 */
[----:B------:R-:W-:-:S04]  /*6950*/  ISETP.LT.OR P1, PT, R2, 0x42, P1 ;  /* 0x000000420200780c */ /* 0x000fc80000f21670 */
[----:B------:R-:W-:Y:S02]  /*6960*/  FSEL R155, R155, -INF , !P1 ;  /* 0xff8000009b9b7808 */ /* 0x000fe40004800000 */
[----:B------:R-:W-:-:S04]  /*6970*/  ISETP.GT.AND P1, PT, R14, 0x48, !P2 ;  /* 0x000000480e00780c */ /* 0x000fc80005724270 */
[----:B------:R-:W-:-:S04]  /*6980*/  ISETP.LT.OR P1, PT, R2, 0x49, P1 ;  /* 0x000000490200780c */ /* 0x000fc80000f21670 */
[----:B------:R-:W-:Y:S02]  /*6990*/  FSEL R123, R158, -INF , !P1 ;  /* 0xff8000009e7b7808 */ /* 0x000fe40004800000 */
[----:B------:R-:W-:Y:S02]  /*69a0*/  ISETP.GT.AND P1, PT, R14, 0x49, !P6 ;  /* 0x000000490e00780c */ /* 0x000fe40007724270 */
[----:B------:R-:W-:Y:S02]  /*69b0*/  ISETP.NE.AND P6, PT, R156, RZ, PT ;  /* 0x000000ff9c00720c */ /* 0x000fe40003fc5270 */
[----:B------:R-:W-:-:S04]  /*69c0*/  ISETP.LT.OR P1, PT, R2, 0x4a, P1 ;  /* 0x0000004a0200780c */ /* 0x000fc80000f21670 */
[----:B------:R-:W-:Y:S02]  /*69d0*/  FSEL R159, R159, -INF , !P1 ;  /* 0xff8000009f9f7808 */ /* 0x000fe40004800000 */
[----:B------:R-:W-:Y:S02]  /*69e0*/  ISETP.GT.AND P1, PT, R14, RZ, !P6 ;  /* 0x000000ff0e00720c */ /* 0x000fe40007724270 */
[----:B------:R-:W-:Y:S02]  /*69f0*/  ISETP.NE.AND P6, PT, R124, RZ, PT ;  /* 0x000000ff7c00720c */ /* 0x000fe40003fc5270 */
[----:B------:R-:W-:Y:S02]  /*6a00*/  ISETP.LT.OR P1, PT, R2, 0x1, P1 ;  /* 0x000000010200780c */ /* 0x000fe40000f21670 */
[----:B------:R-:W-:Y:S02]  /*6a10*/  ISETP.GT.AND P2, PT, R14, 0x59, !P6 ;  /* 0x000000590e00780c */ /* 0x000fe40007744270 */
[----:B------:R-:W-:-:S02]  /*6a20*/  FSEL R219, R122, -INF , !P1 ;  /* 0xff8000007adb7808 */ /* 0x000fc40004800000 */
[----:B------:R-:W-:Y:S02]  /*6a30*/  FSETP.NEU.FTZ.AND P1, PT, R13, -INF , PT ;  /* 0xff8000000d00780b */ /* 0x000fe40003f3d000 */
[----:B------:R-:W-:Y:S02]  /*6a40*/  FMNMX.FTZ R20, R219, R4, !PT ;  /* 0x00000004db147209 */ /* 0x000fe40007810000 */
[----:B------:R-:W-:Y:S02]  /*6a50*/  FSEL R12, R12, RZ, P1 ;  /* 0x000000ff0c0c7208 */ /* 0x000fe40000800000 */
[----:B------:R-:W-:Y:S02]  /*6a60*/  FMNMX.FTZ R20, R215, R20, !PT ;  /* 0x00000014d7147209 */ /* 0x000fe40007810000 */
[----:B------:R-:W-:Y:S01]  /*6a70*/  ISETP.LT.OR P2, PT, R2, 0x5a, P2 ;  /* 0x0000005a0200780c */ /* 0x000fe20001741670 */
[--C-:B------:R-:W-:Y:S01]  /*6a80*/  FFMA.FTZ R184, R175, R0, -R12.reuse ;  /* 0x00000000afb87223 */ /* 0x100fe2000001080c */
[----:B------:R-:W-:Y:S01]  /*6a90*/  FMNMX.FTZ R20, R185, R20, !PT ;  /* 0x00000014b9147209 */ /* 0x000fe20007810000 */
[-CC-:B------:R-:W-:Y:S01]  /*6aa0*/  FFMA.FTZ R190, R171, R0.reuse, -R12.reuse ;  /* 0x00000000abbe7223 */ /* 0x180fe2000001080c */
[----:B------:R-:W-:Y:S01]  /*6ab0*/  FSEL R175, R162, -INF , !P3 ;  /* 0xff800000a2af7808 */ /* 0x000fe20005800000 */
        /* <DEDUP_REMOVED lines=10> */
[--C-:B------:R-:W-:Y:S01]  /*6b60*/  FFMA.FTZ R169, R173, R0, -R12.reuse ;  /* 0x00000000ada97223 */ /* 0x100fe2000001080c */
[----:B------:R-:W-:Y:S01]  /*6b70*/  FSEL R14, R13, RZ, P1 ;  /* 0x000000ff0d0e7208 */ /* 0x000fe20000800000 */
        /* <DEDUP_REMOVED lines=23> */
[----:B------:R-:W-:Y:S01]  /*6cf0*/  FFMA.FTZ R170, R129, R0, -R12 ;  /* 0x0000000081aa7223 */ /* 0x000fe2000001080c */
[----:B------:R-:W-:Y:S01]  /*6d00*/  MUFU.EX2 R169, R169 ;  /* 0x000000a900a97308 */ /* 0x000fe20000000800 */
[----:B------:R-:W-:-:S02]  /*6d10*/  FMNMX.FTZ R20, R135, R20, !PT ;  /* 0x0000001487147209 */ /* 0x000fc40007810000 */
[----:B------:R-:W-:Y:S02]  /*6d20*/  LOP3.LUT P6, RZ, R206, 0x7f, RZ, 0xc0, !PT ;  /* 0x0000007fceff7812 */ /* 0x000fe400078cc0ff */
[----:B------:R-:W-:-:S03]  /*6d30*/  FMNMX.FTZ R20, R147, R20, !PT ;  /* 0x0000001493147209 */ /* 0x000fc60007810000 */
[----:B------:R-:W-:Y:S01]  /*6d40*/  MUFU.EX2 R184, R184 ;  /* 0x000000b800b87308 */ /* 0x000fe20000000800 */
[----:B------:R-:W-:-:S04]  /*6d50*/  FMNMX.FTZ R20, R131, R20, !PT ;  /* 0x0000001483147209 */ /* 0x000fc80007810000 */
        /* <DEDUP_REMOVED lines=13> */
[----:B------:R-:W-:Y:S02]  /*6e30*/  MUFU.EX2 R137, R137 ;  /* 0x0000008900897308 */ /* 0x000fe40000000800 */
[----:B------:R-:W0:Y:S06]  /*6e40*/  SHFL.BFLY PT, R3, R20, 0x2, 0x1f ;  /* 0x0c401f0014037f89 */ /* 0x000e2c00000e0000 */
[----:B------:R-:W-:Y:S08]  /*6e50*/  MUFU.EX2 R182, R182 ;  /* 0x000000b600b67308 */ /* 0x000ff00000000800 */
[----:B------:R-:W-:Y:S08]  /*6e60*/  MUFU.EX2 R133, R133 ;  /* 0x0000008500857308 */ /* 0x000ff00000000800 */
[----:B------:R-:W-:Y:S01]  /*6e70*/  MUFU.EX2 R176, R176 ;  /* 0x000000b000b07308 */ /* 0x000fe20000000800 */
[----:B0-----:R-:W-:-:S05]  /*6e80*/  FMNMX.FTZ R3, R20, R3, !PT ;  /* 0x0000000314037209 */ /* 0x001fca0007810000 */
[----:B------:R-:W0:Y:S02]  /*6e90*/  SHFL.BFLY PT, R2, R3, 0x1, 0x1f ;  /* 0x0c201f0003027f89 */ /* 0x000e2400000e0000 */
[----:B------:R-:W-:Y:S08]  /*6ea0*/  MUFU.EX2 R141, R141 ;  /* 0x0000008d008d7308 */ /* 0x000ff00000000800 */
[----:B------:R-:W-:Y:S08]  /*6eb0*/  MUFU.EX2 R178, R178 ;  /* 0x000000b200b27308 */ /* 0x000ff00000000800 */
[----:B------:R-:W-:Y:S01]  /*6ec0*/  MUFU.EX2 R15, R15 ;  /* 0x0000000f000f7308 */ /* 0x000fe20000000800 */
[----:B0-----:R-:W-:Y:S01]  /*6ed0*/  FMNMX.FTZ R21, R3, R2, !PT ;  /* 0x0000000203157209 */ /* 0x001fe20007810000 */
[----:B------:R-:W-:Y:S01]  /*6ee0*/  FADD.FTZ R3, -R14, R5 ;  /* 0x000000050e037221 */ /* 0x000fe20000010100 */
[----:B------:R-:W-:-:S05]  /*6ef0*/  FFMA.FTZ R5, R165, R0, -R12 ;  /* 0x00000000a5057223 */ /* 0x000fca000001080c */
[----:B------:R-:W-:Y:S01]  /*6f00*/  MUFU.EX2 R172, R172 ;  /* 0x000000ac00ac7308 */ /* 0x000fe20000000800 */
[----:B------:R-:W-:Y:S01]  /*6f10*/  FSETP.NEU.FTZ.AND P1, PT, R21, -INF , PT ;  /* 0xff8000001500780b */ /* 0x000fe20003f3d000 */
[-C--:B------:R-:W-:Y:S01]  /*6f20*/  FMUL.FTZ R3, R3, R0.reuse ;  /* 0x0000000003037220 */ /* 0x080fe20000410000 */
[----:B------:R-:W-:-:S05]  /*6f30*/  FMUL.FTZ R120, R21, R0 ;  /* 0x0000000015787220 */ /* 0x000fca0000410000 */
[----:B------:R0:W1:Y:S01]  /*6f40*/  MUFU.EX2 R2, R3 ;  /* 0x0000000300027308 */ /* 0x0000620000000800 */
[----:B------:R-:W-:-:S05]  /*6f50*/  FSEL R120, R120, RZ, P1 ;  /* 0x000000ff78787208 */ /* 0x000fca0000800000 */
[-CC-:B------:R-:W-:Y:S01]  /*6f60*/  FFMA.FTZ R12, R219, R0.reuse, -R120.reuse ;  /* 0x00000000db0c7223 */ /* 0x180fe20000010878 */
[-CC-:B------:R-:W-:Y:S01]  /*6f70*/  FFMA.FTZ R129, R215, R0.reuse, -R120.reuse ;  /* 0x00000000d7817223 */ /* 0x180fe20000010878 */
[-CC-:B------:R-:W-:Y:S01]  /*6f80*/  FFMA.FTZ R14, R185, R0.reuse, -R120.reuse ;  /* 0x00000000b90e7223 */ /* 0x180fe20000010878 */
[----:B0-----:R-:W-:Y:S01]  /*6f90*/  FSEL R3, R21, RZ, P1 ;  /* 0x000000ff15037208 */ /* 0x001fe20000800000 */
[-CC-:B------:R-:W-:Y:S01]  /*6fa0*/  FFMA.FTZ R149, R213, R0.reuse, -R120.reuse ;  /* 0x00000000d5957223 */ /* 0x180fe20000010878 */
[-CC-:B------:R-:W-:Y:S01]  /*6fb0*/  FFMA.FTZ R185, R191, R0.reuse, -R120.reuse ;  /* 0x00000000bfb97223 */ /* 0x180fe20000010878 */
[----:B------:R-:W-:Y:S01]  /*6fc0*/  MUFU.EX2 R12, R12 ;  /* 0x0000000c000c7308 */ /* 0x000fe20000000800 */
[-C--:B------:R-:W-:Y:S01]  /*6fd0*/  FFMA.FTZ R20, R211, R0.reuse, -R120 ;  /* 0x00000000d3147223 */ /* 0x080fe20000010878 */
[----:B------:R-:W-:Y:S01]  /*6fe0*/  FADD.FTZ R3, -R3, R4 ;  /* 0x0000000403037221 */ /* 0x000fe20000010100 */
[-CC-:B------:R-:W-:Y:S01]  /*6ff0*/  FFMA.FTZ R187, R187, R0.reuse, -R120.reuse ;  /* 0x00000000bbbb7223 */ /* 0x180fe20000010878 */
[-CC-:B------:R-:W-:Y:S01]  /*7000*/  FFMA.FTZ R179, R131, R0.reuse, -R120.reuse ;  /* 0x0000000083b37223 */ /* 0x180fe20000010878 */
[----:B-1----:R-:W-:Y:S01]  /*7010*/  FFMA.FTZ R9, R2, R9, R217 ;  /* 0x0000000902097223 */ /* 0x002fe200000100d9 */
[-C--:B------:R-:W-:Y:S01]  /*7020*/  FMUL.FTZ R3, R3, R0.reuse ;  /* 0x0000000003037220 */ /* 0x080fe20000410000 */
[-CC-:B------:R-:W-:Y:S01]  /*7030*/  FFMA.FTZ R122, R209, R0.reuse, -R120.reuse ;  /* 0x00000000d17a7223 */ /* 0x180fe20000010878 */
[----:B------:R-:W-:Y:S01]  /*7040*/  MUFU.EX2 R129, R129 ;  /* 0x0000008100817308 */ /* 0x000fe20000000800 */
[----:B------:R-:W-:Y:S01]  /*7050*/  FADD.FTZ R9, R188, R9 ;  /* 0x00000009bc097221 */ /* 0x000fe20000010000 */
[-CC-:B------:R-:W-:Y:S01]  /*7060*/  FFMA.FTZ R181, R189, R0.reuse, -R120.reuse ;  /* 0x00000000bdb57223 */ /* 0x180fe20000010878 */
[-CC-:B------:R-:W-:Y:S01]  /*7070*/  FFMA.FTZ R124, R207, R0.reuse, -R120.reuse ;  /* 0x00000000cf7c7223 */ /* 0x180fe20000010878 */
[-CC-:B------:R-:W-:Y:S01]  /*7080*/  FFMA.FTZ R183, R139, R0.reuse, -R120.reuse ;  /* 0x000000008bb77223 */ /* 0x180fe20000010878 */
[----:B------:R-:W-:Y:S01]  /*7090*/  FADD.FTZ R128, R190, R9 ;  /* 0x00000009be807221 */ /* 0x000fe20000010000 */
[-CC-:B------:R-:W-:Y:S01]  /*70a0*/  FFMA.FTZ R143, R143, R0.reuse, -R120.reuse ;  /* 0x000000008f8f7223 */ /* 0x180fe20000010878 */
[-C--:B------:R-:W-:Y:S01]  /*70b0*/  FFMA.FTZ R126, R135, R0.reuse, -R120 ;  /* 0x00000000877e7223 */ /* 0x080fe20000010878 */
[----:B------:R-:W0:Y:S01]  /*70c0*/  MUFU.EX2 R3, R3 ;  /* 0x0000000300037308 */ /* 0x000e220000000800 */
[----:B------:R-:W-:Y:S01]  /*70d0*/  FADD.FTZ R9, R169, R128 ;  /* 0x00000080a9097221 */ /* 0x000fe20000010000 */
[-CC-:B------:R-:W-:Y:S01]  /*70e0*/  FFMA.FTZ R135, R147, R0.reuse, -R120.reuse ;  /* 0x0000000093877223 */ /* 0x180fe20000010878 */
[-CC-:B------:R-:W-:Y:S01]  /*70f0*/  FFMA.FTZ R127, R127, R0.reuse, -R120.reuse ;  /* 0x000000007f7f7223 */ /* 0x180fe20000010878 */
[-CC-:B------:R-:W-:Y:S01]  /*7100*/  FFMA.FTZ R123, R123, R0.reuse, -R120.reuse ;  /* 0x000000007b7b7223 */ /* 0x180fe20000010878 */
[----:B------:R-:W-:Y:S01]  /*7110*/  FADD.FTZ R128, R184, R9 ;  /* 0x00000009b8807221 */ /* 0x000fe20000010000 */
[-CC-:B------:R-:W-:Y:S01]  /*7120*/  FFMA.FTZ R159, R159, R0.reuse, -R120.reuse ;  /* 0x000000009f9f7223 */ /* 0x180fe20000010878 */
[-C--:B------:R-:W-:Y:S01]  /*7130*/  FFMA.FTZ R175, R175, R0.reuse, -R120 ;  /* 0x00000000afaf7223 */ /* 0x080fe20000010878 */
[----:B------:R-:W1:Y:S01]  /*7140*/  MUFU.EX2 R14, R14 ;  /* 0x0000000e000e7308 */ /* 0x000e620000000800 */
[----:B------:R-:W-:Y:S01]  /*7150*/  FADD.FTZ R131, R171, R128 ;  /* 0x00000080ab837221 */ /* 0x000fe20000010000 */
[-CC-:B------:R-:W-:Y:S01]  /*7160*/  FFMA.FTZ R163, R163, R0.reuse, -R120.reuse ;  /* 0x00000000a3a37223 */ /* 0x180fe20000010878 */
[----:B------:R-:W-:Y:S01]  /*7170*/  FFMA.FTZ R177, R177, R0, -R120 ;  /* 0x00000000b1b17223 */ /* 0x000fe20000010878 */
[----:B------:R-:W-:Y:S01]  /*7180*/  ISETP.GT.AND P1, PT, R10, UR58, PT ;  /* 0x0000003a0a007c0c */ /* 0x000fe2000bf24270 */
[----:B------:R-:W-:Y:S01]  /*7190*/  FADD.FTZ R130, R186, R131 ;  /* 0x00000083ba827221 */ /* 0x000fe20000010000 */
[----:B------:R-:W-:Y:S01]  /*71a0*/  F2FP.BF16.F32.PACK_AB R190, R169, R190 ;  /* 0x000000bea9be723e */ /* 0x000fe200000010ff */
[----:B------:R-:W-:Y:S01]  /*71b0*/  VIADD R10, R10, 0xffffffff ;  /* 0xffffffff0a0a7836 */ /* 0x000fe20000000000 */
[----:B------:R-:W2:Y:S01]  /*71c0*/  MUFU.EX2 R149, R149 ;  /* 0x0000009500957308 */ /* 0x000ea20000000800 */
[----:B0-----:R-:W-:Y:S01]  /*71d0*/  FFMA.FTZ R8, R3, R8, R12 ;  /* 0x0000000803087223 */ /* 0x001fe2000001000c */
[----:B------:R-:W-:-:S02]  /*71e0*/  F2FP.BF16.F32.PACK_AB R184, R171, R184 ;  /* 0x000000b8abb8723e */ /* 0x000fc400000010ff */
[----:B------:R-:W-:Y:S01]  /*71f0*/  F2FP.BF16.F32.PACK_AB R186, R173, R186 ;  /* 0x000000baadba723e */ /* 0x000fe200000010ff */
[----:B------:R-:W-:Y:S01]  /*7200*/  FADD.FTZ R9, R129, R8 ;  /* 0x0000000881097221 */ /* 0x000fe20000010000 */
[----:B------:R-:W-:Y:S01]  /*7210*/  FFMA.FTZ R8, R151, R0, -R120 ;  /* 0x0000000097087223 */ /* 0x000fe20000010878 */
[----:B------:R-:W-:Y:S01]  /*7220*/  F2FP.BF16.F32.PACK_AB R188, R188, R217 ;  /* 0x000000d9bcbc723e */ /* 0x000fe200000010ff */
[----:B------:R-:W0:Y:S01]  /*7230*/  MUFU.EX2 R185, R185 ;  /* 0x000000b900b97308 */ /* 0x000e220000000800 */
[----:B-1----:R-:W-:Y:S01]  /*7240*/  FADD.FTZ R128, R14, R9 ;  /* 0x000000090e807221 */ /* 0x002fe20000010000 */
[----:B------:R-:W-:Y:S01]  /*7250*/  FADD.FTZ R9, R173, R130 ;  /* 0x00000082ad097221 */ /* 0x000fe20000010000 */
[----:B------:R-:W-:-:S03]  /*7260*/  F2FP.BF16.F32.PACK_AB R189, R129, R12 ;  /* 0x0000000c81bd723e */ /* 0x000fc600000010ff */
[----:B------:R-:W-:Y:S01]  /*7270*/  FADD.FTZ R130, R180, R9 ;  /* 0x00000009b4827221 */ /* 0x000fe20000010000 */
[----:B------:R-:W-:Y:S01]  /*7280*/  F2FP.BF16.F32.PACK_AB R180, R137, R180 ;  /* 0x000000b489b4723e */ /* 0x000fe200000010ff */
[----:B------:R-:W1:Y:S01]  /*7290*/  MUFU.EX2 R20, R20 ;  /* 0x0000001400147308 */ /* 0x000e620000000800 */
[----:B--2---:R-:W-:Y:S01]  /*72a0*/  FADD.FTZ R128, R149, R128 ;  /* 0x0000008095807221 */ /* 0x004fe20000010000 */
[----:B------:R-:W-:Y:S01]  /*72b0*/  FADD.FTZ R131, R137, R130 ;  /* 0x0000008289837221 */ /* 0x000fe20000010000 */
[----:B------:R-:W-:-:S05]  /*72c0*/  F2FP.BF16.F32.PACK_AB R191, R149, R14 ;  /* 0x0000000e95bf723e */ /* 0x000fca00000010ff */
[----:B------:R-:W2:Y:S01]  /*72d0*/  MUFU.EX2 R187, R187 ;  /* 0x000000bb00bb7308 */ /* 0x000ea20000000800 */
[----:B0-----:R-:W-:Y:S01]  /*72e0*/  FADD.FTZ R9, R185, R128 ;  /* 0x00000080b9097221 */ /* 0x001fe20000010000 */
[----:B------:R-:W-:Y:S02]  /*72f0*/  @!P6 VIADD R128, R132, 0x30860 ;  /* 0x000308608480e836 */ /* 0x000fe40000000000 */
[----:B------:R-:W-:Y:S01]  /*7300*/  FADD.FTZ R132, R182, R131 ;  /* 0x00000083b6847221 */ /* 0x000fe20000010000 */
[----:B------:R-:W-:-:S03]  /*7310*/  F2FP.BF16.F32.PACK_AB R182, R133, R182 ;  /* 0x000000b685b6723e */ /* 0x000fc600000010ff */
[----:B------:R-:W-:Y:S01]  /*7320*/  FADD.FTZ R131, R133, R132 ;  /* 0x0000008485837221 */ /* 0x000fe20000010000 */
[----:B------:R-:W0:Y:S01]  /*7330*/  MUFU.EX2 R122, R122 ;  /* 0x0000007a007a7308 */ /* 0x000e220000000800 */
[----:B-1----:R-:W-:Y:S01]  /*7340*/  FADD.FTZ R130, R20, R9 ;  /* 0x0000000914827221 */ /* 0x002fe20000010000 */
[----:B------:R-:W-:Y:S01]  /*7350*/  @!P6 PRMT R134, RZ, 0x654, R128 ;  /* 0x00000654ff86e816 */ /* 0x000fe20000000080 */
[----:B------:R-:W-:Y:S01]  /*7360*/  FADD.FTZ R132, R176, R131 ;  /* 0x00000083b0847221 */ /* 0x000fe20000010000 */
[-CC-:B------:R-:W-:Y:S01]  /*7370*/  FFMA.FTZ R128, R155, R0.reuse, -R120.reuse ;  /* 0x000000009b807223 */ /* 0x180fe20000010878 */
[----:B------:R-:W-:Y:S01]  /*7380*/  FFMA.FTZ R120, R167, R0, -R120 ;  /* 0x00000000a7787223 */ /* 0x000fe20000010878 */
[----:B------:R1:W-:Y:S01]  /*7390*/  @!P6 SYNCS.ARRIVE.TRANS64.RED.A1T0 RZ, [R134+URZ], RZ ;  /* 0x000000ff86ffe9a7 */ /* 0x0003e2000810043f */
[----:B------:R-:W-:Y:S01]  /*73a0*/  FADD.FTZ R131, R141, R132 ;  /* 0x000000848d837221 */ /* 0x000fe20000010000 */
[----:B------:R-:W3:Y:S01]  /*73b0*/  MUFU.EX2 R181, R181 ;  /* 0x000000b500b57308 */ /* 0x000ee20000000800 */
[----:B--2---:R-:W-:Y:S01]  /*73c0*/  FADD.FTZ R9, R187, R130 ;  /* 0x00000082bb097221 */ /* 0x004fe20000010000 */
[----:B------:R-:W-:Y:S01]  /*73d0*/  F2FP.BF16.F32.PACK_AB R176, R141, R176 ;  /* 0x000000b08db0723e */ /* 0x000fe200000010ff */
[----:B------:R-:W-:Y:S01]  /*73e0*/  FADD.FTZ R132, R178, R131 ;  /* 0x00000083b2847221 */ /* 0x000fe20000010000 */
[----:B------:R-:W-:-:S02]  /*73f0*/  F2FP.BF16.F32.PACK_AB R178, R15, R178 ;  /* 0x000000b20fb2723e */ /* 0x000fc400000010ff */
[----:B------:R-:W-:Y:S01]  /*7400*/  F2FP.BF16.F32.PACK_AB R185, R20, R185 ;  /* 0x000000b914b9723e */ /* 0x000fe200000010ff */
[----:B------:R-:W-:Y:S01]  /*7410*/  FADD.FTZ R131, R15, R132 ;  /* 0x000000840f837221 */ /* 0x000fe20000010000 */
[----:B------:R-:W2:Y:S01]  /*7420*/  MUFU.EX2 R124, R124 ;  /* 0x0000007c007c7308 */ /* 0x000ea20000000800 */
[C---:B0-----:R-:W-:Y:S01]  /*7430*/  FADD.FTZ R130, R122.reuse, R9 ;  /* 0x000000097a827221 */ /* 0x041fe20000010000 */
[----:B------:R-:W-:Y:S01]  /*7440*/  F2FP.BF16.F32.PACK_AB R187, R122, R187 ;  /* 0x000000bb7abb723e */ /* 0x000fe200000010ff */
[----:B------:R-:W-:-:S05]  /*7450*/  FADD.FTZ R132, R172, R131 ;  /* 0x00000083ac847221 */ /* 0x000fca0000010000 */
[----:B------:R-:W0:Y:S01]  /*7460*/  MUFU.EX2 R183, R183 ;  /* 0x000000b700b77308 */ /* 0x000e220000000800 */
[----:B---3--:R-:W-:-:S07]  /*7470*/  FADD.FTZ R9, R181, R130 ;  /* 0x00000082b5097221 */ /* 0x008fce0000010000 */
[----:B------:R-:W3:Y:S01]  /*7480*/  MUFU.EX2 R4, R143 ;  /* 0x0000008f00047308 */ /* 0x000ee20000000800 */
[C---:B--2---:R-:W-:Y:S01]  /*7490*/  FADD.FTZ R130, R124.reuse, R9 ;  /* 0x000000097c827221 */ /* 0x044fe20000010000 */
[----:B------:R-:W-:-:S06]  /*74a0*/  F2FP.BF16.F32.PACK_AB R181, R124, R181 ;  /* 0x000000b57cb5723e */ /* 0x000fcc00000010ff */
[----:B------:R-:W2:Y:S01]  /*74b0*/  MUFU.EX2 R126, R126 ;  /* 0x0000007e007e7308 */ /* 0x000ea20000000800 */
[----:B0-----:R-:W-:-:S07]  /*74c0*/  FADD.FTZ R9, R183, R130 ;  /* 0x00000082b7097221 */ /* 0x001fce0000010000 */
[----:B------:R-:W0:Y:S01]  /*74d0*/  MUFU.EX2 R145, R145 ;  /* 0x0000009100917308 */ /* 0x000e220000000800 */
[C---:B---3--:R-:W-:Y:S01]  /*74e0*/  FADD.FTZ R9, R4.reuse, R9 ;  /* 0x0000000904097221 */ /* 0x048fe20000010000 */
[----:B------:R-:W-:Y:S01]  /*74f0*/  F2FP.BF16.F32.PACK_AB R183, R4, R183 ;  /* 0x000000b704b7723e */ /* 0x000fe200000010ff */
[----:B------:R-:W-:-:S05]  /*7500*/  IMAD.MOV.U32 R4, RZ, RZ, R21 ;  /* 0x000000ffff047224 */ /* 0x000fca00078e0015 */
[----:B------:R-:W3:Y:S01]  /*7510*/  MUFU.EX2 R135, R135 ;  /* 0x0000008700877308 */ /* 0x000ee20000000800 */
[----:B--2---:R-:W-:-:S07]  /*7520*/  FADD.FTZ R130, R126, R9 ;  /* 0x000000097e827221 */ /* 0x004fce0000010000 */
[----:B------:R-:W2:Y:S01]  /*7530*/  MUFU.EX2 R174, R174 ;  /* 0x000000ae00ae7308 */ /* 0x000ea20000000800 */
[C---:B0-----:R-:W-:Y:S01]  /*7540*/  FADD.FTZ R9, R145.reuse, R132 ;  /* 0x0000008491097221 */ /* 0x041fe20000010000 */
[----:B------:R-:W-:-:S06]  /*7550*/  F2FP.BF16.F32.PACK_AB R172, R145, R172 ;  /* 0x000000ac91ac723e */ /* 0x000fcc00000010ff */
[----:B------:R-:W0:Y:S01]  /*7560*/  MUFU.EX2 R179, R179 ;  /* 0x000000b300b37308 */ /* 0x000e220000000800 */
[----:B---3--:R-:W-:-:S07]  /*7570*/  FADD.FTZ R130, R135, R130 ;  /* 0x0000008287827221 */ /* 0x008fce0000010000 */
[----:B------:R-:W3:Y:S01]  /*7580*/  MUFU.EX2 R121, R121 ;  /* 0x0000007900797308 */ /* 0x000ee20000000800 */
[----:B--2---:R-:W-:-:S07]  /*7590*/  FADD.FTZ R132, R174, R9 ;  /* 0x00000009ae847221 */ /* 0x004fce0000010000 */
[----:B------:R-:W2:Y:S01]  /*75a0*/  MUFU.EX2 R8, R8 ;  /* 0x0000000800087308 */ /* 0x000ea20000000800 */
[----:B0-----:R-:W-:-:S07]  /*75b0*/  FADD.FTZ R9, R179, R130 ;  /* 0x00000082b3097221 */ /* 0x001fce0000010000 */
[----:B------:R-:W-:Y:S01]  /*75c0*/  MUFU.EX2 R168, R168 ;  /* 0x000000a800a87308 */ /* 0x000fe20000000800 */
[----:B---3--:R-:W-:-:S07]  /*75d0*/  F2FP.BF16.F32.PACK_AB R174, R121, R174 ;  /* 0x000000ae79ae723e */ /* 0x008fce00000010ff */
[----:B------:R-:W0:Y:S01]  /*75e0*/  MUFU.EX2 R127, R127 ;  /* 0x0000007f007f7308 */ /* 0x000e220000000800 */
[C---:B--2---:R-:W-:Y:S01]  /*75f0*/  FADD.FTZ R130, R8.reuse, R9 ;  /* 0x0000000908827221 */ /* 0x044fe20000010000 */
[----:B------:R-:W-:-:S06]  /*7600*/  F2FP.BF16.F32.PACK_AB R179, R8, R179 ;  /* 0x000000b308b3723e */ /* 0x000fcc00000010ff */
[----:B------:R-:W-:Y:S08]  /*7610*/  MUFU.EX2 R125, R125 ;  /* 0x0000007d007d7308 */ /* 0x000ff00000000800 */
[----:B------:R-:W2:Y:S01]  /*7620*/  MUFU.EX2 R128, R128 ;  /* 0x0000008000807308 */ /* 0x000ea20000000800 */
[----:B0-----:R-:W-:-:S07]  /*7630*/  FADD.FTZ R9, R127, R130 ;  /* 0x000000827f097221 */ /* 0x001fce0000010000 */
[----:B------:R-:W0:Y:S08]  /*7640*/  MUFU.EX2 R170, R170 ;  /* 0x000000aa00aa7308 */ /* 0x000e300000000800 */
[----:B-1----:R1:W3:Y:S01]  /*7650*/  MUFU.EX2 R134, R123 ;  /* 0x0000007b00867308 */ /* 0x0022e20000000800 */
[C---:B--2---:R-:W-:Y:S01]  /*7660*/  FADD.FTZ R9, R128.reuse, R9 ;  /* 0x0000000980097221 */ /* 0x044fe20000010000 */
[----:B------:R-:W-:-:S06]  /*7670*/  F2FP.BF16.F32.PACK_AB R173, R128, R127 ;  /* 0x0000007f80ad723e */ /* 0x000fcc00000010ff */
[----:B------:R-:W2:Y:S01]  /*7680*/  MUFU.EX2 R159, R159 ;  /* 0x0000009f009f7308 */ /* 0x000ea20000000800 */
[----:B-1----:R-:W-:-:S04]  /*7690*/  FADD.FTZ R123, R121, R132 ;  /* 0x00000084797b7221 */ /* 0x002fc80000010000 */
[----:B------:R-:W-:Y:S01]  /*76a0*/  FADD.FTZ R132, R168, R123 ;  /* 0x0000007ba8847221 */ /* 0x000fe20000010000 */
[C---:B------:R-:W-:Y:S02]  /*76b0*/  F2FP.BF16.F32.PACK_AB R168, R125.reuse, R168 ;  /* 0x000000a87da8723e */ /* 0x040fe400000010ff */
[----:B------:R2:W1:Y:S01]  /*76c0*/  MUFU.EX2 R136, R175 ;  /* 0x000000af00887308 */ /* 0x0004620000000800 */
[----:B------:R-:W-:-:S04]  /*76d0*/  FADD.FTZ R15, R125, R132 ;  /* 0x000000847d0f7221 */ /* 0x000fc80000010000 */
[----:B0-----:R-:W-:Y:S01]  /*76e0*/  FADD.FTZ R130, R170, R15 ;  /* 0x0000000faa827221 */ /* 0x001fe20000010000 */
[----:B---3--:R-:W-:Y:S02]  /*76f0*/  FADD.FTZ R15, R134, R9 ;  /* 0x00000009860f7221 */ /* 0x008fe40000010000 */
[----:B------:R-:W0:Y:S01]  /*7700*/  MUFU.EX2 R163, R163 ;  /* 0x000000a300a37308 */ /* 0x000e220000000800 */
[C---:B--2---:R-:W-:Y:S01]  /*7710*/  F2FP.BF16.F32.PACK_AB R175, R159.reuse, R134 ;  /* 0x000000869faf723e */ /* 0x044fe200000010ff */
[----:B------:R-:W-:-:S06]  /*7720*/  FADD.FTZ R15, R159, R15 ;  /* 0x0000000f9f0f7221 */ /* 0x000fcc0000010000 */
[----:B------:R2:W3:Y:S01]  /*7730*/  MUFU.EX2 R132, R177 ;  /* 0x000000b100847308 */ /* 0x0004e20000000800 */
[----:B-1----:R-:W-:-:S07]  /*7740*/  FADD.FTZ R15, R136, R15 ;  /* 0x0000000f880f7221 */ /* 0x002fce0000010000 */
[----:B------:R-:W1:Y:S01]  /*7750*/  MUFU.EX2 R5, R5 ;  /* 0x0000000500057308 */ /* 0x000e620000000800 */
[----:B0-----:R-:W-:Y:S01]  /*7760*/  FADD.FTZ R15, R163, R15 ;  /* 0x0000000fa30f7221 */ /* 0x001fe20000010000 */
[----:B--2---:R-:W-:Y:S02]  /*7770*/  F2FP.BF16.F32.PACK_AB R177, R135, R126 ;  /* 0x0000007e87b1723e */ /* 0x004fe400000010ff */
[----:B------:R-:W-:-:S04]  /*7780*/  F2FP.BF16.F32.PACK_AB R169, R163, R136 ;  /* 0x00000088a3a9723e */ /* 0x000fc800000010ff */
[----:B------:R-:W0:Y:S01]  /*7790*/  MUFU.EX2 R120, R120 ;  /* 0x0000007800787308 */ /* 0x000e220000000800 */
[----:B---3--:R-:W-:Y:S01]  /*77a0*/  FADD.FTZ R15, R132, R15 ;  /* 0x0000000f840f7221 */ /* 0x008fe20000010000 */
[C---:B-1----:R-:W-:Y:S01]  /*77b0*/  FADD.FTZ R9, R5.reuse, R130 ;  /* 0x0000008205097221 */ /* 0x042fe20000010000 */
[----:B------:R-:W-:Y:S01]  /*77c0*/  F2FP.BF16.F32.PACK_AB R170, R5, R170 ;  /* 0x000000aa05aa723e */ /* 0x000fe200000010ff */
[----:B------:R-:W-:Y:S02]  /*77d0*/  IMAD.MOV.U32 R5, RZ, RZ, R13 ;  /* 0x000000ffff057224 */ /* 0x000fe400078e000d */
[C---:B0-----:R-:W-:Y:S01]  /*77e0*/  FADD.FTZ R8, R120.reuse, R15 ;  /* 0x0000000f78087221 */ /* 0x041fe20000010000 */
[----:B------:R-:W-:Y:S01]  /*77f0*/  F2FP.BF16.F32.PACK_AB R171, R120, R132 ;  /* 0x0000008478ab723e */ /* 0x000fe200000010ff */
[----:B------:R-:W-:Y:S06]  /*7800*/  @P1 BRA `(.L_x_1143) ;  /* 0xffffffd0002c1947 */ /* 0x000fec000383ffff */
[----:B------:R-:W-:Y:S01]  /*7810*/  IMAD.MOV.U32 R4, RZ, RZ, R21 ;  /* 0x000000ffff047224 */ /* 0x000fe200078e0015 */
[----:B------:R-:W-:Y:S01]  /*7820*/  UMOV UR36, UR4 ;  /* 0x0000000400247c82 */ /* 0x000fe20008000000 */
[----:B------:R-:W-:Y:S01]  /*7830*/  IMAD.MOV.U32 R5, RZ, RZ, R13 ;  /* 0x000000ffff057224 */ /* 0x000fe200078e000d */
[----:B------:R-:W-:-:S06]  /*7840*/  UMOV UR38, UR7 ;  /* 0x0000000700267c82 */ /* 0x000fcc0008000000 */
.L_x_1126:
[----:B------:R-:W-:Y:S01]  /*7850*/  ULDC UR4, c[0x0][0x448] ;  /* 0x0001120000047ab9 */ /* 0x000fe20000000800 */
[----:B------:R-:W-:Y:S01]  /*7860*/  IADD3 R11, R16, 0x1, -R11 ;  /* 0x00000001100b7810 */ /* 0x000fe20007ffe80b */
[----:B------:R-:W-:Y:S01]  /*7870*/  UISETP.NE.AND UP0, UPT, UR4, 0x1, UPT ;  /* 0x000000010400788c */ /* 0x000fe2000bf05270 */
[----:B------:R-:W-:Y:S02]  /*7880*/  ULDC UR7, c[0x0][0x9e4] ;  /* 0x0002790000077ab9 */ /* 0x000fe40000000800 */
[----:B------:R-:W-:Y:S01]  /*7890*/  R2UR UR11, R11 ;  /* 0x000000000b0b72ca */ /* 0x000fe200000e0000 */
[----:B------:R-:W-:Y:S02]  /*78a0*/  UISETP.GE.AND UP1, UPT, UR7, 0x1, UPT ;  /* 0x000000010700788c */ /* 0x000fe4000bf26270 */
[----:B------:R-:W-:-:S04]  /*78b0*/  UIADD3 UR10, UR39, 0x7f, URZ ;  /* 0x0000007f270a7890 */ /* 0x000fc8000fffe03f */
[----:B------:R-:W-:Y:S01]  /*78c0*/  PLOP3.LUT P1, PT, PT, PT, UP1, 0x40, 0x0 ;  /* 0x000000000000781c */ /* 0x000fe20003f2e818 */
[----:B------:R-:W-:Y:S01]  /*78d0*/  @UP0 ULDC UR4, c[0x0][0x44c] ;  /* 0x0001130000040ab9 */ /* 0x000fe20000000800 */
[----:B------:R-:W-:Y:S01]  /*78e0*/  @UP0 ULDC UR14, c[0x0][0x450] ;  /* 0x00011400000e0ab9 */ /* 0x000fe20000000800 */
[----:B------:R-:W-:-:S04]  /*78f0*/  UIMAD.WIDE.U32 UR4, UR10, UR4, URZ ;  /* 0x000000040a0472a5 */ /* 0x000fc8000f8e003f */
[----:B------:R-:W-:-:S04]  /*7900*/  @UP0 USHF.R.U32.HI UR10, URZ, UR14, UR5 ;  /* 0x0000000e3f0a0299 */ /* 0x000fc80008011605 */
[----:B------:R-:W-:-:S04]  /*7910*/  UIADD3 UR10, UR11, UR10, URZ ;  /* 0x0000000a0b0a7290 */ /* 0x000fc8000fffe03f */
[----:B------:R-:W-:Y:S01]  /*7920*/  UIADD3 UR14, UR10, -UR6, URZ ;  /* 0x800000060a0e7290 */ /* 0x000fe2000fffe03f */
[----:B------:R-:W-:Y:S11]  /*7930*/  @P1 BRA `(.L_x_1144) ;  /* 0x0000000000481947 */ /* 0x000ff60003800000 */
[----:B------:R-:W-:Y:S02]  /*7940*/  UMOV UR6, UR10 ;  /* 0x0000000a00067c82 */ /* 0x000fe40008000000 */
[----:B------:R-:W-:-:S06]  /*7950*/  UISETP.GT.AND UP2, UPT, UR6, -0x1, UPT ;  /* 0xffffffff0600788c */ /* 0x000fcc000bf44270 */
[----:B------:R-:W-:-:S13]  /*7960*/  PLOP3.LUT P1, PT, PT, PT, UP2, 0x80, 0x0 ;  /* 0x000000000000781c */ /* 0x000fda0003f2f028 */
[----:B------:R-:W-:Y:S05]  /*7970*/  @P1 BRA `(.L_x_1145) ;  /* 0x00000000001c1947 */ /* 0x000fea0003800000 */
[----:B------:R-:W-:Y:S02]  /*7980*/  UISETP.NE.AND UP2, UPT, UR7, 0x1, UPT ;  /* 0x000000010700788c */ /* 0x000fe4000bf45270 */
[----:B------:R-:W-:-:S09]  /*7990*/  ULOP3.LUT UR6, URZ, UR6, URZ, 0x33, !UPT ;  /* 0x000000063f067292 */ /* 0x000fd2000f8e333f */
[----:B------:R-:W-:Y:S02]  /*79a0*/  @UP2 ULDC.64 UR4, c[0x0][0x9e8] ;  /* 0x00027a0000042ab9 */ /* 0x000fe40000000a00 */
[----:B------:R-:W-:-:S04]  /*79b0*/  UIMAD.WIDE.U32 UR10, UR6, UR4, URZ ;  /* 0x00000004060a72a5 */ /* 0x000fc8000f8e003f */
[----:B------:R-:W-:-:S04]  /*79c0*/  @UP2 USHF.R.U32.HI UR6, URZ, UR5, UR11 ;  /* 0x000000053f062299 */ /* 0x000fc8000801160b */
[----:B------:R-:W-:Y:S01]  /*79d0*/  ULOP3.LUT UR6, URZ, UR6, URZ, 0x33, !UPT ;  /* 0x000000063f067292 */ /* 0x000fe2000f8e333f */
[----:B------:R-:W-:Y:S11]  /*79e0*/  BRA `(.L_x_1146) ;  /* 0x0000000000107947 */ /* 0x000ff60003800000 */
.L_x_1145:
[----:B------:R-:W-:-:S11]  /*79f0*/  UISETP.NE.AND UP2, UPT, UR7, 0x1, UPT ;  /* 0x000000010700788c */ /* 0x000fd6000bf45270 */
[----:B------:R-:W-:Y:S02]  /*7a00*/  @UP2 ULDC.64 UR4, c[0x0][0x9e8] ;  /* 0x00027a0000042ab9 */ /* 0x000fe40000000a00 */
[----:B------:R-:W-:-:S04]  /*7a10*/  UIMAD.WIDE.U32 UR10, UR6, UR4, URZ ;  /* 0x00000004060a72a5 */ /* 0x000fc8000f8e003f */
[----:B------:R-:W-:-:S12]  /*7a20*/  @UP2 USHF.R.U32.HI UR6, URZ, UR5, UR11 ;  /* 0x000000053f062299 */ /* 0x000fd8000801160b */
.L_x_1146:
[----:B------:R-:W-:-:S04]  /*7a30*/  UIMAD UR6, UR6, UR7, URZ ;  /* 0x00000007060672a4 */ /* 0x000fc8000f8e023f */
[----:B------:R-:W-:-:S04]  /*7a40*/  UISETP.LT.AND UP2, UPT, UR14, UR6, UPT ;  /* 0x000000060e00728c */ /* 0x000fc8000bf41270 */
[----:B------:R-:W-:-:S12]  /*7a50*/  USEL UR14, UR14, UR6, !UP2 ;  /* 0x000000060e0e7287 */ /* 0x000fd8000d000000 */
.L_x_1144:
[----:B------:R-:W-:-:S04]  /*7a60*/  UIADD3 UR4, UR14, 0x5f, URZ ;  /* 0x0000005f0e047890 */ /* 0x000fc8000fffe03f */
[----:B------:R-:W-:-:S04]  /*7a70*/  UIMAD.WIDE UR4, UR4, 0x2aaaaaab, URZ ;  /* 0x2aaaaaab040478a5 */ /* 0x000fc8000f8e023f */
[----:B------:R-:W-:-:S04]  /*7a80*/  USHF.R.U32.HI UR4, URZ, 0x1f, UR5 ;  /* 0x0000001f3f047899 */ /* 0x000fc80008011605 */
[----:B------:R-:W-:-:S04]  /*7a90*/  ULEA.HI.SX32 UR4, UR5, UR4, 0x1c ;  /* 0x0000000405047291 */ /* 0x000fc8000f8fe23f */
[----:B------:R-:W-:-:S04]  /*7aa0*/  UISETP.LT.AND UP2, UPT, UR61, UR4, UPT ;  /* 0x000000043d00728c */ /* 0x000fc8000bf41270 */
[----:B------:R-:W-:-:S06]  /*7ab0*/  USEL UR58, UR61, UR4, !UP2 ;  /* 0x000000043d3a7287 */ /* 0x000fcc000d000000 */
[----:B------:R-:W-:-:S13]  /*7ac0*/  ISETP.GE.AND P1, PT, R10, UR58, PT ;  /* 0x0000003a0a007c0c */ /* 0x000fda000bf26270 */
[----:B------:R-:W-:Y:S05]  /*7ad0*/  @!P1 BRA `(.L_x_1147) ;  /* 0x0000001c007c9947 */ /* 0x000fea0003800000 */
[----:B------:R-:W-:Y:S01]  /*7ae0*/  IMAD.MOV.U32 R11, RZ, RZ, R4 ;  /* 0x000000ffff0b7224 */ /* 0x000fe200078e0004 */
[----:B------:R-:W-:Y:S01]  /*7af0*/  UMOV UR6, UR38 ;  /* 0x0000002600067c82 */ /* 0x000fe20008000000 */
[----:B------:R-:W-:Y:S01]  /*7b00*/  IMAD.MOV.U32 R12, RZ, RZ, R5 ;  /* 0x000000ffff0c7224 */ /* 0x000fe200078e0005 */
[----:B------:R-:W-:-:S06]  /*7b10*/  UMOV UR4, UR36 ;  /* 0x0000002400047c82 */ /* 0x000fcc0008000000 */
.L_x_1156:
[----:B------:R-:W-:-:S04]  /*7b20*/  UIADD3 UR7, UR4, 0x1, URZ ;  /* 0x0000000104077890 */ /* 0x000fc8000fffe03f */
[----:B------:R-:W-:-:S04]  /*7b30*/  UISETP.NE.AND UP2, UPT, UR7, 0x2, UPT ;  /* 0x000000020700788c */ /* 0x000fc8000bf45270 */
[----:B------:R-:W-:Y:S02]  /*7b40*/  USEL UR7, UR7, URZ, UP2 ;  /* 0x0000003f07077287 */ /* 0x000fe40009000000 */
[----:B------:R-:W-:-:S04]  /*7b50*/  USEL UR38, URZ, 0x1, UP2 ;  /* 0x000000013f267887 */ /* 0x000fc80009000000 */
[----:B------:R-:W-:Y:S01]  /*7b60*/  ULOP3.LUT UR38, UR6, UR38, URZ, 0x3c, !UPT ;  /* 0x0000002606267292 */ /* 0x000fe2000f8e3c3f */
[----:B------:R-:W-:Y:S01]  /*7b70*/  UMOV UR36, UR7 ;  /* 0x0000000700247c82 */ /* 0x000fe20008000000 */
[----:B------:R-:W-:Y:S10]  /*7b80*/  @!P0 BRA `(.L_x_1148) ;  /* 0x0000000000048947 */ /* 0x000ff40003800000 */
[----:B------:R-:W-:Y:S01]  /*7b90*/  BPT.TRAP 0x1 ;  /* 0x000000040000795c */ /* 0x000fe20000300000 */
.L_x_1148:
[----:B------:R-:W-:Y:S01]  /*7ba0*/  ULEA UR5, UR36, UR37, 0x3 ;  /* 0x0000002524057291 */ /* 0x000fe2000f8e183f */
[----:B------:R-:W-:-:S05]  /*7bb0*/  IMAD.U32 R0, RZ, RZ, UR38 ;  /* 0x00000026ff007e24 */ /* 0x000fca000f8e00ff */
[----:B------:R-:W-:-:S04]  /*7bc0*/  SHF.L.U32 R0, R0, 0x1f, RZ ;  /* 0x0000001f00007819 */ /* 0x000fc800000006ff */
[----:B------:R0:W1:Y:S01]  /*7bd0*/  SYNCS.PHASECHK.TRANS64.TRYWAIT P1, [UR5+0x30830], R0 ;  /* 0x03083000ff0075a7 */ /* 0x0000620008020145 */
[----:B------:R-:W-:Y:S05]  /*7be0*/  @!P0 BRA `(.L_x_1149) ;  /* 0x0000000000048947 */ /* 0x000fea0003800000 */
[----:B------:R-:W-:Y:S01]  /*7bf0*/  BPT.TRAP 0x1 ;  /* 0x000000040000795c */ /* 0x000fe20000300000 */
.L_x_1149:
[----:B-1----:R-:W-:Y:S05]  /*7c00*/  @P1 BRA `(.L_x_1150) ;  /* 0x0000000000081947 */ /* 0x002fea0003800000 */
[----:B------:R-:W1:Y:S02]  /*7c10*/  SYNCS.PHASECHK.TRANS64.TRYWAIT P1, [UR5+0x30830], R0 ;  /* 0x03083000ff0075a7 */ /* 0x000e640008020145 */
[----:B-1----:R-:W-:Y:S05]  /*7c20*/  @!P1 BRA `(.L_x_1151) ;  /* 0x000000d400b09947 */ /* 0x002fea0003800000 */
.L_x_1150:
        /* <DEDUP_REMOVED lines=163> */
.L_x_1152:
[----:B------:R-:W-:Y:S01]  /*8660*/  ULEA UR5, UR4, UR37, 0x3 ;  /* 0x0000002504057291 */ /* 0x000fe2000f8e183f */
[----:B01----:R-:W-:-:S05]  /*8670*/  IMAD.U32 R0, RZ, RZ, UR6 ;  /* 0x00000006ff007e24 */ /* 0x003fca000f8e00ff */
[----:B------:R-:W-:-:S04]  /*8680*/  SHF.L.U32 R0, R0, 0x1f, RZ ;  /* 0x0000001f00007819 */ /* 0x000fc800000006ff */
[----:B------:R0:W1:Y:S01]  /*8690*/  SYNCS.PHASECHK.TRANS64.TRYWAIT P1, [UR5+0x30850], R0 ;  /* 0x03085000ff0075a7 */ /* 0x0000620008020145 */
[----:B------:R-:W-:Y:S05]  /*86a0*/  @!P0 BRA `(.L_x_1153) ;  /* 0x0000000000048947 */ /* 0x000fea0003800000 */
[----:B------:R-:W-:Y:S01]  /*86b0*/  BPT.TRAP 0x1 ;  /* 0x000000040000795c */ /* 0x000fe20000300000 */
.L_x_1153:
[----:B-1----:R-:W-:Y:S05]  /*86c0*/  @P1 BRA `(.L_x_1154) ;  /* 0x0000000000081947 */ /* 0x002fea0003800000 */
[----:B------:R-:W1:Y:S02]  /*86d0*/  SYNCS.PHASECHK.TRANS64.TRYWAIT P1, [UR5+0x30850], R0 ;  /* 0x03085000ff0075a7 */ /* 0x000e640008020145 */
[----:B-1----:R-:W-:Y:S05]  /*86e0*/  @!P1 BRA `(.L_x_1155) ;  /* 0x000000cc00189947 */ /* 0x002fea0003800000 */
.L_x_1154:
[----:B------:R-:W-:Y:S01]  /*86f0*/  UIADD3 UR6, UR37, 0x400, URZ ;  /* 0x0000040025067890 */ /* 0x000fe2000fffe03f */
[----:B------:R-:W-:Y:S01]  /*8700*/  WARPGROUP.ARRIVE ;  /* 0x00000000000079c5 */ /* 0x000fe20000000000 */
[----:B------:R-:W-:Y:S01]  /*8710*/  UMOV UR11, 0x40000040 ;  /* 0x40000040000b7882 */ /* 0x000fe20000000000 */
[----:B01----:R-:W-:Y:S01]  /*8720*/  FMNMX.FTZ R0, R120, R12, !PT ;  /* 0x0000000c78007209 */ /* 0x003fe20007810000 */
[----:B------:R-:W-:Y:S01]  /*8730*/  USHF.R.U32.HI UR6, URZ, 0x4, UR6 ;  /* 0x000000043f067899 */ /* 0x000fe20008011606 */
[----:B------:R-:W-:Y:S02]  /*8740*/  FMNMX.FTZ R4, R122, R11, !PT ;  /* 0x0000000b7a047209 */ /* 0x000fe40007810000 */
[----:B------:R-:W0:Y:S01]  /*8750*/  S2R R206, SR_TID.X ;  /* 0x0000000000ce7919 */ /* 0x000e220000002100 */
[----:B------:R-:W-:Y:S01]  /*8760*/  FMNMX.FTZ R3, R121, R0, !PT ;  /* 0x0000000079037209 */ /* 0x000fe20007810000 */
[----:B------:R-:W-:Y:S01]  /*8770*/  ULOP3.LUT UR6, UR6, 0x3fff, URZ, 0xc0, !UPT ;  /* 0x00003fff06067892 */ /* 0x000fe2000f8ec03f */
[----:B------:R-:W-:-:S02]  /*8780*/  FMNMX.FTZ R15, R123, R4, !PT ;  /* 0x000000047b0f7209 */ /* 0x000fc40007810000 */
[----:B------:R-:W-:Y:S01]  /*8790*/  FMNMX.FTZ R0, R124, R3, !PT ;  /* 0x000000037c007209 */ /* 0x000fe20007810000 */
[----:B------:R-:W-:Y:S01]  /*87a0*/  ULOP3.LUT UR6, UR6, 0x3000000, URZ, 0xfc, !UPT ;  /* 0x0300000006067892 */ /* 0x000fe2000f8efc3f */
[----:B------:R-:W-:Y:S02]  /*87b0*/  FMNMX.FTZ R4, R126, R15, !PT ;  /* 0x0000000f7e047209 */ /* 0x000fe40007810000 */
[----:B------:R-:W-:Y:S01]  /*87c0*/  FMNMX.FTZ R3, R125, R0, !PT ;  /* 0x000000007d037209 */ /* 0x000fe20007810000 */
[----:B------:R-:W-:Y:S01]  /*87d0*/  UIMAD UR4, UR4, 0x900, UR6 ;  /* 0x00000900040478a4 */ /* 0x000fe2000f8e0206 */
[----:B------:R-:W-:Y:S02]  /*87e0*/  FMNMX.FTZ R15, R127, R4, !PT ;  /* 0x000000047f0f7209 */ /* 0x000fe40007810000 */
[----:B------:R-:W-:Y:S01]  /*87f0*/  FMNMX.FTZ R0, R128, R3, !PT ;  /* 0x0000000380007209 */ /* 0x000fe20007810000 */
[----:B------:R-:W-:Y:S01]  /*8800*/  UMOV UR6, UR38 ;  /* 0x0000002600067c82 */ /* 0x000fe20008000000 */
[----:B------:R-:W-:-:S02]  /*8810*/  FMNMX.FTZ R4, R130, R15, !PT ;  /* 0x0000000f82047209 */ /* 0x000fc40007810000 */
[----:B------:R-:W-:Y:S01]  /*8820*/  UMOV UR10, UR4 ;  /* 0x00000004000a7c82 */ /* 0x000fe20008000000 */
[----:B------:R-:W-:Y:S01]  /*8830*/  FMNMX.FTZ R3, R129, R0, !PT ;  /* 0x0000000081037209 */ /* 0x000fe20007810000 */
[----:B------:R-:W-:Y:S01]  /*8840*/  HGMMA.64x192x16.F32.BF16 R24, R188, gdesc[UR8].tnspB, R24, gsb0 ;  /* 0x42e00008bc187df0 */ /* 0x000fe20008001818 */
[----:B------:R-:W-:Y:S01]  /*8850*/  UIADD3 UR10, UR4, 0x80, URZ ;  /* 0x00000080040a7890 */ /* 0x000fe2000fffe03f */
[----:B------:R-:W-:Y:S01]  /*8860*/  FMNMX.FTZ R15, R131, R4, !PT ;  /* 0x00000004830f7209 */ /* 0x000fe20007810000 */
[----:B------:R-:W-:Y:S01]  /*8870*/  UMOV UR11, 0x40000040 ;  /* 0x40000040000b7882 */ /* 0x000fe20000000000 */
        /* <DEDUP_REMOVED lines=11> */
[----:B0-----:R-:W-:Y:S02]  /*8930*/  LOP3.LUT P1, RZ, R206, 0x7f, RZ, 0xc0, !PT ;  /* 0x0000007fceff7812 */ /* 0x001fe4000782c0ff */
        /* <DEDUP_REMOVED lines=14> */
[----:B-1----:R-:W-:-:S05]  /*8a20*/  FMNMX.FTZ R14, R2, R3, !PT ;  /* 0x00000003020e7209 */ /* 0x002fca0007810000 */
[----:B------:R-:W1:Y:S02]  /*8a30*/  SHFL.BFLY PT, R5, R14, 0x1, 0x1f ;  /* 0x0c201f000e057f89 */ /* 0x000e6400000e0000 */
[----:B-1----:R-:W-:-:S05]  /*8a40*/  FMNMX.FTZ R5, R14, R5, !PT ;  /* 0x000000050e057209 */ /* 0x002fca0007810000 */
[----:B------:R-:W-:-:S04]  /*8a50*/  FADD.FTZ R3, -R5, R12 ;  /* 0x0000000c05037221 */ /* 0x000fc80000010100 */
[-C--:B0-----:R-:W-:Y:S01]  /*8a60*/  FMUL.FTZ R12, R3, R0.reuse ;  /* 0x00000000030c7220 */ /* 0x081fe20000410000 */
[----:B------:R-:W-:-:S03]  /*8a70*/  FMUL.FTZ R3, R5, R0 ;  /* 0x0000000005037220 */ /* 0x000fc60000410000 */
[----:B------:R0:W-:Y:S01]  /*8a80*/  MUFU.EX2 R2, R12 ;  /* 0x0000000c00027308 */ /* 0x0001e20000000800 */
[-CC-:B------:R-:W-:Y:S01]  /*8a90*/  FFMA.FTZ R15, R125, R0.reuse, -R3.reuse ;  /* 0x000000007d0f7223 */ /* 0x180fe20000010803 */
[-CC-:B------:R-:W-:Y:S01]  /*8aa0*/  FFMA.FTZ R21, R129, R0.reuse, -R3.reuse ;  /* 0x0000000081157223 */ /* 0x180fe20000010803 */
[-CC-:B------:R-:W-:Y:S01]  /*8ab0*/  FFMA.FTZ R13, R120, R0.reuse, -R3.reuse ;  /* 0x00000000780d7223 */ /* 0x180fe20000010803 */
[-CC-:B------:R-:W-:Y:S01]  /*8ac0*/  FFMA.FTZ R164, R164, R0.reuse, -R3.reuse ;  /* 0x00000000a4a47223 */ /* 0x180fe20000010803 */
[----:B------:R-:W-:-:S03]  /*8ad0*/  FFMA.FTZ R165, R165, R0, -R3 ;  /* 0x00000000a5a57223 */ /* 0x000fc60000010803 */
[----:B------:R-:W-:Y:S01]  /*8ae0*/  MUFU.EX2 R15, R15 ;  /* 0x0000000f000f7308 */ /* 0x000fe20000000800 */
[----:B0-----:R-:W-:-:S07]  /*8af0*/  FFMA.FTZ R12, R160, R0, -R3 ;  /* 0x00000000a00c7223 */ /* 0x001fce0000010803 */
[----:B------:R-:W0:Y:S08]  /*8b00*/  MUFU.EX2 R13, R13 ;  /* 0x0000000d000d7308 */ /* 0x000e300000000800 */
[----:B------:R-:W-:Y:S08]  /*8b10*/  MUFU.EX2 R21, R21 ;  /* 0x0000001500157308 */ /* 0x000ff00000000800 */
[----:B------:R-:W-:Y:S01]  /*8b20*/  MUFU.EX2 R12, R12 ;  /* 0x0000000c000c7308 */ /* 0x000fe20000000800 */
[----:B0-----:R-:W-:Y:S01]  /*8b30*/  FFMA.FTZ R9, R2, R9, R13 ;  /* 0x0000000902097223 */ /* 0x001fe2000001000d */
[----:B------:R-:W-:-:S02]  /*8b40*/  WARPGROUP.DEPBAR.LE gsb0, 0x0 ;  /* 0x00008000000079c5 */ /* 0x000fc40000010000 */
[----:B------:R-:W-:Y:S01]  /*8b50*/  WARPGROUP.ARRIVE ;  /* 0x00000000000079c5 */ /* 0x000fe20000000000 */
[--C-:B------:R-:W-:Y:S01]  /*8b60*/  FFMA.FTZ R188, R121, R0, -R3.reuse ;  /* 0x0000000079bc7223 */ /* 0x100fe20000010803 */
[----:B------:R-:W-:Y:S01]  /*8b70*/  FMNMX.FTZ R121, R143, R4, !PT ;  /* 0x000000048f797209 */ /* 0x000fe20007810000 */
[----:B------:R-:W-:-:S03]  /*8b80*/  FFMA.FTZ R190, R124, R0, -R3 ;  /* 0x000000007cbe7223 */ /* 0x000fc60000010803 */
[----:B------:R-:W-:Y:S01]  /*8b90*/  HGMMA.64x192x16.F32.BF16 R24, R184, gdesc[UR8].tnspB, R24, gsb0 ;  /* 0x42e00008b8187df0 */ /* 0x000fe20008001818 */
[----:B------:R-:W-:Y:S01]  /*8ba0*/  UIADD3 UR10, UR4, 0x100, URZ ;  /* 0x00000100040a7890 */ /* 0x000fe2000fffe03f */
[----:B------:R-:W-:Y:S01]  /*8bb0*/  FMNMX.FTZ R4, R146, R121, !PT ;  /* 0x0000007992047209 */ /* 0x000fe20007810000 */
[----:B------:R-:W-:Y:S01]  /*8bc0*/  UMOV UR11, 0x40000040 ;  /* 0x40000040000b7882 */ /* 0x000fe20000000000 */
[----:B------:R-:W0:Y:S02]  /*8bd0*/  MUFU.EX2 R188, R188 ;  /* 0x000000bc00bc7308 */ /* 0x000e240000000800 */
[----:B------:R-:W-:-:S04]  /*8be0*/  FMNMX.FTZ R121, R147, R4, !PT ;  /* 0x0000000493797209 */ /* 0x000fc80007810000 */
[----:B------:R-:W-:Y:S01]  /*8bf0*/  FMNMX.FTZ R4, R150, R121, !PT ;  /* 0x0000007996047209 */ /* 0x000fe20007810000 */
[-CC-:B------:R-:W-:Y:S01]  /*8c00*/  FFMA.FTZ R121, R133, R0.reuse, -R3.reuse ;  /* 0x0000000085797223 */ /* 0x180fe20000010803 */
[-CC-:B------:R-:W-:Y:S01]  /*8c10*/  FFMA.FTZ R133, R145, R0.reuse, -R3.reuse ;  /* 0x0000000091857223 */ /* 0x180fe20000010803 */
[----:B------:R-:W-:Y:S01]  /*8c20*/  FFMA.FTZ R145, R157, R0, -R3 ;  /* 0x000000009d917223 */ /* 0x000fe20000010803 */
[----:B------:R-:W-:Y:S01]  /*8c30*/  FMNMX.FTZ R125, R151, R4, !PT ;  /* 0x00000004977d7209 */ /* 0x000fe20007810000 */
[----:B------:R-:W1:Y:S03]  /*8c40*/  MUFU.EX2 R190, R190 ;  /* 0x000000be00be7308 */ /* 0x000e660000000800 */
[----:B------:R-:W-:Y:S01]  /*8c50*/  FMNMX.FTZ R4, R154, R125, !PT ;  /* 0x0000007d9a047209 */ /* 0x000fe20007810000 */
[----:B0-----:R-:W-:-:S03]  /*8c60*/  FADD.FTZ R9, R188, R9 ;  /* 0x00000009bc097221 */ /* 0x001fc60000010000 */
[----:B------:R-:W-:Y:S01]  /*8c70*/  FMNMX.FTZ R125, R155, R4, !PT ;  /* 0x000000049b7d7209 */ /* 0x000fe20007810000 */
[----:B------:R-:W-:Y:S01]  /*8c80*/  MUFU.EX2 R121, R121 ;  /* 0x0000007900797308 */ /* 0x000fe20000000800 */
[----:B------:R-:W-:Y:S02]  /*8c90*/  F2FP.BF16.F32.PACK_AB R188, R188, R13 ;  /* 0x0000000dbcbc723e */ /* 0x000fe400000010ff */
[----:B------:R-:W-:Y:S01]  /*8ca0*/  FMNMX.FTZ R4, R158, R125, !PT ;  /* 0x0000007d9e047209 */ /* 0x000fe20007810000 */
[-CC-:B------:R-:W-:Y:S01]  /*8cb0*/  FFMA.FTZ R125, R137, R0.reuse, -R3.reuse ;  /* 0x00000000897d7223 */ /* 0x180fe20000010803 */
[-CC-:B------:R-:W-:Y:S01]  /*8cc0*/  FFMA.FTZ R137, R149, R0.reuse, -R3.reuse ;  /* 0x0000000095897223 */ /* 0x180fe20000010803 */
[----:B------:R-:W-:Y:S01]  /*8cd0*/  FFMA.FTZ R149, R161, R0, -R3 ;  /* 0x00000000a1957223 */ /* 0x000fe20000010803 */
[----:B------:R-:W-:Y:S01]  /*8ce0*/  FMNMX.FTZ R129, R159, R4, !PT ;  /* 0x000000049f817209 */ /* 0x000fe20007810000 */
[----:B------:R-:W-:Y:S03]  /*8cf0*/  MUFU.EX2 R133, R133 ;  /* 0x0000008500857308 */ /* 0x000fe60000000800 */
[----:B------:R-:W-:-:S04]  /*8d00*/  FMNMX.FTZ R4, R162, R129, !PT ;  /* 0x00000081a2047209 */ /* 0x000fc80007810000 */
[----:B------:R-:W-:Y:S01]  /*8d10*/  FMNMX.FTZ R129, R163, R4, !PT ;  /* 0x00000004a3817209 */ /* 0x000fe20007810000 */
[----:B------:R-:W-:Y:S03]  /*8d20*/  MUFU.EX2 R125, R125 ;  /* 0x0000007d007d7308 */ /* 0x000fe60000000800 */
[----:B------:R-:W-:Y:S01]  /*8d30*/  FMNMX.FTZ R4, R166, R129, !PT ;  /* 0x00000081a6047209 */ /* 0x000fe20007810000 */
[----:B------:R-:W-:-:S03]  /*8d40*/  FFMA.FTZ R129, R141, R0, -R3 ;  /* 0x000000008d817223 */ /* 0x000fc60000010803 */
[----:B------:R-:W-:Y:S01]  /*8d50*/  FMNMX.FTZ R4, R167, R4, !PT ;  /* 0x00000004a7047209 */ /* 0x000fe20007810000 */
[----:B------:R-:W-:Y:S04]  /*8d60*/  MUFU.EX2 R137, R137 ;  /* 0x0000008900897308 */ /* 0x000fe80000000800 */
[----:B------:R-:W0:Y:S04]  /*8d70*/  SHFL.BFLY PT, R141, R4, 0x2, 0x1f ;  /* 0x0c401f00048d7f89 */ /* 0x000e2800000e0000 */
[----:B------:R-:W-:Y:S08]  /*8d80*/  MUFU.EX2 R129, R129 ;  /* 0x0000008100817308 */ /* 0x000ff00000000800 */
[----:B------:R-:W-:Y:S08]  /*8d90*/  MUFU.EX2 R145, R145 ;  /* 0x0000009100917308 */ /* 0x000ff00000000800 */
[----:B------:R-:W-:Y:S01]  /*8da0*/  MUFU.EX2 R149, R149 ;  /* 0x0000009500957308 */ /* 0x000fe20000000800 */
[----:B0-----:R-:W-:Y:S01]  /*8db0*/  FMNMX.FTZ R14, R4, R141, !PT ;  /* 0x0000008d040e7209 */ /* 0x001fe20007810000 */
[----:B------:R-:W-:-:S04]  /*8dc0*/  FFMA.FTZ R141, R153, R0, -R3 ;  /* 0x00000000998d7223 */ /* 0x000fc80000010803 */
[----:B------:R-:W0:Y:S02]  /*8dd0*/  SHFL.BFLY PT, R153, R14, 0x1, 0x1f ;  /* 0x0c201f000e997f89 */ /* 0x000e2400000e0000 */
[----:B------:R-:W-:Y:S01]  /*8de0*/  MUFU.EX2 R141, R141 ;  /* 0x0000008d008d7308 */ /* 0x000fe20000000800 */
[----:B0-----:R-:W-:-:S07]  /*8df0*/  FMNMX.FTZ R4, R14, R153, !PT ;  /* 0x000000990e047209 */ /* 0x001fce0007810000 */
[----:B------:R-:W-:Y:S01]  /*8e00*/  MUFU.EX2 R14, R164 ;  /* 0x000000a4000e7308 */ /* 0x000fe20000000800 */
[----:B------:R-:W-:-:S04]  /*8e10*/  FMUL.FTZ R153, R4, R0 ;  /* 0x0000000004997220 */ /* 0x000fc80000410000 */
[-CC-:B------:R-:W-:Y:S01]  /*8e20*/  FFMA.FTZ R20, R122, R0.reuse, -R153.reuse ;  /* 0x000000007a147223 */ /* 0x180fe20000010899 */
[-CC-:B------:R-:W-:Y:S01]  /*8e30*/  FFMA.FTZ R189, R123, R0.reuse, -R153.reuse ;  /* 0x000000007bbd7223 */ /* 0x180fe20000010899 */
[----:B------:R-:W-:Y:S02]  /*8e40*/  IMAD.U32 R123, RZ, RZ, UR7 ;  /* 0x00000007ff7b7e24 */ /* 0x000fe4000f8e00ff */
[-CC-:B------:R-:W-:Y:S01]  /*8e50*/  FFMA.FTZ R191, R126, R0.reuse, -R153.reuse ;  /* 0x000000007ebf7223 */ /* 0x180fe20000010899 */
[-CC-:B------:R-:W-:Y:S01]  /*8e60*/  FFMA.FTZ R120, R127, R0.reuse, -R153.reuse ;  /* 0x000000007f787223 */ /* 0x180fe20000010899 */
[-CC-:B------:R-:W-:Y:S01]  /*8e70*/  FFMA.FTZ R122, R131, R0.reuse, -R153.reuse ;  /* 0x00000000837a7223 */ /* 0x180fe20000010899 */
[----:B------:R-:W-:Y:S01]  /*8e80*/  MUFU.EX2 R20, R20 ;  /* 0x0000001400147308 */ /* 0x000fe20000000800 */
[----:B------:R-:W-:Y:S01]  /*8e90*/  @!P1 LEA R123, R123, UR37, 0x3 ;  /* 0x000000257b7b9c11 */ /* 0x000fe2000f8e18ff */
[----:B------:R-:W-:Y:S02]  /*8ea0*/  IMAD.U32 R127, RZ, RZ, UR5 ;  /* 0x00000005ff7f7e24 */ /* 0x000fe4000f8e00ff */
[-CC-:B------:R-:W-:Y:S01]  /*8eb0*/  FFMA.FTZ R124, R135, R0.reuse, -R153.reuse ;  /* 0x00000000877c7223 */ /* 0x180fe20000010899 */
[-CC-:B------:R-:W-:Y:S01]  /*8ec0*/  FFMA.FTZ R126, R139, R0.reuse, -R153.reuse ;  /* 0x000000008b7e7223 */ /* 0x180fe20000010899 */
[----:B------:R-:W-:Y:S01]  /*8ed0*/  FFMA.FTZ R151, R151, R0, -R153 ;  /* 0x0000000097977223 */ /* 0x000fe20000010899 */
[----:B------:R-:W-:-:S02]  /*8ee0*/  @!P1 VIADD R123, R123, 0x30840 ;  /* 0x000308407b7b9836 */ /* 0x000fc40000000000 */
[-CC-:B------:R-:W-:Y:S01]  /*8ef0*/  FFMA.FTZ R154, R154, R0.reuse, -R153.reuse ;  /* 0x000000009a9a7223 */ /* 0x180fe20000010899 */
[----:B------:R-:W-:Y:S01]  /*8f00*/  MUFU.EX2 R189, R189 ;  /* 0x000000bd00bd7308 */ /* 0x000fe20000000800 */
[-CC-:B------:R-:W-:Y:S01]  /*8f10*/  FFMA.FTZ R155, R155, R0.reuse, -R153.reuse ;  /* 0x000000009b9b7223 */ /* 0x180fe20000010899 */
[-C--:B------:R-:W-:Y:S01]  /*8f20*/  FFMA.FTZ R158, R158, R0.reuse, -R153 ;  /* 0x000000009e9e7223 */ /* 0x080fe20000010899 */
[----:B------:R-:W-:Y:S01]  /*8f30*/  @!P1 PRMT R123, RZ, 0x654, R123 ;  /* 0x00000654ff7b9816 */ /* 0x000fe2000000007b */
        /* <DEDUP_REMOVED lines=17> */
[-CC-:B------:R-:W-:Y:S01]  /*9050*/  FFMA.FTZ R185, R130, R0.reuse, -R153.reuse ;  /* 0x0000000082b97223 */ /* 0x180fe20000010899 */
[-C--:B------:R-:W-:Y:S01]  /*9060*/  FFMA.FTZ R187, R134, R0.reuse, -R153 ;  /* 0x0000000086bb7223 */ /* 0x080fe20000010899 */
[----:B-1----:R-:W-:Y:S01]  /*9070*/  FADD.FTZ R132, R190, R9 ;  /* 0x00000009be847221 */ /* 0x002fe20000010000 */
[----:B------:R-:W-:Y:S01]  /*9080*/  HGMMA.64x192x16.F32.BF16 R24, R180, gdesc[UR8].tnspB, R24, gsb0 ;  /* 0x42e00008b4187df0 */ /* 0x000fe20008001818 */
[----:B------:R-:W-:Y:S01]  /*9090*/  UIADD3 UR10, UR4, 0x180, URZ ;  /* 0x00000180040a7890 */ /* 0x000fe2000fffe03f */
[----:B------:R-:W-:Y:S01]  /*90a0*/  MUFU.EX2 R184, R184 ;  /* 0x000000b800b87308 */ /* 0x000fe20000000800 */
[----:B------:R-:W-:Y:S01]  /*90b0*/  UMOV UR11, 0x40000040 ;  /* 0x40000040000b7882 */ /* 0x000fe20000000000 */
[-CC-:B------:R-:W-:Y:S01]  /*90c0*/  FFMA.FTZ R128, R143, R0.reuse, -R153.reuse ;  /* 0x000000008f807223 */ /* 0x180fe20000010899 */
[----:B------:R-:W-:Y:S01]  /*90d0*/  FFMA.FTZ R130, R147, R0, -R153 ;  /* 0x0000000093827223 */ /* 0x000fe20000010899 */
[----:B------:R-:W-:-:S04]  /*90e0*/  F2FP.BF16.F32.PACK_AB R190, R15, R190 ;  /* 0x000000be0fbe723e */ /* 0x000fc800000010ff */
        /* <DEDUP_REMOVED lines=10> */
[----:B------:R-:W-:Y:S02]  /*9190*/  FFMA.FTZ R183, R142, R0, -R153 ;  /* 0x000000008eb77223 */ /* 0x000fe40000010899 */
[----:B------:R-:W-:Y:S01]  /*91a0*/  HGMMA.64x192x16.F32.BF16 R24, R176, gdesc[UR8].tnspB, R24, gsb0 ;  /* 0x42e00008b0187df0 */ /* 0x000fe20008001818 */
[----:B------:R-:W-:Y:S01]  /*91b0*/  UIADD3 UR10, UR4, 0x200, URZ ;  /* 0x00000200040a7890 */ /* 0x000fe2000fffe03f */
[----:B------:R-:W-:Y:S01]  /*91c0*/  MUFU.EX2 R180, R180 ;  /* 0x000000b400b47308 */ /* 0x000fe20000000800 */
[----:B------:R-:W-:-:S07]  /*91d0*/  UMOV UR11, 0x40000040 ;  /* 0x40000040000b7882 */ /* 0x000fce0000000000 */
        /* <DEDUP_REMOVED lines=8> */
[-CC-:B------:R-:W-:Y:S01]  /*9260*/  FFMA.FTZ R179, R150, R0.reuse, -R153.reuse ;  /* 0x0000000096b37223 */ /* 0x180fe20000010899 */
[----:B------:R-:W-:Y:S01]  /*9270*/  FFMA.FTZ R153, R167, R0, -R153 ;  /* 0x00000000a7997223 */ /* 0x000fe20000010899 */
[----:B------:R-:W-:Y:S01]  /*9280*/  HGMMA.64x192x16.F32.BF16 R24, R172, gdesc[UR8].tnspB, R24, gsb0 ;  /* 0x42e00008ac187df0 */ /* 0x000fe20008001818 */
[----:B------:R-:W-:Y:S01]  /*9290*/  UIADD3 UR10, UR4, 0x280, URZ ;  /* 0x00000280040a7890 */ /* 0x000fe2000fffe03f */
[----:B------:R-:W-:Y:S01]  /*92a0*/  MUFU.EX2 R176, R176 ;  /* 0x000000b000b07308 */ /* 0x000fe20000000800 */
[----:B------:R-:W-:Y:S01]  /*92b0*/  UMOV UR11, 0x40000040 ;  /* 0x40000040000b7882 */ /* 0x000fe20000000000 */
[----:B------:R-:W-:-:S06]  /*92c0*/  UMOV UR4, UR36 ;  /* 0x0000002400047c82 */ /* 0x000fcc0008000000 */
        /* <DEDUP_REMOVED lines=8> */
[----:B------:R-:W-:Y:S02]  /*9350*/  FADD.FTZ R3, -R4, R11 ;  /* 0x0000000b04037221 */ /* 0x000fe40000010100 */
[----:B------:R-:W-:Y:S01]  /*9360*/  MUFU.EX2 R173, R154 ;  /* 0x0000009a00ad7308 */ /* 0x000fe20000000800 */
[----:B------:R-:W-:Y:S01]  /*9370*/  HGMMA.64x192x16.F32.BF16 R24, R168, gdesc[UR8].tnspB, R24, gsb0 ;  /* 0x42e00008a8187df0 */ /* 0x000fe20008001818 */
[----:B------:R-:W-:-:S06]  /*9380*/  FMUL.FTZ R3, R3, R0 ;  /* 0x0000000003037220 */ /* 0x000fcc0000410000 */
[----:B------:R-:W-:Y:S08]  /*9390*/  MUFU.EX2 R172, R172 ;  /* 0x000000ac00ac7308 */ /* 0x000ff00000000800 */
[----:B------:R-:W0:Y:S08]  /*93a0*/  MUFU.EX2 R3, R3 ;  /* 0x0000000300037308 */ /* 0x000e300000000800 */
[----:B------:R-:W-:Y:S08]  /*93b0*/  MUFU.EX2 R174, R174 ;  /* 0x000000ae00ae7308 */ /* 0x000ff00000000800 */
[----:B------:R-:W1:Y:S01]  /*93c0*/  MUFU.EX2 R175, R158 ;  /* 0x0000009e00af7308 */ /* 0x000e620000000800 */
[----:B0-----:R-:W-:-:S04]  /*93d0*/  FFMA.FTZ R8, R3, R8, R20 ;  /* 0x0000000803087223 */ /* 0x001fc80000010014 */
[C---:B------:R-:W-:Y:S01]  /*93e0*/  FADD.FTZ R8, R189.reuse, R8 ;  /* 0x00000008bd087221 */ /* 0x040fe20000010000 */
[----:B------:R-:W-:Y:S02]  /*93f0*/  F2FP.BF16.F32.PACK_AB R189, R189, R20 ;  /* 0x00000014bdbd723e */ /* 0x000fe400000010ff */
[----:B------:R-:W0:Y:S01]  /*9400*/  MUFU.EX2 R11, R165 ;  /* 0x000000a5000b7308 */ /* 0x000e220000000800 */
[----:B------:R-:W-:Y:S01]  /*9410*/  FADD.FTZ R9, R191, R8 ;  /* 0x00000008bf097221 */ /* 0x000fe20000010000 */
[----:B------:R-:W-:-:S03]  /*9420*/  F2FP.BF16.F32.PACK_AB R191, R120, R191 ;  /* 0x000000bf78bf723e */ /* 0x000fc600000010ff */
[----:B------:R-:W-:-:S04]  /*9430*/  FADD.FTZ R8, R120, R9 ;  /* 0x0000000978087221 */ /* 0x000fc80000010000 */
        /* <DEDUP_REMOVED lines=21> */
[----:B-1----:R-:W-:Y:S01]  /*9590*/  FADD.FTZ R8, R175, R8 ;  /* 0x00000008af087221 */ /* 0x002fe20000010000 */
[----:B------:R-:W-:-:S03]  /*95a0*/  F2FP.BF16.F32.PACK_AB R175, R159, R175 ;  /* 0x000000af9faf723e */ /* 0x000fc600000010ff */
[----:B------:R-:W-:Y:S01]  /*95b0*/  FADD.FTZ R8, R159, R8 ;  /* 0x000000089f087221 */ /* 0x000fe20000010000 */
[----:B------:R-:W-:Y:S02]  /*95c0*/  WARPGROUP.DEPBAR.LE gsb0, 0x0 ;  /* 0x00008000000079c5 */ /* 0x000fe40000010000 */
[----:B------:R1:W-:Y:S01]  /*95d0*/  @!P1 SYNCS.ARRIVE.TRANS64.RED.A1T0 RZ, [R123+URZ], RZ ;  /* 0x000000ff7bff99a7 */ /* 0x0003e2000810043f */
[----:B------:R-:W2:Y:S01]  /*95e0*/  MUFU.EX2 R169, R162 ;  /* 0x000000a200a97308 */ /* 0x000ea20000000800 */
[----:B------:R-:W-:Y:S02]  /*95f0*/  F2FP.BF16.F32.PACK_AB R168, R149, R12 ;  /* 0x0000000c95a8723e */ /* 0x000fe400000010ff */
[----:B0-----:R-:W-:Y:S01]  /*9600*/  F2FP.BF16.F32.PACK_AB R170, R11, R14 ;  /* 0x0000000e0baa723e */ /* 0x001fe200000010ff */
[----:B-1----:R-:W-:-:S04]  /*9610*/  @!P1 VIADD R123, R127, 0x30860 ;  /* 0x000308607f7b9836 */ /* 0x002fc80000000000 */
[----:B------:R-:W0:Y:S01]  /*9620*/  MUFU.EX2 R171, R166 ;  /* 0x000000a600ab7308 */ /* 0x000e220000000800 */
[----:B------:R-:W-:-:S04]  /*9630*/  @!P1 PRMT R123, RZ, 0x654, R123 ;  /* 0x00000654ff7b9816 */ /* 0x000fc8000000007b */
[----:B------:R1:W-:Y:S01]  /*9640*/  @!P1 SYNCS.ARRIVE.TRANS64.RED.A1T0 RZ, [R123+URZ], RZ ;  /* 0x000000ff7bff99a7 */ /* 0x0003e2000810043f */
[C---:B------:R-:W-:Y:S01]  /*9650*/  ISETP.GT.AND P1, PT, R10.reuse, UR58, PT ;  /* 0x0000003a0a007c0c */ /* 0x040fe2000bf24270 */
[----:B--2---:R-:W-:Y:S01]  /*9660*/  FADD.FTZ R8, R169, R8 ;  /* 0x00000008a9087221 */ /* 0x004fe20000010000 */
[C---:B------:R-:W-:Y:S01]  /*9670*/  F2FP.BF16.F32.PACK_AB R169, R163.reuse, R169 ;  /* 0x000000a9a3a9723e */ /* 0x040fe200000010ff */
[----:B------:R-:W-:Y:S02]  /*9680*/  VIADD R10, R10, 0xffffffff ;  /* 0xffffffff0a0a7836 */ /* 0x000fe40000000000 */
[----:B------:R-:W-:Y:S01]  /*9690*/  FADD.FTZ R8, R163, R8 ;  /* 0x00000008a3087221 */ /* 0x000fe20000010000 */
[----:B-1----:R-:W-:-:S03]  /*96a0*/  FADD.FTZ R123, R15, R132 ;  /* 0x000000840f7b7221 */ /* 0x002fc60000010000 */
[----:B0-----:R-:W-:Y:S01]  /*96b0*/  FADD.FTZ R8, R171, R8 ;  /* 0x00000008ab087221 */ /* 0x001fe20000010000 */
[----:B------:R-:W-:Y:S01]  /*96c0*/  F2FP.BF16.F32.PACK_AB R171, R153, R171 ;  /* 0x000000ab99ab723e */ /* 0x000fe200000010ff */
[----:B------:R-:W-:Y:S01]  /*96d0*/  FADD.FTZ R132, R184, R123 ;  /* 0x0000007bb8847221 */ /* 0x000fe20000010000 */
[----:B------:R-:W-:Y:S01]  /*96e0*/  F2FP.BF16.F32.PACK_AB R184, R21, R184 ;  /* 0x000000b815b8723e */ /* 0x000fe200000010ff */
[----:B------:R-:W-:Y:S02]  /*96f0*/  FADD.FTZ R8, R153, R8 ;  /* 0x0000000899087221 */ /* 0x000fe40000010000 */
        /* <DEDUP_REMOVED lines=22> */
[----:B------:R-:W-:-:S04]  /*9860*/  FADD.FTZ R20, R12, R9 ;  /* 0x000000090c147221 */ /* 0x000fc80000010000 */
[----:B------:R-:W-:-:S04]  /*9870*/  FADD.FTZ R9, R149, R20 ;  /* 0x0000001495097221 */ /* 0x000fc80000010000 */
[----:B------:R-:W-:-:S04]  /*9880*/  FADD.FTZ R12, R14, R9 ;  /* 0x000000090e0c7221 */ /* 0x000fc80000010000 */
[----:B------:R-:W-:Y:S01]  /*9890*/  FADD.FTZ R9, R11, R12 ;  /* 0x0000000c0b097221 */ /* 0x000fe20000010000 */
[----:B------:R-:W-:Y:S02]  /*98a0*/  IMAD.MOV.U32 R11, RZ, RZ, R4 ;  /* 0x000000ffff0b7224 */ /* 0x000fe400078e0004 */
[----:B------:R-:W-:Y:S01]  /*98b0*/  IMAD.MOV.U32 R12, RZ, RZ, R5 ;  /* 0x000000ffff0c7224 */ /* 0x000fe200078e0005 */
[----:B------:R-:W-:Y:S06]  /*98c0*/  @P1 BRA `(.L_x_1156) ;  /* 0xffffffe000941947 */ /* 0x000fec000383ffff */
.L_x_1147:
[----:B------:R-:W-:-:S13]  /*98d0*/  ISETP.GE.AND P1, PT, R10, UR61, PT ;  /* 0x0000003d0a007c0c */ /* 0x000fda000bf26270 */
[----:B------:R-:W-:Y:S05]  /*98e0*/  @!P1 BRA `(.L_x_1157) ;  /* 0x0000002c00ec9947 */ /* 0x000fea0003800000 */
[----:B------:R-:W-:Y:S01]  /*98f0*/  IMAD.MOV.U32 R11, RZ, RZ, R4 ;  /* 0x000000ffff0b7224 */ /* 0x000fe200078e0004 */
[----:B------:R-:W-:Y:S01]  /*9900*/  UMOV UR6, UR38 ;  /* 0x0000002600067c82 */ /* 0x000fe20008000000 */
[----:B------:R-:W-:Y:S01]  /*9910*/  IMAD.MOV.U32 R12, RZ, RZ, R5 ;  /* 0x000000ffff0c7224 */ /* 0x000fe200078e0005 */
[----:B------:R-:W-:Y:S01]  /*9920*/  UMOV UR4, UR36 ;  /* 0x0000002400047c82 */ /* 0x000fe20008000000 */
[----:B------:R-:W-:Y:S01]  /*9930*/  ULDC UR58, c[0x0][0x9e4] ;  /* 0x00027900003a7ab9 */ /* 0x000fe20000000800 */
[----:B------:R-:W-:-:S05]  /*9940*/  ULDC UR59, c[0x0][0x288] ;  /* 0x0000a200003b7ab9 */ /* 0x000fca0000000800 */
.L_x_1174:
        /* <DEDUP_REMOVED lines=8> */
.L_x_1158:
[----:B------:R-:W-:Y:S01]  /*99d0*/  ULEA UR5, UR36, UR37, 0x3 ;  /* 0x0000002524057291 */ /* 0x000fe2000f8e183f */
[----:B------:R-:W-:-:S05]  /*99e0*/  IMAD.U32 R0, RZ, RZ, UR38 ;  /* 0x00000026ff007e24 */ /* 0x000fca000f8e00ff */
[----:B------:R-:W-:-:S04]  /*99f0*/  SHF.L.U32 R0, R0, 0x1f, RZ ;  /* 0x0000001f00007819 */ /* 0x000fc800000006ff */
[----:B------:R0:W1:Y:S01]  /*9a00*/  SYNCS.PHASECHK.TRANS64.TRYWAIT P1, [UR5+0x30830], R0 ;  /* 0x03083000ff0075a7 */ /* 0x0000620008020145 */
[----:B------:R-:W-:Y:S05]  /*9a10*/  @!P0 BRA `(.L_x_1159) ;  /* 0x0000000000048947 */ /* 0x000fea0003800000 */
[----:B------:R-:W-:Y:S01]  /*9a20*/  BPT.TRAP 0x1 ;  /* 0x000000040000795c */ /* 0x000fe20000300000 */
.L_x_1159:
[----:B-1----:R-:W-:Y:S05]  /*9a30*/  @P1 BRA `(.L_x_1160) ;  /* 0x0000000000081947 */ /* 0x002fea0003800000 */
[----:B------:R-:W1:Y:S02]  /*9a40*/  SYNCS.PHASECHK.TRANS64.TRYWAIT P1, [UR5+0x30830], R0 ;  /* 0x03083000ff0075a7 */ /* 0x000e640008020145 */
[----:B-1----:R-:W-:Y:S05]  /*9a50*/  @!P1 BRA `(.L_x_1161) ;  /* 0x000000b800549947 */ /* 0x002fea0003800000 */
.L_x_1160:
        /* <DEDUP_REMOVED lines=163> */
.L_x_1162:
[----:B------:R-:W-:Y:S01]  /*a490*/  ULEA UR5, UR4, UR37, 0x3 ;  /* 0x0000002504057291 */ /* 0x000fe2000f8e183f */
[----:B01----:R-:W-:-:S05]  /*a4a0*/  IMAD.U32 R0, RZ, RZ, UR6 ;  /* 0x00000006ff007e24 */ /* 0x003fca000f8e00ff */
[----:B------:R-:W-:-:S04]  /*a4b0*/  SHF.L.U32 R0, R0, 0x1f, RZ ;  /* 0x0000001f00007819 */ /* 0x000fc800000006ff */
[----:B------:R0:W1:Y:S01]  /*a4c0*/  SYNCS.PHASECHK.TRANS64.TRYWAIT P1, [UR5+0x30850], R0 ;  /* 0x03085000ff0075a7 */ /* 0x0000620008020145 */
[----:B------:R-:W-:Y:S05]  /*a4d0*/  @!P0 BRA `(.L_x_1163) ;  /* 0x0000000000048947 */ /* 0x000fea0003800000 */
[----:B------:R-:W-:Y:S01]  /*a4e0*/  BPT.TRAP 0x1 ;  /* 0x000000040000795c */ /* 0x000fe20000300000 */
.L_x_1163:
[----:B-1----:R-:W-:Y:S05]  /*a4f0*/  @P1 BRA `(.L_x_1164) ;  /* 0x0000000000081947 */ /* 0x002fea0003800000 */
[----:B------:R-:W1:Y:S02]  /*a500*/  SYNCS.PHASECHK.TRANS64.TRYWAIT P1, [UR5+0x30850], R0 ;  /* 0x03085000ff0075a7 */ /* 0x000e640008020145 */
[----:B-1----:R-:W-:Y:S05]  /*a510*/  @!P1 BRA `(.L_x_1165) ;  /* 0x000000ac00bc9947 */ /* 0x002fea0003800000 */
.L_x_1164:
        /* <DEDUP_REMOVED lines=9> */
[----:B------:R-:W-:Y:S01]  /*a5b0*/  IMAD R5, R10, -0x60, RZ ;  /* 0xffffffa00a057824 */ /* 0x000fe200078e02ff */
[----:B------:R-:W-:Y:S01]  /*a5c0*/  ULDC UR15, c[0x0][0x9dc] ;  /* 0x00027700000f7ab9 */ /* 0x000fe20000000800 */
[----:B01----:R-:W-:Y:S01]  /*a5d0*/  IMAD.U32 R0, RZ, RZ, UR7 ;  /* 0x00000007ff007e24 */ /* 0x003fe2000f8e00ff */
[----:B------:R-:W-:Y:S01]  /*a5e0*/  ULOP3.LUT UR6, UR6, 0x3000000, URZ, 0xfc, !UPT ;  /* 0x0300000006067892 */ /* 0x000fe2000f8efc3f */
[----:B------:R-:W-:-:S03]  /*a5f0*/  ULDC UR14, c[0x0][0x9e0] ;  /* 0x00027800000e7ab9 */ /* 0x000fc60000000800 */
[----:B------:R-:W-:-:S07]  /*a600*/  UIMAD UR4, UR4, 0x900, UR6 ;  /* 0x00000900040478a4 */ /* 0x000fce000f8e0206 */
[----:B------:R-:W-:Y:S02]  /*a610*/  UMOV UR10, UR4 ;  /* 0x00000004000a7c82 */ /* 0x000fe40008000000 */
[----:B------:R-:W-:Y:S01]  /*a620*/  HGMMA.64x192x16.F32.BF16 R24, R188, gdesc[UR8].tnspB, R24, gsb0 ;  /* 0x42e00008bc187df0 */ /* 0x000fe20008001818 */
[----:B------:R-:W-:Y:S01]  /*a630*/  UIADD3 UR10, UR4, 0x80, URZ ;  /* 0x00000080040a7890 */ /* 0x000fe2000fffe03f */
[----:B------:R-:W-:Y:S01]  /*a640*/  UMOV UR11, 0x40000040 ;  /* 0x40000040000b7882 */ /* 0x000fe20000000000 */
[----:B--2---:R-:W-:-:S13]  /*a650*/  LOP3.LUT P3, RZ, R206, 0x7f, RZ, 0xc0, !PT ;  /* 0x0000007fceff7812 */ /* 0x004fda000786c0ff */
[----:B------:R-:W-:-:S05]  /*a660*/  @!P3 LEA R0, R0, UR37, 0x3 ;  /* 0x000000250000bc11 */ /* 0x000fca000f8e18ff */
[----:B------:R-:W-:-:S05]  /*a670*/  @!P3 VIADD R0, R0, 0x30840 ;  /* 0x000308400000b836 */ /* 0x000fca0000000000 */
[----:B------:R-:W-:Y:S01]  /*a680*/  @!P3 PRMT R0, RZ, 0x654, R0 ;  /* 0x00000654ff00b816 */ /* 0x000fe20000000000 */
        /* <DEDUP_REMOVED lines=19> */
[----:B------:R-:W-:Y:S02]  /*a7c0*/  UMOV UR11, 0x40000040 ;  /* 0x40000040000b7882 */ /* 0x000fe40000000000 */
[----:B------:R-:W-:Y:S02]  /*a7d0*/  @UP0 ULDC UR4, c[0x0][0x44c] ;  /* 0x0001130000040ab9 */ /* 0x000fe40000000800 */
[----:B------:R-:W-:Y:S01]  /*a7e0*/  @P1 IMAD.HI.U32 R2, R4, UR4, RZ ;  /* 0x0000000404021c27 */ /* 0x000fe2000f8e00ff */
[----:B------:R-:W-:Y:S01]  /*a7f0*/  @UP0 ULDC UR4, c[0x0][0x450] ;  /* 0x0001140000040ab9 */ /* 0x000fe20000000800 */
[----:B------:R-:W-:-:S03]  /*a800*/  PLOP3.LUT P1, PT, PT, PT, UP1, 0x40, 0x0 ;  /* 0x000000000000781c */ /* 0x000fc60003f2e818 */
[----:B------:R-:W-:Y:S01]  /*a810*/  @P2 SHF.R.U32.HI R4, RZ, UR4, R2 ;  /* 0x00000004ff042c19 */ /* 0x000fe20008011602 */
[----:B------:R-:W-:Y:S01]  /*a820*/  VIADD R2, R5, 0x1 ;  /* 0x0000000105027836 */ /* 0x000fe20000000000 */
[----:B------:R-:W-:-:S03]  /*a830*/  ULOP3.LUT UR4, URZ, UR15, URZ, 0x33, !UPT ;  /* 0x0000000f3f047292 */ /* 0x000fc6000f8e333f */
[----:B------:R-:W0:Y:S01]  /*a840*/  SHFL.IDX PT, R13, R4, RZ, 0x1c1f ;  /* 0x001c1fff040d7589 */ /* 0x000e2200000e0000 */
[----:B------:R-:W-:-:S05]  /*a850*/  IMAD R3, R17, -0x2, R2 ;  /* 0xfffffffe11037824 */ /* 0x000fca00078e0202 */
[----:B------:R-:W-:-:S05]  /*a860*/  IADD3 R14, R3, -UR59, R16 ;  /* 0x8000003b030e7c10 */ /* 0x000fca000fffe010 */
[C---:B------:R-:W-:Y:S02]  /*a870*/  VIADD R2, R14.reuse, UR14 ;  /* 0x0000000e0e027c36 */ /* 0x040fe40008000000 */
[----:B------:R-:W-:Y:S02]  /*a880*/  VIADD R14, R14, UR4 ;  /* 0x000000040e0e7c36 */ /* 0x000fe40008000000 */
[----:B0-----:R-:W-:Y:S01]  /*a890*/  IMAD.IADD R20, R2, 0x1, R13 ;  /* 0x0000000102147824 */ /* 0x001fe200078e020d */
[----:B------:R-:W-:Y:S02]  /*a8a0*/  WARPGROUP.DEPBAR.LE gsb0, 0x0 ;  /* 0x00008000000079c5 */ /* 0x000fe40000010000 */
[----:B------:R-:W-:-:S06]  /*a8b0*/  WARPGROUP.ARRIVE ;  /* 0x00000000000079c5 */ /* 0x000fcc0000000000 */
[----:B------:R-:W-:Y:S03]  /*a8c0*/  HGMMA.64x192x16.F32.BF16 R24, R168, gdesc[UR8].tnspB, R24, gsb0 ;  /* 0x42e00008a8187df0 */ /* 0x000fe60008001818 */
[----:B------:R-:W-:Y:S02]  /*a8d0*/  WARPGROUP.DEPBAR.LE gsb0, 0x0 ;  /* 0x00008000000079c5 */ /* 0x000fe40000010000 */
[----:B------:R0:W-:Y:S01]  /*a8e0*/  @!P3 SYNCS.ARRIVE.TRANS64.RED.A1T0 RZ, [R0+URZ], RZ ;  /* 0x000000ff00ffb9a7 */ /* 0x0001e2000810043f */
[----:B------:R-:W-:Y:S02]  /*a8f0*/  IMAD.IADD R168, R14, 0x1, R13 ;  /* 0x000000010ea87824 */ /* 0x000fe400078e020d */
[----:B0-----:R-:W-:Y:S01]  /*a900*/  VIADD R0, R3, 0xffffffff ;  /* 0xffffffff03007836 */ /* 0x001fe20000000000 */
[----:B------:R-:W-:Y:S06]  /*a910*/  @P1 BRA `(.L_x_1166) ;  /* 0x0000000000541947 */ /* 0x000fec0003800000 */
[----:B------:R-:W-:Y:S01]  /*a920*/  IADD3 R3, R16, -UR59, R13 ;  /* 0x8000003b10037c10 */ /* 0x000fe2000fffe00d */
        /* <DEDUP_REMOVED lines=11> */
.L_x_1168:
[----:B------:R-:W-:-:S05]  /*a9e0*/  IMAD.U32 R13, RZ, RZ, UR58 ;  /* 0x0000003aff0d7e24 */ /* 0x000fca000f8e00ff */
[----:B------:R-:W-:-:S13]  /*a9f0*/  ISETP.NE.AND P1, PT, R13, 0x1, PT ;  /* 0x000000010d00780c */ /* 0x000fda0003f25270 */
[----:B------:R-:W0:Y:S02]  /*aa00*/  @P1 LDC.64 R170, c[0x0][0x9e8] ;  /* 0x00027a00ffaa1b82 */ /* 0x000e240000000a00 */
[----:B0-----:R-:W-:-:S05]  /*aa10*/  @P1 IMAD.HI.U32 R170, R3, R170, RZ ;  /* 0x000000aa03aa1227 */ /* 0x001fca00078e00ff */
[----:B------:R-:W-:-:S07]  /*aa20*/  @P1 SHF.R.U32.HI R3, RZ, R171, R170 ;  /* 0x000000abff031219 */ /* 0x000fce00000116aa */
.L_x_1169:
[----:B------:R-:W-:Y:S05]  /*aa30*/  BSYNC B0 ;  /* 0x0000000000007941 */ /* 0x000fea0003800000 */
.L_x_1167:
[----:B------:R-:W-:-:S05]  /*aa40*/  IMAD R3, R3, R13, R0 ;  /* 0x0000000d03037224 */ /* 0x000fca00078e0200 */
[----:B------:R-:W-:Y:S02]  /*aa50*/  VIADDMNMX R20, R3, R13, R20, PT ;  /* 0x0000000d03147246 */ /* 0x000fe40003800114 */
[----:B------:R-:W-:-:S07]  /*aa60*/  VIMNMX R168, R168, R3, !PT ;  /* 0x00000003a8a87248 */ /* 0x000fce0007fe0100 */
.L_x_1166:
        /* <DEDUP_REMOVED lines=132> */
.L_x_1172:
[----:B------:R-:W-:-:S05]  /*b2b0*/  IMAD.U32 R20, RZ, RZ, UR58 ;  /* 0x0000003aff147e24 */ /* 0x000fca000f8e00ff */
[----:B------:R-:W-:-:S13]  /*b2c0*/  ISETP.NE.AND P6, PT, R20, 0x1, PT ;  /* 0x000000011400780c */ /* 0x000fda0003fc5270 */
[----:B------:R-:W0:Y:S02]  /*b2d0*/  @P6 LDC.64 R4, c[0x0][0x9e8] ;  /* 0x00027a00ff046b82 */ /* 0x000e240000000a00 */
[----:B0-----:R-:W-:-:S05]  /*b2e0*/  @P6 IMAD.HI.U32 R4, R183, R4, RZ ;  /* 0x00000004b7046227 */ /* 0x001fca00078e00ff */
[----:B------:R-:W-:-:S07]  /*b2f0*/  @P6 SHF.R.U32.HI R183, RZ, R5, R4 ;  /* 0x00000005ffb76219 */ /* 0x000fce0000011604 */
.L_x_1173:
[----:B------:R-:W-:Y:S05]  /*b300*/  BSYNC B0 ;  /* 0x0000000000007941 */ /* 0x000fea0003800000 */
.L_x_1171:
[----:B------:R-:W-:-:S05]  /*b310*/  IMAD R183, R183, R20, R0 ;  /* 0x00000014b7b77224 */ /* 0x000fca00078e0200 */
[----:B------:R-:W-:Y:S02]  /*b320*/  VIADDMNMX R2, R183, R20, R2, PT ;  /* 0x00000014b7027246 */ /* 0x000fe40003800102 */
[----:B------:R-:W-:-:S07]  /*b330*/  VIMNMX R14, R14, R183, !PT ;  /* 0x000000b70e0e7248 */ /* 0x000fce0007fe0100 */
.L_x_1170:
        /* <DEDUP_REMOVED lines=90> */
[----:B------:R-:W-:Y:S02]  /*b8e0*/  ISETP.LT.OR P5, PT, R2, 0x59, P5 ;  /* 0x000000590200780c */ /* 0x000fe40002fa1670 */
[----:B------:R-:W-:Y:S02]  /*b8f0*/  ISETP.GT.AND P1, PT, R14, 0x39, !P1 ;  /* 0x000000390e00780c */ /* 0x000fe40004f24270 */
[----:B------:R-:W-:Y:S02]  /*b900*/  FSEL R163, R163, -INF , !P4 ;  /* 0xff800000a3a37808 */ /* 0x000fe40006000000 */
[----:B------:R-:W-:-:S04]  /*b910*/  ISETP.LT.OR P1, PT, R2, 0x3a, P1 ;  /* 0x0000003a0200780c */ /* 0x000fc80000f21670 */
[----:B------:R-:W-:Y:S02]  /*b920*/  FSEL R151, R151, -INF , !P1 ;  /* 0xff80000097977808 */ /* 0x000fe40004800000 */
[----:B------:R-:W-:-:S04]  /*b930*/  ISETP.NE.AND P1, PT, R184, RZ, PT ;  /* 0x000000ffb800720c */ /* 0x000fc80003f25270 */
[----:B------:R-:W-:-:S04]  /*b940*/  ISETP.GT.AND P1, PT, R14, 0x40, !P1 ;  /* 0x000000400e00780c */ /* 0x000fc80004f24270 */
[----:B------:R-:W-:-:S04]  /*b950*/  ISETP.LT.OR P1, PT, R2, 0x41, P1 ;  /* 0x000000410200780c */ /* 0x000fc80000f21670 */
[----:B------:R-:W-:Y:S02]  /*b960*/  FSEL R123, R154, -INF , !P1 ;  /* 0xff8000009a7b7808 */ /* 0x000fe40004800000 */
[----:B------:R-:W-:-:S04]  /*b970*/  ISETP.NE.AND P1, PT, R152, RZ, PT ;  /* 0x000000ff9800720c */ /* 0x000fc80003f25270 */
[----:B------:R-:W-:-:S04]  /*b980*/  ISETP.GT.AND P1, PT, R14, 0x41, !P1 ;  /* 0x000000410e00780c */ /* 0x000fc80004f24270 */
[----:B------:R-:W-:-:S04]  /*b990*/  ISETP.LT.OR P1, PT, R2, 0x42, P1 ;  /* 0x000000420200780c */ /* 0x000fc80000f21670 */
[----:B------:R-:W-:Y:S02]  /*b9a0*/  FSEL R155, R155, -INF , !P1 ;  /* 0xff8000009b9b7808 */ /* 0x000fe40004800000 */
[----:B------:R-:W-:-:S04]  /*b9b0*/  ISETP.GT.AND P1, PT, R14, 0x48, !P2 ;  /* 0x000000480e00780c */ /* 0x000fc80005724270 */
[----:B------:R-:W-:-:S04]  /*b9c0*/  ISETP.LT.OR P1, PT, R2, 0x49, P1 ;  /* 0x000000490200780c */ /* 0x000fc80000f21670 */
[----:B------:R-:W-:Y:S02]  /*b9d0*/  FSEL R143, R158, -INF , !P1 ;  /* 0xff8000009e8f7808 */ /* 0x000fe40004800000 */
[----:B------:R-:W-:Y:S02]  /*b9e0*/  ISETP.GT.AND P1, PT, R14, 0x49, !P6 ;  /* 0x000000490e00780c */ /* 0x000fe40007724270 */
[----:B------:R-:W-:Y:S02]  /*b9f0*/  ISETP.NE.AND P6, PT, R124, RZ, PT ;  /* 0x000000ff7c00720c */ /* 0x000fe40003fc5270 */
[----:B------:R-:W-:Y:S02]  /*ba00*/  ISETP.LT.OR P1, PT, R2, 0x4a, P1 ;  /* 0x0000004a0200780c */ /* 0x000fe40000f21670 */
[----:B-1----:R-:W-:Y:S02]  /*ba10*/  FMNMX.FTZ R124, R4, R5, !PT ;  /* 0x00000005047c7209 */ /* 0x002fe40007810000 */
[----:B------:R-:W-:-:S02]  /*ba20*/  FSEL R159, R159, -INF , !P1 ;  /* 0xff8000009f9f7808 */ /* 0x000fc40004800000 */
[----:B------:R-:W-:Y:S01]  /*ba30*/  ISETP.GT.AND P1, PT, R14, RZ, !P6 ;  /* 0x000000ff0e00720c */ /* 0x000fe20007724270 */
[----:B------:R-:W1:Y:S01]  /*ba40*/  SHFL.BFLY PT, R5, R124, 0x1, 0x1f ;  /* 0x0c201f007c057f89 */ /* 0x000e6200000e0000 */
[----:B------:R-:W-:Y:S02]  /*ba50*/  ISETP.NE.AND P6, PT, R120, RZ, PT ;  /* 0x000000ff7800720c */ /* 0x000fe40003fc5270 */
[----:B------:R-:W-:Y:S02]  /*ba60*/  ISETP.LT.OR P1, PT, R2, 0x1, P1 ;  /* 0x000000010200780c */ /* 0x000fe40000f21670 */
[----:B------:R-:W-:Y:S02]  /*ba70*/  ISETP.GT.AND P2, PT, R14, 0x59, !P6 ;  /* 0x000000590e00780c */ /* 0x000fe40007744270 */
[----:B------:R-:W-:Y:S02]  /*ba80*/  FSEL R122, R122, -INF , !P1 ;  /* 0xff8000007a7a7808 */ /* 0x000fe40004800000 */
[----:B------:R-:W-:-:S02]  /*ba90*/  ISETP.LT.OR P2, PT, R2, 0x5a, P2 ;  /* 0x0000005a0200780c */ /* 0x000fc40001741670 */
[----:B------:R-:W-:Y:S02]  /*baa0*/  FMNMX.FTZ R4, R122, R11, !PT ;  /* 0x0000000b7a047209 */ /* 0x000fe40007810000 */
[----:B------:R-:W-:Y:S02]  /*bab0*/  FSEL R167, R167, -INF , !P2 ;  /* 0xff800000a7a77808 */ /* 0x000fe40005000000 */
[----:B------:R-:W-:Y:S02]  /*bac0*/  FMNMX.FTZ R4, R213, R4, !PT ;  /* 0x00000004d5047209 */ /* 0x000fe40007810000 */
[----:B------:R-:W-:Y:S02]  /*bad0*/  LOP3.LUT P6, RZ, R206, 0x7f, RZ, 0xc0, !PT ;  /* 0x0000007fceff7812 */ /* 0x000fe400078cc0ff */
[----:B------:R-:W-:-:S04]  /*bae0*/  FMNMX.FTZ R4, R183, R4, !PT ;  /* 0x00000004b7047209 */ /* 0x000fc80007810000 */
[----:B------:R-:W-:Y:S02]  /*baf0*/  FMNMX.FTZ R4, R211, R4, !PT ;  /* 0x00000004d3047209 */ /* 0x000fe40007810000 */
[----:B-1----:R-:W-:Y:S02]  /*bb00*/  FMNMX.FTZ R5, R124, R5, !PT ;  /* 0x000000057c057209 */ /* 0x002fe40007810000 */
[----:B------:R-:W-:Y:S02]  /*bb10*/  FMNMX.FTZ R4, R187, R4, !PT ;  /* 0x00000004bb047209 */ /* 0x000fe40007810000 */
[C---:B------:R-:W-:Y:S01]  /*bb20*/  FSETP.NEU.FTZ.AND P1, PT, R5.reuse, -INF , PT ;  /* 0xff8000000500780b */ /* 0x040fe20003f3d000 */
[----:B0-----:R-:W-:Y:S01]  /*bb30*/  FMUL.FTZ R20, R5, R0 ;  /* 0x0000000005147220 */ /* 0x001fe20000410000 */
[----:B------:R-:W-:-:S04]  /*bb40*/  FMNMX.FTZ R4, R209, R4, !PT ;  /* 0x00000004d1047209 */ /* 0x000fc80007810000 */
[----:B------:R-:W-:Y:S02]  /*bb50*/  FMNMX.FTZ R4, R185, R4, !PT ;  /* 0x00000004b9047209 */ /* 0x000fe40007810000 */
[----:B------:R-:W-:Y:S02]  /*bb60*/  FSEL R20, R20, RZ, P1 ;  /* 0x000000ff14147208 */ /* 0x000fe40000800000 */
[----:B------:R-:W-:-:S03]  /*bb70*/  FMNMX.FTZ R4, R207, R4, !PT ;  /* 0x00000004cf047209 */ /* 0x000fc60007810000 */
        /* <DEDUP_REMOVED lines=11> */
[-CC-:B------:R-:W-:Y:S01]  /*bc30*/  FFMA.FTZ R141, R145, R0.reuse, -R20.reuse ;  /* 0x00000000918d7223 */ /* 0x180fe20000010814 */
[----:B------:R-:W-:Y:S01]  /*bc40*/  FSEL R145, R5, RZ, P1 ;  /* 0x000000ff05917208 */ /* 0x000fe20000800000 */
[--C-:B------:R-:W-:Y:S01]  /*bc50*/  FFMA.FTZ R215, R215, R0, -R20.reuse ;  /* 0x00000000d7d77223 */ /* 0x100fe20000010814 */
[----:B------:R-:W-:Y:S01]  /*bc60*/  FMNMX.FTZ R4, R189, R4, !PT ;  /* 0x00000004bd047209 */ /* 0x000fe20007810000 */
[----:B------:R-:W-:Y:S01]  /*bc70*/  FFMA.FTZ R190, R171, R0, -R20 ;  /* 0x00000000abbe7223 */ /* 0x000fe20000010814 */
[----:B------:R-:W-:Y:S01]  /*bc80*/  MUFU.EX2 R188, R188 ;  /* 0x000000bc00bc7308 */ /* 0x000fe20000000800 */
[----:B------:R-:W-:Y:S01]  /*bc90*/  FADD.FTZ R145, -R145, R12 ;  /* 0x0000000c91917221 */ /* 0x000fe20000010100 */
[----:B------:R-:W-:Y:S01]  /*bca0*/  FMNMX.FTZ R4, R131, R4, !PT ;  /* 0x0000000483047209 */ /* 0x000fe20007810000 */
[-CC-:B------:R-:W-:Y:S01]  /*bcb0*/  FFMA.FTZ R171, R177, R0.reuse, -R20.reuse ;  /* 0x00000000b1ab7223 */ /* 0x180fe20000010814 */
[-CC-:B------:R-:W-:Y:S01]  /*bcc0*/  FFMA.FTZ R186, R179, R0.reuse, -R20.reuse ;  /* 0x00000000b3ba7223 */ /* 0x180fe20000010814 */
[----:B------:R-:W-:Y:S01]  /*bcd0*/  FMUL.FTZ R2, R145, R0 ;  /* 0x0000000091027220 */ /* 0x000fe20000410000 */
[----:B------:R-:W-:Y:S01]  /*bce0*/  FMNMX.FTZ R4, R147, R4, !PT ;  /* 0x0000000493047209 */ /* 0x000fe20007810000 */
[-CC-:B------:R-:W-:Y:S01]  /*bcf0*/  FFMA.FTZ R178, R13, R0.reuse, -R20.reuse ;  /* 0x000000000db27223 */ /* 0x180fe20000010814 */
[----:B------:R-:W-:Y:S01]  /*bd00*/  MUFU.EX2 R215, R215 ;  /* 0x000000d700d77308 */ /* 0x000fe20000000800 */
[--C-:B------:R-:W-:Y:S01]  /*bd10*/  FFMA.FTZ R133, R133, R0, -R20.reuse ;  /* 0x0000000085857223 */ /* 0x100fe20000010814 */
[----:B------:R-:W-:Y:S01]  /*bd20*/  FMNMX.FTZ R4, R127, R4, !PT ;  /* 0x000000047f047209 */ /* 0x000fe20007810000 */
[-CC-:B------:R-:W-:Y:S01]  /*bd30*/  FFMA.FTZ R13, R149, R0.reuse, -R20.reuse ;  /* 0x00000000950d7223 */ /* 0x180fe20000010814 */
[-CC-:B------:R-:W-:Y:S01]  /*bd40*/  FFMA.FTZ R172, R15, R0.reuse, -R20.reuse ;  /* 0x000000000fac7223 */ /* 0x180fe20000010814 */
[--C-:B------:R-:W-:Y:S01]  /*bd50*/  FFMA.FTZ R174, R21, R0, -R20.reuse ;  /* 0x0000000015ae7223 */ /* 0x100fe20000010814 */
[----:B------:R-:W-:Y:S01]  /*bd60*/  FMNMX.FTZ R4, R151, R4, !PT ;  /* 0x0000000497047209 */ /* 0x000fe20007810000 */
[-CC-:B------:R-:W-:Y:S01]  /*bd70*/  FFMA.FTZ R168, R121, R0.reuse, -R20.reuse ;  /* 0x0000000079a87223 */ /* 0x180fe20000010814 */
[----:B------:R-:W0:Y:S01]  /*bd80*/  MUFU.EX2 R2, R2 ;  /* 0x0000000200027308 */ /* 0x000e220000000800 */
[--C-:B------:R-:W-:Y:S01]  /*bd90*/  FFMA.FTZ R170, R125, R0, -R20.reuse ;  /* 0x000000007daa7223 */ /* 0x100fe20000010814 */
[----:B------:R-:W-:Y:S01]  /*bda0*/  FMNMX.FTZ R4, R123, R4, !PT ;  /* 0x000000047b047209 */ /* 0x000fe20007810000 */
[-CC-:B------:R-:W-:Y:S01]  /*bdb0*/  FFMA.FTZ R180, R181, R0.reuse, -R20.reuse ;  /* 0x00000000b5b47223 */ /* 0x180fe20000010814 */
[-CC-:B------:R-:W-:Y:S01]  /*bdc0*/  FFMA.FTZ R137, R137, R0.reuse, -R20.reuse ;  /* 0x0000000089897223 */ /* 0x180fe20000010814 */
[--C-:B------:R-:W-:Y:S01]  /*bdd0*/  FFMA.FTZ R15, R153, R0, -R20.reuse ;  /* 0x00000000990f7223 */ /* 0x100fe20000010814 */
[----:B------:R-:W-:Y:S01]  /*bde0*/  FMNMX.FTZ R4, R155, R4, !PT ;  /* 0x000000049b047209 */ /* 0x000fe20007810000 */
[-CC-:B------:R-:W-:Y:S01]  /*bdf0*/  FFMA.FTZ R21, R157, R0.reuse, -R20.reuse ;  /* 0x000000009d157223 */ /* 0x180fe20000010814 */
[----:B------:R-:W1:Y:S01]  /*be00*/  MUFU.EX2 R190, R190 ;  /* 0x000000be00be7308 */ /* 0x000e620000000800 */
[--C-:B------:R-:W-:Y:S01]  /*be10*/  FFMA.FTZ R121, R161, R0, -R20.reuse ;  /* 0x00000000a1797223 */ /* 0x100fe20000010814 */
[----:B------:R-:W-:Y:S01]  /*be20*/  FMNMX.FTZ R4, R143, R4, !PT ;  /* 0x000000048f047209 */ /* 0x000fe20007810000 */
[----:B------:R-:W-:-:S03]  /*be30*/  FFMA.FTZ R125, R165, R0, -R20 ;  /* 0x00000000a57d7223 */ /* 0x000fc60000010814 */
[----:B------:R-:W-:Y:S02]  /*be40*/  FMNMX.FTZ R4, R159, R4, !PT ;  /* 0x000000049f047209 */ /* 0x000fe40007810000 */
[----:B------:R-:W2:Y:S01]  /*be50*/  MUFU.EX2 R169, R169 ;  /* 0x000000a900a97308 */ /* 0x000ea20000000800 */
[----:B0-----:R-:W-:Y:S01]  /*be60*/  FFMA.FTZ R9, R2, R9, R215 ;  /* 0x0000000902097223 */ /* 0x001fe200000100d7 */
[----:B------:R-:W-:-:S03]  /*be70*/  FMNMX.FTZ R4, R173, R4, !PT ;  /* 0x00000004ad047209 */ /* 0x000fc60007810000 */
[----:B------:R-:W-:Y:S01]  /*be80*/  FADD.FTZ R9, R188, R9 ;  /* 0x00000009bc097221 */ /* 0x000fe20000010000 */
[----:B------:R-:W-:Y:S02]  /*be90*/  FMNMX.FTZ R4, R163, R4, !PT ;  /* 0x00000004a3047209 */ /* 0x000fe40007810000 */
[----:B------:R-:W0:Y:S01]  /*bea0*/  MUFU.EX2 R184, R184 ;  /* 0x000000b800b87308 */ /* 0x000e220000000800 */
[----:B-1----:R-:W-:Y:S01]  /*beb0*/  FADD.FTZ R130, R190, R9 ;  /* 0x00000009be827221 */ /* 0x002fe20000010000 */
[----:B------:R-:W-:Y:S02]  /*bec0*/  FMNMX.FTZ R4, R175, R4, !PT ;  /* 0x00000004af047209 */ /* 0x000fe40007810000 */
[----:B------:R-:W-:Y:S02]  /*bed0*/  F2FP.BF16.F32.PACK_AB R188, R188, R215 ;  /* 0x000000d7bcbc723e */ /* 0x000fe400000010ff */
[----:B------:R-:W-:Y:S02]  /*bee0*/  FMNMX.FTZ R4, R167, R4, !PT ;  /* 0x00000004a7047209 */ /* 0x000fe40007810000 */
[----:B------:R-:W1:Y:S01]  /*bef0*/  MUFU.EX2 R171, R171 ;  /* 0x000000ab00ab7308 */ /* 0x000e620000000800 */
[C---:B--2---:R-:W-:Y:S01]  /*bf00*/  FADD.FTZ R9, R169.reuse, R130 ;  /* 0x00000082a9097221 */ /* 0x044fe20000010000 */
[----:B------:R-:W-:Y:S01]  /*bf10*/  F2FP.BF16.F32.PACK_AB R190, R169, R190 ;  /* 0x000000bea9be723e */ /* 0x000fe200000010ff */
[----:B------:R-:W2:Y:S05]  /*bf20*/  SHFL.BFLY PT, R3, R4, 0x2, 0x1f ;  /* 0x0c401f0004037f89 */ /* 0x000eaa00000e0000 */
[----:B------:R-:W3:Y:S01]  /*bf30*/  MUFU.EX2 R186, R186 ;  /* 0x000000ba00ba7308 */ /* 0x000ee20000000800 */
[----:B0-----:R-:W-:-:S07]  /*bf40*/  FADD.FTZ R130, R184, R9 ;  /* 0x00000009b8827221 */ /* 0x001fce0000010000 */
[----:B------:R-:W0:Y:S01]  /*bf50*/  MUFU.EX2 R133, R133 ;  /* 0x0000008500857308 */ /* 0x000e220000000800 */
[----:B-1----:R-:W-:-:S07]  /*bf60*/  F2FP.BF16.F32.PACK_AB R184, R171, R184 ;  /* 0x000000b8abb8723e */ /* 0x002fce00000010ff */
[----:B------:R-:W1:Y:S01]  /*bf70*/  MUFU.EX2 R180, R180 ;  /* 0x000000b400b47308 */ /* 0x000e620000000800 */
[----:B--2---:R-:W-:-:S05]  /*bf80*/  FMNMX.FTZ R3, R4, R3, !PT ;  /* 0x0000000304037209 */ /* 0x004fca0007810000 */
[----:B------:R-:W2:Y:S02]  /*bf90*/  SHFL.BFLY PT, R4, R3, 0x1, 0x1f ;  /* 0x0c201f0003047f89 */ /* 0x000ea400000e0000 */
[----:B------:R-:W-:Y:S08]  /*bfa0*/  MUFU.EX2 R137, R137 ;  /* 0x0000008900897308 */ /* 0x000ff00000000800 */
[----:B------:R-:W-:Y:S08]  /*bfb0*/  MUFU.EX2 R182, R182 ;  /* 0x000000b600b67308 */ /* 0x000ff00000000800 */
[----:B------:R-:W-:Y:S01]  /*bfc0*/  MUFU.EX2 R129, R129 ;  /* 0x0000008100817308 */ /* 0x000fe20000000800 */
[----:B--2---:R-:W-:-:S07]  /*bfd0*/  FMNMX.FTZ R4, R3, R4, !PT ;  /* 0x0000000403047209 */ /* 0x004fce0007810000 */
[----:B------:R-:W-:Y:S01]  /*bfe0*/  MUFU.EX2 R176, R176 ;  /* 0x000000b000b07308 */ /* 0x000fe20000000800 */
[C---:B------:R-:W-:Y:S01]  /*bff0*/  FSETP.NEU.FTZ.AND P1, PT, R4.reuse, -INF , PT ;  /* 0xff8000000400780b */ /* 0x040fe20003f3d000 */
[----:B------:R-:W-:-:S03]  /*c000*/  FMUL.FTZ R120, R4, R0 ;  /* 0x0000000004787220 */ /* 0x000fc60000410000 */
[----:B------:R-:W-:-:S03]  /*c010*/  FSEL R126, R4, RZ, P1 ;  /* 0x000000ff047e7208 */ /* 0x000fc60000800000 */
[----:B------:R-:W-:Y:S01]  /*c020*/  MUFU.EX2 R141, R141 ;  /* 0x0000008d008d7308 */ /* 0x000fe20000000800 */
[----:B------:R-:W-:Y:S02]  /*c030*/  FSEL R120, R120, RZ, P1 ;  /* 0x000000ff78787208 */ /* 0x000fe40000800000 */
[----:B------:R-:W-:Y:S01]  /*c040*/  ISETP.GT.AND P1, PT, R10, UR61, PT ;  /* 0x0000003d0a007c0c */ /* 0x000fe2000bf24270 */
[----:B------:R-:W-:Y:S01]  /*c050*/  FADD.FTZ R3, -R126, R11 ;  /* 0x0000000b7e037221 */ /* 0x000fe20000010100 */
[----:B------:R-:W-:Y:S01]  /*c060*/  FADD.FTZ R11, R171, R130 ;  /* 0x00000082ab0b7221 */ /* 0x000fe20000010000 */
[-CC-:B------:R-:W-:Y:S01]  /*c070*/  FFMA.FTZ R12, R122, R0.reuse, -R120.reuse ;  /* 0x000000007a0c7223 */ /* 0x180fe20000010878 */
[-CC-:B------:R-:W-:Y:S01]  /*c080*/  FFMA.FTZ R145, R213, R0.reuse, -R120.reuse ;  /* 0x00000000d5917223 */ /* 0x180fe20000010878 */
[-C--:B------:R-:W-:Y:S01]  /*c090*/  FMUL.FTZ R3, R3, R0.reuse ;  /* 0x0000000003037220 */ /* 0x080fe20000410000 */
[-CC-:B------:R-:W-:Y:S01]  /*c0a0*/  FFMA.FTZ R14, R183, R0.reuse, -R120.reuse ;  /* 0x00000000b70e7223 */ /* 0x180fe20000010878 */
[-CC-:B------:R-:W-:Y:S01]  /*c0b0*/  FFMA.FTZ R149, R211, R0.reuse, -R120.reuse ;  /* 0x00000000d3957223 */ /* 0x180fe20000010878 */
[-CC-:B------:R-:W-:Y:S01]  /*c0c0*/  FFMA.FTZ R20, R187, R0.reuse, -R120.reuse ;  /* 0x00000000bb147223 */ /* 0x180fe20000010878 */
[----:B------:R-:W-:Y:S01]  /*c0d0*/  MUFU.EX2 R12, R12 ;  /* 0x0000000c000c7308 */ /* 0x000fe20000000800 */
[-CC-:B------:R-:W-:Y:S01]  /*c0e0*/  FFMA.FTZ R153, R209, R0.reuse, -R120.reuse ;  /* 0x00000000d1997223 */ /* 0x180fe20000010878 */
[-CC-:B------:R-:W-:Y:S01]  /*c0f0*/  FFMA.FTZ R187, R185, R0.reuse, -R120.reuse ;  /* 0x00000000b9bb7223 */ /* 0x180fe20000010878 */
[-CC-:B------:R-:W-:Y:S01]  /*c100*/  FFMA.FTZ R122, R207, R0.reuse, -R120.reuse ;  /* 0x00000000cf7a7223 */ /* 0x180fe20000010878 */
[----:B---3--:R-:W-:Y:S01]  /*c110*/  FADD.FTZ R132, R186, R11 ;  /* 0x0000000bba847221 */ /* 0x008fe20000010000 */
[-CC-:B------:R-:W-:Y:S01]  /*c120*/  FFMA.FTZ R181, R135, R0.reuse, -R120.reuse ;  /* 0x0000000087b57223 */ /* 0x180fe20000010878 */
[-CC-:B------:R-:W-:Y:S01]  /*c130*/  FFMA.FTZ R124, R191, R0.reuse, -R120.reuse ;  /* 0x00000000bf7c7223 */ /* 0x180fe20000010878 */
[-C--:B------:R-:W-:Y:S01]  /*c140*/  FFMA.FTZ R183, R139, R0.reuse, -R120 ;  /* 0x000000008bb77223 */ /* 0x080fe20000010878 */
[----:B------:R-:W2:Y:S01]  /*c150*/  MUFU.EX2 R3, R3 ;  /* 0x0000000300037308 */ /* 0x000ea20000000800 */
[----:B0-----:R-:W-:Y:S01]  /*c160*/  FADD.FTZ R11, R133, R132 ;  /* 0x00000084850b7221 */ /* 0x001fe20000010000 */
[-CC-:B------:R-:W-:Y:S01]  /*c170*/  FFMA.FTZ R189, R189, R0.reuse, -R120.reuse ;  /* 0x00000000bdbd7223 */ /* 0x180fe20000010878 */
[-CC-:B------:R-:W-:Y:S01]  /*c180*/  FFMA.FTZ R177, R131, R0.reuse, -R120.reuse ;  /* 0x0000000083b17223 */ /* 0x180fe20000010878 */
[-CC-:B------:R-:W-:Y:S01]  /*c190*/  FFMA.FTZ R128, R147, R0.reuse, -R120.reuse ;  /* 0x0000000093807223 */ /* 0x180fe20000010878 */
[----:B-1----:R-:W-:Y:S01]  /*c1a0*/  FADD.FTZ R132, R180, R11 ;  /* 0x0000000bb4847221 */ /* 0x002fe20000010000 */
[-CC-:B------:R-:W-:Y:S01]  /*c1b0*/  FFMA.FTZ R179, R127, R0.reuse, -R120.reuse ;  /* 0x000000007fb37223 */ /* 0x180fe20000010878 */
[----:B------:R-:W-:Y:S01]  /*c1c0*/  IMAD.U32 R127, RZ, RZ, UR5 ;  /* 0x00000005ff7f7e24 */ /* 0x000fe2000f8e00ff */
[----:B------:R-:W0:Y:S01]  /*c1d0*/  MUFU.EX2 R145, R145 ;  /* 0x0000009100917308 */ /* 0x000e220000000800 */
[-CC-:B------:R-:W-:Y:S01]  /*c1e0*/  FFMA.FTZ R11, R123, R0.reuse, -R120.reuse ;  /* 0x000000007b0b7223 */ /* 0x180fe20000010878 */
[----:B------:R-:W-:Y:S01]  /*c1f0*/  FFMA.FTZ R155, R155, R0, -R120 ;  /* 0x000000009b9b7223 */ /* 0x000fe20000010878 */
[----:B------:R-:W-:-:S02]  /*c200*/  @!P6 VIADD R123, R127, 0x30860 ;  /* 0x000308607f7be836 */ /* 0x000fc40000000000 */
[-CC-:B------:R-:W-:Y:S01]  /*c210*/  FFMA.FTZ R143, R143, R0.reuse, -R120.reuse ;  /* 0x000000008f8f7223 */ /* 0x180fe20000010878 */
[-CC-:B------:R-:W-:Y:S01]  /*c220*/  FFMA.FTZ R159, R159, R0.reuse, -R120.reuse ;  /* 0x000000009f9f7223 */ /* 0x180fe20000010878 */
[-CC-:B------:R-:W-:Y:S01]  /*c230*/  FFMA.FTZ R173, R173, R0.reuse, -R120.reuse ;  /* 0x00000000adad7223 */ /* 0x180fe20000010878 */
[----:B------:R-:W-:Y:S01]  /*c240*/  FFMA.FTZ R163, R163, R0, -R120 ;  /* 0x00000000a3a37223 */ /* 0x000fe20000010878 */
[----:B------:R-:W1:Y:S01]  /*c250*/  MUFU.EX2 R14, R14 ;  /* 0x0000000e000e7308 */ /* 0x000e620000000800 */
[----:B--2---:R-:W-:Y:S01]  /*c260*/  FFMA.FTZ R8, R3, R8, R12 ;  /* 0x0000000803087223 */ /* 0x004fe2000001000c */
[----:B------:R-:W-:Y:S01]  /*c270*/  @!P6 PRMT R127, RZ, 0x654, R123 ;  /* 0x00000654ff7fe816 */ /* 0x000fe2000000007b */
[----:B------:R-:W-:Y:S01]  /*c280*/  FFMA.FTZ R175, R175, R0, -R120 ;  /* 0x00000000afaf7223 */ /* 0x000fe20000010878 */
[----:B------:R-:W-:Y:S01]  /*c290*/  F2FP.BF16.F32.PACK_AB R186, R133, R186 ;  /* 0x000000ba85ba723e */ /* 0x000fe200000010ff */
[----:B------:R-:W-:Y:S01]  /*c2a0*/  VIADD R10, R10, 0xffffffff ;  /* 0xffffffff0a0a7836 */ /* 0x000fe20000000000 */
[----:B------:R2:W-:Y:S01]  /*c2b0*/  @!P6 SYNCS.ARRIVE.TRANS64.RED.A1T0 RZ, [R127+URZ], RZ ;  /* 0x000000ff7fffe9a7 */ /* 0x0005e2000810043f */
[----:B------:R-:W-:Y:S01]  /*c2c0*/  F2FP.BF16.F32.PACK_AB R180, R137, R180 ;  /* 0x000000b489b4723e */ /* 0x000fe200000010ff */
[----:B------:R-:W3:Y:S01]  /*c2d0*/  MUFU.EX2 R149, R149 ;  /* 0x0000009500957308 */ /* 0x000ee20000000800 */
[----:B0-----:R-:W-:Y:S01]  /*c2e0*/  FADD.FTZ R9, R145, R8 ;  /* 0x0000000891097221 */ /* 0x001fe20000010000 */
[-CC-:B------:R-:W-:Y:S01]  /*c2f0*/  FFMA.FTZ R8, R151, R0.reuse, -R120.reuse ;  /* 0x0000000097087223 */ /* 0x180fe20000010878 */
[----:B------:R-:W-:-:S05]  /*c300*/  FFMA.FTZ R120, R167, R0, -R120 ;  /* 0x00000000a7787223 */ /* 0x000fca0000010878 */
[----:B------:R-:W0:Y:S01]  /*c310*/  MUFU.EX2 R20, R20 ;  /* 0x0000001400147308 */ /* 0x000e220000000800 */
[----:B-1----:R-:W-:-:S07]  /*c320*/  FADD.FTZ R130, R14, R9 ;  /* 0x000000090e827221 */ /* 0x002fce0000010000 */
[----:B------:R-:W1:Y:S01]  /*c330*/  MUFU.EX2 R153, R153 ;  /* 0x0000009900997308 */ /* 0x000e620000000800 */
[C---:B---3--:R-:W-:Y:S01]  /*c340*/  FADD.FTZ R9, R149.reuse, R130 ;  /* 0x0000008295097221 */ /* 0x048fe20000010000 */
[----:B------:R-:W-:-:S06]  /*c350*/  F2FP.BF16.F32.PACK_AB R191, R149, R14 ;  /* 0x0000000e95bf723e */ /* 0x000fcc00000010ff */
[----:B------:R-:W3:Y:S01]  /*c360*/  MUFU.EX2 R187, R187 ;  /* 0x000000bb00bb7308 */ /* 0x000ee20000000800 */
[----:B0-----:R-:W-:Y:S01]  /*c370*/  FADD.FTZ R130, R20, R9 ;  /* 0x0000000914827221 */ /* 0x001fe20000010000 */
[----:B------:R-:W-:-:S04]  /*c380*/  FADD.FTZ R9, R137, R132 ;  /* 0x0000008489097221 */ /* 0x000fc80000010000 */
[----:B------:R-:W-:Y:S01]  /*c390*/  FADD.FTZ R132, R182, R9 ;  /* 0x00000009b6847221 */ /* 0x000fe20000010000 */
        /* <DEDUP_REMOVED lines=8> */
[----:B---3--:R-:W-:Y:S01]  /*c420*/  FADD.FTZ R9, R187, R130 ;  /* 0x00000082bb097221 */ /* 0x008fe20000010000 */
[----:B------:R-:W-:-:S06]  /*c430*/  FADD.FTZ R123, R141, R132 ;  /* 0x000000848d7b7221 */ /* 0x000fcc0000010000 */
[----:B------:R-:W3:Y:S01]  /*c440*/  MUFU.EX2 R124, R124 ;  /* 0x0000007c007c7308 */ /* 0x000ee20000000800 */
[C---:B0-----:R-:W-:Y:S01]  /*c450*/  FADD.FTZ R130, R122.reuse, R9 ;  /* 0x000000097a827221 */ /* 0x041fe20000010000 */
[----:B------:R-:W-:-:S06]  /*c460*/  F2FP.BF16.F32.PACK_AB R187, R122, R187 ;  /* 0x000000bb7abb723e */ /* 0x000fcc00000010ff */
[----:B------:R-:W0:Y:S01]  /*c470*/  MUFU.EX2 R183, R183 ;  /* 0x000000b700b77308 */ /* 0x000e220000000800 */
[----:B-1----:R-:W-:-:S07]  /*c480*/  FADD.FTZ R9, R181, R130 ;  /* 0x00000082b5097221 */ /* 0x002fce0000010000 */
[----:B------:R1:W4:Y:S01]  /*c490*/  MUFU.EX2 R126, R189 ;  /* 0x000000bd007e7308 */ /* 0x0003220000000800 */
[C---:B---3--:R-:W-:Y:S01]  /*c4a0*/  FADD.FTZ R130, R124.reuse, R9 ;  /* 0x000000097c827221 */ /* 0x048fe20000010000 */
[----:B------:R-:W-:-:S06]  /*c4b0*/  F2FP.BF16.F32.PACK_AB R181, R124, R181 ;  /* 0x000000b57cb5723e */ /* 0x000fcc00000010ff */
[----:B------:R-:W3:Y:S01]  /*c4c0*/  MUFU.EX2 R177, R177 ;  /* 0x000000b100b17308 */ /* 0x000ee20000000800 */
[----:B0-----:R-:W-:Y:S01]  /*c4d0*/  FADD.FTZ R9, R183, R130 ;  /* 0x00000082b7097221 */ /* 0x001fe20000010000 */
[----:B-1----:R-:W-:Y:S01]  /*c4e0*/  F2FP.BF16.F32.PACK_AB R189, R145, R12 ;  /* 0x0000000c91bd723e */ /* 0x002fe200000010ff */
[----:B------:R-:W-:-:S05]  /*c4f0*/  IMAD.MOV.U32 R12, RZ, RZ, R5 ;  /* 0x000000ffff0c7224 */ /* 0x000fca00078e0005 */
[----:B------:R-:W0:Y:S01]  /*c500*/  MUFU.EX2 R128, R128 ;  /* 0x0000008000807308 */ /* 0x000e220000000800 */
[C---:B----4-:R-:W-:Y:S01]  /*c510*/  FADD.FTZ R130, R126.reuse, R9 ;  /* 0x000000097e827221 */ /* 0x050fe20000010000 */
[----:B------:R-:W-:-:S06]  /*c520*/  F2FP.BF16.F32.PACK_AB R183, R126, R183 ;  /* 0x000000b77eb7723e */ /* 0x000fcc00000010ff */
[----:B------:R-:W1:Y:S01]  /*c530*/  MUFU.EX2 R178, R178 ;  /* 0x000000b200b27308 */ /* 0x000e620000000800 */
[----:B---3--:R-:W-:-:S07]  /*c540*/  FADD.FTZ R9, R177, R130 ;  /* 0x00000082b1097221 */ /* 0x008fce0000010000 */
[----:B------:R-:W3:Y:S01]  /*c550*/  MUFU.EX2 R179, R179 ;  /* 0x000000b300b37308 */ /* 0x000ee20000000800 */
[C---:B0-----:R-:W-:Y:S01]  /*c560*/  FADD.FTZ R130, R128.reuse, R9 ;  /* 0x0000000980827221 */ /* 0x041fe20000010000 */
[----:B------:R-:W-:-:S06]  /*c570*/  F2FP.BF16.F32.PACK_AB R177, R128, R177 ;  /* 0x000000b180b1723e */ /* 0x000fcc00000010ff */
[----:B------:R-:W0:Y:S01]  /*c580*/  MUFU.EX2 R13, R13 ;  /* 0x0000000d000d7308 */ /* 0x000e220000000800 */
[----:B-1----:R-:W-:-:S07]  /*c590*/  FADD.FTZ R132, R178, R123 ;  /* 0x0000007bb2847221 */ /* 0x002fce0000010000 */
[----:B------:R-:W1:Y:S01]  /*c5a0*/  MUFU.EX2 R8, R8 ;  /* 0x0000000800087308 */ /* 0x000e620000000800 */
[----:B---3--:R-:W-:-:S07]  /*c5b0*/  FADD.FTZ R9, R179, R130 ;  /* 0x00000082b3097221 */ /* 0x008fce0000010000 */
[----:B------:R-:W3:Y:S01]  /*c5c0*/  MUFU.EX2 R172, R172 ;  /* 0x000000ac00ac7308 */ /* 0x000ee20000000800 */
[C---:B0-----:R-:W-:Y:S01]  /*c5d0*/  FADD.FTZ R123, R13.reuse, R132 ;  /* 0x000000840d7b7221 */ /* 0x041fe20000010000 */
[----:B------:R-:W-:-:S06]  /*c5e0*/  F2FP.BF16.F32.PACK_AB R178, R13, R178 ;  /* 0x000000b20db2723e */ /* 0x000fcc00000010ff */
[----:B------:R-:W0:Y:S01]  /*c5f0*/  MUFU.EX2 R11, R11 ;  /* 0x0000000b000b7308 */ /* 0x000e220000000800 */
[C---:B-1----:R-:W-:Y:S01]  /*c600*/  FADD.FTZ R130, R8.reuse, R9 ;  /* 0x0000000908827221 */ /* 0x042fe20000010000 */
[----:B------:R-:W-:-:S06]  /*c610*/  F2FP.BF16.F32.PACK_AB R179, R8, R179 ;  /* 0x000000b308b3723e */ /* 0x000fcc00000010ff */
[----:B------:R-:W1:Y:S01]  /*c620*/  MUFU.EX2 R15, R15 ;  /* 0x0000000f000f7308 */ /* 0x000e620000000800 */
[----:B---3--:R-:W-:-:S07]  /*c630*/  FADD.FTZ R132, R172, R123 ;  /* 0x0000007bac847221 */ /* 0x008fce0000010000 */
[----:B------:R-:W3:Y:S01]  /*c640*/  MUFU.EX2 R155, R155 ;  /* 0x0000009b009b7308 */ /* 0x000ee20000000800 */
[----:B0-----:R-:W-:-:S07]  /*c650*/  FADD.FTZ R130, R11, R130 ;  /* 0x000000820b827221 */ /* 0x001fce0000010000 */
        /* <DEDUP_REMOVED lines=8> */
[----:B-1----:R-:W-:-:S07]  /*c6e0*/  FADD.FTZ R130, R143, R130 ;  /* 0x000000828f827221 */ /* 0x002fce0000010000 */
[----:B------:R-:W1:Y:S01]  /*c6f0*/  MUFU.EX2 R168, R168 ;  /* 0x000000a800a87308 */ /* 0x000e620000000800 */
[C---:B---3--:R-:W-:Y:S01]  /*c700*/  FADD.FTZ R123, R21.reuse, R132 ;  /* 0x00000084157b7221 */ /* 0x048fe20000010000 */
[----:B------:R-:W-:-:S06]  /*c710*/  F2FP.BF16.F32.PACK_AB R174, R21, R174 ;  /* 0x000000ae15ae723e */ /* 0x000fcc00000010ff */
[----:B------:R3:W4:Y:S01]  /*c720*/  MUFU.EX2 R169, R173 ;  /* 0x000000ad00a97308 */ /* 0x0007220000000800 */
[----:B0-----:R-:W-:-:S07]  /*c730*/  FADD.FTZ R130, R159, R130 ;  /* 0x000000829f827221 */ /* 0x001fce0000010000 */
[----:B------:R-:W0:Y:S01]  /*c740*/  MUFU.EX2 R121, R121 ;  /* 0x0000007900797308 */ /* 0x000e220000000800 */
[----:B-1----:R-:W-:Y:S01]  /*c750*/  FADD.FTZ R132, R168, R123 ;  /* 0x0000007ba8847221 */ /* 0x002fe20000010000 */
[----:B---3--:R-:W-:Y:S01]  /*c760*/  F2FP.BF16.F32.PACK_AB R173, R155, R11 ;  /* 0x0000000b9bad723e */ /* 0x008fe200000010ff */
[----:B------:R-:W-:-:S05]  /*c770*/  IMAD.MOV.U32 R11, RZ, RZ, R4 ;  /* 0x000000ffff0b7224 */ /* 0x000fca00078e0004 */
[----:B------:R-:W1:Y:S01]  /*c780*/  MUFU.EX2 R163, R163 ;  /* 0x000000a300a37308 */ /* 0x000e620000000800 */
[----:B----4-:R-:W-:-:S07]  /*c790*/  FADD.FTZ R130, R169, R130 ;  /* 0x00000082a9827221 */ /* 0x010fce0000010000 */
[----:B------:R-:W3:Y:S01]  /*c7a0*/  MUFU.EX2 R170, R170 ;  /* 0x000000aa00aa7308 */ /* 0x000ee20000000800 */
[C---:B0-----:R-:W-:Y:S01]  /*c7b0*/  FADD.FTZ R9, R121.reuse, R132 ;  /* 0x0000008479097221 */ /* 0x041fe20000010000 */
[----:B------:R-:W-:-:S06]  /*c7c0*/  F2FP.BF16.F32.PACK_AB R168, R121, R168 ;  /* 0x000000a879a8723e */ /* 0x000fcc00000010ff */
[----:B------:R0:W4:Y:S01]  /*c7d0*/  MUFU.EX2 R171, R175 ;  /* 0x000000af00ab7308 */ /* 0x0001220000000800 */
[C---:B-1----:R-:W-:Y:S01]  /*c7e0*/  FADD.FTZ R130, R163.reuse, R130 ;  /* 0x00000082a3827221 */ /* 0x042fe20000010000 */
[----:B------:R-:W-:-:S06]  /*c7f0*/  F2FP.BF16.F32.PACK_AB R169, R163, R169 ;  /* 0x000000a9a3a9723e */ /* 0x000fcc00000010ff */
[----:B------:R-:W1:Y:S01]  /*c800*/  MUFU.EX2 R125, R125 ;  /* 0x0000007d007d7308 */ /* 0x000e620000000800 */
[----:B---3--:R-:W-:Y:S01]  /*c810*/  FADD.FTZ R132, R170, R9 ;  /* 0x00000009aa847221 */ /* 0x008fe20000010000 */
[----:B0-----:R-:W-:-:S06]  /*c820*/  F2FP.BF16.F32.PACK_AB R175, R159, R143 ;  /* 0x0000008f9faf723e */ /* 0x001fcc00000010ff */
[----:B------:R-:W0:Y:S01]  /*c830*/  MUFU.EX2 R120, R120 ;  /* 0x0000007800787308 */ /* 0x000e220000000800 */
[----:B----4-:R-:W-:Y:S01]  /*c840*/  FADD.FTZ R130, R171, R130 ;  /* 0x00000082ab827221 */ /* 0x010fe20000010000 */
[C---:B-1----:R-:W-:Y:S01]  /*c850*/  FADD.FTZ R9, R125.reuse, R132 ;  /* 0x000000847d097221 */ /* 0x042fe20000010000 */
[----:B------:R-:W-:Y:S02]  /*c860*/  F2FP.BF16.F32.PACK_AB R170, R125, R170 ;  /* 0x000000aa7daa723e */ /* 0x000fe400000010ff */
[C---:B0-----:R-:W-:Y:S01]  /*c870*/  FADD.FTZ R8, R120.reuse, R130 ;  /* 0x0000008278087221 */ /* 0x041fe20000010000 */
[----:B------:R-:W-:Y:S01]  /*c880*/  F2FP.BF16.F32.PACK_AB R171, R120, R171 ;  /* 0x000000ab78ab723e */ /* 0x000fe200000010ff */
[----:B--2---:R-:W-:Y:S06]  /*c890*/  @P1 BRA `(.L_x_1174) ;  /* 0xffffffd0002c1947 */ /* 0x004fec000383ffff */
.L_x_1157:
        /* <DEDUP_REMOVED lines=99> */
.L_x_1175:
[----:B------:R-:W-:Y:S01]  /*ced0*/  ULEA UR5, UR36, UR37, 0x3 ;  /* 0x0000002524057291 */ /* 0x000fe2000f8e183f */
[----:B------:R-:W-:-:S05]  /*cee0*/  IMAD.U32 R2, RZ, RZ, UR38 ;  /* 0x00000026ff027e24 */ /* 0x000fca000f8e00ff */
[----:B------:R-:W-:-:S04]  /*cef0*/  SHF.L.U32 R2, R2, 0x1f, RZ ;  /* 0x0000001f02027819 */ /* 0x000fc800000006ff */
[----:B------:R0:W1:Y:S01]  /*cf00*/  SYNCS.PHASECHK.TRANS64.TRYWAIT P1, [UR5+0x30850], R2 ;  /* 0x03085002ff0075a7 */ /* 0x0000620008020145 */
[----:B------:R-:W-:Y:S05]  /*cf10*/  @!P0 BRA `(.L_x_1176) ;  /* 0x0000000000048947 */ /* 0x000fea0003800000 */
[----:B------:R-:W-:Y:S01]  /*cf20*/  BPT.TRAP 0x1 ;  /* 0x000000040000795c */ /* 0x000fe20000300000 */
.L_x_1176:
[----:B-1----:R-:W-:Y:S05]  /*cf30*/  @P1 BRA `(.L_x_1177) ;  /* 0x0000000000081947 */ /* 0x002fea0003800000 */
[----:B------:R-:W1:Y:S02]  /*cf40*/  SYNCS.PHASECHK.TRANS64.TRYWAIT P0, [UR5+0x30850], R2 ;  /* 0x03085002ff0075a7 */ /* 0x000e640008000145 */
[----:B-1----:R-:W-:Y:S05]  /*cf50*/  @!P0 BRA `(.L_x_1178) ;  /* 0x0000008400448947 */ /* 0x002fea0003800000 */
.L_x_1177:
[----:B------:R-:W-:Y:S01]  /*cf60*/  UIADD3 UR37, UR37, 0x400, URZ ;  /* 0x0000040025257890 */ /* 0x000fe2000fffe03f */
[----:B------:R-:W-:Y:S01]  /*cf70*/  WARPGROUP.ARRIVE ;  /* 0x00000000000079c5 */ /* 0x000fe20000000000 */
[----:B------:R-:W-:Y:S01]  /*cf80*/  UMOV UR7, 0x40000040 ;  /* 0x4000004000077882 */ /* 0x000fe20000000000 */
[----:B01----:R-:W0:Y:S01]  /*cf90*/  SHFL.BFLY PT, R2, R9, 0x2, 0x1f ;  /* 0x0c401f0009027f89 */ /* 0x003e2200000e0000 */
[----:B------:R-:W-:Y:S01]  /*cfa0*/  USHF.R.U32.HI UR37, URZ, 0x4, UR37 ;  /* 0x000000043f257899 */ /* 0x000fe20008011625 */
[----:B------:R-:W-:Y:S01]  /*cfb0*/  IMAD.U32 R14, RZ, RZ, UR5 ;  /* 0x00000005ff0e7e24 */ /* 0x000fe2000f8e00ff */
[----:B------:R-:W-:Y:S01]  /*cfc0*/  R2UR UR8, R196 ;  /* 0x00000000c40872ca */ /* 0x000fe200000e0000 */
[----:B------:R-:W1:Y:S01]  /*cfd0*/  SHFL.BFLY PT, R3, R8, 0x2, 0x1f ;  /* 0x0c401f0008037f89 */ /* 0x000e6200000e0000 */
[----:B------:R-:W-:Y:S01]  /*cfe0*/  ULOP3.LUT UR37, UR37, 0x3fff, URZ, 0xc0, !UPT ;  /* 0x00003fff25257892 */ /* 0x000fe2000f8ec03f */
[----:B------:R-:W-:Y:S01]  /*cff0*/  IMAD.MOV.U32 R16, RZ, RZ, RZ ;  /* 0x000000ffff107224 */ /* 0x000fe200078e00ff */
[----:B------:R-:W2:Y:S02]  /*d000*/  S2R R15, SR_TID.X ;  /* 0x00000000000f7919 */ /* 0x000ea40000002100 */
[----:B------:R-:W-:-:S04]  /*d010*/  ULOP3.LUT UR4, UR37, 0x3000000, URZ, 0xfc, !UPT ;  /* 0x0300000025047892 */ /* 0x000fc8000f8efc3f */
[----:B------:R-:W-:Y:S02]  /*d020*/  UIMAD UR4, UR36, 0x900, UR4 ;  /* 0x00000900240478a4 */ /* 0x000fe4000f8e0204 */
[----:B------:R-:W-:Y:S02]  /*d030*/  UIADD3 UR36, UR36, 0x1, URZ ;  /* 0x0000000124247890 */ /* 0x000fe4000fffe03f */
[----:B------:R-:W-:Y:S02]  /*d040*/  UIADD3 UR8, UR8, 0x1, URZ ;  /* 0x0000000108087890 */ /* 0x000fe4000fffe03f */
[----:B------:R-:W-:Y:S01]  /*d050*/  UISETP.NE.AND UP0, UPT, UR36, 0x2, UPT ;  /* 0x000000022400788c */ /* 0x000fe2000bf05270 */
[----:B------:R-:W-:Y:S02]  /*d060*/  UMOV UR6, UR4 ;  /* 0x0000000400067c82 */ /* 0x000fe40008000000 */
[----:B------:R-:W-:Y:S01]  /*d070*/  HGMMA.64x192x16.F32.BF16 R24, R188, gdesc[UR4].tnspB, R24, gsb0 ;  /* 0x42e00004bc187df0 */ /* 0x000fe20008001818 */
[----:B------:R-:W-:Y:S01]  /*d080*/  UIADD3 UR6, UR4, 0x80, URZ ;  /* 0x0000008004067890 */ /* 0x000fe2000fffe03f */
[----:B0-----:R-:W-:Y:S01]  /*d090*/  FADD.FTZ R2, R2, R9 ;  /* 0x0000000902027221 */ /* 0x001fe20000010000 */
[----:B------:R-:W-:Y:S01]  /*d0a0*/  UMOV UR7, 0x40000040 ;  /* 0x4000004000077882 */ /* 0x000fe20000000000 */
[----:B------:R-:W-:-:S02]  /*d0b0*/  IMAD.U32 R196, RZ, RZ, UR8 ;  /* 0x00000008ffc47e24 */ /* 0x000fc4000f8e00ff */
[----:B-1----:R-:W-:Y:S01]  /*d0c0*/  FADD.FTZ R6, R3, R8 ;  /* 0x0000000803067221 */ /* 0x002fe20000010000 */
[----:B------:R-:W-:Y:S01]  /*d0d0*/  USEL UR36, UR36, URZ, UP0 ;  /* 0x0000003f24247287 */ /* 0x000fe20008000000 */
[----:B------:R-:W0:Y:S04]  /*d0e0*/  SHFL.BFLY PT, R3, R2, 0x1, 0x1f ;  /* 0x0c201f0002037f89 */ /* 0x000e2800000e0000 */
[----:B------:R-:W1:Y:S01]  /*d0f0*/  SHFL.BFLY PT, R7, R6, 0x1, 0x1f ;  /* 0x0c201f0006077f89 */ /* 0x000e6200000e0000 */
[----:B--2---:R-:W-:Y:S01]  /*d100*/  LOP3.LUT P2, RZ, R15, 0x7f, RZ, 0xc0, !PT ;  /* 0x0000007f0fff7812 */ /* 0x004fe2000784c0ff */
[----:B0-----:R-:W-:Y:S01]  /*d110*/  FADD.FTZ R12, R2, R3 ;  /* 0x00000003020c7221 */ /* 0x001fe20000010000 */
[----:B------:R-:W-:Y:S02]  /*d120*/  IMAD.MOV.U32 R3, RZ, RZ, -0x800000 ;  /* 0xff800000ff037424 */ /* 0x000fe400078e00ff */
[----:B------:R-:W-:-:S02]  /*d130*/  IMAD.MOV.U32 R2, RZ, RZ, -0x800000 ;  /* 0xff800000ff027424 */ /* 0x000fc400078e00ff */
[----:B-1----:R-:W-:Y:S01]  /*d140*/  FADD.FTZ R13, R6, R7 ;  /* 0x00000007060d7221 */ /* 0x002fe20000010000 */
[----:B------:R-:W-:Y:S01]  /*d150*/  FSETP.NE.FTZ.AND P0, PT, R12, RZ, PT ;  /* 0x000000ff0c00720b */ /* 0x000fe20003f15000 */
[----:B------:R-:W-:-:S03]  /*d160*/  IMAD.MOV.U32 R7, RZ, RZ, RZ ;  /* 0x000000ffff077224 */ /* 0x000fc600078e00ff */
[----:B------:R-:W-:-:S09]  /*d170*/  FSETP.NE.FTZ.AND P1, PT, R13, RZ, PT ;  /* 0x000000ff0d00720b */ /* 0x000fd20003f35000 */
[C---:B------:R-:W-:Y:S01]  /*d180*/  @P0 FMUL.FTZ R6, R0.reuse, 0.69314718246459960938 ;  /* 0x3f31721800060820 */ /* 0x040fe20000410000 */
[----:B------:R-:W0:Y:S03]  /*d190*/  @P0 MUFU.LG2 R10, R12 ;  /* 0x0000000c000a0308 */ /* 0x000e260000000c00 */
[----:B------:R-:W-:Y:S01]  /*d1a0*/  @P1 FMUL.FTZ R8, R0, 0.69314718246459960938 ;  /* 0x3f31721800081820 */ /* 0x000fe20000410000 */
[----:B------:R-:W-:-:S04]  /*d1b0*/  @!P2 VIADD R0, R14, 0x30860 ;  /* 0x000308600e00a836 */ /* 0x000fc80000000000 */
[----:B------:R-:W1:Y:S01]  /*d1c0*/  @P1 MUFU.LG2 R11, R13 ;  /* 0x0000000d000b1308 */ /* 0x000e620000000c00 */
[----:B------:R-:W-:-:S07]  /*d1d0*/  @!P2 PRMT R20, RZ, 0x654, R0 ;  /* 0x00000654ff14a816 */ /* 0x000fce0000000000 */
        /* <DEDUP_REMOVED lines=28> */
[----:B------:R-:W-:-:S04]  /*d3a0*/  USEL UR4, URZ, 0x1, UP0 ;  /* 0x000000013f047887 */ /* 0x000fc80008000000 */
[----:B------:R-:W-:Y:S01]  /*d3b0*/  ULOP3.LUT UR38, UR38, UR4, URZ, 0x3c, !UPT ;  /* 0x0000000426267292 */ /* 0x000fe2000f8e3c3f */
[----:B------:R-:W-:Y:S02]  /*d3c0*/  WARPGROUP.DEPBAR.LE gsb0, 0x0 ;  /* 0x00008000000079c5 */ /* 0x000fe40000010000 */
[----:B------:R-:W-:-:S10]  /*d3d0*/  WARPGROUP.ARRIVE ;  /* 0x00000000000079c5 */ /* 0x000fd40000000000 */
[----:B------:R-:W-:Y:S03]  /*d3e0*/  HGMMA.64x192x16.F32.BF16 R24, R168, gdesc[UR4].tnspB, R24, gsb0 ;  /* 0x42e00004a8187df0 */ /* 0x000fe60008001818 */
[----:B------:R-:W-:Y:S02]  /*d3f0*/  WARPGROUP.DEPBAR.LE gsb0, 0x0 ;  /* 0x00008000000079c5 */ /* 0x000fe40000010000 */
[----:B------:R1:W-:Y:S01]  /*d400*/  @!P2 SYNCS.ARRIVE.TRANS64.RED.A1T0 RZ, [R20+URZ], RZ ;  /* 0x000000ff14ffa9a7 */ /* 0x0003e2000810043f */
[-C--:B--2---:R-:W-:Y:S01]  /*d410*/  FMUL.FTZ R4, R24, R7.reuse ;  /* 0x0000000718047220 */ /* 0x084fe20000410000 */
        /* <DEDUP_REMOVED lines=95> */
.L_x_1108:
[----:B------:R-:W0:Y:S01]  /*da10*/  S2R R27, SR_CgaCtaId ;  /* 0x00000000001b7919 */ /* 0x000e220000008800 */
[----:B------:R-:W-:Y:S01]  /*da20*/  MOV R16, 0x400 ;  /* 0x0000040000107802 */ /* 0x000fe20000000f00 */
[----:B------:R-:W-:Y:S01]  /*da30*/  BSSY B0, `(.L_x_1179) ;  /* 0x000023c000007945 */ /* 0x000fe20003800000 */
[----:B------:R-:W-:Y:S02]  /*da40*/  BAR.SYNC.DEFER_BLOCKING 0x5, 0x180 ;  /* 0x0146000000007b1d */ /* 0x000fe40000010000 */
[----:B0-----:R-:W-:-:S05]  /*da50*/  LEA R16, R27, R16, 0x18 ;  /* 0x000000101b107211 */ /* 0x001fca00078ec0ff */
[----:B------:R-:W0:Y:S02]  /*da60*/  LDS R20, [R16+0x308d0] ;  /* 0x0308d00010147984 */ /* 0x000e240000000800 */
[----:B0-----:R-:W-:Y:S01]  /*da70*/  R2UR UR4, R20 ;  /* 0x00000000140472ca */ /* 0x001fe200000e0000 */
[----:B------:R-:W-:Y:S06]  /*da80*/  BAR.ARV 0x4, 0x180 ;  /* 0x0106000000007b1d */ /* 0x000fec0000002000 */
[----:B------:R-:W-:Y:S08]  /*da90*/  @P0 BRA `(.L_x_1180) ;  /* 0x0000001800140947 */ /* 0x000ff00003800000 */
[----:B------:R-:W0:Y:S01]  /*daa0*/  S2R R27, SR_SWINHI ;  /* 0x00000000001b7919 */ /* 0x000e220000002f00 */
[----:B------:R-:W1:Y:S01]  /*dab0*/  LDC R52, c[0x0][0xbe8] ;  /* 0x0002fa00ff347b82 */ /* 0x000e620000000800 */
[----:B------:R-:W-:Y:S01]  /*dac0*/  F2FP.BF16.F32.PACK_AB R4, R5, R4 ;  /* 0x000000040504723e */ /* 0x000fe200000010ff */
[----:B------:R-:W-:Y:S01]  /*dad0*/  ULDC.64 UR8, c[0x0][0xb90] ;  /* 0x0002e40000087ab9 */ /* 0x000fe20000000a00 */
[----:B------:R-:W-:Y:S01]  /*dae0*/  F2FP.BF16.F32.PACK_AB R5, R150, R21 ;  /* 0x000000159605723e */ /* 0x000fe200000010ff */
[----:B------:R-:W-:Y:S01]  /*daf0*/  ULDC.64 UR14, c[0x0][0x208] ;  /* 0x00008200000e7ab9 */ /* 0x000fe20000000a00 */
[----:B------:R-:W-:Y:S02]  /*db00*/  R2UR UR11, R193 ;  /* 0x00000000c10b72ca */ /* 0x000fe400000e0000 */
[----:B------:R-:W-:Y:S02]  /*db10*/  F2FP.BF16.F32.PACK_AB R6, R29, R6 ;  /* 0x000000061d06723e */ /* 0x000fe400000010ff */
[----:B------:R-:W-:-:S02]  /*db20*/  R2UR UR13, R194 ;  /* 0x00000000c20d72ca */ /* 0x000fc400000e0000 */
[----:B------:R-:W-:Y:S02]  /*db30*/  F2FP.BF16.F32.PACK_AB R7, R152, R7 ;  /* 0x000000079807723e */ /* 0x000fe400000010ff */
[----:B------:R-:W-:Y:S02]  /*db40*/  F2FP.BF16.F32.PACK_AB R10, R11, R10 ;  /* 0x0000000a0b0a723e */ /* 0x000fe400000010ff */
[----:B------:R-:W-:Y:S02]  /*db50*/  F2FP.BF16.F32.PACK_AB R8, R15, R8 ;  /* 0x000000080f08723e */ /* 0x000fe400000010ff */
[----:B------:R-:W-:Y:S01]  /*db60*/  F2FP.BF16.F32.PACK_AB R11, R147, R140 ;  /* 0x0000008c930b723e */ /* 0x000fe200000010ff */
[----:B------:R-:W-:Y:S01]  /*db70*/  USHF.R.S32.HI UR10, URZ, 0x1f, UR11 ;  /* 0x0000001f3f0a7899 */ /* 0x000fe2000801140b */
[----:B------:R-:W-:Y:S01]  /*db80*/  F2FP.BF16.F32.PACK_AB R12, R13, R12 ;  /* 0x0000000c0d0c723e */ /* 0x000fe200000010ff */
[----:B------:R-:W-:Y:S01]  /*db90*/  UIMAD.WIDE.U32 UR6, UR11, UR8, URZ ;  /* 0x000000080b0672a5 */ /* 0x000fe2000f8e003f */
[----:B------:R-:W-:Y:S01]  /*dba0*/  F2FP.BF16.F32.PACK_AB R13, R144, R139 ;  /* 0x0000008b900d723e */ /* 0x000fe200000010ff */
[----:B------:R-:W-:Y:S01]  /*dbb0*/  UIMAD UR5, UR10, UR8, URZ ;  /* 0x000000080a0572a4 */ /* 0x000fe2000f8e023f */
[----:B------:R-:W-:Y:S01]  /*dbc0*/  F2FP.BF16.F32.PACK_AB R14, R53, R14 ;  /* 0x0000000e350e723e */ /* 0x000fe200000010ff */
[----:B------:R-:W-:Y:S01]  /*dbd0*/  USHF.R.S32.HI UR12, URZ, 0x1f, UR13 ;  /* 0x0000001f3f0c7899 */ /* 0x000fe2000801140d */
[----:B------:R-:W-:Y:S01]  /*dbe0*/  F2FP.BF16.F32.PACK_AB R15, R145, R138 ;  /* 0x0000008a910f723e */ /* 0x000fe200000010ff */
[----:B------:R-:W-:Y:S01]  /*dbf0*/  UIMAD UR5, UR11, UR9, UR5 ;  /* 0x000000090b0572a4 */ /* 0x000fe2000f8e0205 */
[----:B------:R-:W-:-:S02]  /*dc00*/  F2FP.BF16.F32.PACK_AB R24, R57, R24 ;  /* 0x000000183918723e */ /* 0x000fc400000010ff */
[----:B------:R-:W-:Y:S01]  /*dc10*/  ULDC.64 UR8, c[0x0][0xb98] ;  /* 0x0002e60000087ab9 */ /* 0x000fe20000000a00 */
[----:B------:R-:W-:Y:S01]  /*dc20*/  UIADD3 UR7, UR7, UR5, URZ ;  /* 0x0000000507077290 */ /* 0x000fe2000fffe03f */
[----:B------:R-:W-:Y:S02]  /*dc30*/  MOV R48, R16 ;  /* 0x0000001000307202 */ /* 0x000fe40000000f00 */
[----:B0-----:R-:W-:Y:S01]  /*dc40*/  MOV R49, R27 ;  /* 0x0000001b00317202 */ /* 0x001fe20000000f00 */
[----:B------:R-:W-:Y:S01]  /*dc50*/  IMAD R27, R195, 0x40, R19 ;  /* 0x00000040c31b7824 */ /* 0x000fe200078e0213 */
[----:B------:R-:W-:Y:S01]  /*dc60*/  UIMAD UR5, UR12, UR8, URZ ;  /* 0x000000080c0572a4 */ /* 0x000fe2000f8e023f */
[----:B------:R-:W-:Y:S01]  /*dc70*/  F2FP.BF16.F32.PACK_AB R96, R97, R96 ;  /* 0x000000606160723e */ /* 0x000fe200000010ff */
[----:B------:R-:W-:Y:S01]  /*dc80*/  UIMAD.WIDE.U32 UR6, UR13, UR8, UR6 ;  /* 0x000000080d0672a5 */ /* 0x000fe2000f8e0006 */
[----:B------:R-:W-:Y:S01]  /*dc90*/  IMAD.WIDE R46, R200, 0x2, R48 ;  /* 0x00000002c82e7825 */ /* 0x000fe200078e0230 */
[----:B------:R-:W-:Y:S01]  /*dca0*/  UIMAD UR5, UR13, UR9, UR5 ;  /* 0x000000090d0572a4 */ /* 0x000fe2000f8e0205 */
[----:B------:R-:W-:-:S02]  /*dcb0*/  F2FP.BF16.F32.PACK_AB R97, R91, R98 ;  /* 0x000000625b61723e */ /* 0x000fc400000010ff */
[----:B------:R-:W-:Y:S01]  /*dcc0*/  IMAD.WIDE R48, R27, 0x2, R48 ;  /* 0x000000021b307825 */ /* 0x000fe200078e0230 */
[C---:B------:R-:W-:Y:S01]  /*dcd0*/  IADD3 R33, P5, R46.reuse, 0x8060, RZ ;  /* 0x000080602e217810 */ /* 0x040fe20007fbe0ff */
[----:B------:R-:W-:Y:S01]  /*dce0*/  ULDC.64 UR8, c[0x0][0xae8] ;  /* 0x0002ba0000087ab9 */ /* 0x000fe20000000a00 */
[----:B------:R-:W-:Y:S02]  /*dcf0*/  IADD3 R43, P2, R46, 0x4060, RZ ;  /* 0x000040602e2b7810 */ /* 0x000fe40007f5e0ff */
[----:B------:R-:W-:Y:S01]  /*dd00*/  LOP3.LUT R26, R33, 0x380, RZ, 0xc0, !PT ;  /* 0x00000380211a7812 */ /* 0x000fe200078ec0ff */
[--C-:B------:R-:W-:Y:S01]  /*dd10*/  IMAD.X R27, RZ, RZ, R47.reuse, P5 ;  /* 0x000000ffff1b7224 */ /* 0x100fe200028e062f */
[----:B------:R-:W-:Y:S01]  /*dd20*/  LOP3.LUT R20, R43, 0x380, RZ, 0xc0, !PT ;  /* 0x000003802b147812 */ /* 0x000fe200078ec0ff */
[----:B------:R-:W-:Y:S01]  /*dd30*/  IMAD.X R63, RZ, RZ, R47, P2 ;  /* 0x000000ffff3f7224 */ /* 0x000fe200010e062f */
[----:B------:R-:W-:Y:S02]  /*dd40*/  SHF.R.U64 R26, R26, 0x3, RZ ;  /* 0x000000031a1a7819 */ /* 0x000fe400000012ff */
[----:B------:R-:W-:-:S02]  /*dd50*/  SHF.R.U64 R20, R20, 0x3, RZ ;  /* 0x0000000314147819 */ /* 0x000fc400000012ff */
[----:B------:R-:W-:Y:S02]  /*dd60*/  LOP3.LUT R26, R26, R33, RZ, 0x3c, !PT ;  /* 0x000000211a1a7212 */ /* 0x000fe400078e3cff */
[C---:B------:R-:W-:Y:S02]  /*dd70*/  IADD3 R33, P3, R46.reuse, 0x20, RZ ;  /* 0x000000202e217810 */ /* 0x040fe40007f7e0ff */
[----:B------:R-:W-:Y:S02]  /*dd80*/  IADD3 R45, P1, R46, 0x8000, RZ ;  /* 0x000080002e2d7810 */ /* 0x000fe40007f3e0ff */
[----:B------:R-:W-:Y:S01]  /*dd90*/  LOP3.LUT R62, R20, R43, RZ, 0x3c, !PT ;  /* 0x0000002b143e7212 */ /* 0x000fe200078e3cff */
[--C-:B------:R-:W-:Y:S01]  /*dda0*/  IMAD.X R67, RZ, RZ, R47.reuse, P3 ;  /* 0x000000ffff437224 */ /* 0x100fe200018e062f */
[----:B------:R-:W-:Y:S01]  /*ddb0*/  LOP3.LUT R20, R33, 0x380, RZ, 0xc0, !PT ;  /* 0x0000038021147812 */ /* 0x000fe200078ec0ff */
[----:B------:R-:W-:Y:S01]  /*ddc0*/  IMAD.X R59, RZ, RZ, R47, P1 ;  /* 0x000000ffff3b7224 */ /* 0x000fe200008e062f */
[----:B------:R-:W-:-:S02]  /*ddd0*/  IADD3 R35, P1, R46, 0x40, RZ ;  /* 0x000000402e237810 */ /* 0x000fc40007f3e0ff */
[----:B------:R-:W-:Y:S02]  /*dde0*/  SHF.R.U64 R20, R20, 0x3, RZ ;  /* 0x0000000314147819 */ /* 0x000fe400000012ff */
[----:B------:R-:W-:Y:S01]  /*ddf0*/  IADD3 R103, P0, R46, 0x8020, RZ ;  /* 0x000080202e677810 */ /* 0x000fe20007f1e0ff */
[--C-:B------:R-:W-:Y:S01]  /*de00*/  IMAD.X R87, RZ, RZ, R47.reuse, P1 ;  /* 0x000000ffff577224 */ /* 0x100fe200008e062f */
[----:B------:R-:W-:Y:S02]  /*de10*/  LOP3.LUT R66, R20, R33, RZ, 0x3c, !PT ;  /* 0x0000002114427212 */ /* 0x000fe400078e3cff */
[----:B------:R-:W-:Y:S01]  /*de20*/  LOP3.LUT R20, R35, 0x380, RZ, 0xc0, !PT ;  /* 0x0000038023147812 */ /* 0x000fe200078ec0ff */
[----:B------:R-:W-:Y:S01]  /*de30*/  IMAD.X R55, RZ, RZ, R47, P0 ;  /* 0x000000ffff377224 */ /* 0x000fe200000e062f */
[----:B------:R-:W-:Y:S02]  /*de40*/  MOV R102, R26 ;  /* 0x0000001a00667202 */ /* 0x000fe40000000f00 */
[----:B------:R-:W-:-:S02]  /*de50*/  SHF.R.U64 R20, R20, 0x3, RZ ;  /* 0x0000000314147819 */ /* 0x000fc400000012ff */
[----:B------:R-:W-:Y:S02]  /*de60*/  IADD3 R37, P0, R46, 0x60, RZ ;  /* 0x000000602e257810 */ /* 0x000fe40007f1e0ff */
[----:B------:R-:W-:Y:S02]  /*de70*/  LOP3.LUT R86, R20, R35, RZ, 0x3c, !PT ;  /* 0x0000002314567212 */ /* 0x000fe400078e3cff */
[----:B------:R-:W-:Y:S01]  /*de80*/  IADD3 R35, P1, R48, 0x4000, RZ ;  /* 0x0000400030237810 */ /* 0x000fe20007f3e0ff */
[----:B------:R-:W-:Y:S01]  /*de90*/  IMAD.X R83, RZ, RZ, R47, P0 ;  /* 0x000000ffff537224 */ /* 0x000fe200000e062f */
[C---:B------:R-:W-:Y:S02]  /*dea0*/  IADD3 R34, P6, R46.reuse, 0x8040, RZ ;  /* 0x000080402e227810 */ /* 0x040fe40007fde0ff */
[----:B------:R-:W-:Y:S01]  /*deb0*/  LOP3.LUT R31, R46, 0x380, RZ, 0xc0, !PT ;  /* 0x000003802e1f7812 */ /* 0x000fe200078ec0ff */
[----:B------:R-:W-:Y:S01]  /*dec0*/  IMAD.X R21, RZ, RZ, R49, P1 ;  /* 0x000000ffff157224 */ /* 0x000fe200008e0631 */
[----:B-1----:R-:W-:Y:S01]  /*ded0*/  ISETP.NE.AND P1, PT, R52, 0x1, PT ;  /* 0x000000013400780c */ /* 0x002fe20003f25270 */
[----:B------:R-:W-:Y:S01]  /*dee0*/  IMAD.X R51, RZ, RZ, R47, P6 ;  /* 0x000000ffff337224 */ /* 0x000fe200030e062f */
[----:B------:R-:W-:-:S02]  /*def0*/  LOP3.LUT R30, R103, 0x380, RZ, 0xc0, !PT ;  /* 0x00000380671e7812 */ /* 0x000fc400078ec0ff */
[----:B------:R-:W-:Y:S02]  /*df00*/  LOP3.LUT R28, R45, 0x380, RZ, 0xc0, !PT ;  /* 0x000003802d1c7812 */ /* 0x000fe400078ec0ff */
[----:B------:R-:W-:Y:S02]  /*df10*/  IADD3 R33, P0, R48, 0x5000, RZ ;  /* 0x0000500030217810 */ /* 0x000fe40007f1e0ff */
[----:B------:R-:W-:Y:S02]  /*df20*/  SHF.R.U64 R31, R31, 0x3, RZ ;  /* 0x000000031f1f7819 */ /* 0x000fe400000012ff */
[----:B------:R-:W-:Y:S01]  /*df30*/  SHF.R.U64 R30, R30, 0x3, RZ ;  /* 0x000000031e1e7819 */ /* 0x000fe200000012ff */
[----:B------:R-:W-:Y:S01]  /*df40*/  IMAD.X R29, RZ, RZ, R49, P0 ;  /* 0x000000ffff1d7224 */ /* 0x000fe200000e0631 */
[----:B------:R-:W-:Y:S01]  /*df50*/  SHF.R.U64 R28, R28, 0x3, RZ ;  /* 0x000000031c1c7819 */ /* 0x000fe200000012ff */
[----:B------:R-:W0:Y:S01]  /*df60*/  @P1 LDC R26, c[0x0][0xbec] ;  /* 0x0002fb00ff1a1b82 */ /* 0x000e220000000800 */
[----:B------:R-:W-:-:S02]  /*df70*/  IADD3 R39, P6, R46, 0x4000, RZ ;  /* 0x000040002e277810 */ /* 0x000fc40007fde0ff */
[C---:B------:R-:W-:Y:S02]  /*df80*/  IADD3 R32, P4, R46.reuse, 0x4040, RZ ;  /* 0x000040402e207810 */ /* 0x040fe40007f9e0ff */
[----:B------:R-:W-:Y:S01]  /*df90*/  IADD3 R41, P5, R46, 0x4020, RZ ;  /* 0x000040202e297810 */ /* 0x000fe20007fbe0ff */
[--C-:B------:R-:W-:Y:S01]  /*dfa0*/  IMAD.X R79, RZ, RZ, R47.reuse, P6 ;  /* 0x000000ffff4f7224 */ /* 0x100fe200030e062f */
[----:B------:R-:W-:Y:S01]  /*dfb0*/  LOP3.LUT R46, R31, R46, RZ, 0x3c, !PT ;  /* 0x0000002e1f2e7212 */ /* 0x000fe200078e3cff */
[----:B------:R-:W1:Y:S01]  /*dfc0*/  @P1 LDC R27, c[0x0][0xbf0] ;  /* 0x0002fc00ff1b1b82 */ /* 0x000e620000000800 */
[----:B------:R-:W-:Y:S01]  /*dfd0*/  LOP3.LUT R54, R30, R103, RZ, 0x3c, !PT ;  /* 0x000000671e367212 */ /* 0x000fe200078e3cff */
[--C-:B------:R-:W-:Y:S01]  /*dfe0*/  IMAD.X R71, RZ, RZ, R47.reuse, P4 ;  /* 0x000000ffff477224 */ /* 0x100fe200020e062f */
[----:B------:R-:W-:Y:S01]  /*dff0*/  LOP3.LUT R58, R28, R45, RZ, 0x3c, !PT ;  /* 0x0000002d1c3a7212 */ /* 0x000fe200078e3cff */
[----:B------:R-:W-:Y:S01]  /*e000*/  IMAD.X R75, RZ, RZ, R47, P5 ;  /* 0x000000ffff4b7224 */ /* 0x000fe200028e062f */
[----:B------:R-:W-:-:S02]  /*e010*/  LOP3.LUT R28, R39, 0x380, RZ, 0xc0, !PT ;  /* 0x00000380271c7812 */ /* 0x000fc400078ec0ff */
[----:B------:R-:W-:Y:S02]  /*e020*/  IADD3 R103, P0, R48, 0xb000, RZ ;  /* 0x0000b00030677810 */ /* 0x000fe40007f1e0ff */
[----:B------:R-:W-:Y:S02]  /*e030*/  LOP3.LUT R31, R34, 0x380, RZ, 0xc0, !PT ;  /* 0x00000380221f7812 */ /* 0x000fe400078ec0ff */
[----:B------:R-:W-:Y:S01]  /*e040*/  MOV R151, R46 ;  /* 0x0000002e00977202 */ /* 0x000fe20000000f00 */
[----:B------:R-:W-:Y:S01]  /*e050*/  BAR.SYNC.DEFER_BLOCKING 0x1, 0x100 ;  /* 0x0044000000007b1d */ /* 0x000fe20000010000 */
[----:B------:R-:W-:Y:S01]  /*e060*/  SHF.R.U64 R28, R28, 0x3, RZ ;  /* 0x000000031c1c7819 */ /* 0x000fe200000012ff */
[----:B------:R-:W-:Y:S01]  /*e070*/  IMAD.X R47, RZ, RZ, R49, P0 ;  /* 0x000000ffff2f7224 */ /* 0x000fe200000e0631 */
[----:B------:R-:W-:Y:S02]  /*e080*/  LOP3.LUT R46, R103, 0x380, RZ, 0xc0, !PT ;  /* 0x00000380672e7812 */ /* 0x000fe400078ec0ff */
[----:B------:R-:W-:-:S02]  /*e090*/  SHF.R.U64 R31, R31, 0x3, RZ ;  /* 0x000000031f1f7819 */ /* 0x000fc400000012ff */
[----:B------:R-:W-:Y:S01]  /*e0a0*/  MOV R150, R54 ;  /* 0x0000003600967202 */ /* 0x000fe20000000f00 */
[----:B------:R-:W-:Y:S01]  /*e0b0*/  VIADD R55, R18, UR39 ;  /* 0x0000002712377c36 */ /* 0x000fe20008000000 */
[----:B------:R-:W-:Y:S02]  /*e0c0*/  LOP3.LUT R78, R28, R39, RZ, 0x3c, !PT ;  /* 0x000000271c4e7212 */ /* 0x000fe400078e3cff */
[----:B------:R-:W-:Y:S02]  /*e0d0*/  SHF.R.U64 R46, R46, 0x3, RZ ;  /* 0x000000032e2e7819 */ /* 0x000fe400000012ff */
[----:B------:R-:W-:Y:S02]  /*e0e0*/  LOP3.LUT R50, R31, R34, RZ, 0x3c, !PT ;  /* 0x000000221f327212 */ /* 0x000fe400078e3cff */
[----:B------:R-:W-:Y:S02]  /*e0f0*/  LOP3.LUT R28, R37, 0x380, RZ, 0xc0, !PT ;  /* 0x00000380251c7812 */ /* 0x000fe400078ec0ff */
[----:B------:R-:W-:-:S02]  /*e100*/  LOP3.LUT R46, R46, R103, RZ, 0x3c, !PT ;  /* 0x000000672e2e7212 */ /* 0x000fc400078e3cff */
[----:B------:R-:W-:Y:S02]  /*e110*/  SHF.R.U64 R28, R28, 0x3, RZ ;  /* 0x000000031c1c7819 */ /* 0x000fe400000012ff */
[----:B------:R-:W-:Y:S01]  /*e120*/  MOV R103, R50 ;  /* 0x0000003200677202 */ /* 0x000fe20000000f00 */
[----:B------:R-:W-:Y:S01]  /*e130*/  IMAD.MOV.U32 R50, RZ, RZ, R55 ;  /* 0x000000ffff327224 */ /* 0x000fe200078e0037 */
[----:B------:R-:W-:Y:S01]  /*e140*/  LOP3.LUT R82, R28, R37, RZ, 0x3c, !PT ;  /* 0x000000251c527212 */ /* 0x000fe200078e3cff */
[----:B------:R0:W-:Y:S01]  /*e150*/  STSM.16.M88.4 [R151], R4 ;  /* 0x0000000497007844 */ /* 0x0001e20000000200 */
[----:B------:R-:W-:Y:S02]  /*e160*/  MOV R66, R66 ;  /* 0x0000004200427202 */ /* 0x000fe40000000f00 */
[----:B------:R-:W-:Y:S02]  /*e170*/  LOP3.LUT R28, R33, 0x380, RZ, 0xc0, !PT ;  /* 0x00000380211c7812 */ /* 0x000fe400078ec0ff */
[----:B------:R-:W-:-:S02]  /*e180*/  MOV R86, R86 ;  /* 0x0000005600567202 */ /* 0x000fc40000000f00 */
[----:B------:R-:W-:Y:S02]  /*e190*/  MOV R82, R82 ;  /* 0x0000005200527202 */ /* 0x000fe40000000f00 */
[----:B------:R-:W-:Y:S02]  /*e1a0*/  LOP3.LUT R31, R32, 0x380, RZ, 0xc0, !PT ;  /* 0x00000380201f7812 */ /* 0x000fe400078ec0ff */
[----:B------:R-:W-:Y:S02]  /*e1b0*/  LOP3.LUT R30, R41, 0x380, RZ, 0xc0, !PT ;  /* 0x00000380291e7812 */ /* 0x000fe400078ec0ff */
[----:B------:R-:W-:Y:S02]  /*e1c0*/  SHF.R.U64 R28, R28, 0x3, RZ ;  /* 0x000000031c1c7819 */ /* 0x000fe400000012ff */
[----:B------:R-:W-:Y:S01]  /*e1d0*/  SHF.R.U64 R31, R31, 0x3, RZ ;  /* 0x000000031f1f7819 */ /* 0x000fe200000012ff */
[----:B0-----:R-:W-:Y:S01]  /*e1e0*/  @P1 IMAD.HI.U32 R4, R55, R26, RZ ;  /* 0x0000001a37041227 */ /* 0x001fe200078e00ff */
[----:B------:R-:W-:-:S02]  /*e1f0*/  F2FP.BF16.F32.PACK_AB R5, R148, R143 ;  /* 0x0000008f9405723e */ /* 0x000fc400000010ff */
[----:B------:R-:W-:Y:S02]  /*e200*/  F2FP.BF16.F32.PACK_AB R6, R25, R0 ;  /* 0x000000001906723e */ /* 0x000fe400000010ff */
[----:B-1----:R-:W-:Y:S02]  /*e210*/  @P1 SHF.R.U32.HI R50, RZ, R27, R4 ;  /* 0x0000001bff321219 */ /* 0x002fe40000011604 */
[----:B------:R-:W-:Y:S02]  /*e220*/  F2FP.BF16.F32.PACK_AB R4, R120, R9 ;  /* 0x000000097804723e */ /* 0x000fe400000010ff */
[----:B------:R-:W-:Y:S01]  /*e230*/  F2FP.BF16.F32.PACK_AB R7, R149, R142 ;  /* 0x0000008e9507723e */ /* 0x000fe200000010ff */
[----:B------:R-:W-:Y:S01]  /*e240*/  IMAD.MOV R51, RZ, RZ, -R50 ;  /* 0x000000ffff337224 */ /* 0x000fe200078e0a32 */
[----:B------:R-:W-:Y:S02]  /*e250*/  F2FP.BF16.F32.PACK_AB R9, R146, R141 ;  /* 0x0000008d9209723e */ /* 0x000fe400000010ff */
[----:B------:R-:W-:Y:S01]  /*e260*/  SHF.R.U64 R30, R30, 0x3, RZ ;  /* 0x000000031e1e7819 */ /* 0x000fe200000012ff */
[----:B------:R-:W-:Y:S01]  /*e270*/  STSM.16.M88.4 [R66], R4 ;  /* 0x0000000442007844 */ /* 0x000fe20000000200 */
[----:B------:R-:W-:Y:S01]  /*e280*/  IMAD R51, R52, R51, R55 ;  /* 0x0000003334337224 */ /* 0x000fe200078e0237 */
[----:B------:R-:W-:-:S02]  /*e290*/  LOP3.LUT R28, R28, R33, RZ, 0x3c, !PT ;  /* 0x000000211c1c7212 */ /* 0x000fc400078e3cff */
[----:B------:R0:W-:Y:S01]  /*e2a0*/  STSM.16.M88.4 [R86], R8 ;  /* 0x0000000856007844 */ /* 0x0001e20000000200 */
[----:B------:R-:W-:Y:S02]  /*e2b0*/  IADD3 R33, P3, R48, 0x7000, RZ ;  /* 0x0000700030217810 */ /* 0x000fe40007f7e0ff */
[----:B------:R-:W-:Y:S01]  /*e2c0*/  SHF.R.S32.HI R0, RZ, 0x1f, R51 ;  /* 0x0000001fff007819 */ /* 0x000fe20000011433 */
[----:B------:R1:W-:Y:S01]  /*e2d0*/  STSM.16.M88.4 [R82], R12 ;  /* 0x0000000c52007844 */ /* 0x0003e20000000200 */
[----:B------:R-:W-:Y:S02]  /*e2e0*/  LOP3.LUT R70, R31, R32, RZ, 0x3c, !PT ;  /* 0x000000201f467212 */ /* 0x000fe400078e3cff */
[----:B------:R-:W-:Y:S02]  /*e2f0*/  LOP3.LUT R74, R30, R41, RZ, 0x3c, !PT ;  /* 0x000000291e4a7212 */ /* 0x000fe400078e3cff */
[----:B------:R-:W-:Y:S02]  /*e300*/  IADD3 R31, P2, R48, 0x6000, RZ ;  /* 0x00006000301f7810 */ /* 0x000fe40007f5e0ff */
[----:B------:R-:W-:-:S02]  /*e310*/  LOP3.LUT R32, R33, 0x380, RZ, 0xc0, !PT ;  /* 0x0000038021207812 */ /* 0x000fc400078ec0ff */
[----:B------:R-:W-:Y:S02]  /*e320*/  MOV R78, R78 ;  /* 0x0000004e004e7202 */ /* 0x000fe40000000f00 */
[----:B------:R-:W-:Y:S01]  /*e330*/  F2FP.BF16.F32.PACK_AB R25, R137, R134 ;  /* 0x000000868919723e */ /* 0x000fe200000010ff */
[----:B0-----:R-:W-:Y:S01]  /*e340*/  IMAD.U32 R9, RZ, RZ, UR5 ;  /* 0x00000005ff097e24 */ /* 0x001fe2000f8e00ff */
[----:B------:R-:W-:Y:S01]  /*e350*/  SHF.R.S32.HI R8, RZ, 0x1f, R50 ;  /* 0x0000001fff087819 */ /* 0x000fe20000011432 */
[----:B------:R-:W-:Y:S01]  /*e360*/  ULDC UR5, c[0x0][0xa88] ;  /* 0x0002a20000057ab9 */ /* 0x000fe20000000800 */
[----:B------:R-:W-:Y:S01]  /*e370*/  F2FP.BF16.F32.PACK_AB R26, R61, R60 ;  /* 0x0000003c3d1a723e */ /* 0x000fe200000010ff */
[----:B-1----:R-:W-:Y:S01]  /*e380*/  VIADD R15, R199, UR39 ;  /* 0x00000027c70f7c36 */ /* 0x002fe20008000000 */
[----:B------:R-:W-:Y:S02]  /*e390*/  IADD3 R12, P0, R50, UR6, RZ ;  /* 0x00000006320c7c10 */ /* 0x000fe4000ff1e0ff */
[----:B------:R-:W-:-:S02]  /*e3a0*/  F2FP.BF16.F32.PACK_AB R27, R136, R133 ;  /* 0x00000085881b723e */ /* 0x000fc400000010ff */
[----:B------:R-:W-:Y:S01]  /*e3b0*/  IADD3.X R13, R8, UR7, R9, P0, !PT ;  /* 0x00000007080d7c10 */ /* 0x000fe200087fe409 */
[----:B------:R-:W-:Y:S01]  /*e3c0*/  ULDC.64 UR6, c[0x0][0xb88] ;  /* 0x0002e20000067ab9 */ /* 0x000fe20000000a00 */
[----:B------:R-:W-:Y:S01]  /*e3d0*/  LOP3.LUT R30, R31, 0x380, RZ, 0xc0, !PT ;  /* 0x000003801f1e7812 */ /* 0x000fe200078ec0ff */
[----:B------:R-:W-:Y:S01]  /*e3e0*/  IMAD R0, R0, UR6, RZ ;  /* 0x0000000600007c24 */ /* 0x000fe2000f8e02ff */
[----:B------:R-:W-:Y:S01]  /*e3f0*/  MOV R74, R74 ;  /* 0x0000004a004a7202 */ /* 0x000fe20000000f00 */
[----:B------:R-:W-:Y:S01]  /*e400*/  IMAD.WIDE.U32 R12, R51, UR6, R12 ;  /* 0x00000006330c7c25 */ /* 0x000fe2000f8e000c */
[----:B------:R-:W-:Y:S01]  /*e410*/  F2FP.BF16.F32.PACK_AB R4, R65, R64 ;  /* 0x000000404104723e */ /* 0x000fe200000010ff */
[----:B------:R0:W-:Y:S01]  /*e420*/  STSM.16.M88.4 [R78], R24 ;  /* 0x000000184e007844 */ /* 0x0001e20000000200 */
[----:B------:R-:W-:Y:S01]  /*e430*/  F2FP.BF16.F32.PACK_AB R5, R135, R132 ;  /* 0x000000848705723e */ /* 0x000fe200000010ff */
[----:B------:R-:W-:Y:S01]  /*e440*/  IMAD R51, R51, UR7, R0 ;  /* 0x0000000733337c24 */ /* 0x000fe2000f8e0200 */
[----:B------:R-:W-:Y:S01]  /*e450*/  F2FP.BF16.F32.PACK_AB R6, R69, R68 ;  /* 0x000000444506723e */ /* 0x000fe200000010ff */
[----:B------:R-:W-:Y:S01]  /*e460*/  ULDC.64 UR6, c[0x0][0xb50] ;  /* 0x0002d40000067ab9 */ /* 0x000fe20000000a00 */
[----:B------:R-:W-:Y:S01]  /*e470*/  F2FP.BF16.F32.PACK_AB R7, R131, R130 ;  /* 0x000000828307723e */ /* 0x000fe200000010ff */
[----:B------:R-:W-:Y:S01]  /*e480*/  IMAD R0, R52, UR5, RZ ;  /* 0x0000000534007c24 */ /* 0x000fe2000f8e02ff */
[----:B------:R-:W-:-:S02]  /*e490*/  SHF.R.U64 R32, R32, 0x3, RZ ;  /* 0x0000000320207819 */ /* 0x000fc400000012ff */
[----:B------:R-:W-:Y:S01]  /*e4a0*/  SHF.R.U64 R30, R30, 0x3, RZ ;  /* 0x000000031e1e7819 */ /* 0x000fe200000012ff */
[----:B------:R1:W-:Y:S01]  /*e4b0*/  STSM.16.M88.4 [R74], R4 ;  /* 0x000000044a007844 */ /* 0x0003e20000000200 */
[----:B------:R-:W-:Y:S01]  /*e4c0*/  LOP3.LUT R32, R32, R33, RZ, 0x3c, !PT ;  /* 0x0000002120207212 */ /* 0x000fe200078e3cff */
[--C-:B------:R-:W-:Y:S01]  /*e4d0*/  IMAD.X R33, RZ, RZ, R49.reuse, P3 ;  /* 0x000000ffff217224 */ /* 0x100fe200018e0631 */
[----:B------:R-:W-:Y:S02]  /*e4e0*/  LOP3.LUT P0, RZ, R197, 0x3, RZ, 0xc0, !PT ;  /* 0x00000003c5ff7812 */ /* 0x000fe4000780c0ff */
[----:B------:R-:W-:Y:S01]  /*e4f0*/  LOP3.LUT R30, R30, R31, RZ, 0x3c, !PT ;  /* 0x0000001f1e1e7212 */ /* 0x000fe200078e3cff */
[----:B------:R-:W-:Y:S01]  /*e500*/  IMAD.X R31, RZ, RZ, R49, P2 ;  /* 0x000000ffff1f7224 */ /* 0x000fe200010e0631 */
[----:B0-----:R-:W-:Y:S02]  /*e510*/  LEA R24, P3, R12, UR6, 0x2 ;  /* 0x000000060c187c11 */ /* 0x001fe4000f8610ff */
[----:B------:R-:W-:-:S02]  /*e520*/  ISETP.GE.OR P2, PT, R15, R0, P0 ;  /* 0x000000000f00720c */ /* 0x000fc40000746670 */
[----:B------:R-:W-:Y:S01]  /*e530*/  MOV R70, R70 ;  /* 0x0000004600467202 */ /* 0x000fe20000000f00 */
[----:B------:R-:W-:Y:S01]  /*e540*/  SHFL.IDX PT, R54, R24, RZ, 0x1c1f ;  /* 0x001c1fff18367589 */ /* 0x000fe200000e0000 */
[----:B------:R-:W-:Y:S02]  /*e550*/  F2FP.BF16.F32.PACK_AB R8, R73, R72 ;  /* 0x000000484908723e */ /* 0x000fe400000010ff */
[----:B------:R-:W-:Y:S01]  /*e560*/  F2FP.BF16.F32.PACK_AB R9, R128, R127 ;  /* 0x0000007f8009723e */ /* 0x000fe200000010ff */
[----:B-1----:R-:W-:Y:S01]  /*e570*/  VIADD R5, R15, 0x8 ;  /* 0x000000080f057836 */ /* 0x002fe20000000000 */
[----:B------:R-:W-:Y:S01]  /*e580*/  F2FP.BF16.F32.PACK_AB R10, R77, R76 ;  /* 0x0000004c4d0a723e */ /* 0x000fe200000010ff */
[----:B------:R-:W-:Y:S01]  /*e590*/  IMAD.IADD R7, R13, 0x1, R51 ;  /* 0x000000010d077824 */ /* 0x000fe200078e0233 */
[----:B------:R-:W-:Y:S01]  /*e5a0*/  F2FP.BF16.F32.PACK_AB R11, R129, R126 ;  /* 0x0000007e810b723e */ /* 0x000fe200000010ff */
[----:B------:R-:W-:Y:S01]  /*e5b0*/  SHFL.IDX PT, R64, R24, 0x1, 0x1c1f ;  /* 0x003c1f0018407f89 */ /* 0x000fe200000e0000 */
[----:B------:R-:W-:-:S02]  /*e5c0*/  ISETP.GE.OR P0, PT, R5, R0, P0 ;  /* 0x000000000500720c */ /* 0x000fc40000706670 */
[----:B------:R-:W-:Y:S01]  /*e5d0*/  LEA.HI.X R25, R12, UR7, R7, 0x2, P3 ;  /* 0x000000070c197c11 */ /* 0x000fe200098f1407 */
[----:B------:R-:W-:Y:S01]  /*e5e0*/  STSM.16.M88.4 [R70], R8 ;  /* 0x0000000846007844 */ /* 0x000fe20000000200 */
[----:B------:R-:W-:Y:S02]  /*e5f0*/  MOV R62, R62 ;  /* 0x0000003e003e7202 */ /* 0x000fe40000000f00 */
[----:B------:R-:W-:Y:S01]  /*e600*/  F2FP.BF16.F32.PACK_AB R4, R81, R80 ;  /* 0x000000505104723e */ /* 0x000fe200000010ff */
[----:B------:R-:W0:Y:S01]  /*e610*/  SHFL.IDX PT, R55, R25, RZ, 0x1c1f ;  /* 0x001c1fff19377589 */ /* 0x000e2200000e0000 */
[----:B------:R-:W-:Y:S02]  /*e620*/  F2FP.BF16.F32.PACK_AB R5, R124, R123 ;  /* 0x0000007b7c05723e */ /* 0x000fe400000010ff */
[----:B------:R-:W-:Y:S01]  /*e630*/  F2FP.BF16.F32.PACK_AB R6, R85, R84 ;  /* 0x000000545506723e */ /* 0x000fe200000010ff */
[----:B------:R-:W1:Y:S01]  /*e640*/  SHFL.IDX PT, R65, R25, 0x1, 0x1c1f ;  /* 0x003c1f0019417f89 */ /* 0x000e6200000e0000 */
[----:B------:R-:W-:-:S02]  /*e650*/  F2FP.BF16.F32.PACK_AB R7, R125, R122 ;  /* 0x0000007a7d07723e */ /* 0x000fc400000010ff */
[----:B------:R-:W-:Y:S02]  /*e660*/  MOV R58, R58 ;  /* 0x0000003a003a7202 */ /* 0x000fe40000000f00 */
[----:B------:R-:W-:Y:S01]  /*e670*/  F2FP.BF16.F32.PACK_AB R12, R89, R88 ;  /* 0x00000058590c723e */ /* 0x000fe200000010ff */
[----:B------:R-:W-:Y:S01]  /*e680*/  STSM.16.M88.4 [R62], R4 ;  /* 0x000000043e007844 */ /* 0x000fe20000000200 */
[----:B------:R-:W-:Y:S02]  /*e690*/  F2FP.BF16.F32.PACK_AB R13, R121, R90 ;  /* 0x0000005a790d723e */ /* 0x000fe400000010ff */
[----:B------:R-:W-:Y:S02]  /*e6a0*/  F2FP.BF16.F32.PACK_AB R14, R93, R92 ;  /* 0x0000005c5d0e723e */ /* 0x000fe400000010ff */
[----:B------:R-:W-:Y:S02]  /*e6b0*/  F2FP.BF16.F32.PACK_AB R15, R95, R94 ;  /* 0x0000005e5f0f723e */ /* 0x000fe400000010ff */
[----:B------:R-:W-:-:S02]  /*e6c0*/  F2FP.BF16.F32.PACK_AB R104, R105, R104 ;  /* 0x000000686968723e */ /* 0x000fc400000010ff */
[----:B------:R-:W-:Y:S01]  /*e6d0*/  F2FP.BF16.F32.PACK_AB R98, R101, R100 ;  /* 0x000000646562723e */ /* 0x000fe200000010ff */
[----:B------:R-:W-:Y:S01]  /*e6e0*/  STSM.16.M88.4 [R58], R12 ;  /* 0x0000000c3a007844 */ /* 0x000fe20000000200 */
[----:B------:R-:W-:Y:S02]  /*e6f0*/  F2FP.BF16.F32.PACK_AB R99, R56, R99 ;  /* 0x000000633863723e */ /* 0x000fe400000010ff */
[----:B------:R-:W-:Y:S02]  /*e700*/  F2FP.BF16.F32.PACK_AB R105, R107, R106 ;  /* 0x0000006a6b69723e */ /* 0x000fe400000010ff */
[----:B------:R-:W-:Y:S01]  /*e710*/  F2FP.BF16.F32.PACK_AB R112, R113, R112 ;  /* 0x000000707170723e */ /* 0x000fe200000010ff */
[----:B------:R-:W-:Y:S01]  /*e720*/  STSM.16.M88.4 [R150], R96 ;  /* 0x0000006096007844 */ /* 0x000fe20000000200 */
[----:B------:R-:W-:Y:S02]  /*e730*/  F2FP.BF16.F32.PACK_AB R106, R109, R108 ;  /* 0x0000006c6d6a723e */ /* 0x000fe400000010ff */
[----:B------:R-:W-:-:S02]  /*e740*/  F2FP.BF16.F32.PACK_AB R107, R111, R110 ;  /* 0x0000006e6f6b723e */ /* 0x000fc400000010ff */
        /* <DEDUP_REMOVED lines=8> */
[----:B------:R-:W-:Y:S01]  /*e7d0*/  LOP3.LUT R42, R43, 0x380, RZ, 0xc0, !PT ;  /* 0x000003802b2a7812 */ /* 0x000fe200078ec0ff */
[----:B------:R-:W-:Y:S01]  /*e7e0*/  BAR.SYNC.DEFER_BLOCKING 0x1, 0x100 ;  /* 0x0044000000007b1d */ /* 0x000fe20000010000 */
[----:B------:R-:W-:Y:S02]  /*e7f0*/  SHF.R.U64 R40, R40, 0x3, RZ ;  /* 0x0000000328287819 */ /* 0x000fe400000012ff */
[----:B------:R-:W-:Y:S02]  /*e800*/  SHF.R.U64 R42, R42, 0x3, RZ ;  /* 0x000000032a2a7819 */ /* 0x000fe400000012ff */
[----:B------:R-:W-:Y:S01]  /*e810*/  LOP3.LUT R40, R40, R41, RZ, 0x3c, !PT ;  /* 0x0000002928287212 */ /* 0x000fe200078e3cff */
[--C-:B------:R-:W-:Y:S01]  /*e820*/  IMAD.X R41, RZ, RZ, R49.reuse, P4 ;  /* 0x000000ffff297224 */ /* 0x100fe200020e0631 */
[----:B------:R-:W-:Y:S02]  /*e830*/  IADD3 R45, P6, R48, 0x3000, RZ ;  /* 0x00003000302d7810 */ /* 0x000fe40007fde0ff */
[----:B------:R-:W-:Y:S01]  /*e840*/  LOP3.LUT R42, R42, R43, RZ, 0x3c, !PT ;  /* 0x0000002b2a2a7212 */ /* 0x000fe200078e3cff */
[----:B------:R-:W-:Y:S01]  /*e850*/  IMAD.X R43, RZ, RZ, R49, P5 ;  /* 0x000000ffff2b7224 */ /* 0x000fe200028e0631 */
[----:B------:R-:W-:-:S02]  /*e860*/  LOP3.LUT R44, R45, 0x380, RZ, 0xc0, !PT ;  /* 0x000003802d2c7812 */ /* 0x000fc400078ec0ff */
[----:B------:R-:W-:Y:S02]  /*e870*/  LOP3.LUT R20, R35, 0x380, RZ, 0xc0, !PT ;  /* 0x0000038023147812 */ /* 0x000fe400078ec0ff */
[----:B------:R-:W-:Y:S02]  /*e880*/  IADD3 R37, P5, R48, 0x9000, RZ ;  /* 0x0000900030257810 */ /* 0x000fe40007fbe0ff */
[----:B------:R-:W-:Y:S01]  /*e890*/  SHF.R.U64 R44, R44, 0x3, RZ ;  /* 0x000000032c2c7819 */ /* 0x000fe200000012ff */
[----:B------:R-:W-:Y:S01]  /*e8a0*/  UIMAD UR5, UR10, UR8, URZ ;  /* 0x000000080a0572a4 */ /* 0x000fe2000f8e023f */
[----:B------:R-:W-:Y:S02]  /*e8b0*/  SHF.R.U64 R20, R20, 0x3, RZ ;  /* 0x0000000314147819 */ /* 0x000fe400000012ff */
[----:B------:R-:W-:Y:S02]  /*e8c0*/  LOP3.LUT R36, R37, 0x380, RZ, 0xc0, !PT ;  /* 0x0000038025247812 */ /* 0x000fe400078ec0ff */
[----:B------:R-:W-:Y:S01]  /*e8d0*/  LOP3.LUT R44, R44, R45, RZ, 0x3c, !PT ;  /* 0x0000002d2c2c7212 */ /* 0x000fe200078e3cff */
[----:B0-----:R0:W-:Y:S01]  /*e8e0*/  @!P2 ST.E desc[UR14][R54.64], R3 ;  /* 0x000000033600a985 */ /* 0x0011e2000c10190e */
[----:B------:R-:W-:Y:S01]  /*e8f0*/  LOP3.LUT R20, R20, R35, RZ, 0x3c, !PT ;  /* 0x0000002314147212 */ /* 0x000fe200078e3cff */
[----:B------:R-:W-:Y:S01]  /*e900*/  IMAD.X R45, RZ, RZ, R49, P6 ;  /* 0x000000ffff2d7224 */ /* 0x000fe200030e0631 */
[----:B------:R-:W-:Y:S01]  /*e910*/  SHF.R.U64 R36, R36, 0x3, RZ ;  /* 0x0000000324247819 */ /* 0x000fe200000012ff */
[----:B-1----:R1:W-:Y:S01]  /*e920*/  @!P0 ST.E desc[UR14][R64.64], R2 ;  /* 0x0000000240008985 */ /* 0x0023e2000c10190e */
[C---:B------:R-:W-:Y:S01]  /*e930*/  IADD3 R35, P4, R48.reuse, 0x8000, RZ ;  /* 0x0000800030237810 */ /* 0x040fe20007f9e0ff */
[----:B------:R-:W-:Y:S01]  /*e940*/  UIMAD.WIDE.U32 UR6, UR11, UR8, URZ ;  /* 0x000000080b0672a5 */ /* 0x000fe2000f8e003f */
[----:B------:R-:W-:Y:S01]  /*e950*/  IADD3 R39, P6, R48, 0xa000, RZ ;  /* 0x0000a00030277810 */ /* 0x000fe20007fde0ff */
[----:B------:R2:W5:Y:S01]  /*e960*/  LD.E.128 R24, desc[UR14][R40.64] ;  /* 0x0000000e28187980 */ /* 0x000562000c101d00 */
[----:B------:R-:W-:Y:S01]  /*e970*/  UIMAD UR5, UR11, UR9, UR5 ;  /* 0x000000090b0572a4 */ /* 0x000fe2000f8e0205 */
[----:B------:R-:W-:Y:S01]  /*e980*/  LOP3.LUT R36, R36, R37, RZ, 0x3c, !PT ;  /* 0x0000002524247212 */ /* 0x000fe200078e3cff */
[----:B0-----:R-:W0:Y:S01]  /*e990*/  @P1 LDC R3, c[0x0][0xbec] ;  /* 0x0002fb00ff031b82 */ /* 0x001e220000000800 */
[----:B------:R3:W5:Y:S01]  /*e9a0*/  LD.E.128 R60, desc[UR14][R28.64] ;  /* 0x0000000e1c3c7980 */ /* 0x000762000c101d00 */
[----:B------:R-:W-:Y:S01]  /*e9b0*/  ULDC.64 UR10, c[0x0][0xaf0] ;  /* 0x0002bc00000a7ab9 */ /* 0x000fe20000000a00 */
[----:B------:R-:W-:Y:S01]  /*e9c0*/  LOP3.LUT R34, R35, 0x380, RZ, 0xc0, !PT ;  /* 0x0000038023227812 */ /* 0x000fe200078ec0ff */
[----:B-1----:R-:W-:Y:S01]  /*e9d0*/  IMAD R2, R192, 0x20, R195 ;  /* 0x00000020c0027824 */ /* 0x002fe200078e02c3 */
[----:B------:R-:W-:Y:S01]  /*e9e0*/  LOP3.LUT R38, R39, 0x380, RZ, 0xc0, !PT ;  /* 0x0000038027267812 */ /* 0x000fe200078ec0ff */
[----:B------:R1:W5:Y:S01]  /*e9f0*/  LD.E.128 R68, desc[UR14][R20.64] ;  /* 0x0000000e14447980 */ /* 0x000362000c101d00 */
[----:B------:R-:W-:Y:S01]  /*ea00*/  LOP3.LUT R37, R48, 0x380, RZ, 0xc0, !PT ;  /* 0x0000038030257812 */ /* 0x000fe200078ec0ff */
[----:B--2---:R-:W2:Y:S01]  /*ea10*/  @P1 LDC R41, c[0x0][0xbf0] ;  /* 0x0002fc00ff291b82 */ /* 0x004ea20000000800 */
[----:B------:R-:W-:Y:S01]  /*ea20*/  UIMAD UR8, UR12, UR10, URZ ;  /* 0x0000000a0c0872a4 */ /* 0x000fe2000f8e023f */
[----:B------:R-:W-:Y:S01]  /*ea30*/  SHF.R.U64 R34, R34, 0x3, RZ ;  /* 0x0000000322227819 */ /* 0x000fe200000012ff */
[----:B---3--:R-:W-:Y:S01]  /*ea40*/  VIADD R28, R2, UR39 ;  /* 0x00000027021c7c36 */ /* 0x008fe20008000000 */
[----:B------:R-:W-:Y:S01]  /*ea50*/  UIADD3 UR7, UR7, UR5, URZ ;  /* 0x0000000507077290 */ /* 0x000fe2000fffe03f */
[----:B------:R-:W-:Y:S01]  /*ea60*/  SHF.R.U64 R38, R38, 0x3, RZ ;  /* 0x0000000326267819 */ /* 0x000fe200000012ff */
[----:B------:R-:W-:Y:S01]  /*ea70*/  UIMAD UR5, UR13, UR11, UR8 ;  /* 0x0000000b0d0572a4 */ /* 0x000fe2000f8e0208 */
[----:B------:R-:W-:Y:S01]  /*ea80*/  SHF.R.U64 R37, R37, 0x3, RZ ;  /* 0x0000000325257819 */ /* 0x000fe200000012ff */
[----:B-1----:R-:W-:Y:S01]  /*ea90*/  IMAD.MOV.U32 R21, RZ, RZ, R28 ;  /* 0x000000ffff157224 */ /* 0x002fe200078e001c */
[----:B------:R-:W-:Y:S01]  /*eaa0*/  UIMAD.WIDE.U32 UR6, UR13, UR10, UR6 ;  /* 0x0000000a0d0672a5 */ /* 0x000fe2000f8e0006 */
[----:B------:R-:W-:Y:S01]  /*eab0*/  LOP3.LUT R34, R34, R35, RZ, 0x3c, !PT ;  /* 0x0000002322227212 */ /* 0x000fe200078e3cff */
[--C-:B------:R-:W-:Y:S01]  /*eac0*/  IMAD.X R35, RZ, RZ, R49.reuse, P4 ;  /* 0x000000ffff237224 */ /* 0x100fe200020e0631 */
[----:B------:R-:W-:Y:S01]  /*ead0*/  LOP3.LUT R38, R38, R39, RZ, 0x3c, !PT ;  /* 0x0000002726267212 */ /* 0x000fe200078e3cff */
[----:B------:R-:W5:Y:S01]  /*eae0*/  LD.E.128 R8, desc[UR14][R42.64] ;  /* 0x0000000e2a087980 */ /* 0x000f62000c101d00 */
[----:B------:R-:W-:Y:S01]  /*eaf0*/  LOP3.LUT R48, R37, R48, RZ, 0x3c, !PT ;  /* 0x0000003025307212 */ /* 0x000fe200078e3cff */
[----:B0-----:R-:W-:Y:S01]  /*eb00*/  @P1 IMAD.HI.U32 R2, R28, R3, RZ ;  /* 0x000000031c021227 */ /* 0x001fe200078e00ff */
[----:B------:R-:W-:Y:S01]  /*eb10*/  UIADD3 UR5, UR7, UR5, URZ ;  /* 0x0000000507057290 */ /* 0x000fe2000fffe03f */
[----:B------:R-:W5:Y:S01]  /*eb20*/  LD.E.128 R4, desc[UR14][R44.64] ;  /* 0x0000000e2c047980 */ /* 0x000f62000c101d00 */
[----:B------:R-:W-:Y:S01]  /*eb30*/  ULDC.64 UR8, c[0x0][0xae0] ;  /* 0x0002b80000087ab9 */ /* 0x000fe20000000a00 */
[----:B------:R-:W-:-:S02]  /*eb40*/  IMAD.X R37, RZ, RZ, R49, P5 ;  /* 0x000000ffff257224 */ /* 0x000fc400028e0631 */
[----:B------:R-:W-:Y:S01]  /*eb50*/  IMAD.X R39, RZ, RZ, R49, P6 ;  /* 0x000000ffff277224 */ /* 0x000fe200030e0631 */
[----:B------:R0:W5:Y:S01]  /*eb60*/  LD.E.128 R56, desc[UR14][R30.64] ;  /* 0x0000000e1e387980 */ /* 0x000162000c101d00 */
[----:B--2---:R-:W-:Y:S01]  /*eb70*/  @P1 SHF.R.U32.HI R21, RZ, R41, R2 ;  /* 0x00000029ff151219 */ /* 0x004fe20000011602 */
[----:B------:R-:W-:Y:S02]  /*eb80*/  IMAD.U32 R3, RZ, RZ, UR7 ;  /* 0x00000007ff037e24 */ /* 0x000fe4000f8e00ff */
[----:B------:R-:W5:Y:S01]  /*eb90*/  LD.E.128 R48, desc[UR14][R48.64] ;  /* 0x0000000e30307980 */ /* 0x000f62000c101d00 */
[--C-:B------:R-:W-:Y:S01]  /*eba0*/  SHF.R.S32.HI R20, RZ, 0x1f, R21.reuse ;  /* 0x0000001fff147819 */ /* 0x100fe20000011415 */
[----:B------:R-:W-:Y:S02]  /*ebb0*/  IMAD.MOV R29, RZ, RZ, -R21 ;  /* 0x000000ffff1d7224 */ /* 0x000fe400078e0a15 */
[----:B------:R1:W5:Y:S02]  /*ebc0*/  LD.E.128 R12, desc[UR14][R32.64] ;  /* 0x0000000e200c7980 */ /* 0x000364000c101d00 */
[----:B------:R-:W-:-:S02]  /*ebd0*/  IMAD R20, R20, UR8, RZ ;  /* 0x0000000814147c24 */ /* 0x000fc4000f8e02ff */
[----:B------:R-:W-:Y:S01]  /*ebe0*/  IMAD R29, R52, R29, R28 ;  /* 0x0000001d341d7224 */ /* 0x000fe200078e021c */
[----:B------:R2:W5:Y:S01]  /*ebf0*/  LD.E.128 R80, desc[UR14][R34.64] ;  /* 0x0000000e22507980 */ /* 0x000562000c101d00 */
[----:B------:R-:W-:Y:S01]  /*ec00*/  IMAD.U32 R2, RZ, RZ, UR6 ;  /* 0x00000006ff027e24 */ /* 0x000fe2000f8e00ff */
[----:B------:R-:W-:Y:S01]  /*ec10*/  ULDC.64 UR6, c[0x0][0xad8] ;  /* 0x0002b60000067ab9 */ /* 0x000fe20000000a00 */
[----:B------:R-:W-:Y:S01]  /*ec20*/  IMAD.U32 R3, RZ, RZ, UR5 ;  /* 0x00000005ff037e24 */ /* 0x000fe2000f8e00ff */
[----:B------:R2:W5:Y:S01]  /*ec30*/  LD.E.128 R76, desc[UR14][R36.64] ;  /* 0x0000000e244c7980 */ /* 0x000562000c101d00 */
[----:B0-----:R-:W-:-:S03]  /*ec40*/  IMAD R31, R21, UR9, R20 ;  /* 0x00000009151f7c24 */ /* 0x001fc6000f8e0214 */
[----:B------:R2:W5:Y:S01]  /*ec50*/  LD.E.128 R72, desc[UR14][R38.64] ;  /* 0x0000000e26487980 */ /* 0x000562000c101d00 */
[----:B------:R-:W-:-:S03]  /*ec60*/  SHF.R.S32.HI R20, RZ, 0x1f, R29 ;  /* 0x0000001fff147819 */ /* 0x000fc6000001141d */
[----:B------:R2:W5:Y:S01]  /*ec70*/  LD.E.128 R64, desc[UR14][R46.64] ;  /* 0x0000000e2e407980 */ /* 0x000562000c101d00 */
[----:B------:R-:W-:Y:S01]  /*ec80*/  IMAD.WIDE.U32 R2, R21, UR8, R2 ;  /* 0x0000000815027c25 */ /* 0x000fe2000f8e0002 */
[----:B------:R-:W-:Y:S01]  /*ec90*/  @!PT LDS RZ, [RZ] ;  /* 0x00000000fffff984 */ /* 0x000fe20000000800 */
[----:B------:R-:W-:Y:S01]  /*eca0*/  @!PT LDS RZ, [RZ] ;  /* 0x00000000fffff984 */ /* 0x000fe20000000800 */
[----:B------:R-:W-:Y:S01]  /*ecb0*/  @!PT LDS RZ, [RZ] ;  /* 0x00000000fffff984 */ /* 0x000fe20000000800 */
[----:B------:R-:W-:Y:S01]  /*ecc0*/  @!PT LDS RZ, [RZ] ;  /* 0x00000000fffff984 */ /* 0x000fe20000000800 */
[----:B------:R0:W-:Y:S06]  /*ecd0*/  MEMBAR.ALL.CTA ;  /* 0x0000000000007992 */ /* 0x0001ec0000008000 */
[----:B0-----:R-:W0:Y:S01]  /*ece0*/  FENCE.VIEW.ASYNC.S ;  /* 0x00000000000073c6 */ /* 0x001e220000000000 */
[----:B------:R-:W-:Y:S02]  /*ecf0*/  IMAD.IADD R3, R3, 0x1, R31 ;  /* 0x0000000103037824 */ /* 0x000fe400078e021f */
[----:B------:R-:W-:-:S02]  /*ed00*/  IMAD R20, R20, UR6, RZ ;  /* 0x0000000614147c24 */ /* 0x000fc4000f8e02ff */
[----:B-1----:R-:W-:Y:S02]  /*ed10*/  VIADD R33, R195, UR39 ;  /* 0x00000027c3217c36 */ /* 0x002fe40008000000 */
[C---:B------:R-:W-:Y:S02]  /*ed20*/  IMAD R31, R29.reuse, UR7, R20 ;  /* 0x000000071d1f7c24 */ /* 0x040fe4000f8e0214 */
[----:B------:R-:W-:Y:S01]  /*ed30*/  IMAD.WIDE.U32 R2, R29, UR6, R2 ;  /* 0x000000061d027c25 */ /* 0x000fe2000f8e0002 */
[----:B------:R-:W-:Y:S01]  /*ed40*/  ISETP.GE.AND P2, PT, R33, R0, PT ;  /* 0x000000002100720c */ /* 0x000fe20003f46270 */
[----:B------:R-:W-:Y:S02]  /*ed50*/  ULDC.64 UR6, c[0x0][0xa80] ;  /* 0x0002a00000067ab9 */ /* 0x000fe40000000a00 */
[----:B------:R-:W-:Y:S01]  /*ed60*/  VIADD R16, R16, 0x30820 ;  /* 0x0003082010107836 */ /* 0x000fe20000000000 */
[----:B------:R-:W-:Y:S01]  /*ed70*/  LEA R30, P3, R2, UR6, 0x1 ;  /* 0x00000006021e7c11 */ /* 0x000fe2000f8608ff */
[----:B------:R-:W-:-:S02]  /*ed80*/  IMAD.IADD R3, R3, 0x1, R31 ;  /* 0x0000000103037824 */ /* 0x000fc400078e021f */
[----:B------:R-:W-:Y:S01]  /*ed90*/  VIADD R21, R33, 0x20 ;  /* 0x0000002021157836 */ /* 0x000fe20000000000 */
[----:B------:R-:W-:Y:S02]  /*eda0*/  PRMT R16, RZ, 0x654, R16 ;  /* 0x00000654ff107816 */ /* 0x000fe40000000010 */
[----:B------:R-:W-:Y:S02]  /*edb0*/  LEA.HI.X R31, R2, UR7, R3, 0x1, P3 ;  /* 0x00000007021f7c11 */ /* 0x000fe400098f0c03 */
[-C--:B------:R-:W-:Y:S01]  /*edc0*/  ISETP.GE.AND P1, PT, R21, R0.reuse, PT ;  /* 0x000000001500720c */ /* 0x080fe20003f26270 */
[----:B------:R-:W-:Y:S01]  /*edd0*/  VIADD R21, R33, 0x40 ;  /* 0x0000004021157836 */ /* 0x000fe20000000000 */
[----:B0-----:R0:W-:Y:S01]  /*ede0*/  SYNCS.ARRIVE.TRANS64.RED.A1T0 RZ, [R16+URZ], RZ ;  /* 0x000000ff10ff79a7 */ /* 0x0011e2000810043f */
[----:B------:R2:W1:Y:S01]  /*edf0*/  SHFL.IDX PT, R28, R30, RZ, 0x181f ;  /* 0x00181fff1e1c7589 */ /* 0x00046200000e0000 */
[----:B------:R-:W-:Y:S02]  /*ee00*/  BSSY B1, `(.L_x_1181) ;  /* 0x0000012000017945 */ /* 0x000fe40003800000 */
[----:B------:R-:W-:Y:S01]  /*ee10*/  ISETP.GE.AND P0, PT, R21, R0, PT ;  /* 0x000000001500720c */ /* 0x000fe20003f06270 */
[----:B0-----:R2:W0:Y:S01]  /*ee20*/  SHFL.IDX PT, R16, R31, RZ, 0x181f ;  /* 0x00181fff1f107589 */ /* 0x00142200000e0000 */
[----:B------:R-:W-:Y:S11]  /*ee30*/  @P2 BRA `(.L_x_1182) ;  /* 0x0000000000382947 */ /* 0x000ff60003800000 */
[----:B------:R-:W-:Y:S01]  /*ee40*/  ULDC UR5, c[0x0][0xac8] ;  /* 0x0002b20000057ab9 */ /* 0x000fe20000000800 */
[----:B------:R-:W-:Y:S01]  /*ee50*/  ULDC.64 UR6, c[0x0][0x208] ;  /* 0x0000820000067ab9 */ /* 0x000fe20000000a00 */
[----:B------:R-:W-:Y:S02]  /*ee60*/  ISETP.GE.AND P4, PT, R19, UR5, PT ;  /* 0x0000000513007c0c */ /* 0x000fe4000bf86270 */
[----:B------:R-:W-:Y:S02]  /*ee70*/  ISETP.GE.AND P3, PT, R22, UR5, PT ;  /* 0x0000000516007c0c */ /* 0x000fe4000bf66270 */
[----:B------:R-:W-:-:S09]  /*ee80*/  ISETP.GE.AND P2, PT, R23, UR5, PT ;  /* 0x0000000517007c0c */ /* 0x000fd2000bf46270 */
[CC--:B-1----:R-:W-:Y:S02]  /*ee90*/  @!P4 LEA R2, P6, R19.reuse, R28.reuse, 0x1 ;  /* 0x0000001c1302c211 */ /* 0x0c2fe400078c08ff */
[C---:B------:R-:W-:Y:S02]  /*eea0*/  @!P3 LEA R20, P5, R22.reuse, R28, 0x1 ;  /* 0x0000001c1614b211 */ /* 0x040fe400078a08ff */
[----:B0-----:R-:W-:Y:S02]  /*eeb0*/  @!P4 LEA.HI.X R3, R19, R16, R204, 0x1, P6 ;  /* 0x000000101303c211 */ /* 0x001fe400030f0ccc */
[C---:B------:R-:W-:Y:S02]  /*eec0*/  @!P2 LEA R28, P6, R23.reuse, R28, 0x1 ;  /* 0x0000001c171ca211 */ /* 0x040fe400078c08ff */
[-C--:B------:R-:W-:Y:S01]  /*eed0*/  @!P3 LEA.HI.X R21, R22, R16.reuse, R203, 0x1, P5 ;  /* 0x000000101615b211 */ /* 0x080fe200028f0ccb */
[----:B-----5:R3:W-:Y:S01]  /*eee0*/  @!P4 ST.E.128 desc[UR6][R2.64], R48 ;  /* 0x000000300200c985 */ /* 0x0207e2000c101d06 */
[----:B------:R-:W-:-:S03]  /*eef0*/  @!P2 LEA.HI.X R29, R23, R16, R202, 0x1, P6 ;  /* 0x00000010171da211 */ /* 0x000fc600030f0cca */
[----:B------:R3:W-:Y:S04]  /*ef00*/  @!P3 ST.E.128 desc[UR6][R20.64], R68 ;  /* 0x000000441400b985 */ /* 0x0007e8000c101d06 */
[----:B------:R3:W-:Y:S02]  /*ef10*/  @!P2 ST.E.128 desc[UR6][R28.64], R80 ;  /* 0x000000501c00a985 */ /* 0x0007e4000c101d06 */
.L_x_1182:
[----:B------:R-:W-:Y:S05]  /*ef20*/  BSYNC B1 ;  /* 0x0000000000017941 */ /* 0x000fea0003800000 */
.L_x_1181:
[----:B0-----:R0:W4:Y:S01]  /*ef30*/  SHFL.IDX PT, R16, R31, 0x1, 0x181f ;  /* 0x00381f001f107f89 */ /* 0x00112200000e0000 */
[----:B------:R-:W-:Y:S03]  /*ef40*/  BSSY B1, `(.L_x_1183) ;  /* 0x0000011000017945 */ /* 0x000fe60003800000 */
[----:B-1-3--:R0:W1:Y:S01]  /*ef50*/  SHFL.IDX PT, R28, R30, 0x1, 0x181f ;  /* 0x00381f001e1c7f89 */ /* 0x00a06200000e0000 */
[----:B------:R-:W-:Y:S05]  /*ef60*/  @P1 BRA `(.L_x_1184) ;  /* 0x0000000000381947 */ /* 0x000fea0003800000 */
[----:B------:R-:W-:Y:S01]  /*ef70*/  ULDC UR5, c[0x0][0xac8] ;  /* 0x0002b20000057ab9 */ /* 0x000fe20000000800 */
[----:B------:R-:W-:Y:S01]  /*ef80*/  ULDC.64 UR6, c[0x0][0x208] ;  /* 0x0000820000067ab9 */ /* 0x000fe20000000a00 */
[----:B------:R-:W-:Y:S02]  /*ef90*/  ISETP.GE.AND P4, PT, R19, UR5, PT ;  /* 0x0000000513007c0c */ /* 0x000fe4000bf86270 */
[----:B------:R-:W-:Y:S02]  /*efa0*/  ISETP.GE.AND P5, PT, R22, UR5, PT ;  /* 0x0000000516007c0c */ /* 0x000fe4000bfa6270 */
[----:B------:R-:W-:-:S09]  /*efb0*/  ISETP.GE.AND P6, PT, R23, UR5, PT ;  /* 0x0000000517007c0c */ /* 0x000fd2000bfc6270 */
[-C--:B-1----:R-:W-:Y:S02]  /*efc0*/  @!P4 LEA R2, P1, R19, R28.reuse, 0x1 ;  /* 0x0000001c1302c211 */ /* 0x082fe400078208ff */
[CC--:B------:R-:W-:Y:S02]  /*efd0*/  @!P5 LEA R20, P2, R22.reuse, R28.reuse, 0x1 ;  /* 0x0000001c1614d211 */ /* 0x0c0fe400078408ff */
[----:B------:R-:W-:Y:S02]  /*efe0*/  @!P6 LEA R28, P3, R23, R28, 0x1 ;  /* 0x0000001c171ce211 */ /* 0x000fe400078608ff */
[-C--:B----4-:R-:W-:Y:S02]  /*eff0*/  @!P4 LEA.HI.X R3, R19, R16.reuse, R204, 0x1, P1 ;  /* 0x000000101303c211 */ /* 0x090fe400008f0ccc */
[-C--:B------:R-:W-:Y:S02]  /*f000*/  @!P5 LEA.HI.X R21, R22, R16.reuse, R203, 0x1, P2 ;  /* 0x000000101615d211 */ /* 0x080fe400010f0ccb */
[----:B------:R-:W-:Y:S01]  /*f010*/  @!P6 LEA.HI.X R29, R23, R16, R202, 0x1, P3 ;  /* 0x00000010171de211 */ /* 0x000fe200018f0cca */
[----:B-----5:R3:W-:Y:S04]  /*f020*/  @!P4 ST.E.128 desc[UR6][R2.64], R24 ;  /* 0x000000180200c985 */ /* 0x0207e8000c101d06 */
[----:B------:R3:W-:Y:S04]  /*f030*/  @!P5 ST.E.128 desc[UR6][R20.64], R60 ;  /* 0x0000003c1400d985 */ /* 0x0007e8000c101d06 */
[----:B------:R3:W-:Y:S02]  /*f040*/  @!P6 ST.E.128 desc[UR6][R28.64], R76 ;  /* 0x0000004c1c00e985 */ /* 0x0007e4000c101d06 */
.L_x_1184:
[----:B------:R-:W-:Y:S05]  /*f050*/  BSYNC B1 ;  /* 0x0000000000017941 */ /* 0x000fea0003800000 */
.L_x_1183:
[----:B----4-:R4:W0:Y:S01]  /*f060*/  SHFL.IDX PT, R16, R31, 0x2, 0x181f ;  /* 0x00581f001f107f89 */ /* 0x01082200000e0000 */
[----:B------:R-:W-:Y:S03]  /*f070*/  BSSY B1, `(.L_x_1185) ;  /* 0x0000011000017945 */ /* 0x000fe60003800000 */
[----:B---3-5:R4:W3:Y:S01]  /*f080*/  SHFL.IDX PT, R24, R30, 0x2, 0x181f ;  /* 0x00581f001e187f89 */ /* 0x0288e200000e0000 */
[----:B------:R-:W-:Y:S05]  /*f090*/  @P0 BRA `(.L_x_1186) ;  /* 0x0000000000380947 */ /* 0x000fea0003800000 */
[----:B------:R-:W-:Y:S01]  /*f0a0*/  ULDC UR5, c[0x0][0xac8] ;  /* 0x0002b20000057ab9 */ /* 0x000fe20000000800 */
[----:B------:R-:W-:Y:S01]  /*f0b0*/  ULDC.64 UR6, c[0x0][0x208] ;  /* 0x0000820000067ab9 */ /* 0x000fe20000000a00 */
[----:B------:R-:W-:Y:S02]  /*f0c0*/  ISETP.GE.AND P3, PT, R19, UR5, PT ;  /* 0x0000000513007c0c */ /* 0x000fe4000bf66270 */
[----:B------:R-:W-:Y:S02]  /*f0d0*/  ISETP.GE.AND P4, PT, R22, UR5, PT ;  /* 0x0000000516007c0c */ /* 0x000fe4000bf86270 */
[----:B------:R-:W-:-:S09]  /*f0e0*/  ISETP.GE.AND P5, PT, R23, UR5, PT ;  /* 0x0000000517007c0c */ /* 0x000fd2000bfa6270 */
[-C--:B---3--:R-:W-:Y:S02]  /*f0f0*/  @!P3 LEA R2, P0, R19, R24.reuse, 0x1 ;  /* 0x000000181302b211 */ /* 0x088fe400078008ff */
[CC--:B------:R-:W-:Y:S02]  /*f100*/  @!P4 LEA R20, P1, R22.reuse, R24.reuse, 0x1 ;  /* 0x000000181614c211 */ /* 0x0c0fe400078208ff */
[----:B------:R-:W-:Y:S02]  /*f110*/  @!P5 LEA R24, P2, R23, R24, 0x1 ;  /* 0x000000181718d211 */ /* 0x000fe400078408ff */
[-C--:B0-----:R-:W-:Y:S02]  /*f120*/  @!P3 LEA.HI.X R3, R19, R16.reuse, R204, 0x1, P0 ;  /* 0x000000101303b211 */ /* 0x081fe400000f0ccc */
[-C--:B------:R-:W-:Y:S02]  /*f130*/  @!P4 LEA.HI.X R21, R22, R16.reuse, R203, 0x1, P1 ;  /* 0x000000101615c211 */ /* 0x080fe400008f0ccb */
[----:B------:R-:W-:Y:S01]  /*f140*/  @!P5 LEA.HI.X R25, R23, R16, R202, 0x1, P2 ;  /* 0x000000101719d211 */ /* 0x000fe200010f0cca */
[----:B------:R0:W-:Y:S04]  /*f150*/  @!P3 ST.E.128 desc[UR6][R2.64], R8 ;  /* 0x000000080200b985 */ /* 0x0001e8000c101d06 */
[----:B------:R0:W-:Y:S04]  /*f160*/  @!P4 ST.E.128 desc[UR6][R20.64], R56 ;  /* 0x000000381400c985 */ /* 0x0001e8000c101d06 */
[----:B------:R0:W-:Y:S02]  /*f170*/  @!P5 ST.E.128 desc[UR6][R24.64], R72 ;  /* 0x000000481800d985 */ /* 0x0001e4000c101d06 */
.L_x_1186:
[----:B------:R-:W-:Y:S05]  /*f180*/  BSYNC B1 ;  /* 0x0000000000017941 */ /* 0x000fea0003800000 */
.L_x_1185:
[----:B0-----:R-:W-:Y:S01]  /*f190*/  VIADD R3, R33, 0x60 ;  /* 0x0000006021037836 */ /* 0x001fe20000000000 */
[----:B--2-4-:R-:W4:Y:S04]  /*f1a0*/  SHFL.IDX PT, R31, R31, 0x3, 0x181f ;  /* 0x00781f001f1f7f89 */ /* 0x014f2800000e0000 */
[----:B------:R-:W-:Y:S01]  /*f1b0*/  ISETP.GE.AND P0, PT, R3, R0, PT ;  /* 0x000000000300720c */ /* 0x000fe20003f06270 */
[----:B------:R-:W0:-:S12]  /*f1c0*/  SHFL.IDX PT, R30, R30, 0x3, 0x181f ;  /* 0x00781f001e1e7f89 */ /* 0x000e1800000e0000 */
[----:B------:R-:W-:Y:S05]  /*f1d0*/  @P0 BRA `(.L_x_1187) ;  /* 0x0000000c00040947 */ /* 0x000fea0003800000 */
[----:B------:R-:W-:Y:S01]  /*f1e0*/  ULDC UR5, c[0x0][0xac8] ;  /* 0x0002b20000057ab9 */ /* 0x000fe20000000800 */
[----:B------:R-:W-:Y:S01]  /*f1f0*/  ULDC.64 UR6, c[0x0][0x208] ;  /* 0x0000820000067ab9 */ /* 0x000fe20000000a00 */
[----:B------:R-:W-:Y:S02]  /*f200*/  ISETP.GE.AND P2, PT, R19, UR5, PT ;  /* 0x0000000513007c0c */ /* 0x000fe4000bf46270 */
[----:B------:R-:W-:-:S11]  /*f210*/  ISETP.GE.AND P3, PT, R22, UR5, PT ;  /* 0x0000000516007c0c */ /* 0x000fd6000bf66270 */
[CC--:B0-----:R-:W-:Y:S02]  /*f220*/  @!P2 LEA R2, P0, R19.reuse, R30.reuse, 0x1 ;  /* 0x0000001e1302a211 */ /* 0x0c1fe400078008ff */
[C---:B------:R-:W-:Y:S02]  /*f230*/  @!P3 LEA R8, P1, R22.reuse, R30, 0x1 ;  /* 0x0000001e1608b211 */ /* 0x040fe400078208ff */
[-C--:B----4-:R-:W-:Y:S02]  /*f240*/  @!P2 LEA.HI.X R3, R19, R31.reuse, R204, 0x1, P0 ;  /* 0x0000001f1303a211 */ /* 0x090fe400000f0ccc */
[----:B------:R-:W-:Y:S02]  /*f250*/  ISETP.GE.AND P0, PT, R23, UR5, PT ;  /* 0x0000000517007c0c */ /* 0x000fe4000bf06270 */
[----:B------:R-:W-:Y:S01]  /*f260*/  @!P3 LEA.HI.X R9, R22, R31, R203, 0x1, P1 ;  /* 0x0000001f1609b211 */ /* 0x000fe200008f0ccb */
[----:B------:R0:W-:Y:S04]  /*f270*/  @!P2 ST.E.128 desc[UR6][R2.64], R4 ;  /* 0x000000040200a985 */ /* 0x0001e8000c101d06 */
[----:B------:R0:W-:Y:S06]  /*f280*/  @!P3 ST.E.128 desc[UR6][R8.64], R12 ;  /* 0x0000000c0800b985 */ /* 0x0001ec000c101d06 */
[----:B------:R-:W-:Y:S05]  /*f290*/  @P0 BRA `(.L_x_1187) ;  /* 0x0000000800d40947 */ /* 0x000fea0003800000 */
[----:B0-----:R-:W-:Y:S01]  /*f2a0*/  LEA R2, P0, R23, R30, 0x1 ;  /* 0x0000001e17027211 */ /* 0x001fe200078008ff */
[----:B------:R-:W-:-:S03]  /*f2b0*/  ULDC.64 UR6, c[0x0][0x208] ;  /* 0x0000820000067ab9 */ /* 0x000fc60000000a00 */
[----:B------:R-:W-:-:S05]  /*f2c0*/  LEA.HI.X R3, R23, R31, R202, 0x1, P0 ;  /* 0x0000001f17037211 */ /* 0x000fca00000f0cca */
[----:B------:R0:W-:Y:S01]  /*f2d0*/  ST.E.128 desc[UR6][R2.64], R64 ;  /* 0x0000004002007985 */ /* 0x0001e2000c101d06 */
[----:B------:R-:W-:Y:S05]  /*f2e0*/  BRA `(.L_x_1187) ;  /* 0x0000000800c07947 */ /* 0x000fea0003800000 */
.L_x_1180:
[----:B------:R-:W0:Y:S01]  /*f2f0*/  LDC R8, c[0x0][0xbe8] ;  /* 0x0002fa00ff087b82 */ /* 0x000e220000000800 */
[----:B------:R-:W-:Y:S01]  /*f300*/  R2UR UR6, R193 ;  /* 0x00000000c10672ca */ /* 0x000fe200000e0000 */
[----:B------:R-:W-:Y:S01]  /*f310*/  BSSY B1, `(.L_x_1188) ;  /* 0x0000035000017945 */ /* 0x000fe20003800000 */
[----:B------:R-:W-:Y:S01]  /*f320*/  R2UR UR5, R194 ;  /* 0x00000000c20572ca */ /* 0x000fe200000e0000 */
[----:B------:R-:W-:Y:S01]  /*f330*/  IMAD R6, R192, 0x20, R195 ;  /* 0x00000020c0067824 */ /* 0x000fe200078e02c3 */
[----:B------:R-:W-:-:S09]  /*f340*/  ISETP.GE.AND P0, PT, R205, 0x80, PT ;  /* 0x00000080cd00780c */ /* 0x000fd20003f06270 */
[----:B------:R-:W-:Y:S02]  /*f350*/  USHF.R.S32.HI UR8, URZ, 0x1f, UR6 ;  /* 0x0000001f3f087899 */ /* 0x000fe40008011406 */
[----:B------:R-:W-:Y:S01]  /*f360*/  USHF.R.S32.HI UR9, URZ, 0x1f, UR5 ;  /* 0x0000001f3f097899 */ /* 0x000fe20008011405 */
[----:B0-----:R-:W-:-:S13]  /*f370*/  ISETP.NE.AND P1, PT, R8, 0x1, PT ;  /* 0x000000010800780c */ /* 0x001fda0003f25270 */
[----:B------:R-:W0:Y:S08]  /*f380*/  @P1 LDC R9, c[0x0][0xbec] ;  /* 0x0002fb00ff091b82 */ /* 0x000e300000000800 */
[----:B------:R-:W1:Y:S01]  /*f390*/  @P1 LDC R11, c[0x0][0xbf0] ;  /* 0x0002fc00ff0b1b82 */ /* 0x000e620000000800 */
[----:B------:R-:W-:Y:S05]  /*f3a0*/  @P0 BRA `(.L_x_1189) ;  /* 0x0000000000ac0947 */ /* 0x000fea0003800000 */
[----:B------:R-:W2:Y:S01]  /*f3b0*/  S2R R0, SR_TID.X ;  /* 0x0000000000007919 */ /* 0x000ea20000002100 */
[----:B------:R-:W3:Y:S01]  /*f3c0*/  LDC R3, c[0x0][0xbe8] ;  /* 0x0002fa00ff037b82 */ /* 0x000ee20000000800 */
[----:B------:R-:W-:Y:S01]  /*f3d0*/  IMAD.U32 R4, RZ, RZ, UR39 ;  /* 0x00000027ff047e24 */ /* 0x000fe2000f8e00ff */
[----:B------:R-:W-:Y:S02]  /*f3e0*/  ULDC UR5, c[0x0][0xa88] ;  /* 0x0002a20000057ab9 */ /* 0x000fe40000000800 */
[----:B---3--:R-:W-:Y:S02]  /*f3f0*/  IMAD R5, R3, UR5, RZ ;  /* 0x0000000503057c24 */ /* 0x008fe4000f8e02ff */
[----:B--2---:R-:W-:-:S04]  /*f400*/  IADD3 R4, R4, -0x80, R0 ;  /* 0xffffff8004047810 */ /* 0x004fc80007ffe000 */
[----:B------:R-:W-:-:S13]  /*f410*/  ISETP.GE.AND P0, PT, R4, R5, PT ;  /* 0x000000050400720c */ /* 0x000fda0003f06270 */
[----:B------:R-:W-:Y:S05]  /*f420*/  @P0 BRA `(.L_x_1189) ;  /* 0x00000000008c0947 */ /* 0x000fea0003800000 */
[----:B------:R-:W-:Y:S01]  /*f430*/  ISETP.NE.AND P0, PT, R3, 0x1, PT ;  /* 0x000000010300780c */ /* 0x000fe20003f05270 */
[----:B------:R-:W-:Y:S01]  /*f440*/  ULDC.64 UR10, c[0x0][0xb90] ;  /* 0x0002e400000a7ab9 */ /* 0x000fe20000000a00 */
[----:B------:R-:W-:Y:S01]  /*f450*/  R2UR UR13, R193 ;  /* 0x00000000c10d72ca */ /* 0x000fe200000e0000 */
[----:B------:R-:W-:Y:S01]  /*f460*/  UIMAD UR5, UR8, UR10, URZ ;  /* 0x0000000a080572a4 */ /* 0x000fe2000f8e023f */
[----:B------:R-:W-:Y:S01]  /*f470*/  R2UR UR12, R194 ;  /* 0x00000000c20c72ca */ /* 0x000fe200000e0000 */
[----:B------:R-:W-:-:S08]  /*f480*/  IMAD.MOV.U32 R2, RZ, RZ, R4 ;  /* 0x000000ffff027224 */ /* 0x000fd000078e0004 */
[----:B------:R-:W2:Y:S02]  /*f490*/  @P0 LDC R5, c[0x0][0xbec] ;  /* 0x0002fb00ff050b82 */ /* 0x000ea40000000800 */
[----:B------:R-:W-:Y:S02]  /*f4a0*/  UIMAD.WIDE.U32 UR6, UR13, UR10, URZ ;  /* 0x0000000a0d0672a5 */ /* 0x000fe4000f8e003f */
[----:B------:R-:W-:-:S03]  /*f4b0*/  UIMAD UR5, UR13, UR11, UR5 ;  /* 0x0000000b0d0572a4 */ /* 0x000fc6000f8e0205 */
[----:B------:R-:W-:Y:S01]  /*f4c0*/  ULDC.64 UR10, c[0x0][0xb98] ;  /* 0x0002e600000a7ab9 */ /* 0x000fe20000000a00 */
[----:B------:R-:W3:Y:S01]  /*f4d0*/  @P0 LDC R7, c[0x0][0xbf0] ;  /* 0x0002fc00ff070b82 */ /* 0x000ee20000000800 */
[----:B------:R-:W-:Y:S02]  /*f4e0*/  UIADD3 UR7, UR7, UR5, URZ ;  /* 0x0000000507077290 */ /* 0x000fe4000fffe03f */
[----:B------:R-:W-:Y:S02]  /*f4f0*/  UIMAD UR5, UR9, UR10, URZ ;  /* 0x0000000a090572a4 */ /* 0x000fe4000f8e023f */
[----:B------:R-:W-:Y:S02]  /*f500*/  UIMAD.WIDE.U32 UR6, UR12, UR10, UR6 ;  /* 0x0000000a0c0672a5 */ /* 0x000fe4000f8e0006 */
[----:B------:R-:W-:-:S03]  /*f510*/  UIMAD UR5, UR12, UR11, UR5 ;  /* 0x0000000b0c0572a4 */ /* 0x000fc6000f8e0205 */
[----:B------:R-:W-:Y:S01]  /*f520*/  ULDC.64 UR10, c[0x0][0xb88] ;  /* 0x0002e200000a7ab9 */ /* 0x000fe20000000a00 */
[----:B------:R-:W-:Y:S01]  /*f530*/  ULDC.64 UR12, c[0x0][0x208] ;  /* 0x00008200000c7ab9 */ /* 0x000fe20000000a00 */
[----:B--2---:R-:W-:-:S05]  /*f540*/  @P0 IMAD.HI.U32 R0, R4, R5, RZ ;  /* 0x0000000504000227 */ /* 0x004fca00078e00ff */
[----:B---3--:R-:W-:-:S05]  /*f550*/  @P0 SHF.R.U32.HI R2, RZ, R7, R0 ;  /* 0x00000007ff020219 */ /* 0x008fca0000011600 */
[----:B------:R-:W-:-:S04]  /*f560*/  IMAD.MOV R5, RZ, RZ, -R2 ;  /* 0x000000ffff057224 */ /* 0x000fc800078e0a02 */
[----:B------:R-:W-:Y:S01]  /*f570*/  IMAD R5, R3, R5, R4 ;  /* 0x0000000503057224 */ /* 0x000fe200078e0204 */
[----:B------:R-:W-:Y:S01]  /*f580*/  SHF.R.S32.HI R3, RZ, 0x1f, R2 ;  /* 0x0000001fff037819 */ /* 0x000fe20000011402 */
[----:B------:R-:W-:Y:S01]  /*f590*/  IMAD.U32 R4, RZ, RZ, UR5 ;  /* 0x00000005ff047e24 */ /* 0x000fe2000f8e00ff */
[----:B------:R-:W-:Y:S02]  /*f5a0*/  IADD3 R2, P0, R2, UR6, RZ ;  /* 0x0000000602027c10 */ /* 0x000fe4000ff1e0ff */
[----:B------:R-:W-:Y:S02]  /*f5b0*/  SHF.R.S32.HI R0, RZ, 0x1f, R5 ;  /* 0x0000001fff007819 */ /* 0x000fe40000011405 */
[----:B------:R-:W-:Y:S01]  /*f5c0*/  IADD3.X R3, R3, UR7, R4, P0, !PT ;  /* 0x0000000703037c10 */ /* 0x000fe200087fe404 */
[----:B------:R-:W-:Y:S02]  /*f5d0*/  ULDC.64 UR6, c[0x0][0xb50] ;  /* 0x0002d40000067ab9 */ /* 0x000fe40000000a00 */
[----:B------:R-:W-:-:S02]  /*f5e0*/  IMAD R0, R0, UR10, RZ ;  /* 0x0000000a00007c24 */ /* 0x000fc4000f8e02ff */
[----:B------:R-:W-:-:S04]  /*f5f0*/  IMAD.WIDE.U32 R2, R5, UR10, R2 ;  /* 0x0000000a05027c25 */ /* 0x000fc8000f8e0002 */
[----:B------:R-:W-:Y:S01]  /*f600*/  IMAD R7, R5, UR11, R0 ;  /* 0x0000000b05077c24 */ /* 0x000fe2000f8e0200 */
[----:B------:R-:W-:-:S03]  /*f610*/  LEA R4, P0, R2, UR6, 0x2 ;  /* 0x0000000602047c11 */ /* 0x000fc6000f8010ff */
[----:B------:R-:W-:-:S05]  /*f620*/  IMAD.IADD R3, R3, 0x1, R7 ;  /* 0x0000000103037824 */ /* 0x000fca00078e0207 */
[----:B------:R-:W-:Y:S01]  /*f630*/  LEA.HI.X R5, R2, UR7, R3, 0x2, P0 ;  /* 0x0000000702057c11 */ /* 0x000fe200080f1403 */
[----:B------:R-:W-:-:S05]  /*f640*/  IMAD.MOV.U32 R3, RZ, RZ, -0x800000 ;  /* 0xff800000ff037424 */ /* 0x000fca00078e00ff */
[----:B------:R2:W-:Y:S02]  /*f650*/  STG.E desc[UR12][R4.64], R3 ;  /* 0x0000000304007986 */ /* 0x0005e4000c10190c */
.L_x_1189:
[----:B------:R-:W-:Y:S05]  /*f660*/  BSYNC B1 ;  /* 0x0000000000017941 */ /* 0x000fea0003800000 */
.L_x_1188:
[----:B------:R-:W-:Y:S01]  /*f670*/  R2UR UR13, R193 ;  /* 0x00000000c10d72ca */ /* 0x000fe200000e0000 */
[----:B------:R-:W-:Y:S01]  /*f680*/  ULDC.64 UR10, c[0x0][0xae8] ;  /* 0x0002ba00000a7ab9 */ /* 0x000fe20000000a00 */
[----:B------:R-:W-:Y:S01]  /*f690*/  R2UR UR12, R194 ;  /* 0x00000000c20c72ca */ /* 0x000fe200000e0000 */
[----:B------:R-:W-:Y:S01]  /*f6a0*/  UIMAD UR5, UR8, UR10, URZ ;  /* 0x0000000a080572a4 */ /* 0x000fe2000f8e023f */
[----:B------:R-:W-:Y:S01]  /*f6b0*/  VIADD R6, R6, UR39 ;  /* 0x0000002706067c36 */ /* 0x000fe20008000000 */
[----:B------:R-:W-:Y:S03]  /*f6c0*/  BSSY B1, `(.L_x_1190) ;  /* 0x0000039000017945 */ /* 0x000fe60003800000 */
[----:B0-----:R-:W-:-:S04]  /*f6d0*/  @P1 IMAD.HI.U32 R0, R6, R9, RZ ;  /* 0x0000000906001227 */ /* 0x001fc800078e00ff */
[----:B--2---:R-:W-:Y:S01]  /*f6e0*/  IMAD.MOV.U32 R5, RZ, RZ, R6 ;  /* 0x000000ffff057224 */ /* 0x004fe200078e0006 */
[----:B------:R-:W-:Y:S01]  /*f6f0*/  UIMAD.WIDE.U32 UR6, UR13, UR10, URZ ;  /* 0x0000000a0d0672a5 */ /* 0x000fe2000f8e003f */
[----:B-1----:R-:W-:Y:S01]  /*f700*/  @P1 SHF.R.U32.HI R5, RZ, R11, R0 ;  /* 0x0000000bff051219 */ /* 0x002fe20000011600 */
[----:B------:R-:W-:-:S03]  /*f710*/  UIMAD UR5, UR13, UR11, UR5 ;  /* 0x0000000b0d0572a4 */ /* 0x000fc6000f8e0205 */
[----:B------:R-:W-:Y:S01]  /*f720*/  ULDC.64 UR10, c[0x0][0xaf0] ;  /* 0x0002bc00000a7ab9 */ /* 0x000fe20000000a00 */
[----:B------:R-:W-:Y:S01]  /*f730*/  UIADD3 UR7, UR7, UR5, URZ ;  /* 0x0000000507077290 */ /* 0x000fe2000fffe03f */
[--C-:B------:R-:W-:Y:S01]  /*f740*/  SHF.R.S32.HI R0, RZ, 0x1f, R5.reuse ;  /* 0x0000001fff007819 */ /* 0x100fe20000011405 */
[----:B------:R-:W-:Y:S01]  /*f750*/  UIMAD UR5, UR9, UR10, URZ ;  /* 0x0000000a090572a4 */ /* 0x000fe2000f8e023f */
[----:B------:R-:W-:Y:S01]  /*f760*/  IMAD.MOV R7, RZ, RZ, -R5 ;  /* 0x000000ffff077224 */ /* 0x000fe200078e0a05 */
[----:B------:R-:W-:Y:S02]  /*f770*/  UIMAD.WIDE.U32 UR6, UR12, UR10, UR6 ;  /* 0x0000000a0c0672a5 */ /* 0x000fe4000f8e0006 */
[----:B------:R-:W-:Y:S01]  /*f780*/  UIMAD UR5, UR12, UR11, UR5 ;  /* 0x0000000b0c0572a4 */ /* 0x000fe2000f8e0205 */
[----:B------:R-:W-:Y:S01]  /*f790*/  IMAD R7, R8, R7, R6 ;  /* 0x0000000708077224 */ /* 0x000fe200078e0206 */
[----:B------:R-:W-:Y:S01]  /*f7a0*/  ULDC.64 UR8, c[0x0][0xae0] ;  /* 0x0002b80000087ab9 */ /* 0x000fe20000000a00 */
[----:B------:R-:W-:Y:S01]  /*f7b0*/  VIADD R6, R195, UR39 ;  /* 0x00000027c3067c36 */ /* 0x000fe20008000000 */
[----:B------:R-:W-:Y:S01]  /*f7c0*/  UIADD3 UR5, UR7, UR5, URZ ;  /* 0x0000000507057290 */ /* 0x000fe2000fffe03f */
[----:B------:R-:W-:-:S02]  /*f7d0*/  IMAD R0, R0, UR8, RZ ;  /* 0x0000000800007c24 */ /* 0x000fc4000f8e02ff */
[----:B------:R-:W-:Y:S02]  /*f7e0*/  IMAD.U32 R3, RZ, RZ, UR7 ;  /* 0x00000007ff037e24 */ /* 0x000fe4000f8e00ff */
[----:B------:R-:W-:Y:S01]  /*f7f0*/  IMAD.U32 R2, RZ, RZ, UR6 ;  /* 0x00000006ff027e24 */ /* 0x000fe2000f8e00ff */
[----:B------:R-:W-:Y:S01]  /*f800*/  ULDC.64 UR6, c[0x0][0xad8] ;  /* 0x0002b60000067ab9 */ /* 0x000fe20000000a00 */
[----:B------:R-:W-:Y:S01]  /*f810*/  IMAD.U32 R3, RZ, RZ, UR5 ;  /* 0x00000005ff037e24 */ /* 0x000fe2000f8e00ff */
[----:B------:R-:W-:Y:S01]  /*f820*/  ULDC UR5, c[0x0][0xa88] ;  /* 0x0002a20000057ab9 */ /* 0x000fe20000000800 */
[C---:B------:R-:W-:Y:S01]  /*f830*/  IMAD R9, R5.reuse, UR9, R0 ;  /* 0x0000000905097c24 */ /* 0x040fe2000f8e0200 */
[----:B------:R-:W-:Y:S01]  /*f840*/  SHF.R.S32.HI R0, RZ, 0x1f, R7 ;  /* 0x0000001fff007819 */ /* 0x000fe20000011407 */
[----:B------:R-:W-:-:S04]  /*f850*/  IMAD.WIDE.U32 R2, R5, UR8, R2 ;  /* 0x0000000805027c25 */ /* 0x000fc8000f8e0002 */
[----:B------:R-:W-:Y:S02]  /*f860*/  IMAD.IADD R3, R3, 0x1, R9 ;  /* 0x0000000103037824 */ /* 0x000fe400078e0209 */
[----:B------:R-:W-:Y:S02]  /*f870*/  IMAD R4, R0, UR6, RZ ;  /* 0x0000000600047c24 */ /* 0x000fe4000f8e02ff */
[----:B------:R-:W-:Y:S02]  /*f880*/  IMAD R9, R8, UR5, RZ ;  /* 0x0000000508097c24 */ /* 0x000fe4000f8e02ff */
        /* <DEDUP_REMOVED lines=10> */
[----:B------:R0:W1:Y:S02]  /*f930*/  SHFL.IDX PT, R2, R4, RZ, 0x181f ;  /* 0x00181fff04027589 */ /* 0x00006400000e0000 */
[----:B------:R-:W-:Y:S02]  /*f940*/  ISETP.GE.AND P0, PT, R0, R9, PT ;  /* 0x000000090000720c */ /* 0x000fe40003f06270 */
[----:B------:R0:W2:Y:S01]  /*f950*/  SHFL.IDX PT, R0, R5, RZ, 0x181f ;  /* 0x00181fff05007589 */ /* 0x0000a200000e0000 */
[----:B------:R-:W-:Y:S10]  /*f960*/  @P2 BRA `(.L_x_1191) ;  /* 0x0000000000382947 */ /* 0x000ff40003800000 */
[----:B------:R-:W-:Y:S01]  /*f970*/  ULDC UR5, c[0x0][0xac8] ;  /* 0x0002b20000057ab9 */ /* 0x000fe20000000800 */
[----:B------:R-:W-:Y:S01]  /*f980*/  ULDC.64 UR6, c[0x0][0x208] ;  /* 0x0000820000067ab9 */ /* 0x000fe20000000a00 */
[----:B------:R-:W-:Y:S02]  /*f990*/  ISETP.GE.AND P4, PT, R19, UR5, PT ;  /* 0x0000000513007c0c */ /* 0x000fe4000bf86270 */
[----:B------:R-:W-:Y:S02]  /*f9a0*/  ISETP.GE.AND P3, PT, R22, UR5, PT ;  /* 0x0000000516007c0c */ /* 0x000fe4000bf66270 */
[----:B------:R-:W-:-:S09]  /*f9b0*/  ISETP.GE.AND P2, PT, R23, UR5, PT ;  /* 0x0000000517007c0c */ /* 0x000fd2000bf46270 */
[CC--:B-1----:R-:W-:Y:S02]  /*f9c0*/  @!P4 LEA R10, P6, R19.reuse, R2.reuse, 0x1 ;  /* 0x00000002130ac211 */ /* 0x0c2fe400078c08ff */
[C---:B------:R-:W-:Y:S02]  /*f9d0*/  @!P3 LEA R12, P5, R22.reuse, R2, 0x1 ;  /* 0x00000002160cb211 */ /* 0x040fe400078a08ff */
[----:B--2---:R-:W-:Y:S02]  /*f9e0*/  @!P4 LEA.HI.X R11, R19, R0, R204, 0x1, P6 ;  /* 0x00000000130bc211 */ /* 0x004fe400030f0ccc */
[C---:B------:R-:W-:Y:S02]  /*f9f0*/  @!P2 LEA R2, P6, R23.reuse, R2, 0x1 ;  /* 0x000000021702a211 */ /* 0x040fe400078c08ff */
[-C--:B------:R-:W-:Y:S01]  /*fa00*/  @!P3 LEA.HI.X R13, R22, R0.reuse, R203, 0x1, P5 ;  /* 0x00000000160db211 */ /* 0x080fe200028f0ccb */
[----:B------:R3:W-:Y:S01]  /*fa10*/  @!P4 ST.E.128 desc[UR6][R10.64], RZ ;  /* 0x000000ff0a00c985 */ /* 0x0007e2000c101d06 */
[----:B------:R-:W-:-:S03]  /*fa20*/  @!P2 LEA.HI.X R3, R23, R0, R202, 0x1, P6 ;  /* 0x000000001703a211 */ /* 0x000fc600030f0cca */
[----:B------:R3:W-:Y:S04]  /*fa30*/  @!P3 ST.E.128 desc[UR6][R12.64], RZ ;  /* 0x000000ff0c00b985 */ /* 0x0007e8000c101d06 */
[----:B------:R3:W-:Y:S02]  /*fa40*/  @!P2 ST.E.128 desc[UR6][R2.64], RZ ;  /* 0x000000ff0200a985 */ /* 0x0007e4000c101d06 */
.L_x_1191:
[----:B------:R-:W-:Y:S05]  /*fa50*/  BSYNC B1 ;  /* 0x0000000000017941 */ /* 0x000fea0003800000 */
.L_x_1190:
[----:B--2---:R2:W4:Y:S01]  /*fa60*/  SHFL.IDX PT, R0, R5, 0x1, 0x181f ;  /* 0x00381f0005007f89 */ /* 0x00452200000e0000 */
        /* <DEDUP_REMOVED lines=14> */
[----:B------:R3:W-:Y:S04]  /*fb50*/  @!P4 ST.E.128 desc[UR6][R10.64], RZ ;  /* 0x000000ff0a00c985 */ /* 0x0007e8000c101d06 */
[----:B------:R3:W-:Y:S04]  /*fb60*/  @!P5 ST.E.128 desc[UR6][R12.64], RZ ;  /* 0x000000ff0c00d985 */ /* 0x0007e8000c101d06 */
[----:B------:R3:W-:Y:S02]  /*fb70*/  @!P6 ST.E.128 desc[UR6][R2.64], RZ ;  /* 0x000000ff0200e985 */ /* 0x0007e4000c101d06 */
.L_x_1193:
[----:B------:R-:W-:Y:S05]  /*fb80*/  BSYNC B1 ;  /* 0x0000000000017941 */ /* 0x000fea0003800000 */
.L_x_1192:
[----:B----4-:R4:W0:Y:S01]  /*fb90*/  SHFL.IDX PT, R0, R5, 0x2, 0x181f ;  /* 0x00581f0005007f89 */ /* 0x01082200000e0000 */
        /* <DEDUP_REMOVED lines=11> */
[-C--:B0-----:R-:W-:Y:S02]  /*fc50*/  @!P3 LEA.HI.X R11, R19, R0.reuse, R204, 0x1, P0 ;  /* 0x00000000130bb211 */ /* 0x081fe400000f0ccc */
[-C--:B------:R-:W-:Y:S02]  /*fc60*/  @!P4 LEA.HI.X R13, R22, R0.reuse, R203, 0x1, P1 ;  /* 0x00000000160dc211 */ /* 0x080fe400008f0ccb */
[----:B------:R-:W-:Y:S01]  /*fc70*/  @!P5 LEA.HI.X R3, R23, R0, R202, 0x1, P2 ;  /* 0x000000001703d211 */ /* 0x000fe200010f0cca */
[----:B------:R3:W-:Y:S04]  /*fc80*/  @!P3 ST.E.128 desc[UR6][R10.64], RZ ;  /* 0x000000ff0a00b985 */ /* 0x0007e8000c101d06 */
[----:B------:R3:W-:Y:S04]  /*fc90*/  @!P4 ST.E.128 desc[UR6][R12.64], RZ ;  /* 0x000000ff0c00c985 */ /* 0x0007e8000c101d06 */
[----:B------:R3:W-:Y:S02]  /*fca0*/  @!P5 ST.E.128 desc[UR6][R2.64], RZ ;  /* 0x000000ff0200d985 */ /* 0x0007e4000c101d06 */
.L_x_1195:
[----:B------:R-:W-:Y:S05]  /*fcb0*/  BSYNC B1 ;  /* 0x0000000000017941 */ /* 0x000fea0003800000 */
.L_x_1194:
[----:B0-----:R-:W-:Y:S01]  /*fcc0*/  VIADD R0, R6, 0x60 ;  /* 0x0000006006007836 */ /* 0x001fe20000000000 */
[----:B--2-4-:R-:W0:Y:S04]  /*fcd0*/  SHFL.IDX PT, R5, R5, 0x3, 0x181f ;  /* 0x00781f0005057f89 */ /* 0x014e2800000e0000 */
[----:B------:R-:W-:Y:S01]  /*fce0*/  ISETP.GE.AND P0, PT, R0, R9, PT ;  /* 0x000000090000720c */ /* 0x000fe20003f06270 */
[----:B-1-3--:R1:W2:-:S12]  /*fcf0*/  SHFL.IDX PT, R2, R4, 0x3, 0x181f ;  /* 0x00781f0004027f89 */ /* 0x00a29800000e0000 */
[----:B-1----:R-:W-:Y:S05]  /*fd00*/  @P0 BRA `(.L_x_1187) ;  /* 0x0000000000380947 */ /* 0x002fea0003800000 */
[----:B------:R-:W-:Y:S01]  /*fd10*/  ULDC UR5, c[0x0][0xac8] ;  /* 0x0002b20000057ab9 */ /* 0x000fe20000000800 */
[----:B------:R-:W-:Y:S01]  /*fd20*/  ULDC.64 UR6, c[0x0][0x208] ;  /* 0x0000820000067ab9 */ /* 0x000fe20000000a00 */
[----:B------:R-:W-:Y:S02]  /*fd30*/  ISETP.GE.AND P3, PT, R19, UR5, PT ;  /* 0x0000000513007c0c */ /* 0x000fe4000bf66270 */
[----:B------:R-:W-:Y:S02]  /*fd40*/  ISETP.GE.AND P4, PT, R22, UR5, PT ;  /* 0x0000000516007c0c */ /* 0x000fe4000bf86270 */
[----:B------:R-:W-:-:S09]  /*fd50*/  ISETP.GE.AND P5, PT, R23, UR5, PT ;  /* 0x0000000517007c0c */ /* 0x000fd2000bfa6270 */
[-C--:B--2---:R-:W-:Y:S02]  /*fd60*/  @!P3 LEA R6, P0, R19, R2.reuse, 0x1 ;  /* 0x000000021306b211 */ /* 0x084fe400078008ff */
        /* <DEDUP_REMOVED lines=8> */
.L_x_1187:
[----:B------:R-:W-:Y:S05]  /*fdf0*/  BSYNC B0 ;  /* 0x0000000000007941 */ /* 0x000fea0003800000 */
.L_x_1179:
[----:B------:R-:W-:Y:S02]  /*fe00*/  ULDC UR5, c[0x0][0xc38] ;  /* 0x00030e0000057ab9 */ /* 0x000fe40000000800 */
[----:B------:R-:W-:-:S06]  /*fe10*/  UISETP.GE.AND UP0, UPT, UR4, UR5, UPT ;  /* 0x000000050400728c */ /* 0x000fcc000bf06270 */
[----:B------:R-:W-:-:S13]  /*fe20*/  PLOP3.LUT P0, PT, PT, PT, UP0, 0x80, 0x0 ;  /* 0x000000000000781c */ /* 0x000fda0003f0f008 */
[----:B------:R-:W-:Y:S05]  /*fe30*/  @!P0 BRA `(.L_x_1196) ;  /* 0xffffff0c00e88947 */ /* 0x000fea000383ffff */
[----:B------:R-:W-:Y:S05]  /*fe40*/  EXIT ;  /* 0x000000000000794d */ /* 0x000fea0003800000 */
.L_x_1098:
[----:B------:R-:W-:-:S08]  /*fe50*/  NOP ;  /* 0x0000000000007918 */ /* 0x000fd00000000000 */
[----:B0-----:R-:W0:-:S00]  /*fe60*/  USETMAXREG.DEALLOC.CTAPOOL 0x18 ;  /* 0x00000018000079c8 */ /* 0x001e0000080e0500 */
[----:B0-----:R-:W2:Y:S01]  /*fe70*/  LDL.LU R2, [R1+0xc] ;  /* 0x00000c0001027983 */ /* 0x001ea20000300800 */
[----:B------:R-:W-:-:S05]  /*fe80*/  LOP3.LUT R0, R0, 0x3, RZ, 0xc0, !PT ;  /* 0x0000000300007812 */ /* 0x000fca00078ec0ff */
[----:B------:R-:W0:Y:S01]  /*fe90*/  S2UR UR6, SR_CTAID.X ;  /* 0x00000000000679c3 */ /* 0x000e220000002500 */
[----:B------:R-:W-:Y:S01]  /*fea0*/  IMAD.MOV.U32 R18, RZ, RZ, RZ ;  /* 0x000000ffff127224 */ /* 0x000fe200078e00ff */
[----:B------:R-:W1:Y:S02]  /*feb0*/  SHFL.IDX PT, R0, R0, RZ, 0x1f ;  /* 0x00001fff00007589 */ /* 0x000e6400000e0000 */
[----:B-1----:R-:W-:-:S04]  /*fec0*/  ISETP.NE.AND P0, PT, R0, RZ, PT ;  /* 0x000000ff0000720c */ /* 0x002fc80003f05270 */
[----:B------:R-:W0:Y:S09]  /*fed0*/  LDC R0, c[0x0][0xc38] ;  /* 0x00030e00ff007b82 */ /* 0x000e320000000800 */
[----:B------:R-:W-:Y:S06]  /*fee0*/  @P0 BAR.ARV 0x4, 0x180 ;  /* 0x0106000000000b1d */ /* 0x000fec0000002000 */
[----:B--2---:R-:W-:-:S04]  /*fef0*/  LOP3.LUT R2, R2, 0xfffffffb, RZ, 0xc0, !PT ;  /* 0xfffffffb02027812 */ /* 0x004fc800078ec0ff */
[----:B------:R-:W-:Y:S02]  /*ff00*/  @P0 LOP3.LUT R2, R2, 0x4, RZ, 0xfc, !PT ;  /* 0x0000000402020812 */ /* 0x000fe400078efcff */
[----:B0-----:R-:W-:Y:S01]  /*ff10*/  ISETP.LE.AND P0, PT, R0, UR6, PT ;  /* 0x0000000600007c0c */ /* 0x001fe2000bf03270 */
[----:B------:R-:W-:Y:S02]  /*ff20*/  IMAD.MOV.U32 R0, RZ, RZ, 0x1 ;  /* 0x00000001ff007424 */ /* 0x000fe400078e00ff */
[----:B------:R0:W-:Y:S04]  /*ff30*/  STL [R1+0xc], R2 ;  /* 0x00000c0201007387 */ /* 0x0001e80000100800 */
[----:B------:R0:W-:Y:S04]  /*ff40*/  STL [R1+0x18], RZ ;  /* 0x000018ff01007387 */ /* 0x0001e80000100800 */
[----:B------:R0:W-:Y:S02]  /*ff50*/  STL [R1+0x4], R0 ;  /* 0x0000040001007387 */ /* 0x0001e40000100800 */
[----:B------:R-:W-:Y:S05]  /*ff60*/  @P0 BRA `(.L_x_1197) ;  /* 0x0000004c00900947 */ /* 0x000fea0003800000 */
[----:B------:R-:W1:Y:S01]  /*ff70*/  S2R R6, SR_TID.X ;  /* 0x0000000000067919 */ /* 0x000e620000002100 */
[----:B------:R-:W2:Y:S01]  /*ff80*/  S2UR UR5, SR_CgaCtaId ;  /* 0x00000000000579c3 */ /* 0x000ea20000008800 */
[----:B------:R-:W-:Y:S01]  /*ff90*/  UMOV UR4, 0x400 ;  /* 0x0000040000047882 */ /* 0x000fe20000000000 */
[----:B------:R-:W-:Y:S01]  /*ffa0*/  IMAD.MOV.U32 R18, RZ, RZ, RZ ;  /* 0x000000ffff127224 */ /* 0x000fe200078e00ff */
[----:B------:R-:W-:Y:S01]  /*ffb0*/  ULDC UR44, c[0x0][0xc] ;  /* 0x00000300002c7ab9 */ /* 0x000fe20000000800 */
[----:B------:R-:W-:Y:S01]  /*ffc0*/  ULDC.64 UR38, c[0x0][0x198] ;  /* 0x0000660000267ab9 */ /* 0x000fe20000000a00 */
[----:B--2---:R-:W-:-:S06]  /*ffd0*/  ULEA UR4, UR5, UR4, 0x18 ;  /* 0x0000000405047291 */ /* 0x004fcc000f8ec03f */
[----:B------:R-:W-:Y:S01]  /*ffe0*/  IMAD.U32 R17, RZ, RZ, UR4 ;  /* 0x00000004ff117e24 */ /* 0x000fe2000f8e00ff */
[C---:B-1----:R-:W-:Y:S01]  /*fff0*/  LOP3.LUT R5, R6.reuse, 0x7f, RZ, 0xc0, !PT ;  /* 0x0000007f06057812 */ /* 0x042fe200078ec0ff */
[----:B0-----:R-:W-:-:S05]  /*10000*/  IMAD.SHL.U32 R0, R6, 0x8, RZ ;  /* 0x0000000806007824 */ /* 0x001fca00078e00ff */
[C---:B------:R-:W-:Y:S02]  /*10010*/  LOP3.LUT R2, R0.reuse, 0x1f8, RZ, 0xc0, !PT ;  /* 0x000001f800027812 */ /* 0x040fe400078ec0ff */
[----:B------:R-:W-:Y:S02]  /*10020*/  LOP3.LUT R0, R0, 0x38, RZ, 0xc0, !PT ;  /* 0x0000003800007812 */ /* 0x000fe400078ec0ff */
[----:B------:R-:W-:Y:S01]  /*10030*/  LOP3.LUT R3, R2, 0x38, R6, 0x78, !PT ;  /* 0x0000003802037812 */ /* 0x000fe200078e7806 */
[----:B------:R-:W-:-:S05]  /*10040*/  IMAD.SHL.U32 R2, R5, 0x8, RZ ;  /* 0x0000000805027824 */ /* 0x000fca00078e00ff */
[----:B------:R-:W-:Y:S01]  /*10050*/  LOP3.LUT R4, R3, 0x200, R2, 0xf8, !PT ;  /* 0x0000020003047812 */ /* 0x000fe200078ef802 */
[----:B------:R-:W-:Y:S01]  /*10060*/  IMAD.SHL.U32 R2, R6, 0x10, RZ ;  /* 0x0000001006027824 */ /* 0x000fe200078e00ff */
[----:B------:R-:W-:-:S03]  /*10070*/  SHF.R.U32.HI R3, RZ, 0x3, R5 ;  /* 0x00000003ff037819 */ /* 0x000fc60000011605 */
[----:B------:R-:W-:Y:S01]  /*10080*/  IMAD R4, R4, 0x2, R17 ;  /* 0x0000000204047824 */ /* 0x000fe200078e0211 */
[----:B------:R-:W-:Y:S01]  /*10090*/  LOP3.LUT R2, R3, 0x70, R2, 0xf8, !PT ;  /* 0x0000007003027812 */ /* 0x000fe200078ef802 */
[----:B------:R-:W-:Y:S02]  /*100a0*/  IMAD.U32 R3, RZ, RZ, UR6 ;  /* 0x00000006ff037e24 */ /* 0x000fe4000f8e00ff */
[----:B------:R-:W-:Y:S01]  /*100b0*/  IMAD.MOV.U32 R2, RZ, RZ, 0x1 ;  /* 0x00000001ff027424 */ /* 0x000fe200078e00ff */
[----:B------:R-:W-:Y:S04]  /*100c0*/  STL [R1+0x10], R4 ;  /* 0x0000100401007387 */ /* 0x000fe80000100800 */
[----:B------:R-:W-:Y:S04]  /*100d0*/  STL [R1+0x14], R3 ;  /* 0x0000140301007387 */ /* 0x000fe80000100800 */
[----:B------:R-:W-:Y:S04]  /*100e0*/  STL [R1+0x18], RZ ;  /* 0x000018ff01007387 */ /* 0x000fe80000100800 */
[----:B------:R0:W-:Y:S02]  /*100f0*/  STL [R1+0x4], R2 ;  /* 0x0000040201007387 */ /* 0x0001e40000100800 */
[----:B0-----:R-:W-:-:S02]  /*10100*/  LOP3.LUT R2, R0, 0x40, RZ, 0xfc, !PT ;  /* 0x0000004000027812 */ /* 0x001fc400078efcff */
[----:B------:R-:W-:-:S07]  /*10110*/  LOP3.LUT R0, R0, 0x80, RZ, 0xfc, !PT ;  /* 0x0000008000007812 */ /* 0x000fce00078efcff */
.L_x_1297:
[----:B--2---:R-:W2:Y:S01]  /*10120*/  LDL R0, [R1+0x14] ;  /* 0x0000140001007983 */ /* 0x004ea20000100800 */
[----:B------:R-:W-:Y:S02]  /*10130*/  ULDC UR8, c[0x0][0xc60] ;  /* 0x0003180000087ab9 */ /* 0x000fe40000000800 */
[----:B------:R-:W-:-:S11]  /*10140*/  UISETP.NE.AND UP0, UPT, UR8, 0x1, UPT ;  /* 0x000000010800788c */ /* 0x000fd6000bf05270 */
[----:B------:R-:W-:Y:S01]  /*10150*/  @UP0 ULDC UR4, c[0x0][0xc64] ;  /* 0x0003190000040ab9 */ /* 0x000fe20000000800 */
[----:B------:R-:W-:Y:S01]  /*10160*/  @UP0 ULDC UR9, c[0x0][0xc68] ;  /* 0x00031a0000090ab9 */ /* 0x000fe20000000800 */
[C---:B--2---:R-:W-:Y:S02]  /*10170*/  R2UR UR7, R0.reuse ;  /* 0x00000000000772ca */ /* 0x044fe400000e0000 */
[----:B------:R-:W-:-:S11]  /*10180*/  R2UR UR6, R0 ;  /* 0x00000000000672ca */ /* 0x000fd600000e0000 */
[----:B------:R-:W-:-:S04]  /*10190*/  UIMAD.WIDE.U32 UR4, UR7, UR4, URZ ;  /* 0x00000004070472a5 */ /* 0x000fc8000f8e003f */
[----:B------:R-:W-:-:S03]  /*101a0*/  @UP0 USHF.R.U32.HI UR7, URZ, UR9, UR5 ;  /* 0x000000093f070299 */ /* 0x000fc60008011605 */
[----:B------:R-:W-:Y:S02]  /*101b0*/  ULDC UR4, c[0x0][0xc78] ;  /* 0x00031e0000047ab9 */ /* 0x000fe40000000800 */
[----:B------:R-:W-:Y:S02]  /*101c0*/  UISETP.GE.AND UP0, UPT, UR7, UR4, UPT ;  /* 0x000000040700728c */ /* 0x000fe4000bf06270 */
[----:B------:R-:W-:-:S04]  /*101d0*/  UIADD3 UR4, -UR7, URZ, URZ ;  /* 0x0000003f07047290 */ /* 0x000fc8000fffe13f */
[----:B------:R-:W-:Y:S01]  /*101e0*/  PLOP3.LUT P0, PT, PT, PT, UP0, 0x80, 0x0 ;  /* 0x000000000000781c */ /* 0x000fe20003f0f008 */
[----:B------:R-:W-:-:S12]  /*101f0*/  UIMAD UR8, UR8, UR4, UR6 ;  /* 0x00000004080872a4 */ /* 0x000fd8000f8e0206 */
[----:B01-3--:R-:W-:Y:S05]  /*10200*/  @!P0 BRA `(.L_x_1198) ;  /* 0x0000000000208947 */ /* 0x00bfea0003800000 */
        /* <DEDUP_REMOVED lines=8> */
.L_x_1198:
[----:B------:R-:W-:Y:S01]  /*10290*/  ULDC UR9, c[0x0][0xc54] ;  /* 0x0003150000097ab9 */ /* 0x000fe20000000800 */
[----:B------:R-:W-:Y:S01]  /*102a0*/  UMOV UR6, UR8 ;  /* 0x0000000800067c82 */ /* 0x000fe20008000000 */
[----:B------:R-:W-:-:S11]  /*102b0*/  UISETP.NE.AND UP0, UPT, UR9, 0x1, UPT ;  /* 0x000000010900788c */ /* 0x000fd6000bf05270 */
[----:B------:R-:W-:Y:S02]  /*102c0*/  @UP0 ULDC.64 UR10, c[0x0][0xc58] ;  /* 0x00031600000a0ab9 */ /* 0x000fe40000000a00 */
[----:B------:R-:W-:-:S04]  /*102d0*/  UIMAD.WIDE.U32 UR4, UR8, UR10, URZ ;  /* 0x0000000a080472a5 */ /* 0x000fc8000f8e003f */
[----:B------:R-:W-:-:S04]  /*102e0*/  @UP0 USHF.R.U32.HI UR6, URZ, UR11, UR5 ;  /* 0x0000000b3f060299 */ /* 0x000fc80008011605 */
[----:B------:R-:W-:-:S12]  /*102f0*/  UIMAD UR4, UR6, UR9, URZ ;  /* 0x00000009060472a4 */ /* 0x000fd8000f8e023f */
.L_x_1199:
[----:B------:R-:W-:Y:S02]  /*10300*/  UIADD3 UR4, UR8, -UR4, URZ ;  /* 0x8000000408047290 */ /* 0x000fe4000fffe03f */
[----:B------:R-:W-:Y:S01]  /*10310*/  ULOP3.LUT UR5, URZ, UR6, URZ, 0x33, !UPT ;  /* 0x000000063f057292 */ /* 0x000fe2000f8e333f */
[----:B------:R-:W-:Y:S01]  /*10320*/  ULDC UR14, c[0x0][0xc48] ;  /* 0x00031200000e7ab9 */ /* 0x000fe20000000800 */
[----:B------:R-:W-:Y:S01]  /*10330*/  ULDC UR8, c[0x0][0x448] ;  /* 0x0001120000087ab9 */ /* 0x000fe20000000800 */
[----:B------:R-:W-:Y:S01]  /*10340*/  ULDC UR43, c[0x0][0xc3c] ;  /* 0x00030f00002b7ab9 */ /* 0x000fe20000000800 */
[----:B------:R-:W-:Y:S02]  /*10350*/  UISETP.NE.AND UP2, UPT, UR14, 0x1, UPT ;  /* 0x000000010e00788c */ /* 0x000fe4000bf45270 */
[----:B------:R-:W-:Y:S02]  /*10360*/  UISETP.NE.AND UP1, UPT, UR8, 0x1, UPT ;  /* 0x000000010800788c */ /* 0x000fe4000bf25270 */
[----:B------:R-:W-:Y:S01]  /*10370*/  UIADD3 UR43, UR5, UR43, URZ ;  /* 0x0000002b052b7290 */ /* 0x000fe2000fffe03f */
[----:B------:R-:W-:Y:S01]  /*10380*/  ULDC.64 UR10, c[0x0][0x418] ;  /* 0x00010600000a7ab9 */ /* 0x000fe20000000a00 */
[----:B------:R-:W-:Y:S01]  /*10390*/  ULDC UR13, c[0x0][0xc54] ;  /* 0x00031500000d7ab9 */ /* 0x000fe20000000800 */
[----:B------:R-:W-:-:S02]  /*103a0*/  UISETP.NE.U32.AND UP0, UPT, UR10, URZ, UPT ;  /* 0x0000003f0a00728c */ /* 0x000fc4000bf05070 */
[----:B------:R-:W-:Y:S02]  /*103b0*/  UIMAD UR13, UR7, UR13, UR4 ;  /* 0x0000000d070d72a4 */ /* 0x000fe4000f8e0204 */
[----:B------:R-:W-:Y:S01]  /*103c0*/  USHF.L.U32 UR43, UR43, 0x7, URZ ;  /* 0x000000072b2b7899 */ /* 0x000fe2000800063f */
[----:B------:R-:W-:Y:S01]  /*103d0*/  ULDC.64 UR4, c[0x0][0x9e0] ;  /* 0x0002780000047ab9 */ /* 0x000fe20000000a00 */
[----:B------:R-:W-:Y:S02]  /*103e0*/  UISETP.NE.AND.EX UP0, UPT, UR11, URZ, UPT, UP0 ;  /* 0x0000003f0b00728c */ /* 0x000fe4000bf05300 */
[----:B------:R-:W-:Y:S02]  /*103f0*/  UISETP.GE.AND UP3, UPT, UR5, 0x1, UPT ;  /* 0x000000010500788c */ /* 0x000fe4000bf66270 */
[----:B------:R-:W-:Y:S01]  /*10400*/  UIADD3 UR12, UR43, 0x7f, URZ ;  /* 0x0000007f2b0c7890 */ /* 0x000fe2000fffe03f */
[----:B------:R-:W-:Y:S01]  /*10410*/  ULDC UR10, c[0x0][0x424] ;  /* 0x00010900000a7ab9 */ /* 0x000fe20000000800 */
[----:B------:R-:W-:Y:S01]  /*10420*/  ULDC UR6, c[0x0][0x288] ;  /* 0x0000a20000067ab9 */ /* 0x000fe20000000800 */
[----:B------:R-:W-:Y:S01]  /*10430*/  @UP2 ULDC UR8, c[0x0][0xc4c] ;  /* 0x0003130000082ab9 */ /* 0x000fe20000000800 */
[----:B------:R-:W-:Y:S01]  /*10440*/  @UP1 ULDC UR11, c[0x0][0x44c] ;  /* 0x00011300000b1ab9 */ /* 0x000fe20000000800 */
[----:B------:R-:W-:Y:S01]  /*10450*/  USEL UR15, UR10, 0x1, UP0 ;  /* 0x000000010a0f7887 */ /* 0x000fe20008000000 */
[----:B------:R-:W-:Y:S01]  /*10460*/  PLOP3.LUT P1, PT, PT, PT, UP3, 0x80, 0x0 ;  /* 0x000000000000781c */ /* 0x000fe20003f2f038 */
[----:B------:R-:W-:-:S02]  /*10470*/  UIADD3 UR16, -UR6, 0x1, URZ ;  /* 0x0000000106107890 */ /* 0x000fc4000fffe13f */
[----:B------:R-:W-:Y:S02]  /*10480*/  UIMAD.WIDE.U32 UR8, UR13, UR8, URZ ;  /* 0x000000080d0872a5 */ /* 0x000fe4000f8e003f */
[----:B------:R-:W-:Y:S01]  /*10490*/  UIMAD.WIDE.U32 UR10, UR12, UR11, URZ ;  /* 0x0000000b0c0a72a5 */ /* 0x000fe2000f8e003f */
[----:B------:R-:W-:Y:S01]  /*104a0*/  ULDC UR7, c[0x0][0x2f0] ;  /* 0x0000bc0000077ab9 */ /* 0x000fe20000000800 */
[----:B------:R-:W-:Y:S01]  /*104b0*/  @UP2 ULDC UR17, c[0x0][0xc50] ;  /* 0x0003140000112ab9 */ /* 0x000fe20000000800 */
[----:B------:R-:W-:Y:S01]  /*104c0*/  @UP1 ULDC UR18, c[0x0][0x450] ;  /* 0x0001140000121ab9 */ /* 0x000fe20000000800 */
[----:B------:R-:W-:Y:S01]  /*104d0*/  UMOV UR42, UR13 ;  /* 0x0000000d002a7c82 */ /* 0x000fe20008000000 */
[----:B------:R-:W-:Y:S02]  /*104e0*/  UIMAD UR16, UR15, UR7, UR16 ;  /* 0x000000070f1072a4 */ /* 0x000fe4000f8e0210 */
[----:B------:R-:W-:Y:S02]  /*104f0*/  @UP2 USHF.R.U32.HI UR42, URZ, UR17, UR9 ;  /* 0x000000113f2a2299 */ /* 0x000fe40008011609 */
[----:B------:R-:W-:-:S02]  /*10500*/  @UP1 USHF.R.U32.HI UR12, URZ, UR18, UR11 ;  /* 0x000000123f0c1299 */ /* 0x000fc4000801160b */
[----:B------:R-:W-:Y:S02]  /*10510*/  UIADD3 UR36, -UR42, URZ, URZ ;  /* 0x0000003f2a247290 */ /* 0x000fe4000fffe13f */
[----:B------:R-:W-:Y:S02]  /*10520*/  UIADD3 UR12, UR16, UR12, URZ ;  /* 0x0000000c100c7290 */ /* 0x000fe4000fffe03f */
[----:B------:R-:W-:Y:S02]  /*10530*/  UIMAD UR36, UR14, UR36, UR13 ;  /* 0x000000240e2472a4 */ /* 0x000fe4000f8e020d */
[----:B------:R-:W-:Y:S01]  /*10540*/  UIADD3 UR4, UR12, UR4, URZ ;  /* 0x000000040c047290 */ /* 0x000fe2000fffe03f */
[----:B------:R-:W-:Y:S11]  /*10550*/  @!P1 BRA `(.L_x_1200) ;  /* 0x0000000000449947 */ /* 0x000ff60003800000 */
        /* <DEDUP_REMOVED lines=10> */
.L_x_1201:
[----:B------:R-:W-:-:S11]  /*10600*/  UISETP.NE.AND UP0, UPT, UR5, 0x1, UPT ;  /* 0x000000010500788c */ /* 0x000fd6000bf05270 */
[----:B------:R-:W-:Y:S02]  /*10610*/  @UP0 ULDC.64 UR12, c[0x0][0x9e8] ;  /* 0x00027a00000c0ab9 */ /* 0x000fe40000000a00 */
[----:B------:R-:W-:-:S04]  /*10620*/  UIMAD.WIDE.U32 UR8, UR10, UR12, URZ ;  /* 0x0000000c0a0872a5 */ /* 0x000fc8000f8e003f */
[----:B------:R-:W-:-:S12]  /*10630*/  @UP0 USHF.R.U32.HI UR10, URZ, UR13, UR9 ;  /* 0x0000000d3f0a0299 */ /* 0x000fd80008011609 */
.L_x_1202:
[----:B------:R-:W-:-:S04]  /*10640*/  UIMAD UR10, UR10, UR5, UR5 ;  /* 0x000000050a0a72a4 */ /* 0x000fc8000f8e0205 */
[----:B------:R-:W-:-:S04]  /*10650*/  UISETP.LT.AND UP0, UPT, UR4, UR10, UPT ;  /* 0x0000000a0400728c */ /* 0x000fc8000bf01270 */
[----:B------:R-:W-:-:S12]  /*10660*/  USEL UR4, UR4, UR10, UP0 ;  /* 0x0000000a04047287 */ /* 0x000fd80008000000 */
.L_x_1200:
[----:B------:R-:W-:Y:S02]  /*10670*/  UIMAD UR8, UR15, UR7, 0x5f ;  /* 0x0000005f0f0874a4 */ /* 0x000fe4000f8e0207 */
[----:B------:R-:W-:Y:S02]  /*10680*/  UIADD3 UR10, UR4, 0x5f, URZ ;  /* 0x0000005f040a7890 */ /* 0x000fe4000fffe03f */
[----:B------:R-:W-:Y:S02]  /*10690*/  UIMAD.WIDE UR8, UR8, 0x2aaaaaab, URZ ;  /* 0x2aaaaaab080878a5 */ /* 0x000fe4000f8e023f */
[----:B------:R-:W-:Y:S01]  /*106a0*/  UIMAD.WIDE UR10, UR10, 0x2aaaaaab, URZ ;  /* 0x2aaaaaab0a0a78a5 */ /* 0x000fe2000f8e023f */
[----:B------:R-:W-:Y:S01]  /*106b0*/  @UP1 ULDC UR12, c[0x0][0x44c] ;  /* 0x00011300000c1ab9 */ /* 0x000fe20000000800 */
[----:B------:R-:W-:Y:S02]  /*106c0*/  UIMAD UR7, UR15, UR7, -UR6 ;  /* 0x000000070f0772a4 */ /* 0x000fe4000f8e0a06 */
[----:B------:R-:W-:-:S02]  /*106d0*/  UIMAD.WIDE.U32 UR12, UR43, UR12, URZ ;  /* 0x0000000c2b0c72a5 */ /* 0x000fc4000f8e003f */
[----:B------:R-:W-:Y:S02]  /*106e0*/  USHF.R.U32.HI UR6, URZ, 0x1f, UR9 ;  /* 0x0000001f3f067899 */ /* 0x000fe40008011609 */
[----:B------:R-:W-:Y:S01]  /*106f0*/  USHF.R.U32.HI UR4, URZ, 0x1f, UR11 ;  /* 0x0000001f3f047899 */ /* 0x000fe2000801160b */
[----:B------:R-:W-:Y:S01]  /*10700*/  @UP1 ULDC UR16, c[0x0][0x450] ;  /* 0x0001140000101ab9 */ /* 0x000fe20000000800 */
[----:B------:R-:W-:Y:S01]  /*10710*/  UMOV UR14, UR43 ;  /* 0x0000002b000e7c82 */ /* 0x000fe20008000000 */
[----:B------:R-:W-:Y:S02]  /*10720*/  @UP1 USHF.R.U32.HI UR14, URZ, UR16, UR13 ;  /* 0x000000103f0e1299 */ /* 0x000fe4000801160d */
[----:B------:R-:W-:Y:S02]  /*10730*/  ULEA.HI.SX32 UR9, UR9, UR6, 0x1c ;  /* 0x0000000609097291 */ /* 0x000fe4000f8fe23f */
[----:B------:R-:W-:Y:S02]  /*10740*/  ULEA.HI.SX32 UR4, UR11, UR4, 0x1c ;  /* 0x000000040b047291 */ /* 0x000fe4000f8fe23f */
[----:B------:R-:W-:-:S02]  /*10750*/  UIADD3 UR6, UR7, UR14, URZ ;  /* 0x0000000e07067290 */ /* 0x000fc4000fffe03f */
[----:B------:R-:W-:Y:S01]  /*10760*/  UISETP.LT.AND UP0, UPT, UR9, UR4, UPT ;  /* 0x000000040900728c */ /* 0x000fe2000bf01270 */
[----:B------:R-:W-:Y:S02]  /*10770*/  ULDC UR8, c[0x0][0x9dc] ;  /* 0x0002770000087ab9 */ /* 0x000fe40000000800 */
[----:B------:R-:W-:Y:S02]  /*10780*/  UIADD3 UR8, UR6, -UR8, URZ ;  /* 0x8000000806087290 */ /* 0x000fe4000fffe03f */
[----:B------:R-:W-:Y:S01]  /*10790*/  USEL UR41, UR9, UR4, UP0 ;  /* 0x0000000409297287 */ /* 0x000fe20008000000 */
[----:B------:R-:W-:Y:S11]  /*107a0*/  @!P1 BRA `(.L_x_1203) ;  /* 0x0000000000489947 */ /* 0x000ff60003800000 */
        /* <DEDUP_REMOVED lines=11> */
.L_x_1204:
[----:B------:R-:W-:-:S11]  /*10860*/  UISETP.NE.AND UP0, UPT, UR5, 0x1, UPT ;  /* 0x000000010500788c */ /* 0x000fd6000bf05270 */
[----:B------:R-:W-:Y:S02]  /*10870*/  @UP0 ULDC.64 UR10, c[0x0][0x9e8] ;  /* 0x00027a00000a0ab9 */ /* 0x000fe40000000a00 */
[----:B------:R-:W-:-:S04]  /*10880*/  UIMAD.WIDE.U32 UR6, UR4, UR10, URZ ;  /* 0x0000000a040672a5 */ /* 0x000fc8000f8e003f */
[----:B------:R-:W-:-:S12]  /*10890*/  @UP0 USHF.R.U32.HI UR4, URZ, UR11, UR7 ;  /* 0x0000000b3f040299 */ /* 0x000fd80008011607 */
.L_x_1205:
[----:B------:R-:W-:-:S04]  /*108a0*/  UIMAD UR4, UR4, UR5, URZ ;  /* 0x00000005040472a4 */ /* 0x000fc8000f8e023f */
[----:B------:R-:W-:-:S04]  /*108b0*/  UISETP.LT.AND UP0, UPT, UR8, UR4, UPT ;  /* 0x000000040800728c */ /* 0x000fc8000bf01270 */
[----:B------:R-:W-:-:S12]  /*108c0*/  USEL UR8, UR8, UR4, !UP0 ;  /* 0x0000000408087287 */ /* 0x000fd8000c000000 */
.L_x_1203:
[----:B------:R-:W-:Y:S01]  /*108d0*/  UIMAD.WIDE UR4, UR8, 0x2aaaaaab, URZ ;  /* 0x2aaaaaab080478a5 */ /* 0x000fe2000f8e023f */
[----:B------:R-:W-:Y:S03]  /*108e0*/  BSSY B7, `(.L_x_1206) ;  /* 0x000042f000077945 */ /* 0x000fe60003800000 */
[----:B------:R-:W-:-:S04]  /*108f0*/  USHF.R.U32.HI UR4, URZ, 0x1f, UR5 ;  /* 0x0000001f3f047899 */ /* 0x000fc80008011605 */
[----:B------:R-:W-:-:S04]  /*10900*/  ULEA.HI.SX32 UR4, UR5, UR4, 0x1c ;  /* 0x0000000405047291 */ /* 0x000fc8000f8fe23f */
[----:B------:R-:W-:-:S04]  /*10910*/  UISETP.LT.AND UP0, UPT, URZ, UR4, UPT ;  /* 0x000000043f00728c */ /* 0x000fc8000bf01270 */
[----:B------:R-:W-:-:S04]  /*10920*/  USEL UR40, URZ, UR4, !UP0 ;  /* 0x000000043f287287 */ /* 0x000fc8000c000000 */
[----:B------:R-:W-:-:S06]  /*10930*/  UISETP.GT.AND UP0, UPT, UR41, UR40, UPT ;  /* 0x000000282900728c */ /* 0x000fcc000bf04270 */
[----:B------:R-:W-:-:S13]  /*10940*/  PLOP3.LUT P0, PT, PT, PT, UP0, 0x80, 0x0 ;  /* 0x000000000000781c */ /* 0x000fda0003f0f008 */
[----:B------:R-:W-:Y:S05]  /*10950*/  @P0 BRA `(.L_x_1207) ;  /* 0x00000000004c0947 */ /* 0x000fea0003800000 */
[----:B------:R-:W0:Y:S02]  /*10960*/  S2R R0, SR_TID.X ;  /* 0x0000000000007919 */ /* 0x000e240000002100 */
[----:B0-----:R-:W-:-:S04]  /*10970*/  LOP3.LUT R0, R0, 0x7f, RZ, 0xc0, !PT ;  /* 0x0000007f00007812 */ /* 0x001fc800078ec0ff */
[----:B------:R-:W-:-:S13]  /*10980*/  ISETP.NE.AND P1, PT, R0, RZ, PT ;  /* 0x000000ff0000720c */ /* 0x000fda0003f25270 */
[----:B------:R-:W-:Y:S05]  /*10990*/  @P1 BRA `(.L_x_1208) ;  /* 0x00000040008c1947 */ /* 0x000fea0003800000 */
[----:B------:R-:W0:Y:S01]  /*109a0*/  S2R R5, SR_LANEID ;  /* 0x0000000000057919 */ /* 0x000e220000000000 */
[----:B------:R-:W-:Y:S01]  /*109b0*/  VOTEU.ANY UR4, UPT, PT ;  /* 0x0000000000047886 */ /* 0x000fe200038e0100 */
[----:B------:R-:W1:Y:S01]  /*109c0*/  LDC.64 R2, c[0x0][0xc80] ;  /* 0x00032000ff027b82 */ /* 0x000e620000000a00 */
[----:B------:R-:W0:Y:S01]  /*109d0*/  FLO.U32 R0, UR4 ;  /* 0x0000000400007d00 */ /* 0x000e2200080e0000 */
[----:B------:R-:W-:Y:S01]  /*109e0*/  ULDC.64 UR6, c[0x0][0x208] ;  /* 0x0000820000067ab9 */ /* 0x000fe20000000a00 */
[----:B0-----:R-:W-:-:S06]  /*109f0*/  ISETP.EQ.U32.AND P0, PT, R0, R5, PT ;  /* 0x000000050000720c */ /* 0x001fcc0003f02070 */
[----:B------:R-:W1:Y:S07]  /*10a00*/  POPC R5, UR4 ;  /* 0x0000000400057d09 */ /* 0x000e6e0008000000 */
[----:B-1----:R-:W2:Y:S01]  /*10a10*/  @P0 ATOMG.E.ADD.STRONG.GPU PT, R3, desc[UR6][R2.64], R5 ;  /* 0x00000005020309a8 */ /* 0x002ea200081ee1c6 */
[----:B------:R-:W0:Y:S02]  /*10a20*/  S2R R4, SR_LTMASK ;  /* 0x0000000000047919 */ /* 0x000e240000003900 */
[----:B0-----:R-:W-:-:S04]  /*10a30*/  LOP3.LUT R4, R4, UR4, RZ, 0xc0, !PT ;  /* 0x0000000404047c12 */ /* 0x001fc8000f8ec0ff */
[----:B------:R-:W0:Y:S01]  /*10a40*/  POPC R7, R4 ;  /* 0x0000000400077309 */ /* 0x000e220000000000 */
[----:B--2---:R-:W0:Y:S02]  /*10a50*/  SHFL.IDX PT, R0, R3, R0, 0x1f ;  /* 0x00001f0003007589 */ /* 0x004e2400000e0000 */
[----:B0-----:R-:W-:-:S05]  /*10a60*/  IADD3 R0, R0, UR44, R7 ;  /* 0x0000002c00007c10 */ /* 0x001fca000fffe007 */
[----:B------:R1:W-:Y:S01]  /*10a70*/  STL [R1+0x14], R0 ;  /* 0x0000140001007387 */ /* 0x0003e20000100800 */
[----:B------:R-:W-:Y:S05]  /*10a80*/  BRA `(.L_x_1208) ;  /* 0x0000004000507947 */ /* 0x000fea0003800000 */
.L_x_1207:
[----:B------:R-:W-:Y:S01]  /*10a90*/  VIADD R0, R17, 0x1e400 ;  /* 0x0001e40011007836 */ /* 0x000fe20000000000 */
[----:B------:R-:W-:Y:S04]  /*10aa0*/  BSSY B6, `(.L_x_1209) ;  /* 0x0000013000067945 */ /* 0x000fe80003800000 */
        /* <DEDUP_REMOVED lines=18> */
.L_x_1210:
[----:B------:R-:W-:Y:S05]  /*10bd0*/  BSYNC B6 ;  /* 0x0000000000067941 */ /* 0x000fea0003800000 */
.L_x_1209:
        /* <DEDUP_REMOVED lines=8> */
[----:B------:R0:W1:Y:S01]  /*10c60*/  LDC.64 R2, c[0x4][R16] ;  /* 0x0100000010027b82 */ /* 0x0000620000000a00 */
        /* <DEDUP_REMOVED lines=11> */
.L_x_1213:
        /* <DEDUP_REMOVED lines=15> */
.L_x_1212:
[----:B------:R-:W-:Y:S05]  /*10e10*/  BSYNC B6 ;  /* 0x0000000000067941 */ /* 0x000fea0003800000 */
.L_x_1211:
[----:B------:R-:W-:Y:S01]  /*10e20*/  ULDC.64 UR4, c[0x0][0x9f8] ;  /* 0x00027e0000047ab9 */ /* 0x000fe20000000a00 */
[----:B------:R-:W2:Y:S01]  /*10e30*/  LDL.LU R0, [R1+0xc] ;  /* 0x00000c0001007983 */ /* 0x000ea20000300800 */
[----:B------:R-:W-:Y:S01]  /*10e40*/  UISETP.NE.U32.AND UP0, UPT, UR4, URZ, UPT ;  /* 0x0000003f0400728c */ /* 0x000fe2000bf05070 */
[----:B------:R-:W-:Y:S01]  /*10e50*/  IMAD.U32 R7, RZ, RZ, UR42 ;  /* 0x0000002aff077e24 */ /* 0x000fe2000f8e00ff */
[----:B------:R-:W-:Y:S02]  /*10e60*/  ULDC.64 UR6, c[0x0][0x208] ;  /* 0x0000820000067ab9 */ /* 0x000fe40000000a00 */
[----:B------:R-:W-:-:S06]  /*10e70*/  UISETP.NE.AND.EX UP0, UPT, UR5, URZ, UPT, UP0 ;  /* 0x0000003f0500728c */ /* 0x000fcc000bf05300 */
[----:B------:R-:W-:-:S05]  /*10e80*/  PLOP3.LUT P0, PT, PT, PT, UP0, 0x80, 0x0 ;  /* 0x000000000000781c */ /* 0x000fca0003f0f008 */
[----:B------:R-:W-:Y:S02]  /*10e90*/  @UP0 ULDC.64 UR4, c[0x0][0x9f8] ;  /* 0x00027e0000040ab9 */ /* 0x000fe40000000a00 */
[----:B------:R-:W-:-:S06]  /*10ea0*/  @UP0 UIMAD.WIDE UR4, UR42, 0x4, UR4 ;  /* 0x000000042a0408a5 */ /* 0x000fcc000f8e0204 */
[----:B------:R-:W-:Y:S02]  /*10eb0*/  IMAD.U32 R2, RZ, RZ, UR4 ;  /* 0x00000004ff027e24 */ /* 0x000fe4000f8e00ff */
[----:B------:R-:W-:-:S05]  /*10ec0*/  IMAD.U32 R3, RZ, RZ, UR5 ;  /* 0x00000005ff037e24 */ /* 0x000fca000f8e00ff */
[----:B------:R0:W3:Y:S01]  /*10ed0*/  @P0 LDG.E R7, desc[UR6][R2.64] ;  /* 0x0000000602070981 */ /* 0x0000e2000c1e1900 */
[----:B------:R-:W-:Y:S01]  /*10ee0*/  UMOV UR4, 0xffffffff ;  /* 0xffffffff00047882 */ /* 0x000fe20000000000 */
[----:B------:R-:W-:Y:S01]  /*10ef0*/  IMAD.U32 R19, RZ, RZ, UR41 ;  /* 0x00000029ff137e24 */ /* 0x000fe2000f8e00ff */
[----:B------:R-:W1:Y:S03]  /*10f00*/  S2R R4, SR_TID.X ;  /* 0x0000000000047919 */ /* 0x000e660000002100 */
[----:B------:R-:W-:Y:S01]  /*10f10*/  VIADD R19, R19, 0xffffffff ;  /* 0xffffffff13137836 */ /* 0x000fe20000000000 */
[----:B0-----:R-:W0:Y:S02]  /*10f20*/  LDC.64 R2, c[0x0][0x418] ;  /* 0x00010600ff027b82 */ /* 0x001e240000000a00 */
[----:B0-----:R-:W-:Y:S02]  /*10f30*/  ISETP.NE.U32.AND P0, PT, R2, RZ, PT ;  /* 0x000000ff0200720c */ /* 0x001fe40003f05070 */
[----:B-1----:R-:W-:-:S02]  /*10f40*/  SHF.R.U32.HI R4, RZ, 0x5, R4 ;  /* 0x00000005ff047819 */ /* 0x002fc40000011604 */
[----:B------:R-:W-:Y:S02]  /*10f50*/  ISETP.NE.AND.EX P1, PT, R3, RZ, PT, P0 ;  /* 0x000000ff0300720c */ /* 0x000fe40003f25300 */
[----:B------:R-:W-:Y:S02]  /*10f60*/  LOP3.LUT R4, R4, 0x3, RZ, 0xc0, !PT ;  /* 0x0000000304047812 */ /* 0x000fe400078ec0ff */
[----:B--2---:R-:W-:-:S09]  /*10f70*/  LOP3.LUT R0, R0, 0xfffffffe, RZ, 0xc0, !PT ;  /* 0xfffffffe00007812 */ /* 0x004fd200078ec0ff */
[----:B------:R-:W-:Y:S02]  /*10f80*/  @P1 LOP3.LUT R0, R0, 0x1, RZ, 0xfc, !PT ;  /* 0x0000000100001812 */ /* 0x000fe400078efcff */
[----:B---3--:R-:W-:Y:S01]  /*10f90*/  SHF.R.S32.HI R8, RZ, 0x1f, R7 ;  /* 0x0000001fff087819 */ /* 0x008fe20000011407 */
[----:B------:R0:W-:Y:S01]  /*10fa0*/  STL [R1], R7 ;  /* 0x0000000701007387 */ /* 0x0001e20000100800 */
[----:B------:R-:W-:-:S03]  /*10fb0*/  SEL R16, R7, RZ, !P1 ;  /* 0x000000ff07107207 */ /* 0x000fc60004800000 */
[----:B------:R0:W-:Y:S04]  /*10fc0*/  STL [R1+0x8], R8 ;  /* 0x0000080801007387 */ /* 0x0001e80000100800 */
[----:B------:R0:W-:Y:S01]  /*10fd0*/  STL [R1+0xc], R0 ;  /* 0x00000c0001007387 */ /* 0x0001e20000100800 */
[----:B------:R-:W-:Y:S05]  /*10fe0*/  BRA.DIV UR4, `(.L_x_1214) ;  /* 0x0000004604387947 */ /* 0x000fea000b800000 */
[----:B------:R1:W2:Y:S02]  /*10ff0*/  SHFL.IDX PT, R14, R4, RZ, 0x1f ;  /* 0x00001fff040e7589 */ /* 0x0002a400000e0000 */
.L_x_1312:
[----:B------:R-:W-:Y:S02]  /*11000*/  PLOP3.LUT P2, PT, PT, PT, PT, 0x8, 0x0 ;  /* 0x000000000000781c */ /* 0x000fe40003f4e170 */
[----:B0-----:R-:W-:Y:S02]  /*11010*/  LOP3.LUT R0, R0, 0xfffffffd, RZ, 0xc0, !PT ;  /* 0xfffffffd00007812 */ /* 0x001fe400078ec0ff */
[----:B--2---:R-:W-:-:S09]  /*11020*/  ISETP.NE.AND P0, PT, R14, RZ, PT ;  /* 0x000000ff0e00720c */ /* 0x004fd20003f05270 */
[----:B------:R-:W-:-:S05]  /*11030*/  @P2 LOP3.LUT R0, R0, 0x2, RZ, 0xfc, !PT ;  /* 0x0000000200002812 */ /* 0x000fca00078efcff */
[----:B------:R0:W-:Y:S01]  /*11040*/  STL [R1+0xc], R0 ;  /* 0x00000c0001007387 */ /* 0x0001e20000100800 */
[----:B------:R-:W-:Y:S05]  /*11050*/  @P0 BRA `(.L_x_1215) ;  /* 0x0000000400280947 */ /* 0x000fea0003800000 */
[----:B------:R-:W-:-:S03]  /*11060*/  UMOV UR4, 0xffffffff ;  /* 0xffffffff00047882 */ /* 0x000fc60000000000 */
[----:B------:R-:W-:Y:S05]  /*11070*/  BRA.DIV UR4, `(.L_x_1216) ;  /* 0x0000004604347947 */ /* 0x000fea000b800000 */
[----:B------:R-:W-:-:S13]  /*11080*/  ELECT P6, URZ, PT ;  /* 0x00000000003f782f */ /* 0x000fda00038c0000 */
.L_x_1315:
[----:B------:R-:W-:Y:S05]  /*11090*/  @!P6 BRA `(.L_x_1215) ;  /* 0x000000040018e947 */ /* 0x000fea0003800000 */
[----:B------:R-:W-:Y:S01]  /*110a0*/  IMAD.MOV.U32 R16, RZ, RZ, R7 ;  /* 0x000000ffff107224 */ /* 0x000fe200078e0007 */
[----:B------:R-:W-:Y:S06]  /*110b0*/  @!P1 BRA `(.L_x_1217) ;  /* 0x0000000000489947 */ /* 0x000fec0003800000 */
[----:B------:R-:W2:Y:S01]  /*110c0*/  LDC R6, c[0x0][0x43c] ;  /* 0x00010f00ff067b82 */ /* 0x000ea20000000800 */
[----:B------:R-:W-:Y:S01]  /*110d0*/  ULDC.64 UR4, c[0x0][0x428] ;  /* 0x00010a0000047ab9 */ /* 0x000fe20000000a00 */
[----:B------:R-:W-:Y:S01]  /*110e0*/  ULDC.64 UR6, c[0x0][0x208] ;  /* 0x0000820000067ab9 */ /* 0x000fe20000000a00 */
[----:B--2---:R-:W-:-:S13]  /*110f0*/  ISETP.NE.AND P0, PT, R6, 0x1, PT ;  /* 0x000000010600780c */ /* 0x004fda0003f05270 */
[----:B-1----:R-:W0:Y:S02]  /*11100*/  @P0 LDC.64 R4, c[0x0][0x440] ;  /* 0x00011000ff040b82 */ /* 0x002e240000000a00 */
[----:B0-----:R-:W-:-:S04]  /*11110*/  @P0 IMAD.HI.U32 R0, R19, R4, RZ ;  /* 0x0000000413000227 */ /* 0x001fc800078e00ff */
[----:B------:R-:W-:Y:S01]  /*11120*/  IMAD.MOV.U32 R4, RZ, RZ, R19 ;  /* 0x000000ffff047224 */ /* 0x000fe200078e0013 */
[----:B------:R-:W-:-:S04]  /*11130*/  @P0 SHF.R.U32.HI R4, RZ, R5, R0 ;  /* 0x00000005ff040219 */ /* 0x000fc80000011600 */
[--C-:B------:R-:W-:Y:S01]  /*11140*/  SHF.R.S32.HI R5, RZ, 0x1f, R4.reuse ;  /* 0x0000001fff057819 */ /* 0x100fe20000011404 */
[----:B------:R-:W-:-:S04]  /*11150*/  IMAD.MOV R0, RZ, RZ, -R4 ;  /* 0x000000ffff007224 */ /* 0x000fc800078e0a04 */
[----:B------:R-:W-:Y:S02]  /*11160*/  IMAD R19, R6, R0, R19 ;  /* 0x0000000006137224 */ /* 0x000fe400078e0213 */
[----:B------:R-:W-:Y:S02]  /*11170*/  IMAD R0, R8, UR4, RZ ;  /* 0x0000000408007c24 */ /* 0x000fe4000f8e02ff */
[----:B------:R-:W-:-:S04]  /*11180*/  IMAD.WIDE.U32 R4, R7, UR4, R4 ;  /* 0x0000000407047c25 */ /* 0x000fc8000f8e0004 */
[----:B------:R-:W-:Y:S01]  /*11190*/  IMAD R0, R7, UR5, R0 ;  /* 0x0000000507007c24 */ /* 0x000fe2000f8e0200 */
[----:B------:R-:W-:-:S03]  /*111a0*/  LEA R2, P0, R4, R2, 0x2 ;  /* 0x0000000204027211 */ /* 0x000fc600078010ff */
[----:B------:R-:W-:-:S05]  /*111b0*/  IMAD.IADD R0, R5, 0x1, R0 ;  /* 0x0000000105007824 */ /* 0x000fca00078e0200 */
[----:B------:R-:W-:-:S05]  /*111c0*/  LEA.HI.X R3, R4, R3, R0, 0x2, P0 ;  /* 0x0000000304037211 */ /* 0x000fca00000f1400 */
[----:B------:R2:W5:Y:S02]  /*111d0*/  LDG.E R16, desc[UR6][R2.64] ;  /* 0x0000000602107981 */ /* 0x000564000c1e1900 */
.L_x_1217:
[----:B--2---:R-:W2:Y:S01]  /*111e0*/  LDL R2, [R1+0x4] ;  /* 0x0000040001027983 */ /* 0x004ea20000100800 */
[----:B0-----:R-:W-:Y:S01]  /*111f0*/  IMAD R0, R18, 0x8, R17 ;  /* 0x0000000812007824 */ /* 0x001fe200078e0211 */
[----:B--2---:R-:W-:-:S04]  /*11200*/  SHF.L.U32 R2, R2, 0x1f, RZ ;  /* 0x0000001f02027819 */ /* 0x004fc800000006ff */
[----:B------:R-:W0:Y:S02]  /*11210*/  SYNCS.PHASECHK.TRANS64.TRYWAIT P0, [R0+URZ+0x30840], R2 ;  /* 0x03084002000075a7 */ /* 0x000e24000800017f */
[----:B0-----:R-:W-:Y:S05]  /*11220*/  @!P0 BRA `(.L_x_1218) ;  /* 0x0000004000e88947 */ /* 0x001fea0003800000 */
.L_x_1316:
        /* <DEDUP_REMOVED lines=11> */
.L_x_1219:
[----:B0-----:R-:W2:Y:S01]  /*112e0*/  LDL.LU R2, [R1+0xc] ;  /* 0x00000c0001027983 */ /* 0x001ea20000300800 */
[----:B------:R-:W-:Y:S01]  /*112f0*/  R2UR UR33, R0 ;  /* 0x00000000002172ca */ /* 0x000fe200000e0000 */
[----:B------:R-:W-:Y:S01]  /*11300*/  IMAD R0, R18, 0x9000, R17 ;  /* 0x0000900012007824 */ /* 0x000fe200078e0211 */
[----:B------:R-:W-:Y:S01]  /*11310*/  R2UR UR35, R19 ;  /* 0x00000000132372ca */ /* 0x000fe200000e0000 */
[----:B------:R-:W-:Y:S01]  /*11320*/  UIADD3 UR4, UP0, UR38, 0x370, URZ ;  /* 0x0000037026047890 */ /* 0x000fe2000ff1e03f */
[----:B------:R-:W-:Y:S01]  /*11330*/  PLOP3.LUT P0, PT, PT, PT, PT, 0x80, 0x0 ;  /* 0x000000000000781c */ /* 0x000fe20003f0f070 */
[----:B------:R-:W-:Y:S01]  /*11340*/  UMOV UR6, 0x0 ;  /* 0x0000000000067882 */ /* 0x000fe20000000000 */
[----:B------:R-:W-:Y:S01]  /*11350*/  R2UR UR8, R0 ;  /* 0x00000000000872ca */ /* 0x000fe200000e0000 */
[----:B------:R-:W-:Y:S01]  /*11360*/  UIADD3.X UR5, URZ, UR39, URZ, UP0, !UPT ;  /* 0x000000273f057290 */ /* 0x000fe200087fe43f */
[----:B-----5:R-:W-:Y:S01]  /*11370*/  R2UR UR37, R16 ;  /* 0x00000000102572ca */ /* 0x020fe200000e0000 */
[----:B------:R-:W-:Y:S01]  /*11380*/  UMOV UR7, 0x14f00000 ;  /* 0x14f0000000077882 */ /* 0x000fe20000000000 */
[----:B------:R-:W-:Y:S01]  /*11390*/  UMOV UR34, URZ ;  /* 0x0000003f00227c82 */ /* 0x000fe20008000000 */
[----:B------:R-:W-:Y:S01]  /*113a0*/  UMOV UR18, 0x40 ;  /* 0x0000004000127882 */ /* 0x000fe20000000000 */
[----:B------:R-:W-:Y:S01]  /*113b0*/  UMOV UR20, UR36 ;  /* 0x0000002400147c82 */ /* 0x000fe20008000000 */
[----:B------:R-:W-:-:S02]  /*113c0*/  UIADD3 UR33, UR33, 0x30830, URZ ;  /* 0x0003083021217890 */ /* 0x000fc4000fffe03f */
[----:B------:R-:W-:Y:S01]  /*113d0*/  UIMAD UR35, UR35, 0x60, URZ ;  /* 0x00000060232378a4 */ /* 0x000fe2000f8e023f */
[----:B------:R-:W-:Y:S01]  /*113e0*/  UMOV UR10, 0x80 ;  /* 0x00000080000a7882 */ /* 0x000fe20000000000 */
[----:B------:R-:W-:Y:S02]  /*113f0*/  UMOV UR12, UR36 ;  /* 0x00000024000c7c82 */ /* 0x000fe40008000000 */
[----:B------:R-:W-:Y:S02]  /*11400*/  UIADD3 UR32, UR8, 0x1e400, URZ ;  /* 0x0001e40008207890 */ /* 0x000fe4000fffe03f */
[----:B------:R-:W-:Y:S02]  /*11410*/  UIADD3 UR16, UR8, 0x21400, URZ ;  /* 0x0002140008107890 */ /* 0x000fe4000fffe03f */
[----:B------:R-:W-:Y:S01]  /*11420*/  UIADD3 UR8, UR8, 0x24400, URZ ;  /* 0x0002440008087890 */ /* 0x000fe2000fffe03f */
[----:B------:R-:W-:Y:S01]  /*11430*/  UMOV UR21, UR37 ;  /* 0x0000002500157c82 */ /* 0x000fe20008000000 */
[----:B------:R-:W-:Y:S01]  /*11440*/  UMOV UR17, UR33 ;  /* 0x0000002100117c82 */ /* 0x000fe20008000000 */
[----:B------:R-:W-:Y:S01]  /*11450*/  UMOV UR19, UR35 ;  /* 0x0000002300137c82 */ /* 0x000fe20008000000 */
[----:B------:R-:W-:Y:S01]  /*11460*/  UMOV UR13, UR37 ;  /* 0x00000025000d7c82 */ /* 0x000fe20008000000 */
[----:B------:R-:W-:Y:S01]  /*11470*/  UMOV UR9, UR33 ;  /* 0x0000002100097c82 */ /* 0x000fe20008000000 */
[----:B------:R-:W-:Y:S01]  /*11480*/  UMOV UR11, UR35 ;  /* 0x00000023000b7c82 */ /* 0x000fe20008000000 */
[----:B------:R3:W-:Y:S01]  /*11490*/  UTMALDG.4D [UR32], [UR4], desc[UR6] ;  /* 0x00000620040075b4 */ /* 0x0007e20008019000 */
[----:B------:R3:W-:Y:S01]  /*114a0*/  UTMALDG.4D [UR16], [UR4], desc[UR6] ;  /* 0x00000610040075b4 */ /* 0x0007e20008019000 */
[----:B------:R3:W-:Y:S01]  /*114b0*/  UTMALDG.4D [UR8], [UR4], desc[UR6] ;  /* 0x00000608040075b4 */ /* 0x0007e20008019000 */
[----:B--2---:R-:W-:-:S04]  /*114c0*/  LOP3.LUT R2, R2, 0xfffffffd, RZ, 0xc0, !PT ;  /* 0xfffffffd02027812 */ /* 0x004fc800078ec0ff */
[----:B------:R-:W-:-:S05]  /*114d0*/  @P0 LOP3.LUT R2, R2, 0x2, RZ, 0xfc, !PT ;  /* 0x0000000202020812 */ /* 0x000fca00078efcff */
[----:B------:R3:W-:Y:S01]  /*114e0*/  STL [R1+0xc], R2 ;  /* 0x00000c0201007387 */ /* 0x0007e20000100800 */
[----:B------:R-:W-:Y:S01]  /*114f0*/  NOP ;  /* 0x0000000000007918 */ /* 0x000fe20000000000 */
.L_x_1215:
[----:B0-----:R-:W-:Y:S01]  /*11500*/  VIADD R0, R17, 0x12400 ;  /* 0x0001240011007836 */ /* 0x001fe20000000000 */
[----:B------:R-:W-:Y:S05]  /*11510*/  WARPSYNC.ALL ;  /* 0x0000000000007948 */ /* 0x000fea0003800000 */
[----:B------:R-:W-:Y:S01]  /*11520*/  BAR.SYNC.DEFER_BLOCKING 0x8, 0x180 ;  /* 0x0206000000007b1d */ /* 0x000fe20000010000 */
[----:B------:R-:W-:-:S05]  /*11530*/  LOP3.LUT P0, RZ, R0, 0x3ff, RZ, 0xc0, !PT ;  /* 0x000003ff00ff7812 */ /* 0x000fca000780c0ff */
[----:B------:R-:W-:Y:S08]  /*11540*/  BSSY B6, `(.L_x_1220) ;  /* 0x0000012000067945 */ /* 0x000ff00003800000 */
[----:B------:R-:W-:Y:S05]  /*11550*/  @!P0 BRA `(.L_x_1221) ;  /* 0x0000000000408947 */ /* 0x000fea0003800000 */
[----:B---3--:R-:W-:Y:S01]  /*11560*/  MOV R2, 0x0 ;  /* 0x0000000000027802 */ /* 0x008fe20000000f00 */
        /* <DEDUP_REMOVED lines=15> */
.L_x_1221:
[----:B---3--:R-:W-:Y:S05]  /*11660*/  BSYNC B6 ;  /* 0x0000000000067941 */ /* 0x008fea0003800000 */
.L_x_1220:
[----:B------:R-:W0:Y:S01]  /*11670*/  S2R R2, SR_TID.X ;  /* 0x0000000000027919 */ /* 0x000e220000002100 */
[----:B------:R-:W2:Y:S01]  /*11680*/  LDC R7, c[0x0][0x448] ;  /* 0x00011200ff077b82 */ /* 0x000ea20000000800 */
[----:B------:R-:W-:Y:S01]  /*11690*/  USHF.R.S32.HI UR4, URZ, 0x1f, UR36 ;  /* 0x0000001f3f047899 */ /* 0x000fe20008011424 */
[----:B------:R-:W-:Y:S01]  /*116a0*/  ULDC.64 UR8, c[0x0][0x2d8] ;  /* 0x0000b60000087ab9 */ /* 0x000fe20000000a00 */
[----:B------:R-:W3:Y:S02]  /*116b0*/  S2R R9, SR_TID.X ;  /* 0x0000000000097919 */ /* 0x000ee40000002100 */
[----:B------:R-:W-:Y:S02]  /*116c0*/  UIMAD UR6, UR4, UR8, URZ ;  /* 0x00000008040672a4 */ /* 0x000fe4000f8e023f */
[----:B------:R-:W-:Y:S01]  /*116d0*/  UIMAD.WIDE.U32 UR4, UR36, UR8, URZ ;  /* 0x00000008240472a5 */ /* 0x000fe2000f8e003f */
[----:B------:R-:W4:Y:S01]  /*116e0*/  S2R R8, SR_TID.X ;  /* 0x0000000000087919 */ /* 0x000f220000002100 */
[----:B------:R-:W-:-:S02]  /*116f0*/  UIMAD UR6, UR36, UR9, UR6 ;  /* 0x00000009240672a4 */ /* 0x000fc4000f8e0206 */
[----:B------:R-:W-:Y:S02]  /*11700*/  USHF.R.S32.HI UR7, URZ, 0x1f, UR42 ;  /* 0x0000001f3f077899 */ /* 0x000fe4000801142a */
[----:B------:R-:W-:Y:S01]  /*11710*/  UIADD3 UR5, UR5, UR6, URZ ;  /* 0x0000000605057290 */ /* 0x000fe2000fffe03f */
[----:B------:R-:W-:-:S03]  /*11720*/  ULDC.64 UR8, c[0x0][0x2e0] ;  /* 0x0000b80000087ab9 */ /* 0x000fc60000000a00 */
[----:B------:R-:W-:Y:S02]  /*11730*/  UIMAD.WIDE.U32 UR4, UR42, UR8, UR4 ;  /* 0x000000082a0472a5 */ /* 0x000fe4000f8e0004 */
[----:B------:R-:W-:-:S04]  /*11740*/  UIMAD UR6, UR7, UR8, URZ ;  /* 0x00000008070672a4 */ /* 0x000fc8000f8e023f */
[----:B------:R-:W-:Y:S01]  /*11750*/  UIMAD UR6, UR42, UR9, UR6 ;  /* 0x000000092a0672a4 */ /* 0x000fe2000f8e0206 */
[----:B--2---:R-:W-:Y:S01]  /*11760*/  ISETP.NE.AND P0, PT, R7, 0x1, PT ;  /* 0x000000010700780c */ /* 0x004fe20003f05270 */
[----:B-1----:R-:W-:Y:S02]  /*11770*/  IMAD.U32 R4, RZ, RZ, UR4 ;  /* 0x00000004ff047e24 */ /* 0x002fe4000f8e00ff */
[----:B------:R-:W-:Y:S02]  /*11780*/  UIADD3 UR6, UR5, UR6, URZ ;  /* 0x0000000605067290 */ /* 0x000fe4000fffe03f */
[----:B------:R-:W-:Y:S01]  /*11790*/  IMAD.U32 R5, RZ, RZ, UR5 ;  /* 0x00000005ff057e24 */ /* 0x000fe2000f8e00ff */
[----:B------:R-:W-:Y:S01]  /*117a0*/  ULDC.64 UR4, c[0x0][0x2d0] ;  /* 0x0000b40000047ab9 */ /* 0x000fe20000000a00 */
[C---:B0-----:R-:W-:Y:S01]  /*117b0*/  LOP3.LUT R0, R2.reuse, 0x7f, RZ, 0xc0, !PT ;  /* 0x0000007f02007812 */ /* 0x041fe200078ec0ff */
[----:B------:R-:W-:-:S03]  /*117c0*/  IMAD.SHL.U32 R2, R2, 0x10, RZ ;  /* 0x0000001002027824 */ /* 0x000fc600078e00ff */
[----:B------:R-:W-:Y:S01]  /*117d0*/  SHF.R.U32.HI R0, RZ, 0x3, R0 ;  /* 0x00000003ff007819 */ /* 0x000fe20000011600 */
[----:B---3--:R-:W-:Y:S01]  /*117e0*/  IMAD.SHL.U32 R9, R9, 0x8, RZ ;  /* 0x0000000809097824 */ /* 0x008fe200078e00ff */
[----:B------:R-:W0:Y:S02]  /*117f0*/  @P0 LDC R3, c[0x0][0x44c] ;  /* 0x00011300ff030b82 */ /* 0x000e240000000800 */
[----:B------:R-:W-:Y:S01]  /*11800*/  LOP3.LUT R2, R0, 0x70, R2, 0xf8, !PT ;  /* 0x0000007000027812 */ /* 0x000fe200078ef802 */
[----:B----4-:R-:W-:Y:S01]  /*11810*/  IMAD.SHL.U32 R10, R8, 0x8, RZ ;  /* 0x00000008080a7824 */ /* 0x010fe200078e00ff */
[----:B------:R-:W-:-:S03]  /*11820*/  LOP3.LUT R9, R9, 0x38, RZ, 0xc0, !PT ;  /* 0x0000003809097812 */ /* 0x000fc600078ec0ff */
[----:B------:R-:W-:Y:S01]  /*11830*/  VIADD R2, R2, UR43 ;  /* 0x0000002b02027c36 */ /* 0x000fe20008000000 */
[----:B------:R-:W1:Y:S01]  /*11840*/  @P0 LDC R0, c[0x0][0x450] ;  /* 0x00011400ff000b82 */ /* 0x000e620000000800 */
[C---:B------:R-:W-:Y:S02]  /*11850*/  LOP3.LUT R11, R9.reuse, 0x40, RZ, 0xfc, !PT ;  /* 0x00000040090b7812 */ /* 0x040fe400078efcff */
[----:B------:R-:W-:Y:S01]  /*11860*/  IMAD.MOV.U32 R6, RZ, RZ, R2 ;  /* 0x000000ffff067224 */ /* 0x000fe200078e0002 */
[----:B------:R-:W-:Y:S02]  /*11870*/  LOP3.LUT R9, R9, 0x80, RZ, 0xfc, !PT ;  /* 0x0000008009097812 */ /* 0x000fe400078efcff */
[----:B------:R-:W-:Y:S01]  /*11880*/  LOP3.LUT R10, R10, 0x38, RZ, 0xc0, !PT ;  /* 0x000000380a0a7812 */ /* 0x000fe200078ec0ff */
[----:B0-----:R-:W-:-:S05]  /*11890*/  @P0 IMAD.HI.U32 R3, R2, R3, RZ ;  /* 0x0000000302030227 */ /* 0x001fca00078e00ff */
[----:B-1----:R-:W-:Y:S01]  /*118a0*/  @P0 SHF.R.U32.HI R6, RZ, R0, R3 ;  /* 0x00000000ff060219 */ /* 0x002fe20000011603 */
[----:B------:R-:W-:Y:S01]  /*118b0*/  IMAD.U32 R3, RZ, RZ, UR6 ;  /* 0x00000006ff037e24 */ /* 0x000fe2000f8e00ff */
[----:B------:R-:W-:-:S03]  /*118c0*/  ULDC.64 UR6, c[0x0][0x280] ;  /* 0x0000a00000067ab9 */ /* 0x000fc60000000a00 */
[----:B------:R-:W-:-:S04]  /*118d0*/  IMAD.MOV R0, RZ, RZ, -R6 ;  /* 0x000000ffff007224 */ /* 0x000fc800078e0a06 */
[----:B------:R-:W-:Y:S02]  /*118e0*/  IMAD R0, R7, R0, R2 ;  /* 0x0000000007007224 */ /* 0x000fe400078e0202 */
[----:B------:R-:W-:Y:S01]  /*118f0*/  IMAD.MOV.U32 R2, RZ, RZ, R4 ;  /* 0x000000ffff027224 */ /* 0x000fe200078e0004 */
[----:B------:R-:W-:-:S03]  /*11900*/  SHF.R.S32.HI R4, RZ, 0x1f, R6 ;  /* 0x0000001fff047819 */ /* 0x000fc60000011406 */
[----:B------:R-:W-:-:S04]  /*11910*/  IMAD.WIDE.U32 R2, R6, UR4, R2 ;  /* 0x0000000406027c25 */ /* 0x000fc8000f8e0002 */
        /* <DEDUP_REMOVED lines=26> */
[----:B------:R-:W-:-:S05]  /*11ac0*/  VIADD R4, R8, UR43 ;  /* 0x0000002b08047c36 */ /* 0x000fca0008000000 */
        /* <DEDUP_REMOVED lines=9> */
[----:B------:R0:W-:Y:S02]  /*11b60*/  @!P4 LDGSTS.E.BYPASS.LTC128B.128 [R9+0x1a400], desc[UR6][R2.64+0x100], !P2 ;  /* 0x1a4001000209cfae */ /* 0x0001e4000d101d46 */
[----:B0-----:R-:W-:-:S02]  /*11b70*/  VIADD R2, R4, 0x10 ;  /* 0x0000001004027836 */ /* 0x001fc40000000000 */
[----:B------:R-:W0:Y:S03]  /*11b80*/  SHFL.IDX PT, R3, R0, 0x1, 0x181f ;  /* 0x00381f0000037f89 */ /* 0x000e2600000e0000 */
[----:B------:R-:W-:Y:S02]  /*11b90*/  ISETP.GE.AND P4, PT, R2, R5, PT ;  /* 0x000000050200720c */ /* 0x000fe40003f86270 */
[----:B------:R-:W1:Y:S11]  /*11ba0*/  SHFL.IDX PT, R2, R6, 0x1, 0x181f ;  /* 0x00381f0006027f89 */ /* 0x000e7600000e0000 */
[----:B0-----:R-:W-:-:S05]  /*11bb0*/  @!P4 LEA R3, P3, R10, R3, 0x1 ;  /* 0x000000030a03c211 */ /* 0x001fca00078608ff */
[----:B-1----:R-:W-:-:S05]  /*11bc0*/  @!P4 IMAD.X R2, RZ, RZ, R2, P3 ;  /* 0x000000ffff02c224 */ /* 0x002fca00018e0602 */
[----:B------:R-:W-:-:S04]  /*11bd0*/  @!P4 LOP3.LUT R3, R3, R2, RZ, 0x3c, !PT ;  /* 0x000000020303c212 */ /* 0x000fc800078e3cff */
[----:B------:R-:W-:-:S04]  /*11be0*/  @!P4 LOP3.LUT R2, R3, R2, RZ, 0x3c, !PT ;  /* 0x000000020302c212 */ /* 0x000fc800078e3cff */
[----:B------:R-:W-:-:S05]  /*11bf0*/  @!P4 LOP3.LUT R3, R3, R2, RZ, 0x3c, !PT ;  /* 0x000000020303c212 */ /* 0x000fca00078e3cff */
[----:B------:R-:W-:Y:S04]  /*11c00*/  @!P4 LDGSTS.E.BYPASS.LTC128B.128 [R9+0x12c00], desc[UR6][R2.64], !P0 ;  /* 0x12c000000209cfae */ /* 0x000fe8000c101d46 */
        /* <DEDUP_REMOVED lines=52> */
[----:B------:R-:W-:Y:S01]  /*11f50*/  ISETP.GE.AND P4, PT, R2, R5, PT ;  /* 0x000000050200720c */ /* 0x000fe20003f86270 */
[----:B------:R-:W-:Y:S04]  /*11f60*/  SHFL.IDX PT, R0, R0, 0x7, 0x181f ;  /* 0x00f81f0000007f89 */ /* 0x000fe800000e0000 */
[----:B------:R-:W1:Y:S04]  /*11f70*/  SHFL.IDX PT, R2, R6, 0x6, 0x181f ;  /* 0x00d81f0006027f89 */ /* 0x000e6800000e0000 */
[----:B------:R-:W2:Y:S04]  /*11f80*/  SHFL.IDX PT, R6, R6, 0x7, 0x181f ;  /* 0x00f81f0006067f89 */ /* 0x000ea800000e0000 */
[----:B0-----:R-:W-:-:S05]  /*11f90*/  @!P4 LEA R3, P3, R10, R3, 0x1 ;  /* 0x000000030a03c211 */ /* 0x001fca00078608ff */
[----:B-1----:R-:W-:-:S05]  /*11fa0*/  @!P4 IMAD.X R2, RZ, RZ, R2, P3 ;  /* 0x000000ffff02c224 */ /* 0x002fca00018e0602 */
[----:B------:R-:W-:-:S04]  /*11fb0*/  @!P4 LOP3.LUT R3, R3, R2, RZ, 0x3c, !PT ;  /* 0x000000020303c212 */ /* 0x000fc800078e3cff */
[----:B------:R-:W-:-:S04]  /*11fc0*/  @!P4 LOP3.LUT R2, R3, R2, RZ, 0x3c, !PT ;  /* 0x000000020302c212 */ /* 0x000fc800078e3cff */
[----:B------:R-:W-:-:S05]  /*11fd0*/  @!P4 LOP3.LUT R3, R3, R2, RZ, 0x3c, !PT ;  /* 0x000000020303c212 */ /* 0x000fca00078e3cff */
[----:B------:R0:W-:Y:S04]  /*11fe0*/  @!P4 LDGSTS.E.BYPASS.LTC128B.128 [R9+0x15400], desc[UR6][R2.64], !P0 ;  /* 0x154000000209cfae */ /* 0x0001e8000c101d46 */
[----:B------:R0:W-:Y:S04]  /*11ff0*/  @!P4 LDGSTS.E.BYPASS.LTC128B.128 [R9+0x19400], desc[UR6][R2.64+0x80], !P1 ;  /* 0x194000800209cfae */ /* 0x0001e8000c901d46 */
[----:B--2---:R0:W-:Y:S02]  /*12000*/  @!P4 LDGSTS.E.BYPASS.LTC128B.128 [R9+0x1d400], desc[UR6][R2.64+0x100], !P2 ;  /* 0x1d4001000209cfae */ /* 0x0041e4000d101d46 */
.L_x_1333:
[----:B------:R-:W-:Y:S01]  /*12010*/  VIADD R4, R4, 0x70 ;  /* 0x0000007004047836 */ /* 0x000fe20000000000 */
[----:B------:R-:W-:Y:S04]  /*12020*/  BSSY B0, `(.L_x_1223) ;  /* 0x000000c000007945 */ /* 0x000fe80003800000 */
[----:B------:R-:W-:-:S13]  /*12030*/  ISETP.GE.AND P3, PT, R4, R5, PT ;  /* 0x000000050400720c */ /* 0x000fda0003f66270 */
[----:B------:R-:W-:Y:S05]  /*12040*/  @P3 BRA `(.L_x_1224) ;  /* 0x0000000000243947 */ /* 0x000fea0003800000 */
[----:B0-----:R-:W-:Y:S01]  /*12050*/  LEA R2, P3, R10, R0, 0x1 ;  /* 0x000000000a027211 */ /* 0x001fe200078608ff */
[----:B------:R-:W-:-:S04]  /*12060*/  ULDC.64 UR4, c[0x0][0x208] ;  /* 0x0000820000047ab9 */ /* 0x000fc80000000a00 */
[----:B------:R-:W-:-:S05]  /*12070*/  IMAD.X R3, RZ, RZ, R6, P3 ;  /* 0x000000ffff037224 */ /* 0x000fca00018e0606 */
[----:B------:R-:W-:Y:S01]  /*12080*/  @!PT LDS RZ, [RZ] ;  /* 0x00000000fffff984 */ /* 0x000fe20000000800 */
[----:B------:R-:W-:Y:S01]  /*12090*/  @!PT LDS RZ, [RZ] ;  /* 0x00000000fffff984 */ /* 0x000fe20000000800 */
[----:B------:R-:W-:Y:S01]  /*120a0*/  @!PT LDS RZ, [RZ] ;  /* 0x00000000fffff984 */ /* 0x000fe20000000800 */
[----:B------:R1:W-:Y:S04]  /*120b0*/  LDGSTS.E.BYPASS.LTC128B.128 [R9+0x15c00], desc[UR4][R2.64], !P0 ;  /* 0x15c0000002097fae */ /* 0x0003e8000c101d44 */
[----:B------:R1:W-:Y:S04]  /*120c0*/  LDGSTS.E.BYPASS.LTC128B.128 [R9+0x19c00], desc[UR4][R2.64+0x80], !P1 ;  /* 0x19c0008002097fae */ /* 0x0003e8000c901d44 */
[----:B------:R1:W-:Y:S02]  /*120d0*/  LDGSTS.E.BYPASS.LTC128B.128 [R9+0x1dc00], desc[UR4][R2.64+0x100], !P2 ;  /* 0x1dc0010002097fae */ /* 0x0003e4000d101d44 */
.L_x_1224:
[----:B------:R-:W-:Y:S05]  /*120e0*/  BSYNC B0 ;  /* 0x0000000000007941 */ /* 0x000fea0003800000 */
.L_x_1223:
[----:B------:R-:W-:Y:S01]  /*120f0*/  NOP ;  /* 0x0000000000007918 */ /* 0x000fe20000000000 */
[----:B------:R-:W-:Y:S01]  /*12100*/  PLOP3.LUT P0, PT, PT, PT, PT, 0x80, 0x0 ;  /* 0x000000000000781c */ /* 0x000fe20003f0f070 */
[----:B------:R-:W-:-:S12]  /*12110*/  VIADD R6, R17, 0x30800 ;  /* 0x0003080011067836 */ /* 0x000fd80000000000 */
.L_x_1225:
[----:B------:R-:W-:Y:S02]  /*12120*/  PLOP3.LUT P1, PT, P1, P0, PT, 0xa2, 0x0 ;  /* 0x000000000000781c */ /* 0x000fe40000f21472 */
[----:B------:R-:W-:-:S08]  /*12130*/  @P0 R2UR P1, UR4, R17 ;  /* 0x00000000110402ca */ /* 0x000fd00000020000 */
[----:B------:R-:W-:-:S05]  /*12140*/  @P0 PLOP3.LUT P0, PT, P1, PT, PT, 0x80, 0x0 ;  /* 0x000000000000081c */ /* 0x000fca0000f0f070 */
[----:B------:R-:W-:Y:S01]  /*12150*/  @!P1 SYNCS.ARRIVE.TRANS64.RED.A0T1 RZ, [UR4+0x30800], RZ ;  /* 0x030800ffffff99a7 */ /* 0x000fe20008200404 */
[----:B------:R-:W-:Y:S07]  /*12160*/  @!P1 ARRIVES.LDGSTSBAR.64.TRANSCNT [UR4+0x30800] ;  /* 0x03080000ff0099b0 */ /* 0x000fee0008000a84 */
[----:B------:R-:W-:Y:S05]  /*12170*/  @P0 BRA.U.ANY `(.L_x_1225) ;  /* 0xfffffffd00e80947 */ /* 0x000fea000393ffff */
[----:B01----:R-:W2:Y:S02]  /*12180*/  LDL.LU R2, [R1+0x18] ;  /* 0x0000180001027983 */ /* 0x003ea40000300800 */
        /* <DEDUP_REMOVED lines=11> */
.L_x_1334:
[----:B------:R-:W-:Y:S05]  /*12240*/  BSYNC B0 ;  /* 0x0000000000007941 */ /* 0x000fea0003800000 */
.L_x_1226:
[----:B------:R-:W-:-:S04]  /*12250*/  UIADD3 UR4, UR41, -0x2, URZ ;  /* 0xfffffffe29047890 */ /* 0x000fc8000fffe03f */
[----:B------:R-:W-:-:S06]  /*12260*/  UISETP.GE.AND UP0, UPT, UR4, UR40, UPT ;  /* 0x000000280400728c */ /* 0x000fcc000bf06270 */
[----:B------:R-:W-:-:S13]  /*12270*/  PLOP3.LUT P0, PT, PT, PT, UP0, 0x80, 0x0 ;  /* 0x000000000000781c */ /* 0x000fda0003f0f008 */
[----:B------:R-:W-:Y:S05]  /*12280*/  @!P0 BRA `(.L_x_1228) ;  /* 0x0000002000c08947 */ /* 0x000fea0003800000 */
[----:B0-----:R-:W-:Y:S01]  /*12290*/  IMAD R0, RZ, RZ, -UR41 ;  /* 0x80000029ff007e24 */ /* 0x001fe2000f8e02ff */
[----:B------:R-:W-:-:S04]  /*122a0*/  LOP3.LUT R8, RZ, UR40, RZ, 0x33, !PT ;  /* 0x00000028ff087c12 */ /* 0x000fc8000f8e33ff */
[----:B------:R-:W-:-:S05]  /*122b0*/  VIADDMNMX R8, R0, 0x1, R8, !PT ;  /* 0x0000000100087846 */ /* 0x000fca0007800108 */
[----:B------:R-:W-:-:S05]  /*122c0*/  VIADD R0, R8, UR41 ;  /* 0x0000002908007c36 */ /* 0x000fca0008000000 */
[----:B------:R-:W-:-:S04]  /*122d0*/  LOP3.LUT R0, R0, 0x1, RZ, 0xc0, !PT ;  /* 0x0000000100007812 */ /* 0x000fc800078ec0ff */
[----:B------:R-:W-:Y:S01]  /*122e0*/  ISETP.NE.U32.AND P0, PT, R0, 0x1, PT ;  /* 0x000000010000780c */ /* 0x000fe20003f05070 */
[----:B------:R-:W-:-:S12]  /*122f0*/  IMAD.U32 R0, RZ, RZ, UR4 ;  /* 0x00000004ff007e24 */ /* 0x000fd8000f8e00ff */
[----:B------:R-:W-:Y:S05]  /*12300*/  @P0 BRA `(.L_x_1229) ;  /* 0x0000000800e00947 */ /* 0x000fea0003800000 */
[----:B------:R-:W2:Y:S04]  /*12310*/  LDL R2, [R1+0xc] ;  /* 0x00000c0001027983 */ /* 0x000ea80000100800 */
[----:B------:R-:W3:Y:S01]  /*12320*/  LDL R3, [R1+0x4] ;  /* 0x0000040001037983 */ /* 0x000ee20000100800 */
[----:B------:R-:W-:-:S05]  /*12330*/  VIADD R7, R18, 0x1 ;  /* 0x0000000112077836 */ /* 0x000fca0000000000 */
[C---:B------:R-:W-:Y:S01]  /*12340*/  ISETP.NE.AND P0, PT, R7.reuse, 0x2, PT ;  /* 0x000000020700780c */ /* 0x040fe20003f05270 */
[----:B------:R-:W-:Y:S03]  /*12350*/  BSSY B0, `(.L_x_1230) ;  /* 0x00000af000007945 */ /* 0x000fe60003800000 */
[----:B------:R-:W-:Y:S02]  /*12360*/  SEL R10, RZ, 0x1, P0 ;  /* 0x00000001ff0a7807 */ /* 0x000fe40000000000 */
[----:B------:R-:W-:Y:S02]  /*12370*/  SEL R7, R7, RZ, P0 ;  /* 0x000000ff07077207 */ /* 0x000fe40000000000 */
[----:B--2---:R-:W-:Y:S02]  /*12380*/  LOP3.LUT P1, RZ, R2, 0x2, RZ, 0xc0, !PT ;  /* 0x0000000202ff7812 */ /* 0x004fe4000782c0ff */
[----:B---3--:R-:W-:-:S11]  /*12390*/  LOP3.LUT R10, R3, R10, RZ, 0x3c, !PT ;  /* 0x0000000a030a7212 */ /* 0x008fd600078e3cff */
[----:B------:R-:W-:Y:S05]  /*123a0*/  @!P1 BRA `(.L_x_1231) ;  /* 0x0000000800a49947 */ /* 0x000fea0003800000 */
[----:B------:R-:W-:Y:S01]  /*123b0*/  LOP3.LUT P1, RZ, R2, 0x1, RZ, 0xc0, !PT ;  /* 0x0000000102ff7812 */ /* 0x000fe2000782c0ff */
[----:B------:R-:W-:-:S12]  /*123c0*/  IMAD.MOV.U32 R5, RZ, RZ, R16 ;  /* 0x000000ffff057224 */ /* 0x000fd800078e0010 */
[----:B------:R-:W-:Y:S05]  /*123d0*/  @!P1 BRA `(.L_x_1232) ;  /* 0x0000000000549947 */ /* 0x000fea0003800000 */
[----:B------:R-:W2:Y:S01]  /*123e0*/  LDL R9, [R1+0x8] ;  /* 0x0000080001097983 */ /* 0x000ea20000100800 */
[----:B------:R-:W0:Y:S03]  /*123f0*/  LDC R5, c[0x0][0x43c] ;  /* 0x00010f00ff057b82 */ /* 0x000e260000000800 */
[----:B------:R-:W3:Y:S01]  /*12400*/  LDL R11, [R1] ;  /* 0x00000000010b7983 */ /* 0x000ee20000100800 */
[----:B------:R-:W-:Y:S01]  /*12410*/  IMAD.MOV.U32 R4, RZ, RZ, R0 ;  /* 0x000000ffff047224 */ /* 0x000fe200078e0000 */
[----:B------:R-:W-:Y:S01]  /*12420*/  ULDC.64 UR4, c[0x0][0x428] ;  /* 0x00010a0000047ab9 */ /* 0x000fe20000000a00 */
[----:B------:R-:W-:Y:S01]  /*12430*/  ULDC.64 UR6, c[0x0][0x208] ;  /* 0x0000820000067ab9 */ /* 0x000fe20000000a00 */
[----:B0-----:R-:W-:-:S13]  /*12440*/  ISETP.NE.AND P0, PT, R5, 0x1, PT ;  /* 0x000000010500780c */ /* 0x001fda0003f05270 */
[----:B------:R-:W0:Y:S02]  /*12450*/  @P0 LDC.64 R2, c[0x0][0x440] ;  /* 0x00011000ff020b82 */ /* 0x000e240000000a00 */
[----:B0-----:R-:W-:-:S05]  /*12460*/  @P0 IMAD.HI.U32 R2, R0, R2, RZ ;  /* 0x0000000200020227 */ /* 0x001fca00078e00ff */
[----:B------:R-:W-:-:S05]  /*12470*/  @P0 SHF.R.U32.HI R4, RZ, R3, R2 ;  /* 0x00000003ff040219 */ /* 0x000fca0000011602 */
[----:B------:R-:W-:-:S04]  /*12480*/  IMAD.MOV R2, RZ, RZ, -R4 ;  /* 0x000000ffff027224 */ /* 0x000fc800078e0a04 */
[----:B------:R-:W-:Y:S01]  /*12490*/  IMAD R0, R5, R2, R0 ;  /* 0x0000000205007224 */ /* 0x000fe200078e0200 */
[----:B------:R-:W-:Y:S01]  /*124a0*/  SHF.R.S32.HI R5, RZ, 0x1f, R4 ;  /* 0x0000001fff057819 */ /* 0x000fe20000011404 */
[----:B------:R-:W0:Y:S01]  /*124b0*/  LDC.64 R2, c[0x0][0x418] ;  /* 0x00010600ff027b82 */ /* 0x000e220000000a00 */
[----:B--2---:R-:W-:-:S04]  /*124c0*/  IMAD R9, R9, UR4, RZ ;  /* 0x0000000409097c24 */ /* 0x004fc8000f8e02ff */
[C---:B---3--:R-:W-:Y:S02]  /*124d0*/  IMAD R9, R11.reuse, UR5, R9 ;  /* 0x000000050b097c24 */ /* 0x048fe4000f8e0209 */
[----:B------:R-:W-:-:S04]  /*124e0*/  IMAD.WIDE.U32 R4, R11, UR4, R4 ;  /* 0x000000040b047c25 */ /* 0x000fc8000f8e0004 */
[----:B------:R-:W-:Y:S01]  /*124f0*/  IMAD.IADD R5, R9, 0x1, R5 ;  /* 0x0000000109057824 */ /* 0x000fe200078e0205 */
[----:B0-----:R-:W-:-:S04]  /*12500*/  LEA R2, P0, R4, R2, 0x2 ;  /* 0x0000000204027211 */ /* 0x001fc800078010ff */
[----:B------:R-:W-:-:S05]  /*12510*/  LEA.HI.X R3, R4, R3, R5, 0x2, P0 ;  /* 0x0000000304037211 */ /* 0x000fca00000f1405 */
[----:B------:R0:W5:Y:S04]  /*12520*/  LDG.E R5, desc[UR6][R2.64] ;  /* 0x0000000602057981 */ /* 0x000168000c1e1900 */
.L_x_1232:
[----:B0-----:R-:W-:Y:S01]  /*12530*/  IMAD R3, R7, 0x8, R17 ;  /* 0x0000000807037824 */ /* 0x001fe200078e0211 */
[----:B------:R-:W-:Y:S01]  /*12540*/  SHF.L.U32 R2, R10, 0x1f, RZ ;  /* 0x0000001f0a027819 */ /* 0x000fe200000006ff */
[----:B------:R-:W-:Y:S03]  /*12550*/  BSSY B1, `(.L_x_1233) ;  /* 0x0000003000017945 */ /* 0x000fe60003800000 */
[----:B------:R-:W0:Y:S02]  /*12560*/  SYNCS.PHASECHK.TRANS64.TRYWAIT P0, [R3+URZ+0x30840], R2 ;  /* 0x03084002030075a7 */ /* 0x000e24000800017f */
[----:B0-----:R-:W-:Y:S05]  /*12570*/  @!P0 BRA `(.L_x_1234) ;  /* 0x0000003c00408947 */ /* 0x001fea0003800000 */
.L_x_1335:
[----:B------:R-:W-:Y:S05]  /*12580*/  BSYNC B1 ;  /* 0x0000000000017941 */ /* 0x000fea0003800000 */
.L_x_1233:
[----:B------:R-:W1:Y:S01]  /*12590*/  S2R R4, SR_TID.X ;  /* 0x0000000000047919 */ /* 0x000e620000002100 */
[----:B------:R-:W-:Y:S01]  /*125a0*/  BSSY B1, `(.L_x_1235) ;  /* 0x000000b000017945 */ /* 0x000fe20003800000 */
[----:B-1----:R-:W-:-:S04]  /*125b0*/  LOP3.LUT R4, R4, 0x7f, RZ, 0xc0, !PT ;  /* 0x0000007f04047812 */ /* 0x002fc800078ec0ff */
[----:B------:R-:W-:-:S13]  /*125c0*/  ISETP.NE.AND P1, PT, R4, RZ, PT ;  /* 0x000000ff0400720c */ /* 0x000fda0003f25270 */
[----:B------:R-:W-:Y:S05]  /*125d0*/  @P1 BRA `(.L_x_1236) ;  /* 0x00000000001c1947 */ /* 0x000fea0003800000 */
[----:B------:R-:W1:Y:S01]  /*125e0*/  S2R R4, SR_TID.X ;  /* 0x0000000000047919 */ /* 0x000e620000002100 */
[----:B0-----:R-:W-:-:S04]  /*125f0*/  IMAD.MOV.U32 R2, RZ, RZ, 0x9000 ;  /* 0x00009000ff027424 */ /* 0x001fc800078e00ff */
[----:B------:R2:W-:Y:S01]  /*12600*/  SYNCS.ARRIVE.TRANS64 RZ, [R3+URZ+0x30830], R2 ;  /* 0x0308300203ff79a7 */ /* 0x0005e2000800003f */
[----:B-1----:R-:W-:-:S04]  /*12610*/  LOP3.LUT R4, R4, 0x1f, RZ, 0xc0, !PT ;  /* 0x0000001f04047812 */ /* 0x002fc800078ec0ff */
[----:B------:R-:W-:-:S13]  /*12620*/  ISETP.NE.AND P0, PT, R4, RZ, PT ;  /* 0x000000ff0400720c */ /* 0x000fda0003f05270 */
[----:B--2---:R-:W-:Y:S05]  /*12630*/  @!P0 BRA `(.L_x_1236) ;  /* 0x0000000000048947 */ /* 0x004fea0003800000 */
[----:B------:R-:W-:Y:S01]  /*12640*/  BPT.TRAP 0x1 ;  /* 0x000000040000795c */ /* 0x000fe20000300000 */
.L_x_1236:
[----:B------:R-:W-:Y:S05]  /*12650*/  BSYNC B1 ;  /* 0x0000000000017941 */ /* 0x000fea0003800000 */
.L_x_1235:
[----:B------:R-:W-:Y:S01]  /*12660*/  IMAD.MOV.U32 R11, RZ, RZ, RZ ;  /* 0x000000ffff0b7224 */ /* 0x000fe200078e00ff */
[----:B------:R-:W-:Y:S01]  /*12670*/  UIADD3 UR4, UP0, UR38, 0x370, URZ ;  /* 0x0000037026047890 */ /* 0x000fe2000ff1e03f */
[----:B------:R-:W-:Y:S01]  /*12680*/  IMAD R4, R7, 0x9000, R17 ;  /* 0x0000900007047824 */ /* 0x000fe200078e0211 */
[----:B------:R-:W-:Y:S01]  /*12690*/  PLOP3.LUT P0, PT, PT, PT, PT, 0x80, 0x0 ;  /* 0x000000000000781c */ /* 0x000fe20003f0f070 */
[----:B0-----:R-:W-:Y:S01]  /*126a0*/  VIADD R3, R3, 0x30830 ;  /* 0x0003083003037836 */ /* 0x001fe20000000000 */
[----:B------:R-:W-:Y:S01]  /*126b0*/  R2UR UR10, R11 ;  /* 0x000000000b0a72ca */ /* 0x000fe200000e0000 */
[----:B------:R-:W-:Y:S01]  /*126c0*/  IMAD R2, R0, 0x60, RZ ;  /* 0x0000006000027824 */ /* 0x000fe200078e02ff */
[----:B------:R-:W-:Y:S01]  /*126d0*/  UIADD3.X UR5, URZ, UR39, URZ, UP0, !UPT ;  /* 0x000000273f057290 */ /* 0x000fe200087fe43f */
[----:B------:R-:W-:Y:S01]  /*126e0*/  VIADD R9, R4, 0x1e400 ;  /* 0x0001e40004097836 */ /* 0x000fe20000000000 */
[----:B------:R-:W-:Y:S01]  /*126f0*/  UMOV UR6, 0x0 ;  /* 0x0000000000067882 */ /* 0x000fe20000000000 */
[----:B------:R-:W-:-:S10]  /*12700*/  UMOV UR7, 0x14f00000 ;  /* 0x14f0000000077882 */ /* 0x000fd40000000000 */
.L_x_1237:
[----:B------:R-:W-:-:S13]  /*12710*/  @P0 ELECT P2, URZ, PT ;  /* 0x00000000003f082f */ /* 0x000fda0003840000 */
[----:B-----5:R-:W-:Y:S01]  /*12720*/  @P2 R2UR UR13, R5 ;  /* 0x00000000050d22ca */ /* 0x020fe200000e0000 */
[----:B------:R-:W-:Y:S01]  /*12730*/  UMOV UR12, UR36 ;  /* 0x00000024000c7c82 */ /* 0x000fe20008000000 */
[----:B------:R-:W-:Y:S02]  /*12740*/  @P2 R2UR UR11, R2 ;  /* 0x00000000020b22ca */ /* 0x000fe400000e0000 */
[----:B------:R-:W-:Y:S02]  /*12750*/  @P2 R2UR UR9, R3 ;  /* 0x00000000030922ca */ /* 0x000fe400000e0000 */
[----:B------:R-:W-:Y:S02]  /*12760*/  @P2 R2UR UR8, R9 ;  /* 0x00000000090822ca */ /* 0x000fe400000e0000 */
[----:B------:R-:W-:Y:S02]  /*12770*/  @P2 PLOP3.LUT P0, PT, P2, PT, PT, 0x8, 0x0 ;  /* 0x000000000000281c */ /* 0x000fe4000170e170 */
        /* <DEDUP_REMOVED lines=9> */
.L_x_1238:
[----:B------:R-:W-:-:S13]  /*12810*/  @P0 ELECT P2, URZ, PT ;  /* 0x00000000003f082f */ /* 0x000fda0003840000 */
[----:B------:R-:W-:Y:S01]  /*12820*/  @P2 R2UR UR13, R5 ;  /* 0x00000000050d22ca */ /* 0x000fe200000e0000 */
        /* <DEDUP_REMOVED lines=14> */
.L_x_1239:
        /* <DEDUP_REMOVED lines=16> */
.L_x_1336:
[----:B------:R-:W-:Y:S05]  /*12a10*/  BSYNC B1 ;  /* 0x0000000000017941 */ /* 0x000fea0003800000 */
.L_x_1240:
[----:B------:R-:W-:Y:S01]  /*12a20*/  BSSY B1, `(.L_x_1242) ;  /* 0x000000c000017945 */ /* 0x000fe20003800000 */
[----:B------:R-:W-:Y:S02]  /*12a30*/  IMAD.MOV.U32 R12, RZ, RZ, 0x0 ;  /* 0x00000000ff0c7424 */ /* 0x000fe400078e00ff */
[----:B------:R-:W-:Y:S01]  /*12a40*/  IMAD.MOV.U32 R13, RZ, RZ, 0x14f00000 ;  /* 0x14f00000ff0d7424 */ /* 0x000fe200078e00ff */
[----:B------:R-:W-:Y:S06]  /*12a50*/  @P1 BRA `(.L_x_1243) ;  /* 0x0000000000201947 */ /* 0x000fec0003800000 */
[----:B------:R-:W1:Y:S01]  /*12a60*/  S2R R4, SR_TID.X ;  /* 0x0000000000047919 */ /* 0x000e620000002100 */
[----:B0-----:R-:W-:Y:S02]  /*12a70*/  IMAD R2, R18, 0x8, R17 ;  /* 0x0000000812027824 */ /* 0x001fe400078e0211 */
[----:B------:R-:W-:-:S04]  /*12a80*/  IMAD.MOV.U32 R3, RZ, RZ, 0x9000 ;  /* 0x00009000ff037424 */ /* 0x000fc800078e00ff */
[----:B------:R2:W-:Y:S01]  /*12a90*/  SYNCS.ARRIVE.TRANS64 RZ, [R2+URZ+0x30850], R3 ;  /* 0x0308500302ff79a7 */ /* 0x0005e2000800003f */
[----:B-1----:R-:W-:-:S04]  /*12aa0*/  LOP3.LUT R4, R4, 0x1f, RZ, 0xc0, !PT ;  /* 0x0000001f04047812 */ /* 0x002fc800078ec0ff */
[----:B------:R-:W-:-:S13]  /*12ab0*/  ISETP.NE.AND P0, PT, R4, RZ, PT ;  /* 0x000000ff0400720c */ /* 0x000fda0003f05270 */
[----:B--2---:R-:W-:Y:S05]  /*12ac0*/  @!P0 BRA `(.L_x_1243) ;  /* 0x0000000000048947 */ /* 0x004fea0003800000 */
[----:B------:R-:W-:Y:S01]  /*12ad0*/  BPT.TRAP 0x1 ;  /* 0x000000040000795c */ /* 0x000fe20000300000 */
.L_x_1243:
[----:B------:R-:W-:Y:S05]  /*12ae0*/  BSYNC B1 ;  /* 0x0000000000017941 */ /* 0x000fea0003800000 */
.L_x_1242:
[----:B------:R-:W-:Y:S01]  /*12af0*/  R2UR UR10, R11 ;  /* 0x000000000b0a72ca */ /* 0x000fe200000e0000 */
[--C-:B0-----:R-:W-:Y:S01]  /*12b00*/  IMAD R2, R18, 0x8, R17.reuse ;  /* 0x0000000812027824 */ /* 0x101fe200078e0211 */
[----:B------:R-:W-:Y:S01]  /*12b10*/  R2UR UR6, R12 ;  /* 0x000000000c0672ca */ /* 0x000fe200000e0000 */
[----:B------:R-:W-:Y:S01]  /*12b20*/  IMAD R3, R18, 0x9000, R17 ;  /* 0x0000900012037824 */ /* 0x000fe200078e0211 */
[----:B------:R-:W-:Y:S01]  /*12b30*/  R2UR UR7, R13 ;  /* 0x000000000d0772ca */ /* 0x000fe200000e0000 */
[----:B------:R-:W-:Y:S01]  /*12b40*/  UIADD3 UR4, UP0, UR38, 0x470, URZ ;  /* 0x0000047026047890 */ /* 0x000fe2000ff1e03f */
[----:B------:R-:W-:Y:S01]  /*12b50*/  PLOP3.LUT P0, PT, PT, PT, PT, 0x80, 0x0 ;  /* 0x000000000000781c */ /* 0x000fe20003f0f070 */
[----:B------:R-:W-:Y:S02]  /*12b60*/  IMAD R4, R19, 0x60, RZ ;  /* 0x0000006013047824 */ /* 0x000fe400078e02ff */
[----:B------:R-:W-:Y:S01]  /*12b70*/  VIADD R2, R2, 0x30850 ;  /* 0x0003085002027836 */ /* 0x000fe20000000000 */
[----:B------:R-:W-:Y:S01]  /*12b80*/  UIADD3.X UR5, URZ, UR39, URZ, UP0, !UPT ;  /* 0x000000273f057290 */ /* 0x000fe200087fe43f */
[----:B------:R-:W-:-:S11]  /*12b90*/  VIADD R9, R3, 0x400 ;  /* 0x0000040003097836 */ /* 0x000fd60000000000 */
.L_x_1244:
        /* <DEDUP_REMOVED lines=15> */
.L_x_1245:
        /* <DEDUP_REMOVED lines=15> */
.L_x_1246:
        /* <DEDUP_REMOVED lines=10> */
[----:B------:R-:W-:Y:S02]  /*12e20*/  IMAD.MOV.U32 R16, RZ, RZ, R5 ;  /* 0x000000ffff107224 */ /* 0x000fe400078e0005 */
[----:B------:R-:W-:-:S07]  /*12e30*/  IMAD.MOV.U32 R19, RZ, RZ, R0 ;  /* 0x000000ffff137224 */ /* 0x000fce00078e0000 */
.L_x_1231:
[----:B------:R-:W-:Y:S05]  /*12e40*/  BSYNC B0 ;  /* 0x0000000000007941 */ /* 0x000fea0003800000 */
.L_x_1230:
[----:B------:R0:W-:Y:S01]  /*12e50*/  STL [R1+0x4], R10 ;  /* 0x0000040a01007387 */ /* 0x0001e20000100800 */
[----:B------:R-:W-:Y:S01]  /*12e60*/  UIADD3 UR4, UR41, -0x3, URZ ;  /* 0xfffffffd29047890 */ /* 0x000fe2000fffe03f */
[----:B------:R-:W-:-:S05]  /*12e70*/  IMAD.MOV.U32 R18, RZ, RZ, R7 ;  /* 0x000000ffff127224 */ /* 0x000fca00078e0007 */
[----:B------:R-:W-:-:S07]  /*12e80*/  IMAD.U32 R0, RZ, RZ, UR4 ;  /* 0x00000004ff007e24 */ /* 0x000fce000f8e00ff */
.L_x_1229:
[----:B------:R-:W-:Y:S01]  /*12e90*/  ULOP3.LUT UR4, URZ, UR41, URZ, 0x33, !UPT ;  /* 0x000000293f047292 */ /* 0x000fe2000f8e333f */
[----:B------:R-:W-:Y:S01]  /*12ea0*/  VIADD R8, R8, 0xfffffffe ;  /* 0xfffffffe08087836 */ /* 0x000fe20000000000 */
[----:B------:R-:W-:Y:S04]  /*12eb0*/  BSSY B0, `(.L_x_1228) ;  /* 0x000016d000007945 */ /* 0x000fe80003800000 */
[----:B------:R-:W-:-:S13]  /*12ec0*/  ISETP.NE.AND P0, PT, R8, UR4, PT ;  /* 0x0000000408007c0c */ /* 0x000fda000bf05270 */
[----:B------:R-:W-:Y:S05]  /*12ed0*/  @!P0 BRA `(.L_x_1247) ;  /* 0x0000001400a88947 */ /* 0x000fea0003800000 */
[----:B------:R-:W-:-:S07]  /*12ee0*/  IMAD.MOV.U32 R8, RZ, RZ, R16 ;  /* 0x000000ffff087224 */ /* 0x000fce00078e0010 */
.L_x_1282:
[----:B------:R-:W2:Y:S04]  /*12ef0*/  LDL R2, [R1+0xc] ;  /* 0x00000c0001027983 */ /* 0x000ea80000100800 */
[----:B------:R-:W3:Y:S01]  /*12f00*/  LDL R3, [R1+0x4] ;  /* 0x0000040001037983 */ /* 0x000ee20000100800 */
[----:B------:R-:W-:Y:S01]  /*12f10*/  VIADD R4, R18, 0x1 ;  /* 0x0000000112047836 */ /* 0x000fe20000000000 */
[----:B------:R-:W-:Y:S05]  /*12f20*/  YIELD ;  /* 0x0000000000007946 */ /* 0x000fea0003800000 */
[----:B------:R-:W-:Y:S01]  /*12f30*/  ISETP.NE.AND P0, PT, R4, 0x2, PT ;  /* 0x000000020400780c */ /* 0x000fe20003f05270 */
[----:B------:R-:W-:Y:S03]  /*12f40*/  BSSY B1, `(.L_x_1248) ;  /* 0x00000ad000017945 */ /* 0x000fe60003800000 */
[----:B------:R-:W-:-:S02]  /*12f50*/  SEL R5, RZ, 0x1, P0 ;  /* 0x00000001ff057807 */ /* 0x000fc40000000000 */
[----:B------:R-:W-:Y:S02]  /*12f60*/  SEL R4, R4, RZ, P0 ;  /* 0x000000ff04047207 */ /* 0x000fe40000000000 */
[----:B--2---:R-:W-:Y:S02]  /*12f70*/  LOP3.LUT P1, RZ, R2, 0x2, RZ, 0xc0, !PT ;  /* 0x0000000202ff7812 */ /* 0x004fe4000782c0ff */
[----:B---3--:R-:W-:-:S11]  /*12f80*/  LOP3.LUT R5, R3, R5, RZ, 0x3c, !PT ;  /* 0x0000000503057212 */ /* 0x008fd600078e3cff */
[----:B------:R-:W-:Y:S05]  /*12f90*/  @!P1 BRA `(.L_x_1249) ;  /* 0x00000008009c9947 */ /* 0x000fea0003800000 */
[----:B------:R-:W-:Y:S01]  /*12fa0*/  LOP3.LUT P1, RZ, R2, 0x1, RZ, 0xc0, !PT ;  /* 0x0000000102ff7812 */ /* 0x000fe2000782c0ff */
[----:B------:R-:W-:-:S12]  /*12fb0*/  IMAD.MOV.U32 R7, RZ, RZ, R0 ;  /* 0x000000ffff077224 */ /* 0x000fd800078e0000 */
[----:B------:R-:W-:Y:S05]  /*12fc0*/  @!P1 BRA `(.L_x_1250) ;  /* 0x0000000000549947 */ /* 0x000fea0003800000 */
[----:B0-----:R-:W2:Y:S01]  /*12fd0*/  LDL R10, [R1+0x8] ;  /* 0x00000800010a7983 */ /* 0x001ea20000100800 */
        /* <DEDUP_REMOVED lines=20> */
.L_x_1250:
[----:B------:R-:W-:Y:S01]  /*13120*/  IMAD R3, R4, 0x8, R17 ;  /* 0x0000000804037824 */ /* 0x000fe200078e0211 */
[----:B------:R-:W-:Y:S01]  /*13130*/  SHF.L.U32 R2, R5, 0x1f, RZ ;  /* 0x0000001f05027819 */ /* 0x000fe200000006ff */
[----:B------:R-:W-:Y:S03]  /*13140*/  BSSY B2, `(.L_x_1251) ;  /* 0x0000003000027945 */ /* 0x000fe60003800000 */
[----:B------:R-:W2:Y:S02]  /*13150*/  SYNCS.PHASECHK.TRANS64.TRYWAIT P0, [R3+URZ+0x30840], R2 ;  /* 0x03084002030075a7 */ /* 0x000ea4000800017f */
[----:B--2---:R-:W-:Y:S05]  /*13160*/  @!P0 BRA `(.L_x_1252) ;  /* 0x00000030006c8947 */ /* 0x004fea0003800000 */
.L_x_1337:
[----:B------:R-:W-:Y:S05]  /*13170*/  BSYNC B2 ;  /* 0x0000000000027941 */ /* 0x000fea0003800000 */
.L_x_1251:
[----:B-1----:R-:W1:Y:S01]  /*13180*/  S2R R9, SR_TID.X ;  /* 0x0000000000097919 */ /* 0x002e620000002100 */
[----:B------:R-:W-:Y:S01]  /*13190*/  BSSY B2, `(.L_x_1253) ;  /* 0x000000b000027945 */ /* 0x000fe20003800000 */
[----:B-1----:R-:W-:-:S04]  /*131a0*/  LOP3.LUT R9, R9, 0x7f, RZ, 0xc0, !PT ;  /* 0x0000007f09097812 */ /* 0x002fc800078ec0ff */
[----:B------:R-:W-:-:S13]  /*131b0*/  ISETP.NE.AND P1, PT, R9, RZ, PT ;  /* 0x000000ff0900720c */ /* 0x000fda0003f25270 */
[----:B------:R-:W-:Y:S05]  /*131c0*/  @P1 BRA `(.L_x_1254) ;  /* 0x00000000001c1947 */ /* 0x000fea0003800000 */
[----:B------:R-:W1:Y:S01]  /*131d0*/  S2R R9, SR_TID.X ;  /* 0x0000000000097919 */ /* 0x000e620000002100 */
[----:B--2---:R-:W-:-:S04]  /*131e0*/  IMAD.MOV.U32 R2, RZ, RZ, 0x9000 ;  /* 0x00009000ff027424 */ /* 0x004fc800078e00ff */
[----:B------:R3:W-:Y:S01]  /*131f0*/  SYNCS.ARRIVE.TRANS64 RZ, [R3+URZ+0x30830], R2 ;  /* 0x0308300203ff79a7 */ /* 0x0007e2000800003f */
[----:B-1----:R-:W-:-:S04]  /*13200*/  LOP3.LUT R9, R9, 0x1f, RZ, 0xc0, !PT ;  /* 0x0000001f09097812 */ /* 0x002fc800078ec0ff */
[----:B------:R-:W-:-:S13]  /*13210*/  ISETP.NE.AND P0, PT, R9, RZ, PT ;  /* 0x000000ff0900720c */ /* 0x000fda0003f05270 */
[----:B---3--:R-:W-:Y:S05]  /*13220*/  @!P0 BRA `(.L_x_1254) ;  /* 0x0000000000048947 */ /* 0x008fea0003800000 */
[----:B------:R-:W-:Y:S01]  /*13230*/  BPT.TRAP 0x1 ;  /* 0x000000040000795c */ /* 0x000fe20000300000 */
.L_x_1254:
[----:B------:R-:W-:Y:S05]  /*13240*/  BSYNC B2 ;  /* 0x0000000000027941 */ /* 0x000fea0003800000 */
.L_x_1253:
[----:B------:R-:W-:Y:S01]  /*13250*/  IMAD.MOV.U32 R11, RZ, RZ, RZ ;  /* 0x000000ffff0b7224 */ /* 0x000fe200078e00ff */
[----:B------:R-:W-:Y:S01]  /*13260*/  UIADD3 UR4, UP0, UR38, 0x370, URZ ;  /* 0x0000037026047890 */ /* 0x000fe2000ff1e03f */
[----:B------:R-:W-:Y:S01]  /*13270*/  IMAD R9, R4, 0x9000, R17 ;  /* 0x0000900004097824 */ /* 0x000fe200078e0211 */
[----:B------:R-:W-:Y:S01]  /*13280*/  PLOP3.LUT P0, PT, PT, PT, PT, 0x80, 0x0 ;  /* 0x000000000000781c */ /* 0x000fe20003f0f070 */
[----:B--2---:R-:W-:Y:S01]  /*13290*/  VIADD R3, R3, 0x30830 ;  /* 0x0003083003037836 */ /* 0x004fe20000000000 */
[----:B------:R-:W-:Y:S01]  /*132a0*/  R2UR UR10, R11 ;  /* 0x000000000b0a72ca */ /* 0x000fe200000e0000 */
[----:B------:R-:W-:Y:S01]  /*132b0*/  IMAD R2, R7, 0x60, RZ ;  /* 0x0000006007027824 */ /* 0x000fe200078e02ff */
[----:B------:R-:W-:Y:S01]  /*132c0*/  UIADD3.X UR5, URZ, UR39, URZ, UP0, !UPT ;  /* 0x000000273f057290 */ /* 0x000fe200087fe43f */
[----:B0-----:R-:W-:Y:S01]  /*132d0*/  VIADD R10, R9, 0x1e400 ;  /* 0x0001e400090a7836 */ /* 0x001fe20000000000 */
[----:B------:R-:W-:Y:S01]  /*132e0*/  UMOV UR6, 0x0 ;  /* 0x0000000000067882 */ /* 0x000fe20000000000 */
[----:B------:R-:W-:-:S10]  /*132f0*/  UMOV UR7, 0x14f00000 ;  /* 0x14f0000000077882 */ /* 0x000fd40000000000 */
.L_x_1255:
        /* <DEDUP_REMOVED lines=16> */
.L_x_1256:
        /* <DEDUP_REMOVED lines=16> */
.L_x_1257:
        /* <DEDUP_REMOVED lines=16> */
.L_x_1338:
[----:B------:R-:W-:Y:S05]  /*13600*/  BSYNC B2 ;  /* 0x0000000000027941 */ /* 0x000fea0003800000 */
.L_x_1258:
[----:B------:R-:W-:Y:S01]  /*13610*/  BSSY B2, `(.L_x_1260) ;  /* 0x000000b000027945 */ /* 0x000fe20003800000 */
[----:B0-----:R-:W-:Y:S02]  /*13620*/  IMAD.MOV.U32 R2, RZ, RZ, 0x0 ;  /* 0x00000000ff027424 */ /* 0x001fe400078e00ff */
[----:B------:R-:W-:Y:S01]  /*13630*/  IMAD.MOV.U32 R3, RZ, RZ, 0x14f00000 ;  /* 0x14f00000ff037424 */ /* 0x000fe200078e00ff */
[----:B------:R-:W-:Y:S06]  /*13640*/  @P1 BRA `(.L_x_1261) ;  /* 0x00000000001c1947 */ /* 0x000fec0003800000 */
[----:B------:R-:W0:Y:S02]  /*13650*/  S2R R10, SR_TID.X ;  /* 0x00000000000a7919 */ /* 0x000e240000002100 */
[----:B0-----:R-:W-:Y:S01]  /*13660*/  LOP3.LUT R14, R10, 0x1f, RZ, 0xc0, !PT ;  /* 0x0000001f0a0e7812 */ /* 0x001fe200078ec0ff */
[----:B------:R-:W-:-:S03]  /*13670*/  IMAD.MOV.U32 R10, RZ, RZ, 0x9000 ;  /* 0x00009000ff0a7424 */ /* 0x000fc600078e00ff */
[----:B------:R-:W-:Y:S01]  /*13680*/  ISETP.NE.AND P0, PT, R14, RZ, PT ;  /* 0x000000ff0e00720c */ /* 0x000fe20003f05270 */
[----:B------:R0:W-:-:S12]  /*13690*/  SYNCS.ARRIVE.TRANS64 RZ, [R9+URZ+0x50], R10 ;  /* 0x0000500a09ff79a7 */ /* 0x0001d8000800003f */
[----:B0-----:R-:W-:Y:S05]  /*136a0*/  @!P0 BRA `(.L_x_1261) ;  /* 0x0000000000048947 */ /* 0x001fea0003800000 */
[----:B------:R-:W-:Y:S01]  /*136b0*/  BPT.TRAP 0x1 ;  /* 0x000000040000795c */ /* 0x000fe20000300000 */
.L_x_1261:
[----:B------:R-:W-:Y:S05]  /*136c0*/  BSYNC B2 ;  /* 0x0000000000027941 */ /* 0x000fea0003800000 */
.L_x_1260:
[----:B------:R-:W-:Y:S01]  /*136d0*/  R2UR UR6, R2 ;  /* 0x00000000020672ca */ /* 0x000fe200000e0000 */
[----:B------:R-:W-:Y:S01]  /*136e0*/  IMAD R18, R18, 0x9000, R17 ;  /* 0x0000900012127824 */ /* 0x000fe200078e0211 */
[----:B------:R-:W-:Y:S01]  /*136f0*/  R2UR UR7, R3 ;  /* 0x00000000030772ca */ /* 0x000fe200000e0000 */
[----:B------:R-:W-:Y:S01]  /*13700*/  UIADD3 UR4, UP0, UR38, 0x470, URZ ;  /* 0x0000047026047890 */ /* 0x000fe2000ff1e03f */
[----:B------:R-:W-:Y:S01]  /*13710*/  R2UR UR10, R11 ;  /* 0x000000000b0a72ca */ /* 0x000fe200000e0000 */
[----:B------:R-:W-:Y:S01]  /*13720*/  IMAD R10, R19, 0x60, RZ ;  /* 0x00000060130a7824 */ /* 0x000fe200078e02ff */
[----:B------:R-:W-:Y:S01]  /*13730*/  PLOP3.LUT P0, PT, PT, PT, PT, 0x80, 0x0 ;  /* 0x000000000000781c */ /* 0x000fe20003f0f070 */
[----:B------:R-:W-:Y:S01]  /*13740*/  VIADD R9, R9, 0x50 ;  /* 0x0000005009097836 */ /* 0x000fe20000000000 */
[----:B------:R-:W-:Y:S01]  /*13750*/  UIADD3.X UR5, URZ, UR39, URZ, UP0, !UPT ;  /* 0x000000273f057290 */ /* 0x000fe200087fe43f */
[----:B------:R-:W-:-:S11]  /*13760*/  VIADD R11, R18, 0x400 ;  /* 0x00000400120b7836 */ /* 0x000fd60000000000 */
.L_x_1262:
        /* <DEDUP_REMOVED lines=15> */
.L_x_1263:
        /* <DEDUP_REMOVED lines=15> */
.L_x_1264:
        /* <DEDUP_REMOVED lines=12> */
.L_x_1249:
[----:B------:R-:W-:Y:S05]  /*13a10*/  BSYNC B1 ;  /* 0x0000000000017941 */ /* 0x000fea0003800000 */
.L_x_1248:
[----:B------:R-:W2:Y:S01]  /*13a20*/  LDL R3, [R1+0xc] ;  /* 0x00000c0001037983 */ /* 0x000ea20000100800 */
[----:B------:R-:W-:Y:S01]  /*13a30*/  VIADD R18, R4, 0x1 ;  /* 0x0000000104127836 */ /* 0x000fe20000000000 */
[----:B------:R-:W-:Y:S01]  /*13a40*/  BSSY B1, `(.L_x_1265) ;  /* 0x00000b0000017945 */ /* 0x000fe20003800000 */
[----:B------:R-:W-:-:S03]  /*13a50*/  VIADD R7, R0, 0xffffffff ;  /* 0xffffffff00077836 */ /* 0x000fc60000000000 */
[----:B------:R-:W-:-:S04]  /*13a60*/  ISETP.NE.AND P0, PT, R18, 0x2, PT ;  /* 0x000000021200780c */ /* 0x000fc80003f05270 */
[----:B------:R-:W-:Y:S02]  /*13a70*/  SEL R2, RZ, 0x1, P0 ;  /* 0x00000001ff027807 */ /* 0x000fe40000000000 */
[----:B------:R-:W-:Y:S02]  /*13a80*/  SEL R18, R18, RZ, P0 ;  /* 0x000000ff12127207 */ /* 0x000fe40000000000 */
[----:B------:R-:W-:-:S05]  /*13a90*/  LOP3.LUT R11, R5, R2, RZ, 0x3c, !PT ;  /* 0x00000002050b7212 */ /* 0x000fca00078e3cff */
[----:B------:R1:W-:Y:S01]  /*13aa0*/  STL [R1+0x4], R11 ;  /* 0x0000040b01007387 */ /* 0x0003e20000100800 */
[----:B--2---:R-:W-:-:S13]  /*13ab0*/  LOP3.LUT P1, RZ, R3, 0x2, RZ, 0xc0, !PT ;  /* 0x0000000203ff7812 */ /* 0x004fda000782c0ff */
[----:B-1----:R-:W-:Y:S05]  /*13ac0*/  @!P1 BRA `(.L_x_1266) ;  /* 0x00000008009c9947 */ /* 0x002fea0003800000 */
[----:B------:R-:W-:Y:S01]  /*13ad0*/  LOP3.LUT P1, RZ, R3, 0x1, RZ, 0xc0, !PT ;  /* 0x0000000103ff7812 */ /* 0x000fe2000782c0ff */
[----:B0-----:R-:W-:-:S12]  /*13ae0*/  IMAD.MOV.U32 R10, RZ, RZ, R7 ;  /* 0x000000ffff0a7224 */ /* 0x001fd800078e0007 */
        /* <DEDUP_REMOVED lines=22> */
.L_x_1267:
[----:B------:R-:W-:Y:S01]  /*13c50*/  IMAD R2, R18, 0x8, R17 ;  /* 0x0000000812027824 */ /* 0x000fe200078e0211 */
[----:B------:R-:W-:Y:S01]  /*13c60*/  SHF.L.U32 R3, R11, 0x1f, RZ ;  /* 0x0000001f0b037819 */ /* 0x000fe200000006ff */
[----:B------:R-:W-:Y:S03]  /*13c70*/  BSSY B2, `(.L_x_1268) ;  /* 0x0000003000027945 */ /* 0x000fe60003800000 */
[----:B------:R-:W1:Y:S02]  /*13c80*/  SYNCS.PHASECHK.TRANS64.TRYWAIT P0, [R2+URZ+0x30840], R3 ;  /* 0x03084003020075a7 */ /* 0x000e64000800017f */
[----:B-1----:R-:W-:Y:S05]  /*13c90*/  @!P0 BRA `(.L_x_1269) ;  /* 0x0000002400c88947 */ /* 0x002fea0003800000 */
.L_x_1339:
[----:B------:R-:W-:Y:S05]  /*13ca0*/  BSYNC B2 ;  /* 0x0000000000027941 */ /* 0x000fea0003800000 */
.L_x_1268:
        /* <DEDUP_REMOVED lines=12> */
.L_x_1271:
[----:B------:R-:W-:Y:S05]  /*13d70*/  BSYNC B2 ;  /* 0x0000000000027941 */ /* 0x000fea0003800000 */
.L_x_1270:
[----:B------:R-:W-:Y:S01]  /*13d80*/  IMAD.MOV.U32 R14, RZ, RZ, RZ ;  /* 0x000000ffff0e7224 */ /* 0x000fe200078e00ff */
[----:B------:R-:W-:Y:S01]  /*13d90*/  UIADD3 UR4, UP0, UR38, 0x370, URZ ;  /* 0x0000037026047890 */ /* 0x000fe2000ff1e03f */
[C---:B-1----:R-:W-:Y:S01]  /*13da0*/  IMAD R3, R18.reuse, 0x8, R6 ;  /* 0x0000000812037824 */ /* 0x042fe200078e0206 */
[----:B------:R-:W-:Y:S01]  /*13db0*/  PLOP3.LUT P0, PT, PT, PT, PT, 0x80, 0x0 ;  /* 0x000000000000781c */ /* 0x000fe20003f0f070 */
[----:B------:R-:W-:Y:S01]  /*13dc0*/  IMAD R9, R18, 0x9000, R17 ;  /* 0x0000900012097824 */ /* 0x000fe200078e0211 */
[----:B------:R-:W-:Y:S01]  /*13dd0*/  R2UR UR10, R14 ;  /* 0x000000000e0a72ca */ /* 0x000fe200000e0000 */
[----:B------:R-:W-:Y:S01]  /*13de0*/  VIADD R3, R3, 0x30 ;  /* 0x0000003003037836 */ /* 0x000fe20000000000 */
[----:B------:R-:W-:Y:S01]  /*13df0*/  UIADD3.X UR5, URZ, UR39, URZ, UP0, !UPT ;  /* 0x000000273f057290 */ /* 0x000fe200087fe43f */
[----:B------:R-:W-:Y:S01]  /*13e00*/  IMAD R2, R10, 0x60, RZ ;  /* 0x000000600a027824 */ /* 0x000fe200078e02ff */
[----:B------:R-:W-:Y:S01]  /*13e10*/  UMOV UR6, 0x0 ;  /* 0x0000000000067882 */ /* 0x000fe20000000000 */
[----:B------:R-:W-:Y:S01]  /*13e20*/  VIADD R11, R9, 0x1e400 ;  /* 0x0001e400090b7836 */ /* 0x000fe20000000000 */
[----:B------:R-:W-:-:S09]  /*13e30*/  UMOV UR7, 0x14f00000 ;  /* 0x14f0000000077882 */ /* 0x000fd20000000000 */
.L_x_1272:
        /* <DEDUP_REMOVED lines=16> */
.L_x_1273:
        /* <DEDUP_REMOVED lines=16> */
.L_x_1274:
        /* <DEDUP_REMOVED lines=15> */
.L_x_1340:
[----:B------:R-:W-:Y:S05]  /*14130*/  BSYNC B2 ;  /* 0x0000000000027941 */ /* 0x000fea0003800000 */
.L_x_1275:
[----:B------:R-:W-:Y:S01]  /*14140*/  BSSY B2, `(.L_x_1277) ;  /* 0x000000b000027945 */ /* 0x000fe20003800000 */
[----:B------:R-:W-:Y:S02]  /*14150*/  IMAD.MOV.U32 R12, RZ, RZ, 0x0 ;  /* 0x00000000ff0c7424 */ /* 0x000fe400078e00ff */
[----:B------:R-:W-:Y:S01]  /*14160*/  IMAD.MOV.U32 R13, RZ, RZ, 0x14f00000 ;  /* 0x14f00000ff0d7424 */ /* 0x000fe200078e00ff */
[----:B------:R-:W-:Y:S06]  /*14170*/  @P1 BRA `(.L_x_1278) ;  /* 0x00000000001c1947 */ /* 0x000fec0003800000 */
[----:B------:R-:W1:Y:S02]  /*14180*/  S2R R3, SR_TID.X ;  /* 0x0000000000037919 */ /* 0x000e640000002100 */
[----:B-1----:R-:W-:Y:S01]  /*14190*/  LOP3.LUT R9, R3, 0x1f, RZ, 0xc0, !PT ;  /* 0x0000001f03097812 */ /* 0x002fe200078ec0ff */
[----:B------:R-:W-:-:S03]  /*141a0*/  IMAD.MOV.U32 R3, RZ, RZ, 0x9000 ;  /* 0x00009000ff037424 */ /* 0x000fc600078e00ff */
[----:B------:R-:W-:Y:S01]  /*141b0*/  ISETP.NE.AND P0, PT, R9, RZ, PT ;  /* 0x000000ff0900720c */ /* 0x000fe20003f05270 */
[----:B------:R1:W-:-:S12]  /*141c0*/  SYNCS.ARRIVE.TRANS64 RZ, [R2+URZ+0x50], R3 ;  /* 0x0000500302ff79a7 */ /* 0x0003d8000800003f */
[----:B-1----:R-:W-:Y:S05]  /*141d0*/  @!P0 BRA `(.L_x_1278) ;  /* 0x0000000000048947 */ /* 0x002fea0003800000 */
[----:B------:R-:W-:Y:S01]  /*141e0*/  BPT.TRAP 0x1 ;  /* 0x000000040000795c */ /* 0x000fe20000300000 */
.L_x_1278:
[----:B------:R-:W-:Y:S05]  /*141f0*/  BSYNC B2 ;  /* 0x0000000000027941 */ /* 0x000fea0003800000 */
.L_x_1277:
[----:B------:R-:W-:Y:S01]  /*14200*/  R2UR UR10, R14 ;  /* 0x000000000e0a72ca */ /* 0x000fe200000e0000 */
[----:B------:R-:W-:Y:S01]  /*14210*/  IMAD R4, R4, 0x9000, R17 ;  /* 0x0000900004047824 */ /* 0x000fe200078e0211 */
[----:B------:R-:W-:Y:S01]  /*14220*/  R2UR UR6, R12 ;  /* 0x000000000c0672ca */ /* 0x000fe200000e0000 */
[----:B------:R-:W-:Y:S01]  /*14230*/  UIADD3 UR4, UP0, UR38, 0x470, URZ ;  /* 0x0000047026047890 */ /* 0x000fe2000ff1e03f */
[----:B------:R-:W-:Y:S01]  /*14240*/  R2UR UR7, R13 ;  /* 0x000000000d0772ca */ /* 0x000fe200000e0000 */
[----:B------:R-:W-:Y:S01]  /*14250*/  IMAD R3, R19, 0x60, RZ ;  /* 0x0000006013037824 */ /* 0x000fe200078e02ff */
[----:B------:R-:W-:Y:S01]  /*14260*/  PLOP3.LUT P0, PT, PT, PT, PT, 0x80, 0x0 ;  /* 0x000000000000781c */ /* 0x000fe20003f0f070 */
[----:B0-----:R-:W-:Y:S01]  /*14270*/  VIADD R2, R2, 0x50 ;  /* 0x0000005002027836 */ /* 0x001fe20000000000 */
[----:B------:R-:W-:Y:S01]  /*14280*/  UIADD3.X UR5, URZ, UR39, URZ, UP0, !UPT ;  /* 0x000000273f057290 */ /* 0x000fe200087fe43f */
[----:B------:R-:W-:-:S11]  /*14290*/  VIADD R5, R4, 0x400 ;  /* 0x0000040004057836 */ /* 0x000fd60000000000 */
.L_x_1279:
        /* <DEDUP_REMOVED lines=15> */
.L_x_1280:
        /* <DEDUP_REMOVED lines=15> */
.L_x_1281:
        /* <DEDUP_REMOVED lines=12> */
.L_x_1266:
[----:B------:R-:W-:Y:S05]  /*14540*/  BSYNC B1 ;  /* 0x0000000000017941 */ /* 0x000fea0003800000 */
.L_x_1265:
[----:B------:R-:W-:Y:S01]  /*14550*/  ISETP.GT.AND P0, PT, R7, UR40, PT ;  /* 0x0000002807007c0c */ /* 0x000fe2000bf04270 */
[----:B------:R-:W-:-:S12]  /*14560*/  VIADD R0, R0, 0xfffffffe ;  /* 0xfffffffe00007836 */ /* 0x000fd80000000000 */
[----:B------:R-:W-:Y:S05]  /*14570*/  @P0 BRA `(.L_x_1282) ;  /* 0xffffffe8005c0947 */ /* 0x000fea000383ffff */
.L_x_1247:
[----:B------:R-:W-:Y:S05]  /*14580*/  BSYNC B0 ;  /* 0x0000000000007941 */ /* 0x000fea0003800000 */
.L_x_1228:
[----:B0-----:R-:W0:Y:S01]  /*14590*/  S2R R0, SR_TID.X ;  /* 0x0000000000007919 */ /* 0x001e220000002100 */
[----:B------:R-:W-:Y:S01]  /*145a0*/  BSSY B0, `(.L_x_1283) ;  /* 0x0000012000007945 */ /* 0x000fe20003800000 */
[----:B0-----:R-:W-:-:S04]  /*145b0*/  LOP3.LUT R6, R0, 0x7f, RZ, 0xc0, !PT ;  /* 0x0000007f00067812 */ /* 0x001fc800078ec0ff */
[----:B------:R-:W-:-:S13]  /*145c0*/  ISETP.NE.AND P1, PT, R6, RZ, PT ;  /* 0x000000ff0600720c */ /* 0x000fda0003f25270 */
[----:B------:R-:W-:Y:S05]  /*145d0*/  @P1 BRA `(.L_x_1284) ;  /* 0x0000000000381947 */ /* 0x000fea0003800000 */
[----:B------:R-:W0:Y:S01]  /*145e0*/  S2R R3, SR_LANEID ;  /* 0x0000000000037919 */ /* 0x000e220000000000 */
[----:B------:R-:W-:Y:S01]  /*145f0*/  VOTEU.ANY UR4, UPT, PT ;  /* 0x0000000000047886 */ /* 0x000fe200038e0100 */
[----:B------:R-:W-:Y:S01]  /*14600*/  ULDC.64 UR6, c[0x0][0x208] ;  /* 0x0000820000067ab9 */ /* 0x000fe20000000a00 */
[----:B------:R-:W0:Y:S08]  /*14610*/  FLO.U32 R0, UR4 ;  /* 0x0000000400007d00 */ /* 0x000e3000080e0000 */
[----:B------:R-:W1:Y:S01]  /*14620*/  POPC R5, UR4 ;  /* 0x0000000400057d09 */ /* 0x000e620008000000 */
[----:B0-----:R-:W-:-:S02]  /*14630*/  ISETP.EQ.U32.AND P0, PT, R0, R3, PT ;  /* 0x000000030000720c */ /* 0x001fc40003f02070 */
[----:B------:R-:W1:Y:S11]  /*14640*/  LDC.64 R2, c[0x0][0xc80] ;  /* 0x00032000ff027b82 */ /* 0x000e760000000a00 */
[----:B-1----:R-:W2:Y:S01]  /*14650*/  @P0 ATOMG.E.ADD.STRONG.GPU PT, R3, desc[UR6][R2.64], R5 ;  /* 0x00000005020309a8 */ /* 0x002ea200081ee1c6 */
[----:B------:R-:W0:Y:S02]  /*14660*/  S2R R4, SR_LTMASK ;  /* 0x0000000000047919 */ /* 0x000e240000003900 */
[----:B0-----:R-:W-:-:S04]  /*14670*/  LOP3.LUT R4, R4, UR4, RZ, 0xc0, !PT ;  /* 0x0000000404047c12 */ /* 0x001fc8000f8ec0ff */
[----:B------:R-:W0:Y:S01]  /*14680*/  POPC R7, R4 ;  /* 0x0000000400077309 */ /* 0x000e220000000000 */
[----:B--2---:R-:W0:Y:S02]  /*14690*/  SHFL.IDX PT, R0, R3, R0, 0x1f ;  /* 0x00001f0003007589 */ /* 0x004e2400000e0000 */
[----:B0-----:R-:W-:-:S05]  /*146a0*/  IADD3 R0, R0, UR44, R7 ;  /* 0x0000002c00007c10 */ /* 0x001fca000fffe007 */
[----:B------:R0:W-:Y:S02]  /*146b0*/  STL [R1+0x14], R0 ;  /* 0x0000140001007387 */ /* 0x0001e40000100800 */
.L_x_1284:
[----:B------:R-:W-:Y:S05]  /*146c0*/  BSYNC B0 ;  /* 0x0000000000007941 */ /* 0x000fea0003800000 */
.L_x_1283:
[----:B0-----:R-:W2:Y:S01]  /*146d0*/  LDL R0, [R1+0xc] ;  /* 0x00000c0001007983 */ /* 0x001ea20000100800 */
[----:B------:R-:W-:Y:S01]  /*146e0*/  BSSY B0, `(.L_x_1285) ;  /* 0x0000047000007945 */ /* 0x000fe20003800000 */
[----:B--2---:R-:W-:-:S13]  /*146f0*/  LOP3.LUT P0, RZ, R0, 0x2, RZ, 0xc0, !PT ;  /* 0x0000000200ff7812 */ /* 0x004fda000780c0ff */
[----:B------:R-:W-:Y:S05]  /*14700*/  @!P0 BRA `(.L_x_1286) ;  /* 0x0000000400108947 */ /* 0x000fea0003800000 */
[----:B------:R-:W2:Y:S01]  /*14710*/  LDL R0, [R1+0x4] ;  /* 0x0000040001007983 */ /* 0x000ea20000100800 */
[----:B------:R-:W-:Y:S01]  /*14720*/  IMAD R2, R18, 0x8, R17 ;  /* 0x0000000812027824 */ /* 0x000fe200078e0211 */
[----:B------:R-:W-:Y:S01]  /*14730*/  BSSY B1, `(.L_x_1287) ;  /* 0x0000005000017945 */ /* 0x000fe20003800000 */
[----:B------:R-:W-:Y:S02]  /*14740*/  ISETP.NE.AND P2, PT, R6, RZ, PT ;  /* 0x000000ff0600720c */ /* 0x000fe40003f45270 */
[----:B--2---:R-:W-:-:S04]  /*14750*/  SHF.L.U32 R3, R0, 0x1f, RZ ;  /* 0x0000001f00037819 */ /* 0x004fc800000006ff */
[----:B------:R-:W0:Y:S02]  /*14760*/  SYNCS.PHASECHK.TRANS64.TRYWAIT P0, [R2+URZ+0x30860], R3 ;  /* 0x03086003020075a7 */ /* 0x000e24000800017f */
[----:B0-----:R-:W-:Y:S05]  /*14770*/  @!P0 BRA `(.L_x_1288) ;  /* 0x0000001c00388947 */ /* 0x001fea0003800000 */
.L_x_1341:
[----:B------:R-:W-:Y:S05]  /*14780*/  BSYNC B1 ;  /* 0x0000000000017941 */ /* 0x000fea0003800000 */
.L_x_1287:
[----:B------:R-:W-:Y:S04]  /*14790*/  BSSY B1, `(.L_x_1289) ;  /* 0x0000009000017945 */ /* 0x000fe80003800000 */
        /* <DEDUP_REMOVED lines=8> */
.L_x_1290:
[----:B------:R-:W-:Y:S05]  /*14820*/  BSYNC B1 ;  /* 0x0000000000017941 */ /* 0x000fea0003800000 */
.L_x_1289:
[----:B------:R-:W-:Y:S01]  /*14830*/  IMAD R0, R18, 0x9000, R17 ;  /* 0x0000900012007824 */ /* 0x000fe200078e0211 */
[----:B------:R-:W-:Y:S01]  /*14840*/  UIADD3 UR4, UP0, UR38, 0x470, URZ ;  /* 0x0000047026047890 */ /* 0x000fe2000ff1e03f */
[----:B------:R-:W-:Y:S01]  /*14850*/  PLOP3.LUT P0, PT, PT, PT, PT, 0x80, 0x0 ;  /* 0x000000000000781c */ /* 0x000fe20003f0f070 */
[----:B------:R-:W-:Y:S01]  /*14860*/  IMAD R19, R19, 0x60, RZ ;  /* 0x0000006013137824 */ /* 0x000fe200078e02ff */
[----:B------:R-:W-:Y:S01]  /*14870*/  UMOV UR6, 0x0 ;  /* 0x0000000000067882 */ /* 0x000fe20000000000 */
[----:B0-----:R-:W-:Y:S01]  /*14880*/  VIADD R2, R2, 0x30850 ;  /* 0x0003085002027836 */ /* 0x001fe20000000000 */
[----:B------:R-:W-:Y:S01]  /*14890*/  UIADD3.X UR5, URZ, UR39, URZ, UP0, !UPT ;  /* 0x000000273f057290 */ /* 0x000fe200087fe43f */
[----:B------:R-:W-:Y:S01]  /*148a0*/  VIADD R3, R0, 0x400 ;  /* 0x0000040000037836 */ /* 0x000fe20000000000 */
[----:B------:R-:W-:Y:S01]  /*148b0*/  UMOV UR7, 0x14f00000 ;  /* 0x14f0000000077882 */ /* 0x000fe20000000000 */
[----:B------:R-:W-:-:S09]  /*148c0*/  UMOV UR10, URZ ;  /* 0x0000003f000a7c82 */ /* 0x000fd20008000000 */
.L_x_1291:
        /* <DEDUP_REMOVED lines=10> */
[----:B------:R-:W-:Y:S01]  /*14970*/  PLOP3.LUT P0, PT, PT, PT, PT, 0x80, 0x0 ;  /* 0x000000000000781c */ /* 0x000fe20003f0f070 */
[----:B------:R-:W-:Y:S01]  /*14980*/  VIADD R3, R0, 0x3400 ;  /* 0x0000340000037836 */ /* 0x000fe20000000000 */
[----:B------:R-:W-:Y:S01]  /*14990*/  UMOV UR6, 0x0 ;  /* 0x0000000000067882 */ /* 0x000fe20000000000 */
[----:B------:R-:W-:Y:S01]  /*149a0*/  UMOV UR7, 0x14f00000 ;  /* 0x14f0000000077882 */ /* 0x000fe20000000000 */
[----:B------:R-:W-:-:S09]  /*149b0*/  UMOV UR10, 0x40 ;  /* 0x00000040000a7882 */ /* 0x000fd20000000000 */
.L_x_1292:
        /* <DEDUP_REMOVED lines=15> */
.L_x_1293:
        /* <DEDUP_REMOVED lines=10> */
.L_x_1286:
[----:B------:R-:W-:Y:S05]  /*14b50*/  BSYNC B0 ;  /* 0x0000000000007941 */ /* 0x000fea0003800000 */
.L_x_1285:
[----:B------:R-:W2:Y:S01]  /*14b60*/  LDL.LU R3, [R1+0x4] ;  /* 0x0000040001037983 */ /* 0x000ea20000300800 */
[----:B------:R-:W-:-:S05]  /*14b70*/  VIADD R18, R18, 0x1 ;  /* 0x0000000112127836 */ /* 0x000fca0000000000 */
[----:B------:R-:W-:-:S04]  /*14b80*/  ISETP.NE.AND P0, PT, R18, 0x2, PT ;  /* 0x000000021200780c */ /* 0x000fc80003f05270 */
[----:B------:R-:W-:Y:S02]  /*14b90*/  SEL R0, RZ, 0x1, P0 ;  /* 0x00000001ff007807 */ /* 0x000fe40000000000 */
[----:B------:R-:W-:Y:S02]  /*14ba0*/  SEL R18, R18, RZ, P0 ;  /* 0x000000ff12127207 */ /* 0x000fe40000000000 */
[----:B--2---:R-:W-:-:S05]  /*14bb0*/  LOP3.LUT R3, R3, R0, RZ, 0x3c, !PT ;  /* 0x0000000003037212 */ /* 0x004fca00078e3cff */
[----:B------:R0:W-:Y:S02]  /*14bc0*/  STL [R1+0x4], R3 ;  /* 0x0000040301007387 */ /* 0x0001e40000100800 */
.L_x_1208:
[----:B------:R-:W-:Y:S05]  /*14bd0*/  BSYNC B7 ;  /* 0x0000000000077941 */ /* 0x000fea0003800000 */
.L_x_1206:
[----:B-1----:R-:W2:Y:S04]  /*14be0*/  LDL R0, [R1+0xc] ;  /* 0x00000c0001007983 */ /* 0x002ea80000100800 */
[----:B------:R1:W5:Y:S01]  /*14bf0*/  LDL R2, [R1+0x14] ;  /* 0x0000140001027983 */ /* 0x0003620000100800 */
[----:B--2---:R-:W-:-:S13]  /*14c00*/  LOP3.LUT P0, RZ, R0, 0x4, RZ, 0xc0, !PT ;  /* 0x0000000400ff7812 */ /* 0x004fda000780c0ff */
[----:B-1----:R-:W-:Y:S05]  /*14c10*/  @!P0 BRA `(.L_x_1294) ;  /* 0x0000000000288947 */ /* 0x002fea0003800000 */
[----:B------:R-:W-:Y:S05]  /*14c20*/  WARPSYNC.ALL ;  /* 0x0000000000007948 */ /* 0x000fea0003800000 */
[----:B------:R-:W1:Y:S08]  /*14c30*/  S2UR UR5, SR_CgaCtaId ;  /* 0x00000000000579c3 */ /* 0x000e700000008800 */
[----:B------:R-:W-:Y:S06]  /*14c40*/  BAR.SYNC.DEFER_BLOCKING 0x5, 0x180 ;  /* 0x0146000000007b1d */ /* 0x000fec0000010000 */
[----:B------:R-:W-:-:S02]  /*14c50*/  UMOV UR4, 0x400 ;  /* 0x0000040000047882 */ /* 0x000fc40000000000 */
[----:B-1----:R-:W-:-:S06]  /*14c60*/  ULEA UR4, UR5, UR4, 0x18 ;  /* 0x0000000405047291 */ /* 0x002fcc000f8ec03f */
[----:B------:R-:W-:-:S05]  /*14c70*/  IMAD.U32 R17, RZ, RZ, UR4 ;  /* 0x00000004ff117e24 */ /* 0x000fca000f8e00ff */
[----:B-----5:R-:W1:Y:S04]  /*14c80*/  LDS R2, [R17+0x308d0] ;  /* 0x0308d00011027984 */ /* 0x020e680000000800 */
[----:B-1----:R3:W-:Y:S01]  /*14c90*/  STL [R1+0x14], R2 ;  /* 0x0000140201007387 */ /* 0x0027e20000100800 */
[----:B------:R-:W-:Y:S06]  /*14ca0*/  BAR.ARV 0x4, 0x180 ;  /* 0x0106000000007b1d */ /* 0x000fec0000002000 */
[----:B------:R-:W-:Y:S05]  /*14cb0*/  BRA `(.L_x_1295) ;  /* 0x00000000002c7947 */ /* 0x000fea0003800000 */
.L_x_1294:
[----:B------:R-:W-:-:S03]  /*14cc0*/  UMOV UR4, 0xffffffff ;  /* 0xffffffff00047882 */ /* 0x000fc60000000000 */
[----:B------:R-:W-:Y:S05]  /*14cd0*/  BRA.DIV UR4, `(.L_x_1296) ;  /* 0x0000001604f47947 */ /* 0x000fea000b800000 */
[----:B-----5:R1:W2:Y:S02]  /*14ce0*/  SHFL.IDX PT, R14, R2, RZ, 0x1f ;  /* 0x00001fff020e7589 */ /* 0x0202a400000e0000 */
.L_x_1344:
[----:B0-----:R-:W0:Y:S01]  /*14cf0*/  @!P1 S2R R3, SR_CgaCtaId ;  /* 0x0000000000039919 */ /* 0x001e220000008800 */
[----:B------:R-:W-:Y:S05]  /*14d00*/  WARPSYNC.ALL ;  /* 0x0000000000007948 */ /* 0x000fea0003800000 */
[----:B------:R-:W-:Y:S01]  /*14d10*/  BAR.SYNC.DEFER_BLOCKING 0x4, 0x180 ;  /* 0x0106000000007b1d */ /* 0x000fe20000010000 */
[----:B------:R-:W-:-:S05]  /*14d20*/  @!P1 MOV R0, 0x400 ;  /* 0x0000040000009802 */ /* 0x000fca0000000f00 */
[----:B--2---:R2:W-:Y:S01]  /*14d30*/  STL [R1+0x14], R14 ;  /* 0x0000140e01007387 */ /* 0x0045e20000100800 */
[----:B0-----:R-:W-:-:S05]  /*14d40*/  @!P1 LEA R17, R3, R0, 0x18 ;  /* 0x0000000003119211 */ /* 0x001fca00078ec0ff */
[----:B------:R2:W-:Y:S01]  /*14d50*/  @!P1 STS [R17+0x308d0], R2 ;  /* 0x0308d00211009388 */ /* 0x0005e20000000800 */
[----:B------:R-:W-:Y:S06]  /*14d60*/  BAR.ARV 0x5, 0x180 ;  /* 0x0146000000007b1d */ /* 0x000fec0000002000 */
.L_x_1295:
[----:B------:R-:W4:Y:S01]  /*14d70*/  LDL R0, [R1+0x14] ;  /* 0x0000140001007983 */ /* 0x000f220000100800 */
[----:B------:R-:W-:Y:S02]  /*14d80*/  ULDC UR4, c[0x0][0xc38] ;  /* 0x00030e0000047ab9 */ /* 0x000fe40000000800 */
[----:B----4-:R-:W-:-:S13]  /*14d90*/  ISETP.GE.AND P0, PT, R0, UR4, PT ;  /* 0x0000000400007c0c */ /* 0x010fda000bf06270 */
[----:B------:R-:W-:Y:S05]  /*14da0*/  @!P0 BRA `(.L_x_1297) ;  /* 0xffffffb000dc8947 */ /* 0x000fea000383ffff */
.L_x_1197:
[----:B0-----:R-:W4:Y:S01]  /*14db0*/  LDL.LU R0, [R1+0x18] ;  /* 0x0000180001007983 */ /* 0x001f220000300800 */
[----:B------:R-:W-:Y:S01]  /*14dc0*/  BSSY B0, `(.L_x_1298) ;  /* 0x000000b000007945 */ /* 0x000fe20003800000 */
[----:B------:R-:W0:Y:S01]  /*14dd0*/  S2R R5, SR_CgaCtaId ;  /* 0x0000000000057919 */ /* 0x000e220000008800 */
[----:B----4-:R-:W-:-:S05]  /*14de0*/  VIADD R0, R0, 0x1 ;  /* 0x0000000100007836 */ /* 0x010fca0000000000 */
[----:B-123--:R-:W-:-:S04]  /*14df0*/  LEA.HI R2, R0, R0, RZ, 0x1 ;  /* 0x0000000000027211 */ /* 0x00efc800078f08ff */
[----:B------:R-:W-:-:S05]  /*14e00*/  LOP3.LUT R3, R2, 0xfffffffe, RZ, 0xc0, !PT ;  /* 0xfffffffe02037812 */ /* 0x000fca00078ec0ff */
[----:B------:R-:W-:Y:S01]  /*14e10*/  IMAD.IADD R3, R0, 0x1, -R3 ;  /* 0x0000000100037824 */ /* 0x000fe200078e0a03 */
[----:B------:R-:W-:-:S04]  /*14e20*/  MOV R0, 0x400 ;  /* 0x0000040000007802 */ /* 0x000fc80000000f00 */
[----:B0-----:R-:W-:Y:S02]  /*14e30*/  LEA R0, R5, R0, 0x18 ;  /* 0x0000000005007211 */ /* 0x001fe400078ec0ff */
[----:B------:R-:W-:-:S04]  /*14e40*/  SHF.L.U32 R3, R3, 0x1f, RZ ;  /* 0x0000001f03037819 */ /* 0x000fc800000006ff */
[----:B------:R-:W0:Y:S02]  /*14e50*/  SYNCS.PHASECHK.TRANS64.TRYWAIT P0, [R0+URZ+0x30820], R3 ;  /* 0x03082003000075a7 */ /* 0x000e24000800017f */
[----:B0-----:R-:W-:Y:S05]  /*14e60*/  @!P0 BRA `(.L_x_1299) ;  /* 0x0000001400b88947 */ /* 0x001fea0003800000 */
.L_x_1345:
[----:B------:R-:W-:Y:S05]  /*14e70*/  BSYNC B0 ;  /* 0x0000000000007941 */ /* 0x000fea0003800000 */
.L_x_1298:
[----:B------:R-:W-:-:S03]  /*14e80*/  UMOV UR4, 0xffffffff ;  /* 0xffffffff00047882 */ /* 0x000fc60000000000 */
[----:B------:R-:W-:Y:S05]  /*14e90*/  BRA.DIV UR4, `(.L_x_1300) ;  /* 0x0000001604c07947 */ /* 0x000fea000b800000 */
[----:B------:R-:W1:Y:S02]  /*14ea0*/  S2R R2, SR_TID.X ;  /* 0x0000000000027919 */ /* 0x000e640000002100 */
[----:B-1----:R-:W-:-:S04]  /*14eb0*/  SHF.R.U32.HI R2, RZ, 0x5, R2 ;  /* 0x00000005ff027819 */ /* 0x002fc80000011602 */
[----:B------:R-:W-:-:S05]  /*14ec0*/  LOP3.LUT R2, R2, 0x3, RZ, 0xc0, !PT ;  /* 0x0000000302027812 */ /* 0x000fca00078ec0ff */
[----:B------:R1:W2:Y:S02]  /*14ed0*/  SHFL.IDX PT, R14, R2, RZ, 0x1f ;  /* 0x00001fff020e7589 */ /* 0x0002a400000e0000 */
.L_x_1348:
[----:B--2---:R-:W-:Y:S01]  /*14ee0*/  ISETP.NE.AND P0, PT, R14, RZ, PT ;  /* 0x000000ff0e00720c */ /* 0x004fe20003f05270 */
[----:B------:R-:W-:-:S12]  /*14ef0*/  BSSY B0, `(.L_x_1301) ;  /* 0x0000027000007945 */ /* 0x000fd80003800000 */
[----:B------:R-:W-:Y:S05]  /*14f00*/  @P0 BRA `(.L_x_1302) ;  /* 0x0000000000940947 */ /* 0x000fea0003800000 */
[----:B------:R-:W-:-:S03]  /*14f10*/  UMOV UR4, 0xffffffff ;  /* 0xffffffff00047882 */ /* 0x000fc60000000000 */
[----:B------:R-:W-:Y:S05]  /*14f20*/  BRA.DIV UR4, `(.L_x_1303) ;  /* 0x0000001604d07947 */ /* 0x000fea000b800000 */
[----:B------:R-:W-:-:S13]  /*14f30*/  ELECT P6, URZ, PT ;  /* 0x00000000003f782f */ /* 0x000fda00038c0000 */
.L_x_1351:
[----:B------:R-:W-:Y:S05]  /*14f40*/  @!P6 BRA `(.L_x_1302) ;  /* 0x000000000084e947 */ /* 0x000fea0003800000 */
[----:B-1----:R-:W2:Y:S02]  /*14f50*/  LDL R2, [R1+0x1c] ;  /* 0x00001c0001027983 */ /* 0x002ea40000100800 */
[----:B--2---:R-:W-:-:S13]  /*14f60*/  R2UR UR4, R2 ;  /* 0x00000000020472ca */ /* 0x004fda00000e0000 */
[----:B------:R-:W-:-:S06]  /*14f70*/  ULOP3.LUT UR4, UR4, 0x2, URZ, 0xfc, !UPT ;  /* 0x0000000204047892 */ /* 0x000fcc000f8efc3f */
[----:B------:R-:W-:-:S05]  /*14f80*/  IMAD.U32 R2, RZ, RZ, UR4 ;  /* 0x00000004ff027e24 */ /* 0x000fca000f8e00ff */
[----:B------:R-:W-:-:S13]  /*14f90*/  ISETP.NE.AND P2, PT, R2, 0x3, PT ;  /* 0x000000030200780c */ /* 0x000fda0003f45270 */
[----:B------:R-:W-:Y:S05]  /*14fa0*/  @!P2 BRA `(.L_x_1304) ;  /* 0x000000000004a947 */ /* 0x000fea0003800000 */
[----:B------:R-:W-:Y:S01]  /*14fb0*/  BPT.TRAP 0x1 ;  /* 0x000000040000795c */ /* 0x000fe20000300000 */
.L_x_1304:
[----:B------:R-:W2:Y:S01]  /*14fc0*/  LDL.LU R7, [R1+0x4] ;  /* 0x0000040001077983 */ /* 0x000ea20000300800 */
[----:B0-----:R-:W-:Y:S02]  /*14fd0*/  VIADD R3, R0, 0x30840 ;  /* 0x0003084000037836 */ /* 0x001fe40000000000 */
[C---:B------:R-:W-:Y:S02]  /*14fe0*/  VIADD R2, R18.reuse, 0x1 ;  /* 0x0000000112027836 */ /* 0x040fe40000000000 */
[----:B------:R-:W-:-:S03]  /*14ff0*/  IMAD R6, R18, 0x8, R3 ;  /* 0x0000000812067824 */ /* 0x000fc600078e0203 */
[----:B------:R-:W-:-:S04]  /*15000*/  ISETP.NE.AND P1, PT, R2, 0x2, PT ;  /* 0x000000020200780c */ /* 0x000fc80003f25270 */
[----:B------:R-:W-:Y:S02]  /*15010*/  SEL R4, RZ, 0x1, P1 ;  /* 0x00000001ff047807 */ /* 0x000fe40000800000 */
[C---:B--2---:R-:W-:Y:S02]  /*15020*/  SHF.L.U32 R5, R7.reuse, 0x1f, RZ ;  /* 0x0000001f07057819 */ /* 0x044fe400000006ff */
[----:B------:R-:W-:Y:S02]  /*15030*/  LOP3.LUT R7, R7, R4, RZ, 0x3c, !PT ;  /* 0x0000000407077212 */ /* 0x000fe400078e3cff */
[----:B------:R-:W0:Y:S01]  /*15040*/  SYNCS.PHASECHK.TRANS64.TRYWAIT P0, [R6+URZ], R5 ;  /* 0x00000005060075a7 */ /* 0x000e22000800017f */
[----:B------:R-:W-:Y:S02]  /*15050*/  SEL R4, R2, RZ, P1 ;  /* 0x000000ff02047207 */ /* 0x000fe40000800000 */
[----:B------:R-:W-:-:S03]  /*15060*/  SHF.L.U32 R2, R7, 0x1f, RZ ;  /* 0x0000001f07027819 */ /* 0x000fc600000006ff */
[----:B------:R-:W-:Y:S01]  /*15070*/  IMAD R3, R4, 0x8, R3 ;  /* 0x0000000804037824 */ /* 0x000fe200078e0203 */
[----:B0-----:R-:W-:Y:S06]  /*15080*/  @!P0 BRA `(.L_x_1305) ;  /* 0x0000001400988947 */ /* 0x001fec0003800000 */
.L_x_1352:
[----:B------:R-:W1:Y:S02]  /*15090*/  SYNCS.PHASECHK.TRANS64.TRYWAIT P0, [R3+URZ], R2 ;  /* 0x00000002030075a7 */ /* 0x000e64000800017f */
[----:B-1----:R-:W-:Y:S05]  /*150a0*/  @!P0 BRA `(.L_x_1306) ;  /* 0x0000001400a48947 */ /* 0x002fea0003800000 */
.L_x_1353:
[----:B------:R-:W-:Y:S05]  /*150b0*/  @!P2 BRA `(.L_x_1307) ;  /* 0x000000000004a947 */ /* 0x000fea0003800000 */
[----:B------:R-:W-:Y:S01]  /*150c0*/  BPT.TRAP 0x1 ;  /* 0x000000040000795c */ /* 0x000fe20000300000 */
.L_x_1307:
[----:B-1----:R-:W-:-:S04]  /*150d0*/  VIADD R3, R0, 0x30860 ;  /* 0x0003086000037836 */ /* 0x002fc80000000000 */
[----:B------:R-:W-:-:S04]  /*150e0*/  IMAD R18, R18, 0x8, R3 ;  /* 0x0000000812127824 */ /* 0x000fc800078e0203 */
[----:B------:R-:W1:Y:S02]  /*150f0*/  SYNCS.PHASECHK.TRANS64.TRYWAIT P0, [R18+URZ], R5 ;  /* 0x00000005120075a7 */ /* 0x000e64000800017f */
[----:B-1----:R-:W-:Y:S05]  /*15100*/  @!P0 BRA `(.L_x_1308) ;  /* 0x0000001400a08947 */ /* 0x002fea0003800000 */
.L_x_1354:
[----:B------:R-:W-:-:S07]  /*15110*/  IMAD R3, R4, 0x8, R3 ;  /* 0x0000000804037824 */ /* 0x000fce00078e0203 */
.L_x_1309:
[----:B--2---:R2:W3:Y:S02]  /*15120*/  SYNCS.PHASECHK.TRANS64.TRYWAIT P0, [R3+URZ], R2 ;  /* 0x00000002030075a7 */ /* 0x0044e4000800017f */
[----:B---3--:R-:W-:Y:S05]  /*15130*/  @!P0 NANOSLEEP.SYNCS 0x989680 ;  /* 0x009896800000895d */ /* 0x008fea0003900000 */
[----:B------:R-:W3:Y:S02]  /*15140*/  @!P0 SYNCS.PHASECHK.TRANS64 P0, [R3+URZ], R2 ;  /* 0x00000002030085a7 */ /* 0x000ee4000800007f */
[----:B---3--:R-:W-:Y:S05]  /*15150*/  @!P0 BRA `(.L_x_1309) ;  /* 0xfffffffc00f08947 */ /* 0x008fea000383ffff */
.L_x_1302:
[----:B------:R-:W-:Y:S05]  /*15160*/  BSYNC B0 ;  /* 0x0000000000007941 */ /* 0x000fea0003800000 */
.L_x_1301:
[----:B------:R-:W-:Y:S05]  /*15170*/  EXIT ;  /* 0x000000000000794d */ /* 0x000fea0003800000 */
.L_x_1110:
[----:B0-----:R-:W-:-:S04]  /*15180*/  IMAD.U32 R3, RZ, RZ, UR37 ;  /* 0x00000025ff037e24 */ /* 0x001fc8000f8e00ff */
[----:B------:R0:W1:Y:S03]  /*15190*/  SYNCS.PHASECHK.TRANS64.TRYWAIT P1, [R3+URZ+0x30800], R0 ;  /* 0x03080000030075a7 */ /* 0x000066000802017f */
[----:B-1----:R-:W-:Y:S05]  /*151a0*/  @!P1 NANOSLEEP.SYNCS 0x989680 ;  /* 0x009896800000995d */ /* 0x002fea0003900000 */
[----:B------:R-:W1:Y:S02]  /*151b0*/  @!P1 SYNCS.PHASECHK.TRANS64 P1, [R3+URZ+0x30800], R0 ;  /* 0x03080000030095a7 */ /* 0x000e64000802007f */
[----:B-1----:R-:W-:Y:S05]  /*151c0*/  @!P1 BRA `(.L_x_1110) ;  /* 0xfffffffc00ec9947 */ /* 0x002fea000383ffff */
[----:B------:R-:W-:Y:S05]  /*151d0*/  BRA `(.L_x_1310) ;  /* 0xfffffec800807947 */ /* 0x000fea000383ffff */
.L_x_1114:
[----:B-1----:R1:W3:Y:S02]  /*151e0*/  SYNCS.PHASECHK.TRANS64.TRYWAIT P1, [R3+URZ+0x30830], R0 ;  /* 0x03083000030075a7 */ /* 0x0022e4000802017f */
[----:B---3--:R-:W-:Y:S05]  /*151f0*/  @!P1 NANOSLEEP.SYNCS 0x989680 ;  /* 0x009896800000995d */ /* 0x008fea0003900000 */
[----:B------:R-:W3:Y:S02]  /*15200*/  @!P1 SYNCS.PHASECHK.TRANS64 P1, [R3+URZ+0x30830], R0 ;  /* 0x03083000030095a7 */ /* 0x000ee4000802007f */
[----:B---3--:R-:W-:Y:S05]  /*15210*/  @!P1 BRA `(.L_x_1114) ;  /* 0xfffffffc00f09947 */ /* 0x008fea000383ffff */
[----:B------:R-:W-:Y:S05]  /*15220*/  BRA `(.L_x_1113) ;  /* 0xfffffec800b47947 */ /* 0x000fea000383ffff */
.L_x_1130:
[----:B-1----:R-:W-:-:S04]  /*15230*/  IMAD.U32 R11, RZ, RZ, UR6 ;  /* 0x00000006ff0b7e24 */ /* 0x002fc8000f8e00ff */
[----:B------:R1:W2:Y:S03]  /*15240*/  SYNCS.PHASECHK.TRANS64.TRYWAIT P1, [R11+URZ+0x30830], R0 ;  /* 0x030830000b0075a7 */ /* 0x0002a6000802017f */
[----:B--2---:R-:W-:Y:S05]  /*15250*/  @!P1 NANOSLEEP.SYNCS 0x989680 ;  /* 0x009896800000995d */ /* 0x004fea0003900000 */
[----:B------:R-:W2:Y:S02]  /*15260*/  @!P1 SYNCS.PHASECHK.TRANS64 P1, [R11+URZ+0x30830], R0 ;  /* 0x030830000b0095a7 */ /* 0x000ea4000802007f */
[----:B--2---:R-:W-:Y:S05]  /*15270*/  @!P1 BRA `(.L_x_1130) ;  /* 0xfffffffc00ec9947 */ /* 0x004fea000383ffff */
[----:B------:R-:W-:Y:S05]  /*15280*/  BRA `(.L_x_1129) ;  /* 0xfffffef400cc7947 */ /* 0x000fea000383ffff */
.L_x_1134:
[----:B-1----:R-:W-:-:S04]  /*15290*/  IMAD.U32 R3, RZ, RZ, UR5 ;  /* 0x00000005ff037e24 */ /* 0x002fc8000f8e00ff */
[----:B------:R1:W2:Y:S03]  /*152a0*/  SYNCS.PHASECHK.TRANS64.TRYWAIT P1, [R3+URZ+0x30850], R0 ;  /* 0x03085000030075a7 */ /* 0x0002a6000802017f */
[----:B--2---:R-:W-:Y:S05]  /*152b0*/  @!P1 NANOSLEEP.SYNCS 0x989680 ;  /* 0x009896800000995d */ /* 0x004fea0003900000 */
[----:B------:R-:W2:Y:S02]  /*152c0*/  @!P1 SYNCS.PHASECHK.TRANS64 P1, [R3+URZ+0x30850], R0 ;  /* 0x03085000030095a7 */ /* 0x000ea4000802007f */
[----:B--2---:R-:W-:Y:S05]  /*152d0*/  @!P1 BRA `(.L_x_1134) ;  /* 0xfffffffc00ec9947 */ /* 0x004fea000383ffff */
[----:B------:R-:W-:Y:S05]  /*152e0*/  BRA `(.L_x_1133) ;  /* 0xffffff0000647947 */ /* 0x000fea000383ffff */
.L_x_1151:
[----:B-1----:R-:W-:-:S04]  /*152f0*/  IMAD.U32 R5, RZ, RZ, UR5 ;  /* 0x00000005ff057e24 */ /* 0x002fc8000f8e00ff */
[----:B------:R1:W2:Y:S03]  /*15300*/  SYNCS.PHASECHK.TRANS64.TRYWAIT P1, [R5+URZ+0x30830], R0 ;  /* 0x03083000050075a7 */ /* 0x0002a6000802017f */
[----:B--2---:R-:W-:Y:S05]  /*15310*/  @!P1 NANOSLEEP.SYNCS 0x989680 ;  /* 0x009896800000995d */ /* 0x004fea0003900000 */
[----:B------:R-:W2:Y:S02]  /*15320*/  @!P1 SYNCS.PHASECHK.TRANS64 P1, [R5+URZ+0x30830], R0 ;  /* 0x03083000050095a7 */ /* 0x000ea4000802007f */
[----:B--2---:R-:W-:Y:S05]  /*15330*/  @!P1 BRA `(.L_x_1151) ;  /* 0xfffffffc00ec9947 */ /* 0x004fea000383ffff */
[----:B------:R-:W-:Y:S05]  /*15340*/  BRA `(.L_x_1150) ;  /* 0xffffff2800387947 */ /* 0x000fea000383ffff */
.L_x_1155:
[----:B-1----:R-:W-:-:S04]  /*15350*/  IMAD.U32 R3, RZ, RZ, UR5 ;  /* 0x00000005ff037e24 */ /* 0x002fc8000f8e00ff */
[----:B------:R1:W2:Y:S03]  /*15360*/  SYNCS.PHASECHK.TRANS64.TRYWAIT P1, [R3+URZ+0x30850], R0 ;  /* 0x03085000030075a7 */ /* 0x0002a6000802017f */
[----:B--2---:R-:W-:Y:S05]  /*15370*/  @!P1 NANOSLEEP.SYNCS 0x989680 ;  /* 0x009896800000995d */ /* 0x004fea0003900000 */
[----:B------:R-:W2:Y:S02]  /*15380*/  @!P1 SYNCS.PHASECHK.TRANS64 P1, [R3+URZ+0x30850], R0 ;  /* 0x03085000030095a7 */ /* 0x000ea4000802007f */
[----:B--2---:R-:W-:Y:S05]  /*15390*/  @!P1 BRA `(.L_x_1155) ;  /* 0xfffffffc00ec9947 */ /* 0x004fea000383ffff */
[----:B------:R-:W-:Y:S05]  /*153a0*/  BRA `(.L_x_1154) ;  /* 0xffffff3000d07947 */ /* 0x000fea000383ffff */
.L_x_1161:
[----:B-1----:R-:W-:-:S04]  /*153b0*/  IMAD.U32 R5, RZ, RZ, UR5 ;  /* 0x00000005ff057e24 */ /* 0x002fc8000f8e00ff */
[----:B------:R1:W2:Y:S03]  /*153c0*/  SYNCS.PHASECHK.TRANS64.TRYWAIT P1, [R5+URZ+0x30830], R0 ;  /* 0x03083000050075a7 */ /* 0x0002a6000802017f */
[----:B--2---:R-:W-:Y:S05]  /*153d0*/  @!P1 NANOSLEEP.SYNCS 0x989680 ;  /* 0x009896800000995d */ /* 0x004fea0003900000 */
[----:B------:R-:W2:Y:S02]  /*153e0*/  @!P1 SYNCS.PHASECHK.TRANS64 P1, [R5+URZ+0x30830], R0 ;  /* 0x03083000050095a7 */ /* 0x000ea4000802007f */
[----:B--2---:R-:W-:Y:S05]  /*153f0*/  @!P1 BRA `(.L_x_1161) ;  /* 0xfffffffc00ec9947 */ /* 0x004fea000383ffff */
[----:B------:R-:W-:Y:S05]  /*15400*/  BRA `(.L_x_1160) ;  /* 0xffffff4400947947 */ /* 0x000fea000383ffff */
.L_x_1165:
[----:B-1----:R-:W-:-:S04]  /*15410*/  IMAD.U32 R3, RZ, RZ, UR5 ;  /* 0x00000005ff037e24 */ /* 0x002fc8000f8e00ff */
[----:B------:R1:W2:Y:S03]  /*15420*/  SYNCS.PHASECHK.TRANS64.TRYWAIT P1, [R3+URZ+0x30850], R0 ;  /* 0x03085000030075a7 */ /* 0x0002a6000802017f */
[----:B--2---:R-:W-:Y:S05]  /*15430*/  @!P1 NANOSLEEP.SYNCS 0x989680 ;  /* 0x009896800000995d */ /* 0x004fea0003900000 */
[----:B------:R-:W2:Y:S02]  /*15440*/  @!P1 SYNCS.PHASECHK.TRANS64 P1, [R3+URZ+0x30850], R0 ;  /* 0x03085000030095a7 */ /* 0x000ea4000802007f */
[----:B--2---:R-:W-:Y:S05]  /*15450*/  @!P1 BRA `(.L_x_1165) ;  /* 0xfffffffc00ec9947 */ /* 0x004fea000383ffff */
[----:B------:R-:W-:Y:S05]  /*15460*/  BRA `(.L_x_1164) ;  /* 0xffffff50002c7947 */ /* 0x000fea000383ffff */
.L_x_1178:
[----:B-1----:R-:W-:-:S04]  /*15470*/  IMAD.U32 R3, RZ, RZ, UR5 ;  /* 0x00000005ff037e24 */ /* 0x002fc8000f8e00ff */
[----:B------:R1:W2:Y:S03]  /*15480*/  SYNCS.PHASECHK.TRANS64.TRYWAIT P0, [R3+URZ+0x30850], R2 ;  /* 0x03085002030075a7 */ /* 0x0002a6000800017f */
[----:B--2---:R-:W-:Y:S05]  /*15490*/  @!P0 NANOSLEEP.SYNCS 0x989680 ;  /* 0x009896800000895d */ /* 0x004fea0003900000 */
[----:B------:R-:W2:Y:S02]  /*154a0*/  @!P0 SYNCS.PHASECHK.TRANS64 P0, [R3+URZ+0x30850], R2 ;  /* 0x03085002030085a7 */ /* 0x000ea4000800007f */
[----:B--2---:R-:W-:Y:S05]  /*154b0*/  @!P0 BRA `(.L_x_1178) ;  /* 0xfffffffc00ec8947 */ /* 0x004fea000383ffff */
[----:B------:R-:W-:Y:S05]  /*154c0*/  BRA `(.L_x_1177) ;  /* 0xffffff7800a47947 */ /* 0x000fea000383ffff */
.L_x_1214:
[----:B------:R-:W-:Y:S02]  /*154d0*/  IMAD.MOV.U32 R13, RZ, RZ, R4 ;  /* 0x000000ffff0d7224 */ /* 0x000fe400078e0004 */
[----:B------:R-:W-:Y:S02]  /*154e0*/  IMAD.MOV.U32 R12, RZ, RZ, RZ ;  /* 0x000000ffff0c7224 */ /* 0x000fe400078e00ff */
[----:B------:R-:W-:Y:S02]  /*154f0*/  IMAD.MOV.U32 R11, RZ, RZ, 0x1f ;  /* 0x0000001fff0b7424 */ /* 0x000fe400078e00ff */
[----:B------:R-:W-:-:S07]  /*15500*/  IMAD.MOV.U32 R15, RZ, RZ, -0x1 ;  /* 0xffffffffff0f7424 */ /* 0x000fce00078e00ff */
[----:B0-----:R-:W-:Y:S05]  /*15510*/  WARPSYNC.COLLECTIVE R15, `(.L_x_1311) ;  /* 0x000000000f087348 */ /* 0x001fea0003c00000 */
[----:B------:R1:W2:Y:S02]  /*15520*/  SHFL.IDX P6, R14, R13, R12, R11 ;  /* 0x0000000c0d0e7389 */ /* 0x0002a400000c000b */
[----:B012---:R-:W-:Y:S01]  /*15530*/  ENDCOLLECTIVE ;  /* 0x000000000000791b */ /* 0x007fe20003800000 */
.L_x_1311:
[----:B------:R-:W-:Y:S05]  /*15540*/  BRA `(.L_x_1312) ;  /* 0xffffffb800ac7947 */ /* 0x000fea000383ffff */
.L_x_1216:
[----:B------:R-:W-:Y:S01]  /*15550*/  BSSY B0, `(.L_x_1313) ;  /* 0x0000006000007945 */ /* 0x000fe20003800000 */
[----:B------:R-:W-:-:S07]  /*15560*/  IMAD.MOV.U32 R15, RZ, RZ, -0x1 ;  /* 0xffffffffff0f7424 */ /* 0x000fce00078e00ff */
[----:B01----:R-:W-:Y:S05]  /*15570*/  WARPSYNC.COLLECTIVE R15, `(.L_x_1314) ;  /* 0x000000000f0c7348 */ /* 0x003fea0003c00000 */
[----:B------:R-:W-:Y:S02]  /*15580*/  ELECT P6, UR62, PT ;  /* 0x00000000003e782f */ /* 0x000fe400038c0000 */
[----:B------:R-:W-:Y:S01]  /*15590*/  MOV R14, UR62 ;  /* 0x0000003e000e7c02 */ /* 0x000fe20008000f00 */
[----:B01----:R-:W-:Y:S10]  /*155a0*/  ENDCOLLECTIVE ;  /* 0x000000000000791b */ /* 0x003ff40003800000 */
.L_x_1314:
[----:B------:R-:W-:Y:S05]  /*155b0*/  BSYNC B0 ;  /* 0x0000000000007941 */ /* 0x000fea0003800000 */
.L_x_1313:
[----:B------:R-:W-:Y:S05]  /*155c0*/  BRA `(.L_x_1315) ;  /* 0xffffffb800b07947 */ /* 0x000fea000383ffff */
.L_x_1218:
[----:B0-----:R0:W2:Y:S02]  /*155d0*/  SYNCS.PHASECHK.TRANS64.TRYWAIT P0, [R0+URZ+0x30840], R2 ;  /* 0x03084002000075a7 */ /* 0x0010a4000800017f */
[----:B--2---:R-:W-:Y:S05]  /*155e0*/  @!P0 NANOSLEEP.SYNCS 0x989680 ;  /* 0x009896800000895d */ /* 0x004fea0003900000 */
[----:B------:R-:W2:Y:S02]  /*155f0*/  @!P0 SYNCS.PHASECHK.TRANS64 P0, [R0+URZ+0x30840], R2 ;  /* 0x03084002000085a7 */ /* 0x000ea4000800007f */
[----:B--2---:R-:W-:Y:S05]  /*15600*/  @!P0 BRA `(.L_x_1218) ;  /* 0xfffffffc00f08947 */ /* 0x004fea000383ffff */
[----:B------:R-:W-:Y:S05]  /*15610*/  BRA `(.L_x_1316) ;  /* 0xffffffbc00047947 */ /* 0x000fea000383ffff */
.L_x_1222:
[----:B------:R-:W-:Y:S01]  /*15620*/  IMAD.MOV.U32 R13, RZ, RZ, R6 ;  /* 0x000000ffff0d7224 */ /* 0x000fe200078e0006 */
[----:B------:R-:W-:Y:S01]  /*15630*/  LOP3.LUT R8, R8, 0x7f, RZ, 0xc0, !PT ;  /* 0x0000007f08087812 */ /* 0x000fe200078ec0ff */
[----:B------:R-:W-:Y:S02]  /*15640*/  IMAD.MOV.U32 R12, RZ, RZ, RZ ;  /* 0x000000ffff0c7224 */ /* 0x000fe400078e00ff */
[----:B------:R-:W-:Y:S01]  /*15650*/  IMAD.MOV.U32 R11, RZ, RZ, 0x181f ;  /* 0x0000181fff0b7424 */ /* 0x000fe200078e00ff */
[----:B------:R-:W-:Y:S01]  /*15660*/  SHF.R.U32.HI R8, RZ, 0x3, R8 ;  /* 0x00000003ff087819 */ /* 0x000fe20000011608 */
[----:B------:R-:W-:-:S04]  /*15670*/  IMAD.MOV.U32 R15, RZ, RZ, -0x1 ;  /* 0xffffffffff0f7424 */ /* 0x000fc800078e00ff */
[----:B------:R-:W-:-:S07]  /*15680*/  VIADD R4, R8, UR43 ;  /* 0x0000002b08047c36 */ /* 0x000fce0008000000 */
[----:B-----5:R-:W-:Y:S05]  /*15690*/  WARPSYNC.COLLECTIVE R15, `(.L_x_1317) ;  /* 0x000000000f087348 */ /* 0x020fea0003c00000 */
[----:B------:R0:W1:Y:S02]  /*156a0*/  SHFL.IDX P6, R14, R13, R12, R11 ;  /* 0x0000000c0d0e7389 */ /* 0x00006400000c000b */
[----:B01---5:R-:W-:Y:S01]  /*156b0*/  ENDCOLLECTIVE ;  /* 0x000000000000791b */ /* 0x023fe20003800000 */
.L_x_1317:
[----:B------:R-:W-:Y:S02]  /*156c0*/  VIADD R8, R4, 0x10 ;  /* 0x0000001004087836 */ /* 0x000fe40000000000 */
[----:B------:R-:W-:Y:S02]  /*156d0*/  IMAD.MOV.U32 R13, RZ, RZ, R0 ;  /* 0x000000ffff0d7224 */ /* 0x000fe400078e0000 */
[----:B------:R-:W-:-:S07]  /*156e0*/  IMAD.MOV.U32 R2, RZ, RZ, R14 ;  /* 0x000000ffff027224 */ /* 0x000fce00078e000e */
[----:B------:R-:W-:Y:S05]  /*156f0*/  WARPSYNC.COLLECTIVE R15, `(.L_x_1318) ;  /* 0x000000000f087348 */ /* 0x000fea0003c00000 */
[----:B------:R0:W1:Y:S02]  /*15700*/  SHFL.IDX P6, R14, R13, R12, R11 ;  /* 0x0000000c0d0e7389 */ /* 0x00006400000c000b */
[----:B01----:R-:W-:Y:S01]  /*15710*/  ENDCOLLECTIVE ;  /* 0x000000000000791b */ /* 0x003fe20003800000 */
.L_x_1318:
[----:B------:R-:W-:Y:S01]  /*15720*/  ULDC UR4, c[0x0][0x288] ;  /* 0x0000a20000047ab9 */ /* 0x000fe20000000800 */
[----:B------:R-:W-:Y:S01]  /*15730*/  ULDC.64 UR6, c[0x0][0x208] ;  /* 0x0000820000067ab9 */ /* 0x000fe20000000a00 */
[----:B------:R-:W-:-:S05]  /*15740*/  IMAD R5, R7, UR4, RZ ;  /* 0x0000000407057c24 */ /* 0x000fca000f8e02ff */
        /* <DEDUP_REMOVED lines=19> */
.L_x_1319:
[----:B------:R-:W-:Y:S02]  /*15880*/  IMAD.MOV.U32 R13, RZ, RZ, R0 ;  /* 0x000000ffff0d7224 */ /* 0x000fe400078e0000 */
[----:B------:R-:W-:-:S07]  /*15890*/  IMAD.MOV.U32 R2, RZ, RZ, R14 ;  /* 0x000000ffff027224 */ /* 0x000fce00078e000e */
[----:B------:R-:W-:Y:S05]  /*158a0*/  WARPSYNC.COLLECTIVE R15, `(.L_x_1320) ;  /* 0x000000000f087348 */ /* 0x000fea0003c00000 */
[----:B------:R0:W1:Y:S02]  /*158b0*/  SHFL.IDX P6, R14, R13, R12, R11 ;  /* 0x0000000c0d0e7389 */ /* 0x00006400000c000b */
[----:B01----:R-:W-:Y:S01]  /*158c0*/  ENDCOLLECTIVE ;  /* 0x000000000000791b */ /* 0x003fe20003800000 */
.L_x_1320:
[----:B------:R-:W-:Y:S01]  /*158d0*/  ULDC.64 UR4, c[0x0][0x208] ;  /* 0x0000820000047ab9 */ /* 0x000fe20000000a00 */
[----:B------:R-:W-:Y:S02]  /*158e0*/  IMAD.MOV.U32 R13, RZ, RZ, R6 ;  /* 0x000000ffff0d7224 */ /* 0x000fe400078e0006 */
[----:B------:R-:W-:Y:S02]  /*158f0*/  IMAD.MOV.U32 R12, RZ, RZ, 0x2 ;  /* 0x00000002ff0c7424 */ /* 0x000fe400078e00ff */
[----:B------:R-:W-:-:S05]  /*15900*/  IMAD.MOV.U32 R3, RZ, RZ, R14 ;  /* 0x000000ffff037224 */ /* 0x000fca00078e000e */
        /* <DEDUP_REMOVED lines=14> */
.L_x_1321:
[----:B------:R-:W-:-:S05]  /*159f0*/  VIADD R2, R4, 0x20 ;  /* 0x0000002004027836 */ /* 0x000fca0000000000 */
[----:B------:R-:W-:Y:S01]  /*15a00*/  ISETP.GE.AND P4, PT, R2, R5, PT ;  /* 0x000000050200720c */ /* 0x000fe20003f86270 */
[----:B------:R-:W-:Y:S02]  /*15a10*/  IMAD.MOV.U32 R13, RZ, RZ, R0 ;  /* 0x000000ffff0d7224 */ /* 0x000fe400078e0000 */
[----:B------:R-:W-:-:S10]  /*15a20*/  IMAD.MOV.U32 R2, RZ, RZ, R14 ;  /* 0x000000ffff027224 */ /* 0x000fd400078e000e */
[----:B------:R-:W-:Y:S05]  /*15a30*/  WARPSYNC.COLLECTIVE R15, `(.L_x_1322) ;  /* 0x000000000f087348 */ /* 0x000fea0003c00000 */
[----:B------:R0:W1:Y:S02]  /*15a40*/  SHFL.IDX P6, R14, R13, R12, R11 ;  /* 0x0000000c0d0e7389 */ /* 0x00006400000c000b */
[----:B01----:R-:W-:Y:S01]  /*15a50*/  ENDCOLLECTIVE ;  /* 0x000000000000791b */ /* 0x003fe20003800000 */
.L_x_1322:
        /* <DEDUP_REMOVED lines=18> */
.L_x_1323:
[----:B------:R-:W-:-:S05]  /*15b80*/  VIADD R2, R4, 0x30 ;  /* 0x0000003004027836 */ /* 0x000fca0000000000 */
[----:B------:R-:W-:Y:S01]  /*15b90*/  ISETP.GE.AND P4, PT, R2, R5, PT ;  /* 0x000000050200720c */ /* 0x000fe20003f86270 */
[----:B------:R-:W-:Y:S02]  /*15ba0*/  IMAD.MOV.U32 R13, RZ, RZ, R0 ;  /* 0x000000ffff0d7224 */ /* 0x000fe400078e0000 */
[----:B------:R-:W-:-:S10]  /*15bb0*/  IMAD.MOV.U32 R2, RZ, RZ, R14 ;  /* 0x000000ffff027224 */ /* 0x000fd400078e000e */
[----:B------:R-:W-:Y:S05]  /*15bc0*/  WARPSYNC.COLLECTIVE R15, `(.L_x_1324) ;  /* 0x000000000f087348 */ /* 0x000fea0003c00000 */
[----:B------:R0:W1:Y:S02]  /*15bd0*/  SHFL.IDX P6, R14, R13, R12, R11 ;  /* 0x0000000c0d0e7389 */ /* 0x00006400000c000b */
[----:B01----:R-:W-:Y:S01]  /*15be0*/  ENDCOLLECTIVE ;  /* 0x000000000000791b */ /* 0x003fe20003800000 */
.L_x_1324:
        /* <DEDUP_REMOVED lines=18> */
.L_x_1325:
[----:B------:R-:W-:-:S05]  /*15d10*/  VIADD R2, R4, 0x40 ;  /* 0x0000004004027836 */ /* 0x000fca0000000000 */
[----:B------:R-:W-:Y:S01]  /*15d20*/  ISETP.GE.AND P4, PT, R2, R5, PT ;  /* 0x000000050200720c */ /* 0x000fe20003f86270 */
[----:B------:R-:W-:Y:S02]  /*15d30*/  IMAD.MOV.U32 R13, RZ, RZ, R0 ;  /* 0x000000ffff0d7224 */ /* 0x000fe400078e0000 */
[----:B------:R-:W-:-:S10]  /*15d40*/  IMAD.MOV.U32 R2, RZ, RZ, R14 ;  /* 0x000000ffff027224 */ /* 0x000fd400078e000e */
[----:B------:R-:W-:Y:S05]  /*15d50*/  WARPSYNC.COLLECTIVE R15, `(.L_x_1326) ;  /* 0x000000000f087348 */ /* 0x000fea0003c00000 */
[----:B------:R0:W1:Y:S02]  /*15d60*/  SHFL.IDX P6, R14, R13, R12, R11 ;  /* 0x0000000c0d0e7389 */ /* 0x00006400000c000b */
[----:B01----:R-:W-:Y:S01]  /*15d70*/  ENDCOLLECTIVE ;  /* 0x000000000000791b */ /* 0x003fe20003800000 */
.L_x_1326:
        /* <DEDUP_REMOVED lines=18> */
.L_x_1327:
[----:B------:R-:W-:-:S05]  /*15ea0*/  VIADD R2, R4, 0x50 ;  /* 0x0000005004027836 */ /* 0x000fca0000000000 */
[----:B------:R-:W-:Y:S01]  /*15eb0*/  ISETP.GE.AND P4, PT, R2, R5, PT ;  /* 0x000000050200720c */ /* 0x000fe20003f86270 */
[----:B------:R-:W-:Y:S02]  /*15ec0*/  IMAD.MOV.U32 R13, RZ, RZ, R0 ;  /* 0x000000ffff0d7224 */ /* 0x000fe400078e0000 */
[----:B------:R-:W-:-:S10]  /*15ed0*/  IMAD.MOV.U32 R2, RZ, RZ, R14 ;  /* 0x000000ffff027224 */ /* 0x000fd400078e000e */
[----:B------:R-:W-:Y:S05]  /*15ee0*/  WARPSYNC.COLLECTIVE R15, `(.L_x_1328) ;  /* 0x000000000f087348 */ /* 0x000fea0003c00000 */
[----:B------:R0:W1:Y:S02]  /*15ef0*/  SHFL.IDX P6, R14, R13, R12, R11 ;  /* 0x0000000c0d0e7389 */ /* 0x00006400000c000b */
[----:B01----:R-:W-:Y:S01]  /*15f00*/  ENDCOLLECTIVE ;  /* 0x000000000000791b */ /* 0x003fe20003800000 */
.L_x_1328:
        /* <DEDUP_REMOVED lines=18> */
.L_x_1329:
[----:B------:R-:W-:-:S05]  /*16030*/  VIADD R2, R4, 0x60 ;  /* 0x0000006004027836 */ /* 0x000fca0000000000 */
[----:B------:R-:W-:Y:S01]  /*16040*/  ISETP.GE.AND P4, PT, R2, R5, PT ;  /* 0x000000050200720c */ /* 0x000fe20003f86270 */
[----:B------:R-:W-:Y:S02]  /*16050*/  IMAD.MOV.U32 R13, RZ, RZ, R0 ;  /* 0x000000ffff0d7224 */ /* 0x000fe400078e0000 */
[----:B------:R-:W-:-:S10]  /*16060*/  IMAD.MOV.U32 R2, RZ, RZ, R14 ;  /* 0x000000ffff027224 */ /* 0x000fd400078e000e */
[----:B------:R-:W-:Y:S05]  /*16070*/  WARPSYNC.COLLECTIVE R15, `(.L_x_1330) ;  /* 0x000000000f087348 */ /* 0x000fea0003c00000 */
[----:B------:R0:W1:Y:S02]  /*16080*/  SHFL.IDX P6, R14, R13, R12, R11 ;  /* 0x0000000c0d0e7389 */ /* 0x00006400000c000b */
[----:B01----:R-:W-:Y:S01]  /*16090*/  ENDCOLLECTIVE ;  /* 0x000000000000791b */ /* 0x003fe20003800000 */
.L_x_1330:
        /* <DEDUP_REMOVED lines=18> */
.L_x_1331:
[----:B------:R-:W-:Y:S02]  /*161c0*/  IMAD.MOV.U32 R13, RZ, RZ, R0 ;  /* 0x000000ffff0d7224 */ /* 0x000fe400078e0000 */
[----:B------:R-:W-:-:S07]  /*161d0*/  IMAD.MOV.U32 R6, RZ, RZ, R14 ;  /* 0x000000ffff067224 */ /* 0x000fce00078e000e */
[----:B------:R-:W-:Y:S05]  /*161e0*/  WARPSYNC.COLLECTIVE R15, `(.L_x_1332) ;  /* 0x000000000f087348 */ /* 0x000fea0003c00000 */
[----:B------:R0:W1:Y:S02]  /*161f0*/  SHFL.IDX P6, R14, R13, R12, R11 ;  /* 0x0000000c0d0e7389 */ /* 0x00006400000c000b */
[----:B01----:R-:W-:Y:S01]  /*16200*/  ENDCOLLECTIVE ;  /* 0x000000000000791b */ /* 0x003fe20003800000 */
.L_x_1332:
[----:B------:R-:W-:Y:S01]  /*16210*/  IMAD.MOV.U32 R0, RZ, RZ, R14 ;  /* 0x000000ffff007224 */ /* 0x000fe200078e000e */
[----:B------:R-:W-:Y:S06]  /*16220*/  BRA `(.L_x_1333) ;  /* 0xffffffbc00787947 */ /* 0x000fec000383ffff */
.L_x_1227:
[----:B0-----:R0:W1:Y:S02]  /*16230*/  SYNCS.PHASECHK.TRANS64.TRYWAIT P0, [R17+URZ+0x30820], R0 ;  /* 0x03082000110075a7 */ /* 0x001064000800017f */
[----:B-1----:R-:W-:Y:S05]  /*16240*/  @!P0 NANOSLEEP.SYNCS 0x989680 ;  /* 0x009896800000895d */ /* 0x002fea0003900000 */
[----:B------:R-:W1:Y:S02]  /*16250*/  @!P0 SYNCS.PHASECHK.TRANS64 P0, [R17+URZ+0x30820], R0 ;  /* 0x03082000110085a7 */ /* 0x000e64000800007f */
[----:B-1----:R-:W-:Y:S05]  /*16260*/  @!P0 BRA `(.L_x_1227) ;  /* 0xfffffffc00f08947 */ /* 0x002fea000383ffff */
[----:B------:R-:W-:Y:S05]  /*16270*/  BRA `(.L_x_1334) ;  /* 0xffffffbc00f07947 */ /* 0x000fea000383ffff */
.L_x_1234:
[----:B0-----:R0:W1:Y:S02]  /*16280*/  SYNCS.PHASECHK.TRANS64.TRYWAIT P0, [R3+URZ+0x30840], R2 ;  /* 0x03084002030075a7 */ /* 0x001064000800017f */
[----:B-1----:R-:W-:Y:S05]  /*16290*/  @!P0 NANOSLEEP.SYNCS 0x989680 ;  /* 0x009896800000895d */ /* 0x002fea0003900000 */
[----:B------:R-:W1:Y:S02]  /*162a0*/  @!P0 SYNCS.PHASECHK.TRANS64 P0, [R3+URZ+0x30840], R2 ;  /* 0x03084002030085a7 */ /* 0x000e64000800007f */
[----:B-1----:R-:W-:Y:S05]  /*162b0*/  @!P0 BRA `(.L_x_1234) ;  /* 0xfffffffc00f08947 */ /* 0x002fea000383ffff */
[----:B------:R-:W-:Y:S05]  /*162c0*/  BRA `(.L_x_1335) ;  /* 0xffffffc000ac7947 */ /* 0x000fea000383ffff */
.L_x_1241:
[----:B0-----:R0:W1:Y:S02]  /*162d0*/  SYNCS.PHASECHK.TRANS64.TRYWAIT P0, [R3+URZ+0x60], R2 ;  /* 0x00006002030075a7 */ /* 0x001064000800017f */
[----:B-1----:R-:W-:Y:S05]  /*162e0*/  @!P0 NANOSLEEP.SYNCS 0x989680 ;  /* 0x009896800000895d */ /* 0x002fea0003900000 */
[----:B------:R-:W1:Y:S02]  /*162f0*/  @!P0 SYNCS.PHASECHK.TRANS64 P0, [R3+URZ+0x60], R2 ;  /* 0x00006002030085a7 */ /* 0x000e64000800007f */
[----:B-1----:R-:W-:Y:S05]  /*16300*/  @!P0 BRA `(.L_x_1241) ;  /* 0xfffffffc00f08947 */ /* 0x002fea000383ffff */
[----:B------:R-:W-:Y:S05]  /*16310*/  BRA `(.L_x_1336) ;  /* 0xffffffc400bc7947 */ /* 0x000fea000383ffff */
.L_x_1252:
[----:B--2---:R2:W3:Y:S02]  /*16320*/  SYNCS.PHASECHK.TRANS64.TRYWAIT P0, [R3+URZ+0x30840], R2 ;  /* 0x03084002030075a7 */ /* 0x0044e4000800017f */
[----:B---3--:R-:W-:Y:S05]  /*16330*/  @!P0 NANOSLEEP.SYNCS 0x989680 ;  /* 0x009896800000895d */ /* 0x008fea0003900000 */
[----:B------:R-:W3:Y:S02]  /*16340*/  @!P0 SYNCS.PHASECHK.TRANS64 P0, [R3+URZ+0x30840], R2 ;  /* 0x03084002030085a7 */ /* 0x000ee4000800007f */
[----:B---3--:R-:W-:Y:S05]  /*16350*/  @!P0 BRA `(.L_x_1252) ;  /* 0xfffffffc00f08947 */ /* 0x008fea000383ffff */
[----:B------:R-:W-:Y:S05]  /*16360*/  BRA `(.L_x_1337) ;  /* 0xffffffcc00807947 */ /* 0x000fea000383ffff */
.L_x_1259:
[----:B0-----:R0:W1:Y:S02]  /*16370*/  SYNCS.PHASECHK.TRANS64.TRYWAIT P0, [R9+URZ+0x60], R2 ;  /* 0x00006002090075a7 */ /* 0x001064000800017f */
[----:B-1----:R-:W-:Y:S05]  /*16380*/  @!P0 NANOSLEEP.SYNCS 0x989680 ;  /* 0x009896800000895d */ /* 0x002fea0003900000 */
[----:B------:R-:W1:Y:S02]  /*16390*/  @!P0 SYNCS.PHASECHK.TRANS64 P0, [R9+URZ+0x60], R2 ;  /* 0x00006002090085a7 */ /* 0x000e64000800007f */
[----:B-1----:R-:W-:Y:S05]  /*163a0*/  @!P0 BRA `(.L_x_1259) ;  /* 0xfffffffc00f08947 */ /* 0x002fea000383ffff */
[----:B------:R-:W-:Y:S05]  /*163b0*/  BRA `(.L_x_1338) ;  /* 0xffffffd000907947 */ /* 0x000fea000383ffff */
.L_x_1269:
[----:B-1----:R1:W2:Y:S02]  /*163c0*/  SYNCS.PHASECHK.TRANS64.TRYWAIT P0, [R2+URZ+0x30840], R3 ;  /* 0x03084003020075a7 */ /* 0x0022a4000800017f */
[----:B--2---:R-:W-:Y:S05]  /*163d0*/  @!P0 NANOSLEEP.SYNCS 0x989680 ;  /* 0x009896800000895d */ /* 0x004fea0003900000 */
[----:B------:R-:W2:Y:S02]  /*163e0*/  @!P0 SYNCS.PHASECHK.TRANS64 P0, [R2+URZ+0x30840], R3 ;  /* 0x03084003020085a7 */ /* 0x000ea4000800007f */
[----:B--2---:R-:W-:Y:S05]  /*163f0*/  @!P0 BRA `(.L_x_1269) ;  /* 0xfffffffc00f08947 */ /* 0x004fea000383ffff */
[----:B------:R-:W-:Y:S05]  /*16400*/  BRA `(.L_x_1339) ;  /* 0xffffffd800247947 */ /* 0x000fea000383ffff */
.L_x_1276:
[----:B0-----:R0:W1:Y:S02]  /*16410*/  SYNCS.PHASECHK.TRANS64.TRYWAIT P0, [R2+URZ+0x60], R5 ;  /* 0x00006005020075a7 */ /* 0x001064000800017f */
[----:B-1----:R-:W-:Y:S05]  /*16420*/  @!P0 NANOSLEEP.SYNCS 0x989680 ;  /* 0x009896800000895d */ /* 0x002fea0003900000 */
[----:B------:R-:W1:Y:S02]  /*16430*/  @!P0 SYNCS.PHASECHK.TRANS64 P0, [R2+URZ+0x60], R5 ;  /* 0x00006005020085a7 */ /* 0x000e64000800007f */
[----:B-1----:R-:W-:Y:S05]  /*16440*/  @!P0 BRA `(.L_x_1276) ;  /* 0xfffffffc00f08947 */ /* 0x002fea000383ffff */
[----:B------:R-:W-:Y:S05]  /*16450*/  BRA `(.L_x_1340) ;  /* 0xffffffdc00347947 */ /* 0x000fea000383ffff */
.L_x_1288:
[----:B0-----:R0:W1:Y:S02]  /*16460*/  SYNCS.PHASECHK.TRANS64.TRYWAIT P0, [R2+URZ+0x30860], R3 ;  /* 0x03086003020075a7 */ /* 0x001064000800017f */
[----:B-1----:R-:W-:Y:S05]  /*16470*/  @!P0 NANOSLEEP.SYNCS 0x989680 ;  /* 0x009896800000895d */ /* 0x002fea0003900000 */
[----:B------:R-:W1:Y:S02]  /*16480*/  @!P0 SYNCS.PHASECHK.TRANS64 P0, [R2+URZ+0x30860], R3 ;  /* 0x03086003020085a7 */ /* 0x000e64000800007f */
[----:B-1----:R-:W-:Y:S05]  /*16490*/  @!P0 BRA `(.L_x_1288) ;  /* 0xfffffffc00f08947 */ /* 0x002fea000383ffff */
[----:B------:R-:W-:Y:S05]  /*164a0*/  BRA `(.L_x_1341) ;  /* 0xffffffe000b47947 */ /* 0x000fea000383ffff */
.L_x_1296:
[----:B------:R-:W-:Y:S01]  /*164b0*/  BSSY B0, `(.L_x_1342) ;  /* 0x0000008000007945 */ /* 0x000fe20003800000 */
[----:B-----5:R-:W-:Y:S02]  /*164c0*/  IMAD.MOV.U32 R13, RZ, RZ, R2 ;  /* 0x000000ffff0d7224 */ /* 0x020fe400078e0002 */
[----:B------:R-:W-:Y:S02]  /*164d0*/  IMAD.MOV.U32 R12, RZ, RZ, RZ ;  /* 0x000000ffff0c7224 */ /* 0x000fe400078e00ff */
[----:B------:R-:W-:Y:S02]  /*164e0*/  IMAD.MOV.U32 R11, RZ, RZ, 0x1f ;  /* 0x0000001fff0b7424 */ /* 0x000fe400078e00ff */
[----:B------:R-:W-:-:S07]  /*164f0*/  IMAD.MOV.U32 R15, RZ, RZ, -0x1 ;  /* 0xffffffffff0f7424 */ /* 0x000fce00078e00ff */
[----:B0-----:R-:W-:Y:S05]  /*16500*/  WARPSYNC.COLLECTIVE R15, `(.L_x_1343) ;  /* 0x000000000f087348 */ /* 0x001fea0003c00000 */
[----:B------:R1:W2:Y:S02]  /*16510*/  SHFL.IDX P6, R14, R13, R12, R11 ;  /* 0x0000000c0d0e7389 */ /* 0x0002a400000c000b */
[----:B012---:R-:W-:Y:S01]  /*16520*/  ENDCOLLECTIVE ;  /* 0x000000000000791b */ /* 0x007fe20003800000 */
.L_x_1343:
[----:B------:R-:W-:Y:S05]  /*16530*/  BSYNC B0 ;  /* 0x0000000000007941 */ /* 0x000fea0003800000 */
.L_x_1342:
[----:B------:R-:W-:Y:S05]  /*16540*/  BRA `(.L_x_1344) ;  /* 0xffffffe400e87947 */ /* 0x000fea000383ffff */
.L_x_1299:
[----:B0-----:R0:W1:Y:S02]  /*16550*/  SYNCS.PHASECHK.TRANS64.TRYWAIT P0, [R0+URZ+0x30820], R3 ;  /* 0x03082003000075a7 */ /* 0x001064000800017f */
[----:B-1----:R-:W-:Y:S05]  /*16560*/  @!P0 NANOSLEEP.SYNCS 0x989680 ;  /* 0x009896800000895d */ /* 0x002fea0003900000 */
[----:B------:R-:W1:Y:S02]  /*16570*/  @!P0 SYNCS.PHASECHK.TRANS64 P0, [R0+URZ+0x30820], R3 ;  /* 0x03082003000085a7 */ /* 0x000e64000800007f */
[----:B-1----:R-:W-:Y:S05]  /*16580*/  @!P0 BRA `(.L_x_1299) ;  /* 0xfffffffc00f08947 */ /* 0x002fea000383ffff */
[----:B------:R-:W-:Y:S05]  /*16590*/  BRA `(.L_x_1345) ;  /* 0xffffffe800347947 */ /* 0x000fea000383ffff */
.L_x_1300:
        /* <DEDUP_REMOVED lines=8> */
[----:B0-----:R-:W-:Y:S05]  /*16620*/  WARPSYNC.COLLECTIVE R15, `(.L_x_1347) ;  /* 0x000000000f087348 */ /* 0x001fea0003c00000 */
[----:B------:R1:W2:Y:S02]  /*16630*/  SHFL.IDX P6, R14, R13, R12, R11 ;  /* 0x0000000c0d0e7389 */ /* 0x0002a400000c000b */
[----:B012---:R-:W-:Y:S01]  /*16640*/  ENDCOLLECTIVE ;  /* 0x000000000000791b */ /* 0x007fe20003800000 */
.L_x_1347:
[----:B------:R-:W-:Y:S05]  /*16650*/  BSYNC B0 ;  /* 0x0000000000007941 */ /* 0x000fea0003800000 */
.L_x_1346:
[----:B------:R-:W-:Y:S05]  /*16660*/  BRA `(.L_x_1348) ;  /* 0xffffffe8001c7947 */ /* 0x000fea000383ffff */
.L_x_1303:
[----:B------:R-:W-:Y:S01]  /*16670*/  BSSY B1, `(.L_x_1349) ;  /* 0x0000006000017945 */ /* 0x000fe20003800000 */
[----:B------:R-:W-:-:S07]  /*16680*/  IMAD.MOV.U32 R15, RZ, RZ, -0x1 ;  /* 0xffffffffff0f7424 */ /* 0x000fce00078e00ff */
[----:B01----:R-:W-:Y:S05]  /*16690*/  WARPSYNC.COLLECTIVE R15, `(.L_x_1350) ;  /* 0x000000000f0c7348 */ /* 0x003fea0003c00000 */
[----:B------:R-:W-:Y:S02]  /*166a0*/  ELECT P6, UR62, PT ;  /* 0x00000000003e782f */ /* 0x000fe400038c0000 */
[----:B------:R-:W-:Y:S01]  /*166b0*/  MOV R14, UR62 ;  /* 0x0000003e000e7c02 */ /* 0x000fe20008000f00 */
[----:B01----:R-:W-:Y:S10]  /*166c0*/  ENDCOLLECTIVE ;  /* 0x000000000000791b */ /* 0x003ff40003800000 */
.L_x_1350:
[----:B------:R-:W-:Y:S05]  /*166d0*/  BSYNC B1 ;  /* 0x0000000000017941 */ /* 0x000fea0003800000 */
.L_x_1349:
[----:B------:R-:W-:Y:S05]  /*166e0*/  BRA `(.L_x_1351) ;  /* 0xffffffe800147947 */ /* 0x000fea000383ffff */
.L_x_1305:
[----:B0-----:R0:W1:Y:S02]  /*166f0*/  SYNCS.PHASECHK.TRANS64.TRYWAIT P0, [R6+URZ], R5 ;  /* 0x00000005060075a7 */ /* 0x001064000800017f */
[----:B-1----:R-:W-:Y:S05]  /*16700*/  @!P0 NANOSLEEP.SYNCS 0x989680 ;  /* 0x009896800000895d */ /* 0x002fea0003900000 */
[----:B------:R-:W1:Y:S02]  /*16710*/  @!P0 SYNCS.PHASECHK.TRANS64 P0, [R6+URZ], R5 ;  /* 0x00000005060085a7 */ /* 0x000e64000800007f */
[----:B-1----:R-:W-:Y:S05]  /*16720*/  @!P0 BRA `(.L_x_1305) ;  /* 0xfffffffc00f08947 */ /* 0x002fea000383ffff */
[----:B------:R-:W-:Y:S05]  /*16730*/  BRA `(.L_x_1352) ;  /* 0xffffffe800547947 */ /* 0x000fea000383ffff */
.L_x_1306:
[----:B-1----:R1:W2:Y:S02]  /*16740*/  SYNCS.PHASECHK.TRANS64.TRYWAIT P0, [R3+URZ], R2 ;  /* 0x00000002030075a7 */ /* 0x0022a4000800017f */
[----:B--2---:R-:W-:Y:S05]  /*16750*/  @!P0 NANOSLEEP.SYNCS 0x989680 ;  /* 0x009896800000895d */ /* 0x004fea0003900000 */
[----:B------:R-:W2:Y:S02]  /*16760*/  @!P0 SYNCS.PHASECHK.TRANS64 P0, [R3+URZ], R2 ;  /* 0x00000002030085a7 */ /* 0x000ea4000800007f */
[----:B--2---:R-:W-:Y:S05]  /*16770*/  @!P0 BRA `(.L_x_1306) ;  /* 0xfffffffc00f08947 */ /* 0x004fea000383ffff */
[----:B------:R-:W-:Y:S05]  /*16780*/  BRA `(.L_x_1353) ;  /* 0xffffffe800487947 */ /* 0x000fea000383ffff */
.L_x_1308:
[----:B-1----:R1:W2:Y:S02]  /*16790*/  SYNCS.PHASECHK.TRANS64.TRYWAIT P0, [R18+URZ], R5 ;  /* 0x00000005120075a7 */ /* 0x0022a4000800017f */
[----:B--2---:R-:W-:Y:S05]  /*167a0*/  @!P0 NANOSLEEP.SYNCS 0x989680 ;  /* 0x009896800000895d */ /* 0x004fea0003900000 */
[----:B------:R-:W2:Y:S02]  /*167b0*/  @!P0 SYNCS.PHASECHK.TRANS64 P0, [R18+URZ], R5 ;  /* 0x00000005120085a7 */ /* 0x000ea4000800007f */
[----:B--2---:R-:W-:Y:S05]  /*167c0*/  @!P0 BRA `(.L_x_1308) ;  /* 0xfffffffc00f08947 */ /* 0x004fea000383ffff */
[----:B------:R-:W-:Y:S05]  /*167d0*/  BRA `(.L_x_1354) ;  /* 0xffffffe8004c7947 */ /* 0x000fea000383ffff */
.L_x_1355:
        /* <DEDUP_REMOVED lines=10> */
.L_x_3243:


//--------------------- .text._ZN7cutlass13device_kernelIN5flash11enable_sm90INS1_16FlashAttnFwdSm90INS1_25CollectiveMainloopFwdSm90ILi2EN4cute5tupleIJNS5_1CILi1EEES8_S8_EEENS6_IJNS7_ILi128EEENS7_ILi96EEENS7_ILi192EEEEEELi192ENS_10bfloat16_tEfNS_4arch4Sm90ELb0ELb1ELb0ELb1ELb0ELb0ELb0ELb1ELb1ELb1ELb0ELb0EEENS1_21CollectiveEpilogueFwdINS6_IJSA_SC_SB_EEES9_SE_SG_Li256ELb1ELb1ELb0ELb0EEENS1_36VarlenDynamicPersistentTileSchedulerILi128ELi96ELi256ELi128ELb0ELb1ELb1ELb1ELb0ELb1EEEEEEEEEvNT_6ParamsE --------------------------
	.section	.text._ZN7cutlass13device_kernelIN5flash11enable_sm90INS1_16FlashAttnFwdSm90INS1_25CollectiveMainloopFwdSm90ILi2EN4cute5tupleIJNS5_1CILi1EEES8_S8_EEENS6_IJNS7_ILi128EEENS7_ILi96EEENS7_ILi192EEEEEELi192ENS_10bfloat16_tEfNS_4arch4Sm90ELb0ELb1ELb0ELb1ELb0ELb0ELb0ELb1ELb1ELb1ELb0ELb0EEENS1_21CollectiveEpilogueFwdINS6_IJSA_SC_SB_EEES9_SE_SG_Li256ELb1ELb1ELb0ELb0EEENS1_36VarlenDynamicPersistentTileSchedulerILi128ELi96ELi256ELi128ELb0ELb1ELb1ELb1ELb0ELb1EEEEEEEEEvNT_6ParamsE,"ax",@progbits
	.align	128
.text._ZN7cutlass13device_kernelIN5flash11enable_sm90INS1_16FlashAttnFwdSm90INS1_25CollectiveMainloopFwdSm90ILi2EN4cute5tupleIJNS5_1CILi1EEES8_S8_EEENS6_IJNS7_ILi128EEENS7_ILi96EEENS7_ILi192EEEEEELi192ENS_10bfloat16_tEfNS_4arch4Sm90ELb0ELb1ELb0ELb1ELb0ELb0ELb0ELb1ELb1ELb1ELb0ELb0EEENS1_21CollectiveEpilogueFwdINS6_IJSA_SC_SB_EEES9_SE_SG_Li256ELb1ELb1ELb0ELb0EEENS1_36VarlenDynamicPersistentTileSchedulerILi128ELi96ELi256ELi128ELb0ELb1ELb1ELb1ELb0ELb1EEEEEEEEEvNT_6ParamsE:
        .type           _ZN7cutlass13device_kernelIN5flash11enable_sm90INS1_16FlashAttnFwdSm90INS1_25CollectiveMainloopFwdSm90ILi2EN4cute5tupleIJNS5_1CILi1EEES8_S8_EEENS6_IJNS7_ILi128EEENS7_ILi96EEENS7_ILi192EEEEEELi192ENS_10bfloat16_tEfNS_4arch4Sm90ELb0ELb1ELb0ELb1ELb0ELb0ELb0ELb1ELb1ELb1ELb0ELb0EEENS1_21CollectiveEpilogueFwdINS6_IJSA_SC_SB_EEES9_SE_SG_Li256ELb1ELb1ELb0ELb0EEENS1_36VarlenDynamicPersistentTileSchedulerILi128ELi96ELi256ELi128ELb0ELb1ELb1ELb1ELb0ELb1EEEEEEEEEvNT_6ParamsE,@function
        .size           _ZN7cutlass13device_kernelIN5flash11enable_sm90INS1_16FlashAttnFwdSm90INS1_25CollectiveMainloopFwdSm90ILi2EN4cute5tupleIJNS5_1CILi1EEES8_S8_EEENS6_IJNS7_ILi128EEENS7_ILi96EEENS7_ILi192EEEEEELi192ENS_10bfloat16_tEfNS_4arch4Sm90ELb0ELb1ELb0ELb1ELb0ELb0ELb0ELb1ELb1ELb1ELb0ELb0EEENS1_21CollectiveEpilogueFwdINS6_IJSA_SC_SB_EEES9_SE_SG_Li256ELb1ELb1ELb0ELb0EEENS1_36VarlenDynamicPersistentTileSchedulerILi128ELi96ELi256ELi128ELb0ELb1ELb1ELb1ELb0ELb1EEEEEEEEEvNT_6ParamsE,(.L_x_3244 - _ZN7cutlass13device_kernelIN5flash11enable_sm90INS1_16FlashAttnFwdSm90INS1_25CollectiveMainloopFwdSm90ILi2EN4cute5tupleIJNS5_1CILi1EEES8_S8_EEENS6_IJNS7_ILi128EEENS7_ILi96EEENS7_ILi192EEEEEELi192ENS_10bfloat16_tEfNS_4arch4Sm90ELb0ELb1ELb0ELb1ELb0ELb0ELb0ELb1ELb1ELb1ELb0ELb0EEENS1_21CollectiveEpilogueFwdINS6_IJSA_SC_SB_EEES9_SE_SG_Li256ELb1ELb1ELb0ELb0EEENS1_36VarlenDynamicPersistentTileSchedulerILi128ELi96ELi256ELi128ELb0ELb1ELb1ELb1ELb0ELb1EEEEEEEEEvNT_6ParamsE)
        .other          _ZN7cutlass13device_kernelIN5flash11enable_sm90INS1_16FlashAttnFwdSm90INS1_25CollectiveMainloopFwdSm90ILi2EN4cute5tupleIJNS5_1CILi1EEES8_S8_EEENS6_IJNS7_ILi128EEENS7_ILi96EEENS7_ILi192EEEEEELi192ENS_10bfloat16_tEfNS_4arch4Sm90ELb0ELb1ELb0ELb1ELb0ELb0ELb0ELb1ELb1ELb1ELb0ELb0EEENS1_21CollectiveEpilogueFwdINS6_IJSA_SC_SB_EEES9_SE_SG_Li256ELb1ELb1ELb0ELb0EEENS1_36VarlenDynamicPersistentTileSchedulerILi128ELi96ELi256ELi128ELb0ELb1ELb1ELb1ELb0ELb1EEEEEEEEEvNT_6ParamsE,@"STO_CUDA_ENTRY STV_DEFAULT"
_ZN7cutlass13device_kernelIN5flash11enable_sm90INS1_16FlashAttnFwdSm90INS1_25CollectiveMainloopFwdSm90ILi2EN4cute5tupleIJNS5_1CILi1EEES8_S8_EEENS6_IJNS7_ILi128EEENS7_ILi96EEENS7_ILi192EEEEEELi192ENS_10bfloat16_tEfNS_4arch4Sm90ELb0ELb1ELb0ELb1ELb0ELb0ELb0ELb1ELb1ELb1ELb0ELb0EEENS1_21CollectiveEpilogueFwdINS6_IJSA_SC_SB_EEES9_SE_SG_Li256ELb1ELb1ELb0ELb0EEENS1_36VarlenDynamicPersistentTileSchedulerILi128ELi96ELi256ELi128ELb0ELb1ELb1ELb1ELb0ELb1EEEEEEEEEvNT_6ParamsE:
        /* <DEDUP_REMOVED lines=18> */
.L_x_1357:
[----:B------:R-:W-:Y:S05]  /*0120*/  BSYNC B0 ;  /* 0x0000000000007941 */ /* 0x000fea0003800000 */
.L_x_1356:
        /* <DEDUP_REMOVED lines=41> */
.L_x_1358:
        /* <DEDUP_REMOVED lines=22> */
.L_x_1359:
        /* <DEDUP_REMOVED lines=18> */
.L_x_1360:
        /* <DEDUP_REMOVED lines=22> */
.L_x_1361:
        /* <DEDUP_REMOVED lines=22> */
.L_x_1362:
        /* <DEDUP_REMOVED lines=8> */
.L_x_1364:
        /* <DEDUP_REMOVED lines=14> */
[----:B0-----:R-:W2:Y:S01]  /*0a60*/  LDL R2, [R1+0x48] ;  /* 0x0000480001027983 */ /* 0x001ea20000100800 */
[----:B------:R-:W-:Y:S01]  /*0a70*/  R2UR UR5, R9 ;  /* 0x00000000090572ca */ /* 0x000fe200000e0000 */
[----:B------:R-:W-:Y:S01]  /*0a80*/  UMOV UR38, URZ ;  /* 0x0000003f00267c82 */ /* 0x000fe20008000000 */
[----:B------:R-:W-:Y:S01]  /*0a90*/  R2UR UR7, R10 ;  /* 0x000000000a0772ca */ /* 0x000fe200000e0000 */
[----:B------:R-:W0:Y:S01]  /*0aa0*/  S2R R0, SR_TID.X ;  /* 0x0000000000007919 */ /* 0x000e220000002100 */
[----:B------:R-:W-:Y:S01]  /*0ab0*/  R2UR UR6, R11 ;  /* 0x000000000b0672ca */ /* 0x000fe200000e0000 */
[----:B------:R-:W-:Y:S01]  /*0ac0*/  UMOV UR36, URZ ;  /* 0x0000003f00247c82 */ /* 0x000fe20008000000 */
[----:B0-----:R-:W-:-:S05]  /*0ad0*/  VIADD R206, R0, 0xffffff80 ;  /* 0xffffff8000ce7836 */ /* 0x001fca0000000000 */
[----:B------:R-:W-:-:S04]  /*0ae0*/  SHF.R.S32.HI R3, RZ, 0x1f, R206 ;  /* 0x0000001fff037819 */ /* 0x000fc800000114ce */
[CC--:B------:R-:W-:Y:S02]  /*0af0*/  LEA.HI R0, R3.reuse, R206.reuse, RZ, 0x7 ;  /* 0x000000ce03007211 */ /* 0x0c0fe400078f38ff */
[CC--:B------:R-:W-:Y:S02]  /*0b00*/  LEA.HI R4, R3.reuse, R206.reuse, RZ, 0x5 ;  /* 0x000000ce03047211 */ /* 0x0c0fe400078f28ff */
[----:B------:R-:W-:Y:S02]  /*0b10*/  LOP3.LUT R5, R0, 0xffffff80, RZ, 0xc0, !PT ;  /* 0xffffff8000057812 */ /* 0x000fe400078ec0ff */
[----:B------:R-:W-:Y:S01]  /*0b20*/  LEA.HI R10, R3, R206, RZ, 0x2 ;  /* 0x000000ce030a7211 */ /* 0x000fe200078f10ff */
[----:B------:R-:W-:Y:S01]  /*0b30*/  IMAD.SHL.U32 R4, R4, 0x20, RZ ;  /* 0x0000002004047824 */ /* 0x000fe200078e00ff */
[----:B------:R-:W-:Y:S01]  /*0b40*/  SHF.R.S32.HI R199, RZ, 0x7, R0 ;  /* 0x00000007ffc77819 */ /* 0x000fe20000011400 */
[----:B------:R-:W-:-:S03]  /*0b50*/  IMAD.IADD R198, R206, 0x1, -R5 ;  /* 0x00000001cec67824 */ /* 0x000fc600078e0a05 */
[----:B------:R-:W-:Y:S02]  /*0b60*/  LOP3.LUT R4, R4, 0xfffffc00, RZ, 0xc0, !PT ;  /* 0xfffffc0004047812 */ /* 0x000fe400078ec0ff */
[----:B------:R-:W-:Y:S02]  /*0b70*/  SHF.R.S32.HI R9, RZ, 0x1f, R198 ;  /* 0x0000001fff097819 */ /* 0x000fe400000114c6 */
[----:B------:R-:W-:Y:S02]  /*0b80*/  LEA.HI R0, R0, R199, RZ, 0x1 ;  /* 0x000000c700007211 */ /* 0x000fe400078f08ff */
[CC--:B------:R-:W-:Y:S02]  /*0b90*/  LEA.HI R6, R9.reuse, R198.reuse, RZ, 0x2 ;  /* 0x000000c609067211 */ /* 0x0c0fe400078f10ff */
[----:B------:R-:W-:Y:S02]  /*0ba0*/  LEA.HI R9, R9, R198, RZ, 0x5 ;  /* 0x000000c609097211 */ /* 0x000fe400078f28ff */
[----:B------:R-:W-:-:S02]  /*0bb0*/  SHF.R.S32.HI R8, RZ, 0x2, R6 ;  /* 0x00000002ff087819 */ /* 0x000fc40000011406 */
[----:B------:R-:W-:Y:S02]  /*0bc0*/  SHF.R.S32.HI R11, RZ, 0x1f, R6 ;  /* 0x0000001fff0b7819 */ /* 0x000fe40000011406 */
[----:B------:R-:W-:Y:S02]  /*0bd0*/  SHF.R.S32.HI R9, RZ, 0x5, R9 ;  /* 0x00000005ff097819 */ /* 0x000fe40000011409 */
[----:B------:R-:W-:Y:S02]  /*0be0*/  LEA.HI R11, R11, R8, RZ, 0x3 ;  /* 0x000000080b0b7211 */ /* 0x000fe400078f18ff */
[----:B------:R-:W-:Y:S02]  /*0bf0*/  LOP3.LUT R0, R0, 0x3fffffe, RZ, 0xc0, !PT ;  /* 0x03fffffe00007812 */ /* 0x000fe400078ec0ff */
[----:B------:R-:W-:-:S03]  /*0c00*/  LOP3.LUT R11, R11, 0xfffffff8, RZ, 0xc0, !PT ;  /* 0xfffffff80b0b7812 */ /* 0x000fc600078ec0ff */
[----:B------:R-:W-:Y:S02]  /*0c10*/  IMAD.IADD R0, R199, 0x1, -R0 ;  /* 0x00000001c7007824 */ /* 0x000fe400078e0a00 */
[----:B------:R-:W-:-:S04]  /*0c20*/  IMAD.IADD R8, R8, 0x1, -R11 ;  /* 0x0000000108087824 */ /* 0x000fc800078e0a0b */
[----:B------:R-:W-:-:S04]  /*0c30*/  IMAD R9, R9, 0x10, R8 ;  /* 0x0000001009097824 */ /* 0x000fc800078e0208 */
[----:B------:R-:W-:Y:S01]  /*0c40*/  IMAD R200, R0, 0x40, R9 ;  /* 0x0000004000c87824 */ /* 0x000fe200078e0209 */
[----:B--2---:R-:W-:Y:S02]  /*0c50*/  R2UR UR4, R2 ;  /* 0x00000000020472ca */ /* 0x004fe400000e0000 */
[CC--:B------:R-:W-:Y:S02]  /*0c60*/  LEA.HI R2, R3.reuse, R206.reuse, RZ, 0x4 ;  /* 0x000000ce03027211 */ /* 0x0c0fe400078f20ff */
[----:B------:R-:W-:Y:S02]  /*0c70*/  LEA.HI R3, R3, R206, RZ, 0x3 ;  /* 0x000000ce03037211 */ /* 0x000fe400078f18ff */
[----:B------:R-:W-:Y:S02]  /*0c80*/  SHF.R.S32.HI R7, RZ, 0x4, R2 ;  /* 0x00000004ff077819 */ /* 0x000fe40000011402 */
[C---:B------:R-:W-:Y:S02]  /*0c90*/  LOP3.LUT R5, R2.reuse, 0x3fffff0, RZ, 0xc0, !PT ;  /* 0x03fffff002057812 */ /* 0x040fe400078ec0ff */
[----:B------:R-:W-:-:S02]  /*0ca0*/  LEA.HI R2, R2, R7, RZ, 0x1 ;  /* 0x0000000702027211 */ /* 0x000fc400078f08ff */
[----:B------:R-:W-:Y:S01]  /*0cb0*/  LOP3.LUT R193, R3, 0xfffffff8, RZ, 0xc0, !PT ;  /* 0xfffffff803c17812 */ /* 0x000fe200078ec0ff */
[----:B------:R-:W-:Y:S01]  /*0cc0*/  IMAD.IADD R5, R206, 0x1, -R5 ;  /* 0x00000001ce057824 */ /* 0x000fe200078e0a05 */
[----:B------:R-:W-:Y:S01]  /*0cd0*/  LOP3.LUT R2, R2, 0x1ffffffe, RZ, 0xc0, !PT ;  /* 0x1ffffffe02027812 */ /* 0x000fe200078ec0ff */
[----:B------:R-:W-:Y:S01]  /*0ce0*/  ULOP3.LUT UR8, UR4, 0x1, URZ, 0xfc, !UPT ;  /* 0x0000000104087892 */ /* 0x000fe2000f8efc3f */
[----:B------:R-:W-:Y:S01]  /*0cf0*/  SHF.R.S32.HI R195, RZ, 0x3, R3 ;  /* 0x00000003ffc37819 */ /* 0x000fe20000011403 */
[----:B------:R-:W-:Y:S01]  /*0d00*/  IMAD R5, R5, 0x40, R4 ;  /* 0x0000004005057824 */ /* 0x000fe200078e0204 */
[----:B------:R-:W-:Y:S01]  /*0d10*/  LOP3.LUT R3, R6, 0x7ffffffc, RZ, 0xc0, !PT ;  /* 0x7ffffffc06037812 */ /* 0x000fe200078ec0ff */
[----:B------:R-:W-:Y:S01]  /*0d20*/  IMAD.IADD R2, R7, 0x1, -R2 ;  /* 0x0000000107027824 */ /* 0x000fe200078e0a02 */
[----:B------:R-:W-:Y:S01]  /*0d30*/  LOP3.LUT R7, R10, 0xfffffffc, RZ, 0xc0, !PT ;  /* 0xfffffffc0a077812 */ /* 0x000fe200078ec0ff */
[----:B------:R-:W-:Y:S01]  /*0d40*/  IMAD.IADD R193, R206, 0x1, -R193 ;  /* 0x00000001cec17824 */ /* 0x000fe200078e0ac1 */
[----:B------:R-:W-:Y:S01]  /*0d50*/  UMOV UR4, URZ ;  /* 0x0000003f00047c82 */ /* 0x000fe20008000000 */
[----:B------:R-:W-:-:S02]  /*0d60*/  IMAD R201, R2, 0x8, R5 ;  /* 0x0000000802c97824 */ /* 0x000fc400078e0205 */
[----:B------:R-:W-:Y:S02]  /*0d70*/  IMAD.IADD R7, R206, 0x1, -R7 ;  /* 0x00000001ce077824 */ /* 0x000fe400078e0a07 */
[----:B------:R-:W-:Y:S02]  /*0d80*/  IMAD.SHL.U32 R22, R193, 0x8, RZ ;  /* 0x00000008c1167824 */ /* 0x000fe400078e00ff */
[----:B------:R-:W-:Y:S01]  /*0d90*/  IMAD.U32 R202, RZ, RZ, UR8 ;  /* 0x00000008ffca7e24 */ /* 0x000fe2000f8e00ff */
[C---:B------:R-:W-:Y:S01]  /*0da0*/  LEA.HI R4, R7.reuse, R7, RZ, 0x1 ;  /* 0x0000000707047211 */ /* 0x040fe200078f08ff */
[C---:B------:R-:W-:Y:S01]  /*0db0*/  VIADD R23, R22.reuse, 0x40 ;  /* 0x0000004016177836 */ /* 0x040fe20000000000 */
[----:B------:R-:W-:Y:S01]  /*0dc0*/  SHF.R.S32.HI R205, RZ, 0x1f, R22 ;  /* 0x0000001fffcd7819 */ /* 0x000fe20000011416 */
[----:B------:R-:W-:Y:S01]  /*0dd0*/  VIADD R192, R22, 0x80 ;  /* 0x0000008016c07836 */ /* 0x000fe20000000000 */
[----:B------:R-:W-:Y:S01]  /*0de0*/  LOP3.LUT R4, R4, 0x1ffffffe, RZ, 0xc0, !PT ;  /* 0x1ffffffe04047812 */ /* 0x000fe200078ec0ff */
[----:B------:R-:W-:Y:S01]  /*0df0*/  IMAD.U32 R197, RZ, RZ, UR4 ;  /* 0x00000004ffc57e24 */ /* 0x000fe2000f8e00ff */
[----:B------:R-:W-:Y:S01]  /*0e00*/  SHF.R.S32.HI R204, RZ, 0x1f, R23 ;  /* 0x0000001fffcc7819 */ /* 0x000fe20000011417 */
[----:B------:R-:W-:Y:S01]  /*0e10*/  IMAD.IADD R18, R198, 0x1, -R3 ;  /* 0x00000001c6127824 */ /* 0x000fe200078e0a03 */
[----:B------:R-:W-:Y:S01]  /*0e20*/  SHF.R.S32.HI R203, RZ, 0x1f, R192 ;  /* 0x0000001fffcb7819 */ /* 0x000fe200000114c0 */
[----:B------:R-:W-:-:S04]  /*0e30*/  IMAD.IADD R19, R7, 0x1, -R4 ;  /* 0x0000000107137824 */ /* 0x000fc800078e0a04 */
[----:B------:R-:W-:-:S07]  /*0e40*/  IMAD R19, R19, 0x8, R200 ;  /* 0x0000000813137824 */ /* 0x000fce00078e02c8 */
.L_x_1464:
[----:B------:R-:W-:Y:S01]  /*0e50*/  ULDC.64 UR8, c[0x0][0xa28] ;  /* 0x00028a0000087ab9 */ /* 0x000fe20000000a00 */
[----:B0-2---:R-:W-:Y:S01]  /*0e60*/  IMAD.MOV.U32 R7, RZ, RZ, RZ ;  /* 0x000000ffff077224 */ /* 0x005fe200078e00ff */
[----:B------:R-:W-:Y:S01]  /*0e70*/  UISETP.NE.U32.AND UP0, UPT, UR8, URZ, UPT ;  /* 0x0000003f0800728c */ /* 0x000fe2000bf05070 */
[----:B------:R-:W-:-:S03]  /*0e80*/  ULDC.64 UR12, c[0x0][0x208] ;  /* 0x00008200000c7ab9 */ /* 0x000fc60000000a00 */
[----:B------:R-:W-:-:S03]  /*0e90*/  UISETP.NE.AND.EX UP0, UPT, UR9, URZ, UPT, UP0 ;  /* 0x0000003f0900728c */ /* 0x000fc6000bf05300 */
[----:B------:R-:W-:Y:S02]  /*0ea0*/  ULDC.64 UR8, c[0x0][0xa18] ;  /* 0x0002860000087ab9 */ /* 0x000fe40000000a00 */
[----:B------:R-:W-:Y:S01]  /*0eb0*/  UISETP.NE.U32.AND UP1, UPT, UR8, URZ, UPT ;  /* 0x0000003f0800728c */ /* 0x000fe2000bf25070 */
[----:B------:R-:W-:-:S03]  /*0ec0*/  PLOP3.LUT P0, PT, PT, PT, UP0, 0x80, 0x0 ;  /* 0x000000000000781c */ /* 0x000fc60003f0f008 */
[----:B------:R-:W-:-:S03]  /*0ed0*/  UISETP.NE.AND.EX UP1, UPT, UR9, URZ, UPT, UP1 ;  /* 0x0000003f0900728c */ /* 0x000fc6000bf25310 */
[----:B------:R-:W-:Y:S02]  /*0ee0*/  @UP0 ULDC.64 UR8, c[0x0][0xa28] ;  /* 0x00028a0000080ab9 */ /* 0x000fe40000000a00 */
[----:B------:R-:W-:Y:S01]  /*0ef0*/  @UP0 UIMAD.WIDE UR8, UR6, 0x4, UR8 ;  /* 0x00000004060808a5 */ /* 0x000fe2000f8e0208 */
[----:B------:R-:W-:-:S05]  /*0f00*/  PLOP3.LUT P2, PT, PT, PT, UP1, 0x80, 0x0 ;  /* 0x000000000000781c */ /* 0x000fca0003f4f018 */
[----:B------:R-:W-:Y:S01]  /*0f10*/  @UP1 ULDC.64 UR10, c[0x0][0xa18] ;  /* 0x00028600000a1ab9 */ /* 0x000fe20000000a00 */
[----:B------:R-:W-:Y:S02]  /*0f20*/  IMAD.U32 R2, RZ, RZ, UR8 ;  /* 0x00000008ff027e24 */ /* 0x000fe4000f8e00ff */
[----:B------:R-:W-:Y:S01]  /*0f30*/  IMAD.U32 R3, RZ, RZ, UR9 ;  /* 0x00000009ff037e24 */ /* 0x000fe2000f8e00ff */
[----:B------:R-:W-:Y:S01]  /*0f40*/  @UP1 UIMAD.WIDE UR8, UR6, 0x4, UR10 ;  /* 0x00000004060818a5 */ /* 0x000fe2000f8e020a */
[----:B------:R-:W-:-:S03]  /*0f50*/  ULDC UR4, c[0x0][0x288] ;  /* 0x0000a20000047ab9 */ /* 0x000fc60000000800 */
[----:B------:R0:W5:Y:S01]  /*0f60*/  @P0 LDG.E R7, desc[UR12][R2.64] ;  /* 0x0000000c02070981 */ /* 0x000162000c1e1900 */
[----:B------:R-:W-:Y:S01]  /*0f70*/  IMAD.U32 R17, RZ, RZ, UR4 ;  /* 0x00000004ff117e24 */ /* 0x000fe2000f8e00ff */
[----:B------:R-:W-:Y:S01]  /*0f80*/  ULDC UR4, c[0x0][0x424] ;  /* 0x0001090000047ab9 */ /* 0x000fe20000000800 */
[----:B------:R-:W-:Y:S02]  /*0f90*/  IMAD.U32 R4, RZ, RZ, UR8 ;  /* 0x00000008ff047e24 */ /* 0x000fe4000f8e00ff */
[----:B------:R-:W-:Y:S01]  /*0fa0*/  IMAD.U32 R5, RZ, RZ, UR9 ;  /* 0x00000009ff057e24 */ /* 0x000fe2000f8e00ff */
[----:B------:R-:W-:Y:S02]  /*0fb0*/  ULDC.64 UR8, c[0x0][0x418] ;  /* 0x0001060000087ab9 */ /* 0x000fe40000000a00 */
[----:B------:R-:W-:Y:S02]  /*0fc0*/  UISETP.NE.U32.AND UP0, UPT, UR8, URZ, UPT ;  /* 0x0000003f0800728c */ /* 0x000fe4000bf05070 */
[----:B------:R0:W5:Y:S01]  /*0fd0*/  @P2 LDG.E R17, desc[UR12][R4.64] ;  /* 0x0000000c04112981 */ /* 0x000162000c1e1900 */
[----:B------:R-:W-:Y:S01]  /*0fe0*/  IMAD.U32 R194, RZ, RZ, UR7 ;  /* 0x00000007ffc27e24 */ /* 0x000fe2000f8e00ff */
[----:B------:R-:W-:-:S03]  /*0ff0*/  UISETP.NE.AND.EX UP0, UPT, UR9, URZ, UPT, UP0 ;  /* 0x0000003f0900728c */ /* 0x000fc6000bf05300 */
[----:B------:R-:W-:Y:S01]  /*1000*/  ULDC.64 UR8, c[0x0][0xa20] ;  /* 0x0002880000087ab9 */ /* 0x000fe20000000a00 */
[----:B------:R-:W-:Y:S01]  /*1010*/  USEL UR4, UR4, 0x1, UP0 ;  /* 0x0000000104047887 */ /* 0x000fe20008000000 */
[----:B------:R-:W-:Y:S01]  /*1020*/  ISETP.NE.U32.AND P1, PT, RZ, UR8, PT ;  /* 0x00000008ff007c0c */ /* 0x000fe2000bf25070 */
[----:B------:R-:W-:Y:S02]  /*1030*/  ULDC UR8, c[0x0][0x2f0] ;  /* 0x0000bc0000087ab9 */ /* 0x000fe40000000800 */
[----:B------:R-:W-:Y:S01]  /*1040*/  UIMAD UR4, UR4, UR8, URZ ;  /* 0x00000008040472a4 */ /* 0x000fe2000f8e023f */
[----:B------:R-:W-:Y:S01]  /*1050*/  ISETP.NE.AND.EX P1, PT, RZ, UR9, PT, P1 ;  /* 0x00000009ff007c0c */ /* 0x000fe2000bf25310 */
[----:B01-34-:R-:W-:-:S12]  /*1060*/  @P2 BRA `(.L_x_1365) ;  /* 0x0000000000302947 */ /* 0x01bfd80003800000 */
[----:B------:R-:W-:Y:S02]  /*1070*/  ULDC.64 UR8, c[0x0][0xa00] ;  /* 0x0002800000087ab9 */ /* 0x000fe40000000a00 */
[----:B------:R-:W-:-:S04]  /*1080*/  ISETP.NE.U32.AND P0, PT, RZ, UR8, PT ;  /* 0x00000008ff007c0c */ /* 0x000fc8000bf05070 */
[----:B------:R-:W-:-:S13]  /*1090*/  ISETP.NE.AND.EX P0, PT, RZ, UR9, PT, P0 ;  /* 0x00000009ff007c0c */ /* 0x000fda000bf05300 */
[----:B------:R-:W-:Y:S05]  /*10a0*/  @!P0 BRA `(.L_x_1365) ;  /* 0x0000000000208947 */ /* 0x000fea0003800000 */
[----:B------:R-:W-:Y:S01]  /*10b0*/  ULDC.64 UR8, c[0x0][0xa00] ;  /* 0x0002800000087ab9 */ /* 0x000fe20000000a00 */
[----:B------:R-:W-:Y:S01]  /*10c0*/  ULDC.64 UR10, c[0x0][0x208] ;  /* 0x00008200000a7ab9 */ /* 0x000fe20000000a00 */
[----:B------:R-:W-:-:S06]  /*10d0*/  UIMAD.WIDE UR8, UR6, 0x4, UR8 ;  /* 0x00000004060878a5 */ /* 0x000fcc000f8e0208 */
[----:B------:R-:W-:Y:S02]  /*10e0*/  IMAD.U32 R2, RZ, RZ, UR8 ;  /* 0x00000008ff027e24 */ /* 0x000fe4000f8e00ff */
[----:B------:R-:W-:-:S05]  /*10f0*/  IMAD.U32 R3, RZ, RZ, UR9 ;  /* 0x00000009ff037e24 */ /* 0x000fca000f8e00ff */
[----:B-----5:R-:W2:Y:S04]  /*1100*/  LDG.E R17, desc[UR10][R2.64] ;  /* 0x0000000a02117981 */ /* 0x020ea8000c1e1900 */
[----:B------:R-:W2:Y:S02]  /*1110*/  LDG.E R0, desc[UR10][R2.64+0x4] ;  /* 0x0000040a02007981 */ /* 0x000ea4000c1e1900 */
[----:B--2---:R-:W-:-:S07]  /*1120*/  IMAD.IADD R17, R0, 0x1, -R17 ;  /* 0x0000000100117824 */ /* 0x004fce00078e0a11 */
.L_x_1365:
[----:B------:R-:W-:Y:S02]  /*1130*/  IMAD.U32 R16, RZ, RZ, UR4 ;  /* 0x00000004ff107e24 */ /* 0x000fe4000f8e00ff */
[----:B------:R-:W-:Y:S01]  /*1140*/  IMAD.U32 R196, RZ, RZ, UR6 ;  /* 0x00000006ffc47e24 */ /* 0x000fe2000f8e00ff */
[----:B------:R-:W-:Y:S06]  /*1150*/  @!P1 BRA `(.L_x_1366) ;  /* 0x00000000001c9947 */ /* 0x000fec0003800000 */
[----:B------:R-:W-:Y:S01]  /*1160*/  ULDC.64 UR8, c[0x0][0xa20] ;  /* 0x0002880000087ab9 */ /* 0x000fe20000000a00 */
[----:B------:R-:W-:Y:S01]  /*1170*/  ULDC.64 UR10, c[0x0][0x208] ;  /* 0x00008200000a7ab9 */ /* 0x000fe20000000a00 */
[----:B------:R-:W-:-:S06]  /*1180*/  UIMAD.WIDE UR6, UR6, 0x4, UR8 ;  /* 0x00000004060678a5 */ /* 0x000fcc000f8e0208 */
[----:B------:R-:W-:Y:S02]  /*1190*/  IMAD.U32 R2, RZ, RZ, UR6 ;  /* 0x00000006ff027e24 */ /* 0x000fe4000f8e00ff */
[----:B------:R-:W-:-:S05]  /*11a0*/  IMAD.U32 R3, RZ, RZ, UR7 ;  /* 0x00000007ff037e24 */ /* 0x000fca000f8e00ff */
[----:B------:R0:W5:Y:S01]  /*11b0*/  LDG.E R16, desc[UR10][R2.64] ;  /* 0x0000000a02107981 */ /* 0x000162000c1e1900 */
[----:B------:R-:W-:Y:S05]  /*11c0*/  BRA `(.L_x_1367) ;  /* 0x0000000000307947 */ /* 0x000fea0003800000 */
.L_x_1366:
        /* <DEDUP_REMOVED lines=9> */
[----:B------:R-:W2:Y:S04]  /*1260*/  LDG.E R16, desc[UR10][R2.64] ;  /* 0x0000000a02107981 */ /* 0x000ea8000c1e1900 */
[----:B------:R-:W2:Y:S02]  /*1270*/  LDG.E R5, desc[UR10][R2.64+0x4] ;  /* 0x0000040a02057981 */ /* 0x000ea4000c1e1900 */
[----:B--2---:R-:W-:-:S07]  /*1280*/  IMAD.IADD R16, R5, 0x1, -R16 ;  /* 0x0000000105107824 */ /* 0x004fce00078e0a10 */
.L_x_1367:
[----:B------:R-:W1:Y:S01]  /*1290*/  LDC R0, c[0x0][0x448] ;  /* 0x00011200ff007b82 */ /* 0x000e620000000800 */
[----:B------:R-:W-:Y:S01]  /*12a0*/  USHF.L.U32 UR39, UR5, 0x7, URZ ;  /* 0x0000000705277899 */ /* 0x000fe2000800063f */
[----:B-----5:R-:W-:-:S03]  /*12b0*/  IMAD.IADD R16, R16, 0x1, -R7 ;  /* 0x0000000110107824 */ /* 0x020fc600078e0a07 */
[----:B------:R-:W-:Y:S02]  /*12c0*/  UIADD3 UR4, UR39, 0x7f, URZ ;  /* 0x0000007f27047890 */ /* 0x000fe4000fffe03f */
[----:B0-----:R-:W-:Y:S01]  /*12d0*/  IADD3 R3, R16, 0x1, -R17 ;  /* 0x0000000110037810 */ /* 0x001fe20007ffe811 */
[----:B------:R-:W0:Y:S01]  /*12e0*/  LDC.64 R8, c[0x0][0x9e0] ;  /* 0x00027800ff087b82 */ /* 0x000e220000000a00 */
[----:B-1----:R-:W-:Y:S02]  /*12f0*/  ISETP.NE.AND P1, PT, R0, 0x1, PT ;  /* 0x000000010000780c */ /* 0x002fe40003f25270 */
[----:B------:R-:W-:Y:S01]  /*1300*/  IMAD.U32 R0, RZ, RZ, UR4 ;  /* 0x00000004ff007e24 */ /* 0x000fe2000f8e00ff */
[----:B0-----:R-:W-:-:S10]  /*1310*/  ISETP.GE.AND P2, PT, R9, 0x1, PT ;  /* 0x000000010900780c */ /* 0x001fd40003f46270 */
[----:B------:R-:W0:Y:S08]  /*1320*/  @P1 LDC R2, c[0x0][0x44c] ;  /* 0x00011300ff021b82 */ /* 0x000e300000000800 */
[----:B------:R-:W1:Y:S01]  /*1330*/  @P1 LDC R5, c[0x0][0x450] ;  /* 0x00011400ff051b82 */ /* 0x000e620000000800 */
[----:B0-----:R-:W-:-:S05]  /*1340*/  @P1 IMAD.HI.U32 R2, R2, UR4, RZ ;  /* 0x0000000402021c27 */ /* 0x001fca000f8e00ff */
[----:B-1----:R-:W-:-:S05]  /*1350*/  @P1 SHF.R.U32.HI R0, RZ, R5, R2 ;  /* 0x00000005ff001219 */ /* 0x002fca0000011602 */
        /* <DEDUP_REMOVED lines=13> */
.L_x_1369:
[----:B------:R-:W-:-:S13]  /*1430*/  ISETP.NE.AND P0, PT, R9, 0x1, PT ;  /* 0x000000010900780c */ /* 0x000fda0003f05270 */
[----:B------:R-:W0:Y:S02]  /*1440*/  @P0 LDC.64 R4, c[0x0][0x9e8] ;  /* 0x00027a00ff040b82 */ /* 0x000e240000000a00 */
[----:B0-----:R-:W-:-:S05]  /*1450*/  @P0 IMAD.HI.U32 R4, R2, R4, RZ ;  /* 0x0000000402040227 */ /* 0x001fca00078e00ff */
[----:B------:R-:W-:-:S07]  /*1460*/  @P0 SHF.R.U32.HI R2, RZ, R5, R4 ;  /* 0x00000005ff020219 */ /* 0x000fce0000011604 */
.L_x_1370:
[----:B------:R-:W-:-:S05]  /*1470*/  IMAD R3, R2, R9, R9 ;  /* 0x0000000902037224 */ /* 0x000fca00078e0209 */
[----:B------:R-:W-:-:S07]  /*1480*/  VIMNMX R0, R0, R3, PT ;  /* 0x0000000300007248 */ /* 0x000fce0003fe0100 */
.L_x_1368:
[----:B------:R-:W0:Y:S01]  /*1490*/  @P1 LDC R4, c[0x0][0x44c] ;  /* 0x00011300ff041b82 */ /* 0x000e220000000800 */
[----:B------:R-:W-:Y:S01]  /*14a0*/  IMAD.U32 R3, RZ, RZ, UR39 ;  /* 0x00000027ff037e24 */ /* 0x000fe2000f8e00ff */
[----:B------:R-:W-:Y:S01]  /*14b0*/  ULDC UR4, c[0x0][0x9dc] ;  /* 0x0002770000047ab9 */ /* 0x000fe20000000800 */
[----:B------:R-:W-:Y:S02]  /*14c0*/  VIADD R2, R0, 0x5f ;  /* 0x0000005f00027836 */ /* 0x000fe40000000000 */
[C---:B------:R-:W-:Y:S02]  /*14d0*/  VIADD R0, R16.reuse, 0x5f ;  /* 0x0000005f10007836 */ /* 0x040fe40000000000 */
[----:B------:R-:W-:Y:S01]  /*14e0*/  IMAD.IADD R74, R16, 0x1, -R17 ;  /* 0x00000001104a7824 */ /* 0x000fe200078e0a11 */
        /* <DEDUP_REMOVED lines=23> */
.L_x_1372:
[----:B------:R-:W-:-:S13]  /*1660*/  ISETP.NE.AND P0, PT, R9, 0x1, PT ;  /* 0x000000010900780c */ /* 0x000fda0003f05270 */
[----:B------:R-:W0:Y:S02]  /*1670*/  @P0 LDC.64 R2, c[0x0][0x9e8] ;  /* 0x00027a00ff020b82 */ /* 0x000e240000000a00 */
[----:B0-----:R-:W-:-:S05]  /*1680*/  @P0 IMAD.HI.U32 R0, R4, R2, RZ ;  /* 0x0000000204000227 */ /* 0x001fca00078e00ff */
[----:B------:R-:W-:-:S07]  /*1690*/  @P0 SHF.R.U32.HI R4, RZ, R3, R0 ;  /* 0x00000003ff040219 */ /* 0x000fce0000011600 */
.L_x_1373:
[----:B------:R-:W-:-:S05]  /*16a0*/  IMAD R4, R4, R9, RZ ;  /* 0x0000000904047224 */ /* 0x000fca00078e02ff */
[----:B------:R-:W-:-:S13]  /*16b0*/  R2UR UR5, R4 ;  /* 0x00000000040572ca */ /* 0x000fda00000e0000 */
[----:B------:R-:W-:-:S04]  /*16c0*/  UISETP.LT.AND UP0, UPT, UR4, UR5, UPT ;  /* 0x000000050400728c */ /* 0x000fc8000bf01270 */
[----:B------:R-:W-:-:S12]  /*16d0*/  USEL UR4, UR4, UR5, !UP0 ;  /* 0x0000000504047287 */ /* 0x000fd8000c000000 */
.L_x_1371:
        /* <DEDUP_REMOVED lines=53> */
[----:B------:R-:W-:Y:S01]  /*1a30*/  IMAD.MOV.U32 R0, RZ, RZ, RZ ;  /* 0x000000ffff007224 */ /* 0x000fe200078e00ff */
[----:B------:R-:W-:Y:S01]  /*1a40*/  CS2R R6, SRZ ;  /* 0x0000000000067805 */ /* 0x000fe2000001ff00 */
[----:B------:R-:W-:Y:S02]  /*1a50*/  IMAD.MOV.U32 R131, RZ, RZ, RZ ;  /* 0x000000ffff837224 */ /* 0x000fe400078e00ff */
[----:B------:R-:W-:-:S02]  /*1a60*/  IMAD.MOV.U32 R32, RZ, RZ, RZ ;  /* 0x000000ffff207224 */ /* 0x000fc400078e00ff */
[----:B------:R-:W-:Y:S02]  /*1a70*/  IMAD.MOV.U32 R133, RZ, RZ, RZ ;  /* 0x000000ffff857224 */ /* 0x000fe400078e00ff */
        /* <DEDUP_REMOVED lines=33> */
.L_x_1375:
        /* <DEDUP_REMOVED lines=11> */
.L_x_1601:
[----:B------:R-:W-:Y:S05]  /*1d40*/  @!P0 BRA `(.L_x_1377) ;  /* 0x0000000000048947 */ /* 0x000fea0003800000 */
[----:B------:R-:W-:Y:S01]  /*1d50*/  BPT.TRAP 0x1 ;  /* 0x000000040000795c */ /* 0x000fe20000300000 */
.L_x_1377:
[----:B0-----:R-:W-:Y:S02]  /*1d60*/  IMAD.U32 R3, RZ, RZ, UR36 ;  /* 0x00000024ff037e24 */ /* 0x001fe4000f8e00ff */
[----:B------:R-:W-:-:S03]  /*1d70*/  IMAD.U32 R0, RZ, RZ, UR38 ;  /* 0x00000026ff007e24 */ /* 0x000fc6000f8e00ff */
[----:B------:R-:W-:Y:S02]  /*1d80*/  LEA R3, R3, UR37, 0x3 ;  /* 0x0000002503037c11 */ /* 0x000fe4000f8e18ff */
[----:B------:R-:W-:-:S04]  /*1d90*/  SHF.L.U32 R0, R0, 0x1f, RZ ;  /* 0x0000001f00007819 */ /* 0x000fc800000006ff */
[----:B------:R0:W1:Y:S01]  /*1da0*/  SYNCS.PHASECHK.TRANS64.TRYWAIT P1, [R3+URZ+0x30830], R0 ;  /* 0x03083000030075a7 */ /* 0x000062000802017f */
[----:B------:R-:W-:Y:S05]  /*1db0*/  @!P0 BRA `(.L_x_1378) ;  /* 0x0000000000048947 */ /* 0x000fea0003800000 */
[----:B------:R-:W-:Y:S01]  /*1dc0*/  BPT.TRAP 0x1 ;  /* 0x000000040000795c */ /* 0x000fe20000300000 */
.L_x_1378:
        /* <DEDUP_REMOVED lines=9> */
.L_x_1379:
        /* <DEDUP_REMOVED lines=10> */
[----:B--2---:R-:W2:Y:S01]  /*1f00*/  S2R R2, SR_TID.X ;  /* 0x0000000000027919 */ /* 0x004ea20000002100 */
[----:B------:R-:W-:Y:S01]  /*1f10*/  UMOV UR17, 0x40000040 ;  /* 0x4000004000117882 */ /* 0x000fe20000000000 */
[----:B------:R-:W-:Y:S01]  /*1f20*/  UMOV UR19, 0x40000040 ;  /* 0x4000004000137882 */ /* 0x000fe20000000000 */
[----:B------:R-:W-:Y:S01]  /*1f30*/  ULOP3.LUT UR60, UR4, 0x10000, URZ, 0xfc, !UPT ;  /* 0x00010000043c7892 */ /* 0x000fe2000f8efc3f */
[----:B01----:R-:W-:Y:S01]  /*1f40*/  VIADD R0, R19, UR39 ;  /* 0x0000002713007c36 */ /* 0x003fe20008000000 */
[----:B------:R-:W-:-:S02]  /*1f50*/  ULOP3.LUT UR4, UR40, 0x10000, URZ, 0xfc, !UPT ;  /* 0x0001000028047892 */ /* 0x000fc4000f8efc3f */
[----:B------:R-:W-:Y:S02]  /*1f60*/  UIMAD UR5, UR36, 0x900, UR60 ;  /* 0x00000900240578a4 */ /* 0x000fe4000f8e023c */
[----:B------:R-:W-:Y:S02]  /*1f70*/  UIADD3 UR12, UR4, 0x4, URZ ;  /* 0x00000004040c7890 */ /* 0x000fe4000fffe03f */
[----:B------:R-:W-:Y:S01]  /*1f80*/  UIADD3 UR14, UR5, 0x4, URZ ;  /* 0x00000004050e7890 */ /* 0x000fe2000fffe03f */
[----:B------:R-:W-:Y:S02]  /*1f90*/  UMOV UR8, UR4 ;  /* 0x0000000400087c82 */ /* 0x000fe40008000000 */
[----:B------:R-:W-:Y:S01]  /*1fa0*/  UMOV UR10, UR5 ;  /* 0x00000005000a7c82 */ /* 0x000fe20008000000 */
[----:B------:R-:W-:Y:S01]  /*1fb0*/  IMAD.U32 R6, RZ, RZ, UR8 ;  /* 0x00000008ff067e24 */ /* 0x000fe2000f8e00ff */
[----:B------:R-:W-:Y:S01]  /*1fc0*/  HGMMA.64x96x16.F32.BF16 R24, gdesc[UR8], RZ, !UPT, gsb0 ;  /* 0x01600000081879f0 */ /* 0x000fe2000c0018ff */
[----:B------:R-:W-:-:S02]  /*1fd0*/  UIADD3 UR8, UR4, 0x2, URZ ;  /* 0x0000000204087890 */ /* 0x000fc4000fffe03f */
[----:B------:R-:W-:Y:S01]  /*1fe0*/  UIADD3 UR10, UR5, 0x2, URZ ;  /* 0x00000002050a7890 */ /* 0x000fe2000fffe03f */
[----:B------:R-:W-:Y:S01]  /*1ff0*/  UMOV UR9, 0x40000040 ;  /* 0x4000004000097882 */ /* 0x000fe20000000000 */
[----:B------:R-:W-:Y:S01]  /*2000*/  UMOV UR11, 0x40000040 ;  /* 0x40000040000b7882 */ /* 0x000fe20000000000 */
[----:B------:R-:W-:Y:S02]  /*2010*/  UIADD3 UR16, UR4, 0x6, URZ ;  /* 0x0000000604107890 */ /* 0x000fe4000fffe03f */
[----:B------:R-:W-:Y:S02]  /*2020*/  UIADD3 UR18, UR5, 0x6, URZ ;  /* 0x0000000605127890 */ /* 0x000fe4000fffe03f */
[----:B------:R-:W-:Y:S02]  /*2030*/  UIADD3 UR20, UR4, 0x400, URZ ;  /* 0x0000040004147890 */ /* 0x000fe4000fffe03f */
[----:B------:R-:W-:Y:S01]  /*2040*/  UIADD3 UR22, UR5, 0x300, URZ ;  /* 0x0000030005167890 */ /* 0x000fe2000fffe03f */
[----:B------:R-:W-:Y:S01]  /*2050*/  UMOV UR21, 0x40000040 ;  /* 0x4000004000157882 */ /* 0x000fe20000000000 */
[----:B------:R-:W-:Y:S01]  /*2060*/  UMOV UR23, 0x40000040 ;  /* 0x4000004000177882 */ /* 0x000fe20000000000 */
[----:B------:R-:W-:Y:S01]  /*2070*/  UIADD3 UR24, UR4, 0x402, URZ ;  /* 0x0000040204187890 */ /* 0x000fe2000fffe03f */
[----:B--2---:R-:W-:Y:S01]  /*2080*/  LOP3.LUT P3, RZ, R2, 0x7f, RZ, 0xc0, !PT ;  /* 0x0000007f02ff7812 */ /* 0x004fe2000786c0ff */
[----:B------:R-:W-:Y:S01]  /*2090*/  UIADD3 UR26, UR5, 0x302, URZ ;  /* 0x00000302051a7890 */ /* 0x000fe2000fffe03f */
[----:B------:R-:W-:Y:S01]  /*20a0*/  IMAD.MOV.U32 R2, RZ, RZ, R0 ;  /* 0x000000ffff027224 */ /* 0x000fe200078e0000 */
        /* <DEDUP_REMOVED lines=40> */
[----:B------:R-:W0:Y:S01]  /*2330*/  SHFL.IDX PT, R9, R2, RZ, 0x1c1f ;  /* 0x001c1fff02097589 */ /* 0x000e2200000e0000 */
[----:B------:R-:W-:Y:S01]  /*2340*/  @!P3 PRMT R0, RZ, 0x654, R0 ;  /* 0x00000654ff00b816 */ /* 0x000fe20000000000 */
[----:B------:R-:W-:-:S03]  /*2350*/  IMAD R5, R75, R4, 0x61 ;  /* 0x000000614b057424 */ /* 0x000fc600078e0204 */
[----:B------:R-:W-:Y:S01]  /*2360*/  PLOP3.LUT P1, PT, PT, PT, UP1, 0x40, 0x0 ;  /* 0x000000000000781c */ /* 0x000fe20003f2e818 */
[----:B------:R-:W-:Y:S02]  /*2370*/  IMAD R4, R18, -0x2, R5 ;  /* 0xfffffffe12047824 */ /* 0x000fe400078e0205 */
[----:B------:R-:W-:Y:S02]  /*2380*/  VIADD R5, R5, 0xffffffff ;  /* 0xffffffff05057836 */ /* 0x000fe40000000000 */
[----:B------:R-:W-:Y:S01]  /*2390*/  VIADD R13, R4, 0xffffffff ;  /* 0xffffffff040d7836 */ /* 0x000fe20000000000 */
        /* <DEDUP_REMOVED lines=35> */
[----:B-1----:R-:W-:-:S04]  /*25d0*/  IMAD R0, R75, -0x60, R16 ;  /* 0xffffffa04b007824 */ /* 0x002fc800078e0210 */
[----:B------:R-:W-:Y:S01]  /*25e0*/  VIADD R3, R0, 0x60 ;  /* 0x0000006000037836 */ /* 0x000fe20000000000 */
[----:B------:R-:W-:-:S03]  /*25f0*/  IADD3 R0, -R17, R4, R16 ;  /* 0x0000000411007210 */ /* 0x000fc60007ffe110 */
[----:B------:R-:W-:Y:S02]  /*2600*/  IMAD R8, R18, -0x2, R3 ;  /* 0xfffffffe12087824 */ /* 0x000fe400078e0203 */
[C---:B------:R-:W-:Y:S02]  /*2610*/  VIADD R11, R0.reuse, UR4 ;  /* 0x00000004000b7c36 */ /* 0x040fe40008000000 */
[----:B------:R-:W-:-:S03]  /*2620*/  VIADD R10, R0, UR7 ;  /* 0x00000007000a7c36 */ /* 0x000fc60008000000 */
[----:B0-----:R-:W-:Y:S01]  /*2630*/  VIADDMNMX R0, R9, R11, R8, PT ;  /* 0x0000000b09007246 */ /* 0x001fe20003800108 */
[----:B------:R-:W-:Y:S01]  /*2640*/  IMAD.IADD R3, R10, 0x1, R9 ;  /* 0x000000010a037824 */ /* 0x000fe200078e0209 */
[----:B------:R-:W-:Y:S06]  /*2650*/  @P1 BRA `(.L_x_1381) ;  /* 0x0000000000541947 */ /* 0x000fec0003800000 */
[----:B------:R-:W-:Y:S01]  /*2660*/  IADD3 R4, -R17, R16, R9 ;  /* 0x0000001011047210 */ /* 0x000fe20007ffe109 */
        /* <DEDUP_REMOVED lines=11> */
.L_x_1383:
[----:B------:R-:W-:-:S06]  /*2720*/  UISETP.NE.AND UP2, UPT, UR5, 0x1, UPT ;  /* 0x000000010500788c */ /* 0x000fcc000bf45270 */
[----:B------:R-:W-:-:S05]  /*2730*/  PLOP3.LUT P1, PT, PT, PT, UP2, 0x80, 0x0 ;  /* 0x000000000000781c */ /* 0x000fca0003f2f028 */
[----:B------:R-:W-:-:S08]  /*2740*/  @UP2 ULDC.64 UR10, c[0x0][0x9e8] ;  /* 0x00027a00000a2ab9 */ /* 0x000fd00000000a00 */
[----:B------:R-:W-:-:S05]  /*2750*/  @P1 IMAD.HI.U32 R9, R4, UR10, RZ ;  /* 0x0000000a04091c27 */ /* 0x000fca000f8e00ff */
[----:B------:R-:W-:-:S07]  /*2760*/  @P1 SHF.R.U32.HI R4, RZ, UR11, R9 ;  /* 0x0000000bff041c19 */ /* 0x000fce0008011609 */
.L_x_1384:
[----:B------:R-:W-:Y:S05]  /*2770*/  BSYNC B0 ;  /* 0x0000000000007941 */ /* 0x000fea0003800000 */
.L_x_1382:
[----:B------:R-:W-:-:S05]  /*2780*/  IMAD R4, R4, UR5, R13 ;  /* 0x0000000504047c24 */ /* 0x000fca000f8e020d */
[----:B------:R-:W-:Y:S02]  /*2790*/  VIMNMX R3, R3, R4, !PT ;  /* 0x0000000403037248 */ /* 0x000fe40007fe0100 */
[----:B------:R-:W-:-:S07]  /*27a0*/  VIADDMNMX R0, R4, UR5, R0, PT ;  /* 0x0000000504007c46 */ /* 0x000fce000b800100 */
.L_x_1381:
[C---:B------:R-:W-:Y:S02]  /*27b0*/  ISETP.GE.AND P1, PT, R5.reuse, 0x2, PT ;  /* 0x000000020500780c */ /* 0x040fe40003f26270 */
[----:B------:R-:W-:Y:S02]  /*27c0*/  ISETP.GE.AND P5, PT, R5, 0xa, PT ;  /* 0x0000000a0500780c */ /* 0x000fe40003fa6270 */
        /* <DEDUP_REMOVED lines=28> */
[C---:B------:R-:W-:Y:S02]  /*2990*/  ISETP.LT.OR P3, PT, R0.reuse, 0x1a, P3 ;  /* 0x0000001a0000780c */ /* 0x040fe40001f61670 */
        /* <DEDUP_REMOVED lines=81> */
[----:B------:R-:W-:Y:S02]  /*2eb0*/  ISETP.GT.AND P5, PT, R3, 0x59, !P5 ;  /* 0x000000590300780c */ /* 0x000fe40006fa4270 */
[----:B------:R-:W0:Y:S02]  /*2ec0*/  SHFL.IDX PT, R3, R2, 0x1, 0x1c1f ;  /* 0x003c1f0002037f89 */ /* 0x000e2400000e0000 */
[----:B------:R-:W-:-:S04]  /*2ed0*/  ISETP.LT.OR P5, PT, R0, 0x5a, P5 ;  /* 0x0000005a0000780c */ /* 0x000fc80002fa1670 */
[----:B------:R-:W-:Y:S02]  /*2ee0*/  FSEL R68, R69, -INF , !P5 ;  /* 0xff80000045447808 */ /* 0x000fe40006800000 */
[----:B------:R-:W-:Y:S02]  /*2ef0*/  PLOP3.LUT P5, PT, PT, PT, UP1, 0x40, 0x0 ;  /* 0x000000000000781c */ /* 0x000fe40003fae818 */
[----:B0-----:R-:W-:Y:S01]  /*2f00*/  VIADDMNMX R4, R3, R11, R8, PT ;  /* 0x0000000b03047246 */ /* 0x001fe20003800108 */
[----:B------:R-:W-:-:S10]  /*2f10*/  IMAD.IADD R8, R10, 0x1, R3 ;  /* 0x000000010a087824 */ /* 0x000fd400078e0203 */
[----:B------:R-:W-:Y:S05]  /*2f20*/  @P5 BRA `(.L_x_1385) ;  /* 0x00000000005c5947 */ /* 0x000fea0003800000 */
        /* <DEDUP_REMOVED lines=13> */
.L_x_1387:
[----:B------:R-:W-:-:S06]  /*3000*/  UISETP.NE.AND UP2, UPT, UR5, 0x1, UPT ;  /* 0x000000010500788c */ /* 0x000fcc000bf45270 */
[----:B------:R-:W-:-:S05]  /*3010*/  PLOP3.LUT P5, PT, PT, PT, UP2, 0x80, 0x0 ;  /* 0x000000000000781c */ /* 0x000fca0003faf028 */
[----:B------:R-:W-:-:S08]  /*3020*/  @UP2 ULDC.64 UR10, c[0x0][0x9e8] ;  /* 0x00027a00000a2ab9 */ /* 0x000fd00000000a00 */
[----:B------:R-:W-:Y:S01]  /*3030*/  @P5 IMAD.HI.U32 R2, R0, UR10, RZ ;  /* 0x0000000a00025c27 */ /* 0x000fe2000f8e00ff */
[----:B------:R-:W-:-:S13]  /*3040*/  PLOP3.LUT P5, PT, PT, PT, UP2, 0x80, 0x0 ;  /* 0x000000000000781c */ /* 0x000fda0003faf028 */
[----:B------:R-:W-:-:S07]  /*3050*/  @P5 SHF.R.U32.HI R0, RZ, UR11, R2 ;  /* 0x0000000bff005c19 */ /* 0x000fce0008011602 */
.L_x_1388:
[----:B------:R-:W-:Y:S05]  /*3060*/  BSYNC B0 ;  /* 0x0000000000007941 */ /* 0x000fea0003800000 */
.L_x_1386:
[----:B------:R-:W-:-:S05]  /*3070*/  IMAD R3, R0, UR5, R13 ;  /* 0x0000000500037c24 */ /* 0x000fca000f8e020d */
[----:B------:R-:W-:Y:S02]  /*3080*/  VIMNMX R8, R8, R3, !PT ;  /* 0x0000000308087248 */ /* 0x000fe40007fe0100 */
[----:B------:R-:W-:-:S07]  /*3090*/  VIADDMNMX R4, R3, UR5, R4, PT ;  /* 0x0000000503047c46 */ /* 0x000fce000b800104 */
.L_x_1385:
        /* <DEDUP_REMOVED lines=137> */
[----:B------:R0:W1:Y:S01]  /*3930*/  MUFU.EX2 R61, R12 ;  /* 0x0000000c003d7308 */ /* 0x0000620000000800 */
[----:B------:R-:W-:Y:S01]  /*3940*/  ISETP.LT.OR P1, PT, R4, 0x4a, P1 ;  /* 0x0000004a0400780c */ /* 0x000fe20000f21670 */
[--C-:B------:R-:W-:Y:S01]  /*3950*/  FFMA.FTZ R26, R36, R0, -R57.reuse ;  /* 0x00000000241a7223 */ /* 0x100fe20000010839 */
[----:B------:R-:W-:Y:S01]  /*3960*/  FMNMX.FTZ R2, R59, R2, !PT ;  /* 0x000000023b027209 */ /* 0x000fe20007810000 */
[-CC-:B------:R-:W-:Y:S01]  /*3970*/  FFMA.FTZ R36, R90, R0.reuse, -R57.reuse ;  /* 0x000000005a247223 */ /* 0x180fe20000010839 */
[----:B------:R-:W-:Y:S01]  /*3980*/  ISETP.GT.AND P3, PT, R8, 0x51, !P3 ;  /* 0x000000510800780c */ /* 0x000fe20005f64270 */
[-CC-:B------:R-:W-:Y:S01]  /*3990*/  FFMA.FTZ R28, R48, R0.reuse, -R57.reuse ;  /* 0x00000000301c7223 */ /* 0x180fe20000010839 */
[----:B------:R-:W-:Y:S01]  /*39a0*/  ISETP.LT.OR P2, PT, R4, 0x51, P2 ;  /* 0x000000510400780c */ /* 0x000fe20001741670 */
[----:B------:R-:W-:Y:S01]  /*39b0*/  MUFU.EX2 R14, R14 ;  /* 0x0000000e000e7308 */ /* 0x000fe20000000800 */
[----:B------:R-:W-:Y:S01]  /*39c0*/  FSEL R63, R63, -INF , !P1 ;  /* 0xff8000003f3f7808 */ /* 0x000fe20004800000 */
[--C-:B0-----:R-:W-:Y:S01]  /*39d0*/  FFMA.FTZ R12, R72, R0, -R57.reuse ;  /* 0x00000000480c7223 */ /* 0x101fe20000010839 */
[----:B------:R-:W-:Y:S01]  /*39e0*/  FMNMX.FTZ R2, R41, R2, !PT ;  /* 0x0000000229027209 */ /* 0x000fe20007810000 */
[-CC-:B------:R-:W-:Y:S01]  /*39f0*/  FFMA.FTZ R30, R52, R0.reuse, -R57.reuse ;  /* 0x00000000341e7223 */ /* 0x180fe20000010839 */
[----:B------:R-:W-:Y:S01]  /*3a00*/  ISETP.NE.AND P5, PT, R65, RZ, PT ;  /* 0x000000ff4100720c */ /* 0x000fe20003fa5270 */
[-CC-:B------:R-:W-:Y:S01]  /*3a10*/  FFMA.FTZ R32, R84, R0.reuse, -R57.reuse ;  /* 0x0000000054207223 */ /* 0x180fe20000010839 */
[----:B------:R-:W-:Y:S01]  /*3a20*/  ISETP.GT.AND P4, PT, R8, 0x58, !P4 ;  /* 0x000000580800780c */ /* 0x000fe20006784270 */
[----:B------:R0:W2:Y:S01]  /*3a30*/  MUFU.EX2 R65, R20 ;  /* 0x0000001400417308 */ /* 0x0000a20000000800 */
[----:B------:R-:W-:Y:S01]  /*3a40*/  ISETP.LT.OR P3, PT, R4, 0x52, P3 ;  /* 0x000000520400780c */ /* 0x000fe20001f61670 */
[----:B------:R-:W-:Y:S01]  /*3a50*/  FFMA.FTZ R34, R56, R0, -R57 ;  /* 0x0000000038227223 */ /* 0x000fe20000010839 */
[----:B------:R-:W-:-:S02]  /*3a60*/  FSEL R45, R66, -INF , !P2 ;  /* 0xff800000422d7808 */ /* 0x000fc40005000000 */
[----:B------:R-:W-:Y:S02]  /*3a70*/  FMNMX.FTZ R2, R63, R2, !PT ;  /* 0x000000023f027209 */ /* 0x000fe40007810000 */
[----:B------:R-:W-:Y:S01]  /*3a80*/  ISETP.GT.AND P5, PT, R8, 0x59, !P5 ;  /* 0x000000590800780c */ /* 0x000fe20006fa4270 */
[----:B------:R-:W-:Y:S01]  /*3a90*/  MUFU.EX2 R24, R24 ;  /* 0x0000001800187308 */ /* 0x000fe20000000800 */
[----:B------:R-:W-:Y:S01]  /*3aa0*/  ISETP.LT.OR P4, PT, R4, 0x59, P4 ;  /* 0x000000590400780c */ /* 0x000fe20002781670 */
[-CC-:B0-----:R-:W-:Y:S01]  /*3ab0*/  FFMA.FTZ R20, R76, R0.reuse, -R57.reuse ;  /* 0x000000004c147223 */ /* 0x181fe20000010839 */
        /* <DEDUP_REMOVED lines=10> */
[----:B-1----:R-:W-:Y:S01]  /*3b60*/  F2FP.BF16.F32.PACK_AB R188, R61, R10 ;  /* 0x0000000a3dbc723e */ /* 0x002fe200000010ff */
[----:B------:R-:W-:Y:S01]  /*3b70*/  MUFU.EX2 R182, R4 ;  /* 0x0000000400b67308 */ /* 0x000fe20000000800 */
[----:B------:R-:W-:Y:S01]  /*3b80*/  FMNMX.FTZ R2, R71, R2, !PT ;  /* 0x0000000247027209 */ /* 0x000fe20007810000 */
[--C-:B0-----:R-:W-:Y:S01]  /*3b90*/  FFMA.FTZ R20, R80, R0, -R57.reuse ;  /* 0x0000000050147223 */ /* 0x101fe20000010839 */
[----:B------:R-:W-:Y:S02]  /*3ba0*/  R2UR UR14, R74 ;  /* 0x000000004a0e72ca */ /* 0x000fe400000e0000 */
[----:B--2---:R-:W-:Y:S01]  /*3bb0*/  F2FP.BF16.F32.PACK_AB R190, R65, R14 ;  /* 0x0000000e41be723e */ /* 0x004fe200000010ff */
        /* <DEDUP_REMOVED lines=162> */
.L_x_1390:
[----:B------:R-:W-:-:S11]  /*45e0*/  UISETP.NE.AND UP2, UPT, UR5, 0x1, UPT ;  /* 0x000000010500788c */ /* 0x000fd6000bf45270 */
[----:B------:R-:W-:Y:S02]  /*45f0*/  @UP2 ULDC.64 UR10, c[0x0][0x9e8] ;  /* 0x00027a00000a2ab9 */ /* 0x000fe40000000a00 */
[----:B------:R-:W-:-:S04]  /*4600*/  UIMAD.WIDE.U32 UR14, UR7, UR10, URZ ;  /* 0x0000000a070e72a5 */ /* 0x000fc8000f8e003f */
[----:B------:R-:W-:-:S12]  /*4610*/  @UP2 USHF.R.U32.HI UR7, URZ, UR11, UR15 ;  /* 0x0000000b3f072299 */ /* 0x000fd8000801160f */
.L_x_1391:
[----:B------:R-:W-:-:S04]  /*4620*/  UIMAD UR5, UR7, UR5, UR5 ;  /* 0x00000005070572a4 */ /* 0x000fc8000f8e0205 */
[----:B------:R-:W-:-:S04]  /*4630*/  UISETP.LT.AND UP2, UPT, UR4, UR5, UPT ;  /* 0x000000050400728c */ /* 0x000fc8000bf41270 */
[----:B------:R-:W-:-:S12]  /*4640*/  USEL UR4, UR4, UR5, UP2 ;  /* 0x0000000504047287 */ /* 0x000fd80009000000 */
.L_x_1389:
        /* <DEDUP_REMOVED lines=60> */
.L_x_1409:
[----:B------:R-:W-:-:S04]  /*4a10*/  UIADD3 UR4, UR36, 0x1, URZ ;  /* 0x0000000124047890 */ /* 0x000fc8000fffe03f */
[----:B------:R-:W-:-:S04]  /*4a20*/  UISETP.NE.AND UP2, UPT, UR4, 0x2, UPT ;  /* 0x000000020400788c */ /* 0x000fc8000bf45270 */
[----:B------:R-:W-:Y:S02]  /*4a30*/  USEL UR7, URZ, 0x1, UP2 ;  /* 0x000000013f077887 */ /* 0x000fe40009000000 */
[----:B------:R-:W-:Y:S02]  /*4a40*/  USEL UR4, UR4, URZ, UP2 ;  /* 0x0000003f04047287 */ /* 0x000fe40009000000 */
[----:B------:R-:W-:Y:S01]  /*4a50*/  ULOP3.LUT UR7, UR38, UR7, URZ, 0x3c, !UPT ;  /* 0x0000000726077292 */ /* 0x000fe2000f8e3c3f */
[----:B------:R-:W-:Y:S11]  /*4a60*/  @!P0 BRA `(.L_x_1393) ;  /* 0x0000000000048947 */ /* 0x000ff60003800000 */
[----:B------:R-:W-:Y:S01]  /*4a70*/  BPT.TRAP 0x1 ;  /* 0x000000040000795c */ /* 0x000fe20000300000 */
.L_x_1393:
[----:B------:R-:W-:Y:S01]  /*4a80*/  ULEA UR6, UR4, UR37, 0x3 ;  /* 0x0000002504067291 */ /* 0x000fe2000f8e183f */
[----:B------:R-:W-:-:S05]  /*4a90*/  IMAD.U32 R0, RZ, RZ, UR7 ;  /* 0x00000007ff007e24 */ /* 0x000fca000f8e00ff */
[----:B------:R-:W-:-:S04]  /*4aa0*/  SHF.L.U32 R0, R0, 0x1f, RZ ;  /* 0x0000001f00007819 */ /* 0x000fc800000006ff */
[----:B------:R0:W1:Y:S01]  /*4ab0*/  SYNCS.PHASECHK.TRANS64.TRYWAIT P1, [UR6+0x30830], R0 ;  /* 0x03083000ff0075a7 */ /* 0x0000620008020146 */
[----:B------:R-:W-:Y:S05]  /*4ac0*/  @!P0 BRA `(.L_x_1394) ;  /* 0x0000000000048947 */ /* 0x000fea0003800000 */
[----:B------:R-:W-:Y:S01]  /*4ad0*/  BPT.TRAP 0x1 ;  /* 0x000000040000795c */ /* 0x000fe20000300000 */
.L_x_1394:
[----:B-1----:R-:W-:Y:S05]  /*4ae0*/  @P1 BRA `(.L_x_1395) ;  /* 0x0000000000081947 */ /* 0x002fea0003800000 */
[----:B------:R-:W1:Y:S02]  /*4af0*/  SYNCS.PHASECHK.TRANS64.TRYWAIT P1, [UR6+0x30830], R0 ;  /* 0x03083000ff0075a7 */ /* 0x000e640008020146 */
[----:B-1----:R-:W-:Y:S05]  /*4b00*/  @!P1 BRA `(.L_x_1396) ;  /* 0x0000012400d89947 */ /* 0x002fea0003800000 */
.L_x_1395:
        /* <DEDUP_REMOVED lines=163> */
.L_x_1397:
[----:B------:R-:W-:Y:S01]  /*5540*/  ULEA UR5, UR36, UR37, 0x3 ;  /* 0x0000002524057291 */ /* 0x000fe2000f8e183f */
[----:B01----:R-:W-:-:S05]  /*5550*/  IMAD.U32 R0, RZ, RZ, UR38 ;  /* 0x00000026ff007e24 */ /* 0x003fca000f8e00ff */
[----:B------:R-:W-:-:S04]  /*5560*/  SHF.L.U32 R0, R0, 0x1f, RZ ;  /* 0x0000001f00007819 */ /* 0x000fc800000006ff */
[----:B------:R0:W1:Y:S01]  /*5570*/  SYNCS.PHASECHK.TRANS64.TRYWAIT P1, [UR5+0x30850], R0 ;  /* 0x03085000ff0075a7 */ /* 0x0000620008020145 */
[----:B------:R-:W-:Y:S05]  /*5580*/  @!P0 BRA `(.L_x_1398) ;  /* 0x0000000000048947 */ /* 0x000fea0003800000 */
[----:B------:R-:W-:Y:S01]  /*5590*/  BPT.TRAP 0x1 ;  /* 0x000000040000795c */ /* 0x000fe20000300000 */
.L_x_1398:
[----:B-1----:R-:W-:Y:S05]  /*55a0*/  @P1 BRA `(.L_x_1399) ;  /* 0x0000000000081947 */ /* 0x002fea0003800000 */
[----:B------:R-:W1:Y:S02]  /*55b0*/  SYNCS.PHASECHK.TRANS64.TRYWAIT P1, [UR5+0x30850], R0 ;  /* 0x03085000ff0075a7 */ /* 0x000e640008020145 */
[----:B-1----:R-:W-:Y:S05]  /*55c0*/  @!P1 BRA `(.L_x_1400) ;  /* 0x0000011c00409947 */ /* 0x002fea0003800000 */
.L_x_1399:
        /* <DEDUP_REMOVED lines=13> */
[----:B------:R-:W-:Y:S01]  /*56a0*/  VIADD R3, R14, 0x1 ;  /* 0x000000010e037836 */ /* 0x000fe20000000000 */
[----:B------:R-:W-:Y:S01]  /*56b0*/  UMOV UR6, UR15 ;  /* 0x0000000f00067c82 */ /* 0x000fe20008000000 */
[----:B------:R-:W-:Y:S01]  /*56c0*/  ULDC UR15, c[0x0][0x9e0] ;  /* 0x00027800000f7ab9 */ /* 0x000fe20000000800 */
[----:B------:R-:W-:Y:S01]  /*56d0*/  UIMAD UR14, UR36, 0x900, UR10 ;  /* 0x00000900240e78a4 */ /* 0x000fe2000f8e020a */
[----:B------:R-:W-:-:S05]  /*56e0*/  IMAD R3, R18, -0x2, R3 ;  /* 0xfffffffe12037824 */ /* 0x000fca00078e0203 */
[----:B------:R-:W-:Y:S01]  /*56f0*/  IADD3 R12, -R17, R3, R16 ;  /* 0x00000003110c7210 */ /* 0x000fe20007ffe110 */
[----:B------:R-:W-:Y:S02]  /*5700*/  UMOV UR10, UR14 ;  /* 0x0000000e000a7c82 */ /* 0x000fe40008000000 */
[----:B------:R-:W-:Y:S01]  /*5710*/  HGMMA.64x192x16.F32.BF16 R24, R188, gdesc[UR8].tnspB, R24, gsb0 ;  /* 0x42e00008bc187df0 */ /* 0x000fe20008001818 */
[----:B------:R-:W-:Y:S01]  /*5720*/  UIADD3 UR10, UR14, 0x80, URZ ;  /* 0x000000800e0a7890 */ /* 0x000fe2000fffe03f */
[----:B------:R-:W-:Y:S01]  /*5730*/  UMOV UR11, 0x40000040 ;  /* 0x40000040000b7882 */ /* 0x000fe20000000000 */
[----:B--2---:R-:W-:-:S13]  /*5740*/  LOP3.LUT P3, RZ, R208, 0x7f, RZ, 0xc0, !PT ;  /* 0x0000007fd0ff7812 */ /* 0x004fda000786c0ff */
        /* <DEDUP_REMOVED lines=26> */
[----:B------:R-:W-:Y:S01]  /*58f0*/  @P1 IMAD.HI.U32 R2, R11, UR10, RZ ;  /* 0x0000000a0b021c27 */ /* 0x000fe2000f8e00ff */
[----:B------:R-:W-:Y:S01]  /*5900*/  @UP0 ULDC UR10, c[0x0][0x450] ;  /* 0x00011400000a0ab9 */ /* 0x000fe20000000800 */
[----:B------:R-:W-:-:S03]  /*5910*/  PLOP3.LUT P1, PT, PT, PT, UP1, 0x40, 0x0 ;  /* 0x000000000000781c */ /* 0x000fc60003f2e818 */
[----:B------:R-:W-:Y:S01]  /*5920*/  @P2 SHF.R.U32.HI R11, RZ, UR10, R2 ;  /* 0x0000000aff0b2c19 */ /* 0x000fe20008011602 */
[----:B------:R-:W-:Y:S01]  /*5930*/  ULOP3.LUT UR10, URZ, UR6, URZ, 0x33, !UPT ;  /* 0x000000063f0a7292 */ /* 0x000fe2000f8e333f */
[----:B------:R-:W-:-:S03]  /*5940*/  VIADD R2, R12, UR15 ;  /* 0x0000000f0c027c36 */ /* 0x000fc60008000000 */
[----:B------:R-:W0:Y:S02]  /*5950*/  SHFL.IDX PT, R13, R11, RZ, 0x1c1f ;  /* 0x001c1fff0b0d7589 */ /* 0x000e2400000e0000 */
[----:B------:R-:W-:Y:S02]  /*5960*/  VIADD R12, R12, UR10 ;  /* 0x0000000a0c0c7c36 */ /* 0x000fe40008000000 */
[--C-:B0-----:R-:W-:Y:S01]  /*5970*/  IMAD.IADD R20, R2, 0x1, R13.reuse ;  /* 0x0000000102147824 */ /* 0x101fe200078e020d */
[----:B------:R-:W-:Y:S02]  /*5980*/  WARPGROUP.DEPBAR.LE gsb0, 0x0 ;  /* 0x00008000000079c5 */ /* 0x000fe40000010000 */
[----:B------:R0:W-:Y:S01]  /*5990*/  @!P3 SYNCS.ARRIVE.TRANS64.RED.A1T0 RZ, [R0+URZ], RZ ;  /* 0x000000ff00ffb9a7 */ /* 0x0001e2000810043f */
[----:B------:R-:W-:Y:S02]  /*59a0*/  IMAD.IADD R168, R12, 0x1, R13 ;  /* 0x000000010ca87824 */ /* 0x000fe400078e020d */
[----:B0-----:R-:W-:Y:S01]  /*59b0*/  VIADD R0, R3, 0xffffffff ;  /* 0xffffffff03007836 */ /* 0x001fe20000000000 */
[----:B------:R-:W-:Y:S06]  /*59c0*/  @P1 BRA `(.L_x_1401) ;  /* 0x0000000000541947 */ /* 0x000fec0003800000 */
[----:B------:R-:W-:Y:S01]  /*59d0*/  IADD3 R3, -R17, R16, R13 ;  /* 0x0000001011037210 */ /* 0x000fe20007ffe10d */
        /* <DEDUP_REMOVED lines=11> */
.L_x_1403:
[----:B------:R-:W-:-:S05]  /*5a90*/  IMAD.U32 R13, RZ, RZ, UR59 ;  /* 0x0000003bff0d7e24 */ /* 0x000fca000f8e00ff */
[----:B------:R-:W-:-:S13]  /*5aa0*/  ISETP.NE.AND P1, PT, R13, 0x1, PT ;  /* 0x000000010d00780c */ /* 0x000fda0003f25270 */
[----:B------:R-:W0:Y:S02]  /*5ab0*/  @P1 LDC.64 R170, c[0x0][0x9e8] ;  /* 0x00027a00ffaa1b82 */ /* 0x000e240000000a00 */
[----:B0-----:R-:W-:-:S05]  /*5ac0*/  @P1 IMAD.HI.U32 R170, R3, R170, RZ ;  /* 0x000000aa03aa1227 */ /* 0x001fca00078e00ff */
[----:B------:R-:W-:-:S07]  /*5ad0*/  @P1 SHF.R.U32.HI R3, RZ, R171, R170 ;  /* 0x000000abff031219 */ /* 0x000fce00000116aa */
.L_x_1404:
[----:B------:R-:W-:Y:S05]  /*5ae0*/  BSYNC B0 ;  /* 0x0000000000007941 */ /* 0x000fea0003800000 */
.L_x_1402:
[----:B------:R-:W-:-:S05]  /*5af0*/  IMAD R3, R3, R13, R0 ;  /* 0x0000000d03037224 */ /* 0x000fca00078e0200 */
[----:B------:R-:W-:Y:S02]  /*5b00*/  VIADDMNMX R20, R3, R13, R20, PT ;  /* 0x0000000d03147246 */ /* 0x000fe40003800114 */
[----:B------:R-:W-:-:S07]  /*5b10*/  VIMNMX R168, R168, R3, !PT ;  /* 0x00000003a8a87248 */ /* 0x000fce0007fe0100 */
.L_x_1401:
[C---:B------:R-:W-:Y:S01]  /*5b20*/  ISETP.GE.AND P1, PT, R14.reuse, 0x2, PT ;  /* 0x000000020e00780c */ /* 0x040fe20003f26270 */
[----:B------:R-:W0:Y:S01]  /*5b30*/  SHFL.IDX PT, R11, R11, 0x1, 0x1c1f ;  /* 0x003c1f000b0b7f89 */ /* 0x000e2200000e0000 */
        /* <DEDUP_REMOVED lines=130> */
.L_x_1407:
[----:B------:R-:W-:-:S05]  /*6360*/  IMAD.U32 R20, RZ, RZ, UR59 ;  /* 0x0000003bff147e24 */ /* 0x000fca000f8e00ff */
[----:B------:R-:W-:-:S13]  /*6370*/  ISETP.NE.AND P6, PT, R20, 0x1, PT ;  /* 0x000000011400780c */ /* 0x000fda0003fc5270 */
[----:B------:R-:W0:Y:S02]  /*6380*/  @P6 LDC.64 R132, c[0x0][0x9e8] ;  /* 0x00027a00ff846b82 */ /* 0x000e240000000a00 */
[----:B0-----:R-:W-:-:S05]  /*6390*/  @P6 IMAD.HI.U32 R132, R11, R132, RZ ;  /* 0x000000840b846227 */ /* 0x001fca00078e00ff */
[----:B------:R-:W-:-:S07]  /*63a0*/  @P6 SHF.R.U32.HI R11, RZ, R133, R132 ;  /* 0x00000085ff0b6219 */ /* 0x000fce0000011684 */
.L_x_1408:
[----:B------:R-:W-:Y:S05]  /*63b0*/  BSYNC B0 ;  /* 0x0000000000007941 */ /* 0x000fea0003800000 */
.L_x_1406:
[----:B------:R-:W-:-:S05]  /*63c0*/  IMAD R11, R11, R20, R0 ;  /* 0x000000140b0b7224 */ /* 0x000fca00078e0200 */
[----:B------:R-:W-:Y:S02]  /*63d0*/  VIADDMNMX R2, R11, R20, R2, PT ;  /* 0x000000140b027246 */ /* 0x000fe40003800102 */
[----:B------:R-:W-:-:S07]  /*63e0*/  VIMNMX R12, R12, R11, !PT ;  /* 0x0000000b0c0c7248 */ /* 0x000fce0007fe0100 */
.L_x_1405:
[C---:B------:R-:W-:Y:S01]  /*63f0*/  ISETP.GT.AND P1, PT, R12.reuse, 0x1, !P1 ;  /* 0x000000010c00780c */ /* 0x040fe20004f24270 */
[----:B------:R-:W-:Y:S01]  /*6400*/  IMAD.U32 R132, RZ, RZ, UR5 ;  /* 0x00000005ff847e24 */ /* 0x000fe2000f8e00ff */
[----:B------:R-:W-:Y:S01]  /*6410*/  ISETP.GT.AND P2, PT, R12, 0x8, !P2 ;  /* 0x000000080c00780c */ /* 0x000fe20005744270 */
[----:B------:R-:W-:Y:S01]  /*6420*/  UMOV UR38, UR7 ;  /* 0x0000000700267c82 */ /* 0x000fe20008000000 */
[C---:B------:R-:W-:Y:S01]  /*6430*/  ISETP.LT.OR P1, PT, R2.reuse, 0x2, P1 ;  /* 0x000000020200780c */ /* 0x040fe20000f21670 */
[----:B------:R-:W-:Y:S01]  /*6440*/  UMOV UR36, UR4 ;  /* 0x0000000400247c82 */ /* 0x000fe20008000000 */
        /* <DEDUP_REMOVED lines=109> */
[----:B------:R-:W-:Y:S01]  /*6b20*/  ISETP.NE.AND P6, PT, R14, RZ, PT ;  /* 0x000000ff0e00720c */ /* 0x000fe20003fc5270 */
[----:B0-----:R-:W-:Y:S01]  /*6b30*/  FMUL.FTZ R14, R11, R0 ;  /* 0x000000000b0e7220 */ /* 0x001fe20000410000 */
        /* <DEDUP_REMOVED lines=229> */
.L_x_1392:
        /* <DEDUP_REMOVED lines=26> */
.L_x_1411:
[----:B------:R-:W-:-:S11]  /*7b30*/  UISETP.NE.AND UP2, UPT, UR7, 0x1, UPT ;  /* 0x000000010700788c */ /* 0x000fd6000bf45270 */
[----:B------:R-:W-:Y:S02]  /*7b40*/  @UP2 ULDC.64 UR4, c[0x0][0x9e8] ;  /* 0x00027a0000042ab9 */ /* 0x000fe40000000a00 */
[----:B------:R-:W-:-:S04]  /*7b50*/  UIMAD.WIDE.U32 UR10, UR6, UR4, URZ ;  /* 0x00000004060a72a5 */ /* 0x000fc8000f8e003f */
[----:B------:R-:W-:-:S12]  /*7b60*/  @UP2 USHF.R.U32.HI UR6, URZ, UR5, UR11 ;  /* 0x000000053f062299 */ /* 0x000fd8000801160b */
.L_x_1412:
[----:B------:R-:W-:-:S04]  /*7b70*/  UIMAD UR6, UR6, UR7, URZ ;  /* 0x00000007060672a4 */ /* 0x000fc8000f8e023f */
[----:B------:R-:W-:-:S04]  /*7b80*/  UISETP.LT.AND UP2, UPT, UR14, UR6, UPT ;  /* 0x000000060e00728c */ /* 0x000fc8000bf41270 */
[----:B------:R-:W-:-:S12]  /*7b90*/  USEL UR14, UR14, UR6, !UP2 ;  /* 0x000000060e0e7287 */ /* 0x000fd8000d000000 */
.L_x_1410:
        /* <DEDUP_REMOVED lines=12> */
.L_x_1422:
        /* <DEDUP_REMOVED lines=8> */
.L_x_1414:
[----:B------:R-:W-:Y:S01]  /*7ce0*/  ULEA UR5, UR36, UR37, 0x3 ;  /* 0x0000002524057291 */ /* 0x000fe2000f8e183f */
[----:B------:R-:W-:-:S05]  /*7cf0*/  IMAD.U32 R0, RZ, RZ, UR38 ;  /* 0x00000026ff007e24 */ /* 0x000fca000f8e00ff */
[----:B------:R-:W-:-:S04]  /*7d00*/  SHF.L.U32 R0, R0, 0x1f, RZ ;  /* 0x0000001f00007819 */ /* 0x000fc800000006ff */
[----:B------:R0:W1:Y:S01]  /*7d10*/  SYNCS.PHASECHK.TRANS64.TRYWAIT P1, [UR5+0x30830], R0 ;  /* 0x03083000ff0075a7 */ /* 0x0000620008020145 */
[----:B------:R-:W-:Y:S05]  /*7d20*/  @!P0 BRA `(.L_x_1415) ;  /* 0x0000000000048947 */ /* 0x000fea0003800000 */
[----:B------:R-:W-:Y:S01]  /*7d30*/  BPT.TRAP 0x1 ;  /* 0x000000040000795c */ /* 0x000fe20000300000 */
.L_x_1415:
[----:B-1----:R-:W-:Y:S05]  /*7d40*/  @P1 BRA `(.L_x_1416) ;  /* 0x0000000000081947 */ /* 0x002fea0003800000 */
[----:B------:R-:W1:Y:S02]  /*7d50*/  SYNCS.PHASECHK.TRANS64.TRYWAIT P1, [UR5+0x30830], R0 ;  /* 0x03083000ff0075a7 */ /* 0x000e640008020145 */
[----:B-1----:R-:W-:Y:S05]  /*7d60*/  @!P1 BRA `(.L_x_1417) ;  /* 0x000000f400709947 */ /* 0x002fea0003800000 */
.L_x_1416:
        /* <DEDUP_REMOVED lines=163> */
.L_x_1418:
[----:B------:R-:W-:Y:S01]  /*87a0*/  ULEA UR5, UR4, UR37, 0x3 ;  /* 0x0000002504057291 */ /* 0x000fe2000f8e183f */
[----:B01----:R-:W-:-:S05]  /*87b0*/  IMAD.U32 R0, RZ, RZ, UR6 ;  /* 0x00000006ff007e24 */ /* 0x003fca000f8e00ff */
[----:B------:R-:W-:-:S04]  /*87c0*/  SHF.L.U32 R0, R0, 0x1f, RZ ;  /* 0x0000001f00007819 */ /* 0x000fc800000006ff */
[----:B------:R0:W1:Y:S01]  /*87d0*/  SYNCS.PHASECHK.TRANS64.TRYWAIT P1, [UR5+0x30850], R0 ;  /* 0x03085000ff0075a7 */ /* 0x0000620008020145 */
[----:B------:R-:W-:Y:S05]  /*87e0*/  @!P0 BRA `(.L_x_1419) ;  /* 0x0000000000048947 */ /* 0x000fea0003800000 */
[----:B------:R-:W-:Y:S01]  /*87f0*/  BPT.TRAP 0x1 ;  /* 0x000000040000795c */ /* 0x000fe20000300000 */
.L_x_1419:
[----:B-1----:R-:W-:Y:S05]  /*8800*/  @P1 BRA `(.L_x_1420) ;  /* 0x0000000000081947 */ /* 0x002fea0003800000 */
[----:B------:R-:W1:Y:S02]  /*8810*/  SYNCS.PHASECHK.TRANS64.TRYWAIT P1, [UR5+0x30850], R0 ;  /* 0x03085000ff0075a7 */ /* 0x000e640008020145 */
[----:B-1----:R-:W-:Y:S05]  /*8820*/  @!P1 BRA `(.L_x_1421) ;  /* 0x000000e800d89947 */ /* 0x002fea0003800000 */
.L_x_1420:
        /* <DEDUP_REMOVED lines=135> */
[----:B------:R-:W-:Y:S02]  /*90a0*/  FFMA.FTZ R166, R166, R0, -R153 ;  /* 0x00000000a6a67223 */ /* 0x000fe40000010899 */
        /* <DEDUP_REMOVED lines=8> */
[----:B------:R-:W2:Y:S01]  /*9130*/  MUFU.EX2 R159, R159 ;  /* 0x0000009f009f7308 */ /* 0x000ea20000000800 */
        /* <DEDUP_REMOVED lines=44> */
[----:B------:R-:W-:Y:S01]  /*9400*/  UMOV UR11, 0x40000040 ;  /* 0x40000040000b7882 */ /* 0x000fe20000000000 */
[----:B------:R-:W-:-:S06]  /*9410*/  UMOV UR4, UR36 ;  /* 0x0000002400047c82 */ /* 0x000fcc0008000000 */
[----:B------:R-:W-:Y:S08]  /*9420*/  MUFU.EX2 R177, R177 ;  /* 0x000000b100b17308 */ /* 0x000ff00000000800 */
[----:B------:R-:W-:Y:S08]  /*9430*/  MUFU.EX2 R178, R178 ;  /* 0x000000b200b27308 */ /* 0x000ff00000000800 */
[----:B------:R-:W-:Y:S01]  /*9440*/  MUFU.EX2 R179, R179 ;  /* 0x000000b300b37308 */ /* 0x000fe20000000800 */
[----:B------:R-:W-:-:S02]  /*9450*/  WARPGROUP.DEPBAR.LE gsb0, 0x0 ;  /* 0x00008000000079c5 */ /* 0x000fc40000010000 */
[----:B------:R-:W-:Y:S01]  /*9460*/  WARPGROUP.ARRIVE ;  /* 0x00000000000079c5 */ /* 0x000fe20000000000 */
[-CC-:B------:R-:W-:Y:S01]  /*9470*/  FFMA.FTZ R172, R152, R0.reuse, -R3.reuse ;  /* 0x0000000098ac7223 */ /* 0x180fe20000010803 */
[----:B------:R-:W-:Y:S01]  /*9480*/  FFMA.FTZ R174, R156, R0, -R3 ;  /* 0x000000009cae7223 */ /* 0x000fe20000010803 */
[----:B------:R-:W-:Y:S01]  /*9490*/  FADD.FTZ R3, -R4, R11 ;  /* 0x0000000b04037221 */ /* 0x000fe20000010100 */
[----:B0-----:R-:W-:Y:S01]  /*94a0*/  F2FP.BF16.F32.PACK_AB R173, R155, R154 ;  /* 0x0000009a9bad723e */ /* 0x001fe200000010ff */
[----:B------:R-:W-:Y:S01]  /*94b0*/  MUFU.EX2 R11, R165 ;  /* 0x000000a5000b7308 */ /* 0x000fe20000000800 */
[----:B------:R-:W-:Y:S01]  /*94c0*/  HGMMA.64x192x16.F32.BF16 R24, R168, gdesc[UR8].tnspB, R24, gsb0 ;  /* 0x42e00008a8187df0 */ /* 0x000fe20008001818 */
[----:B------:R-:W-:Y:S01]  /*94d0*/  FMUL.FTZ R3, R3, R0 ;  /* 0x0000000003037220 */ /* 0x000fe20000410000 */
[----:B--2---:R-:W-:-:S05]  /*94e0*/  F2FP.BF16.F32.PACK_AB R175, R159, R158 ;  /* 0x0000009e9faf723e */ /* 0x004fca00000010ff */
[----:B------:R-:W0:Y:S08]  /*94f0*/  MUFU.EX2 R3, R3 ;  /* 0x0000000300037308 */ /* 0x000e300000000800 */
[----:B------:R-:W-:Y:S08]  /*9500*/  MUFU.EX2 R172, R172 ;  /* 0x000000ac00ac7308 */ /* 0x000ff00000000800 */
[----:B------:R-:W-:Y:S01]  /*9510*/  MUFU.EX2 R174, R174 ;  /* 0x000000ae00ae7308 */ /* 0x000fe20000000800 */
[----:B0-----:R-:W-:-:S04]  /*9520*/  FFMA.FTZ R8, R3, R8, R20 ;  /* 0x0000000803087223 */ /* 0x001fc80000010014 */
[----:B------:R-:W-:Y:S01]  /*9530*/  FADD.FTZ R132, R189, R8 ;  /* 0x00000008bd847221 */ /* 0x000fe20000010000 */
[--C-:B------:R-:W-:Y:S01]  /*9540*/  FFMA.FTZ R8, R151, R0, -R153.reuse ;  /* 0x0000000097087223 */ /* 0x100fe20000010899 */
[----:B------:R-:W-:Y:S01]  /*9550*/  F2FP.BF16.F32.PACK_AB R189, R189, R20 ;  /* 0x00000014bdbd723e */ /* 0x000fe200000010ff */
[----:B------:R-:W-:Y:S01]  /*9560*/  FFMA.FTZ R153, R167, R0, -R153 ;  /* 0x00000000a7997223 */ /* 0x000fe20000010899 */
[----:B------:R-:W-:Y:S01]  /*9570*/  FADD.FTZ R9, R191, R132 ;  /* 0x00000084bf097221 */ /* 0x000fe20000010000 */
[C---:B------:R-:W-:Y:S02]  /*9580*/  F2FP.BF16.F32.PACK_AB R191, R120.reuse, R191 ;  /* 0x000000bf78bf723e */ /* 0x040fe400000010ff */
[----:B------:R-:W0:Y:S01]  /*9590*/  MUFU.EX2 R8, R8 ;  /* 0x0000000800087308 */ /* 0x000e220000000800 */
[----:B------:R-:W-:-:S04]  /*95a0*/  FADD.FTZ R132, R120, R9 ;  /* 0x0000000978847221 */ /* 0x000fc80000010000 */
[----:B------:R-:W-:Y:S01]  /*95b0*/  FADD.FTZ R9, R185, R132 ;  /* 0x00000084b9097221 */ /* 0x000fe20000010000 */
[C---:B------:R-:W-:Y:S02]  /*95c0*/  F2FP.BF16.F32.PACK_AB R185, R122.reuse, R185 ;  /* 0x000000b97ab9723e */ /* 0x040fe400000010ff */
[----:B------:R-:W1:Y:S01]  /*95d0*/  MUFU.EX2 R153, R153 ;  /* 0x0000009900997308 */ /* 0x000e620000000800 */
        /* <DEDUP_REMOVED lines=14> */
[----:B0-----:R-:W-:-:S03]  /*96c0*/  F2FP.BF16.F32.PACK_AB R179, R8, R179 ;  /* 0x000000b308b3723e */ /* 0x001fc600000010ff */
[----:B------:R-:W-:-:S04]  /*96d0*/  FADD.FTZ R9, R8, R9 ;  /* 0x0000000908097221 */ /* 0x000fc80000010000 */
[----:B------:R-:W-:-:S04]  /*96e0*/  FADD.FTZ R9, R154, R9 ;  /* 0x000000099a097221 */ /* 0x000fc80000010000 */
[----:B------:R-:W-:-:S04]  /*96f0*/  FADD.FTZ R9, R155, R9 ;  /* 0x000000099b097221 */ /* 0x000fc80000010000 */
[----:B------:R-:W-:-:S04]  /*9700*/  FADD.FTZ R9, R158, R9 ;  /* 0x000000099e097221 */ /* 0x000fc80000010000 */
[----:B------:R-:W-:-:S04]  /*9710*/  FADD.FTZ R9, R159, R9 ;  /* 0x000000099f097221 */ /* 0x000fc80000010000 */
[----:B------:R-:W-:-:S04]  /*9720*/  FADD.FTZ R9, R162, R9 ;  /* 0x00000009a2097221 */ /* 0x000fc80000010000 */
[----:B------:R-:W-:Y:S01]  /*9730*/  FADD.FTZ R9, R163, R9 ;  /* 0x00000009a3097221 */ /* 0x000fe20000010000 */
[----:B------:R-:W-:Y:S02]  /*9740*/  WARPGROUP.DEPBAR.LE gsb0, 0x0 ;  /* 0x00008000000079c5 */ /* 0x000fe40000010000 */
[----:B------:R0:W-:Y:S01]  /*9750*/  @!P1 SYNCS.ARRIVE.TRANS64.RED.A1T0 RZ, [R123+URZ], RZ ;  /* 0x000000ff7bff99a7 */ /* 0x0001e2000810043f */
[----:B------:R-:W-:Y:S02]  /*9760*/  F2FP.BF16.F32.PACK_AB R168, R149, R12 ;  /* 0x0000000c95a8723e */ /* 0x000fe400000010ff */
[----:B------:R-:W-:Y:S02]  /*9770*/  F2FP.BF16.F32.PACK_AB R170, R11, R14 ;  /* 0x0000000e0baa723e */ /* 0x000fe400000010ff */
[----:B------:R-:W-:Y:S02]  /*9780*/  F2FP.BF16.F32.PACK_AB R169, R163, R162 ;  /* 0x000000a2a3a9723e */ /* 0x000fe400000010ff */
[----:B-1----:R-:W-:Y:S01]  /*9790*/  F2FP.BF16.F32.PACK_AB R171, R153, R166 ;  /* 0x000000a699ab723e */ /* 0x002fe200000010ff */
[----:B0-----:R-:W-:-:S05]  /*97a0*/  @!P1 VIADD R123, R127, 0x30860 ;  /* 0x000308607f7b9836 */ /* 0x001fca0000000000 */
[----:B------:R-:W-:-:S04]  /*97b0*/  @!P1 PRMT R123, RZ, 0x654, R123 ;  /* 0x00000654ff7b9816 */ /* 0x000fc8000000007b */
[----:B------:R0:W-:Y:S01]  /*97c0*/  @!P1 SYNCS.ARRIVE.TRANS64.RED.A1T0 RZ, [R123+URZ], RZ ;  /* 0x000000ff7bff99a7 */ /* 0x0001e2000810043f */
[C---:B------:R-:W-:Y:S01]  /*97d0*/  ISETP.GT.AND P1, PT, R10.reuse, UR58, PT ;  /* 0x0000003a0a007c0c */ /* 0x040fe2000bf24270 */
[----:B------:R-:W-:Y:S02]  /*97e0*/  VIADD R10, R10, 0xffffffff ;  /* 0xffffffff0a0a7836 */ /* 0x000fe40000000000 */
[----:B0-----:R-:W-:-:S04]  /*97f0*/  FADD.FTZ R123, R15, R134 ;  /* 0x000000860f7b7221 */ /* 0x001fc80000010000 */
        /* <DEDUP_REMOVED lines=25> */
[----:B------:R-:W-:-:S03]  /*9990*/  FADD.FTZ R12, R166, R9 ;  /* 0x00000009a60c7221 */ /* 0x000fc60000010000 */
[----:B------:R-:W-:-:S04]  /*99a0*/  FADD.FTZ R13, R149, R8 ;  /* 0x00000008950d7221 */ /* 0x000fc80000010000 */
[----:B------:R-:W-:-:S04]  /*99b0*/  FADD.FTZ R8, R14, R13 ;  /* 0x0000000d0e087221 */ /* 0x000fc80000010000 */
[----:B------:R-:W-:Y:S01]  /*99c0*/  FADD.FTZ R9, R11, R8 ;  /* 0x000000080b097221 */ /* 0x000fe20000010000 */
[----:B------:R-:W-:Y:S01]  /*99d0*/  FADD.FTZ R8, R153, R12 ;  /* 0x0000000c99087221 */ /* 0x000fe20000010000 */
[----:B------:R-:W-:Y:S02]  /*99e0*/  IMAD.MOV.U32 R11, RZ, RZ, R4 ;  /* 0x000000ffff0b7224 */ /* 0x000fe400078e0004 */
[----:B------:R-:W-:Y:S01]  /*99f0*/  IMAD.MOV.U32 R12, RZ, RZ, R5 ;  /* 0x000000ffff0c7224 */ /* 0x000fe200078e0005 */
[----:B------:R-:W-:Y:S06]  /*9a00*/  @P1 BRA `(.L_x_1422) ;  /* 0xffffffe000941947 */ /* 0x000fec000383ffff */
.L_x_1413:
        /* <DEDUP_REMOVED lines=8> */
.L_x_1440:
        /* <DEDUP_REMOVED lines=8> */
.L_x_1424:
[----:B------:R-:W-:Y:S01]  /*9b10*/  ULEA UR5, UR36, UR37, 0x3 ;  /* 0x0000002524057291 */ /* 0x000fe2000f8e183f */
[----:B------:R-:W-:-:S05]  /*9b20*/  IMAD.U32 R0, RZ, RZ, UR38 ;  /* 0x00000026ff007e24 */ /* 0x000fca000f8e00ff */
[----:B------:R-:W-:-:S04]  /*9b30*/  SHF.L.U32 R0, R0, 0x1f, RZ ;  /* 0x0000001f00007819 */ /* 0x000fc800000006ff */
[----:B------:R0:W1:Y:S01]  /*9b40*/  SYNCS.PHASECHK.TRANS64.TRYWAIT P1, [UR5+0x30830], R0 ;  /* 0x03083000ff0075a7 */ /* 0x0000620008020145 */
[----:B------:R-:W-:Y:S05]  /*9b50*/  @!P0 BRA `(.L_x_1425) ;  /* 0x0000000000048947 */ /* 0x000fea0003800000 */
[----:B------:R-:W-:Y:S01]  /*9b60*/  BPT.TRAP 0x1 ;  /* 0x000000040000795c */ /* 0x000fe20000300000 */
.L_x_1425:
[----:B-1----:R-:W-:Y:S05]  /*9b70*/  @P1 BRA `(.L_x_1426) ;  /* 0x0000000000081947 */ /* 0x002fea0003800000 */
[----:B------:R-:W1:Y:S02]  /*9b80*/  SYNCS.PHASECHK.TRANS64.TRYWAIT P1, [UR5+0x30830], R0 ;  /* 0x03083000ff0075a7 */ /* 0x000e640008020145 */
[----:B-1----:R-:W-:Y:S05]  /*9b90*/  @!P1 BRA `(.L_x_1427) ;  /* 0x000000d800149947 */ /* 0x002fea0003800000 */
.L_x_1426:
        /* <DEDUP_REMOVED lines=163> */
.L_x_1428:
[----:B------:R-:W-:Y:S01]  /*a5d0*/  ULEA UR5, UR4, UR37, 0x3 ;  /* 0x0000002504057291 */ /* 0x000fe2000f8e183f */
[----:B01----:R-:W-:-:S05]  /*a5e0*/  IMAD.U32 R0, RZ, RZ, UR6 ;  /* 0x00000006ff007e24 */ /* 0x003fca000f8e00ff */
[----:B------:R-:W-:-:S04]  /*a5f0*/  SHF.L.U32 R0, R0, 0x1f, RZ ;  /* 0x0000001f00007819 */ /* 0x000fc800000006ff */
[----:B------:R0:W1:Y:S01]  /*a600*/  SYNCS.PHASECHK.TRANS64.TRYWAIT P1, [UR5+0x30850], R0 ;  /* 0x03085000ff0075a7 */ /* 0x0000620008020145 */
[----:B------:R-:W-:Y:S05]  /*a610*/  @!P0 BRA `(.L_x_1429) ;  /* 0x0000000000048947 */ /* 0x000fea0003800000 */
[----:B------:R-:W-:Y:S01]  /*a620*/  BPT.TRAP 0x1 ;  /* 0x000000040000795c */ /* 0x000fe20000300000 */
.L_x_1429:
[----:B-1----:R-:W-:Y:S05]  /*a630*/  @P1 BRA `(.L_x_1430) ;  /* 0x0000000000081947 */ /* 0x002fea0003800000 */
[----:B------:R-:W1:Y:S02]  /*a640*/  SYNCS.PHASECHK.TRANS64.TRYWAIT P1, [UR5+0x30850], R0 ;  /* 0x03085000ff0075a7 */ /* 0x000e640008020145 */
[----:B-1----:R-:W-:Y:S05]  /*a650*/  @!P1 BRA `(.L_x_1431) ;  /* 0x000000cc007c9947 */ /* 0x002fea0003800000 */
.L_x_1430:
        /* <DEDUP_REMOVED lines=13> */
[----:B------:R-:W-:-:S03]  /*a730*/  VIADD R3, R5, 0x1 ;  /* 0x0000000105037836 */ /* 0x000fc60000000000 */
        /* <DEDUP_REMOVED lines=61> */
.L_x_1434:
[----:B------:R-:W-:-:S05]  /*ab10*/  IMAD.U32 R13, RZ, RZ, UR58 ;  /* 0x0000003aff0d7e24 */ /* 0x000fca000f8e00ff */
[----:B------:R-:W-:-:S13]  /*ab20*/  ISETP.NE.AND P1, PT, R13, 0x1, PT ;  /* 0x000000010d00780c */ /* 0x000fda0003f25270 */
[----:B------:R-:W0:Y:S02]  /*ab30*/  @P1 LDC.64 R170, c[0x0][0x9e8] ;  /* 0x00027a00ffaa1b82 */ /* 0x000e240000000a00 */
[----:B0-----:R-:W-:-:S05]  /*ab40*/  @P1 IMAD.HI.U32 R170, R3, R170, RZ ;  /* 0x000000aa03aa1227 */ /* 0x001fca00078e00ff */
[----:B------:R-:W-:-:S07]  /*ab50*/  @P1 SHF.R.U32.HI R3, RZ, R171, R170 ;  /* 0x000000abff031219 */ /* 0x000fce00000116aa */
.L_x_1435:
[----:B------:R-:W-:Y:S05]  /*ab60*/  BSYNC B0 ;  /* 0x0000000000007941 */ /* 0x000fea0003800000 */
.L_x_1433:
[----:B------:R-:W-:-:S05]  /*ab70*/  IMAD R3, R3, R13, R0 ;  /* 0x0000000d03037224 */ /* 0x000fca00078e0200 */
[----:B------:R-:W-:Y:S02]  /*ab80*/  VIADDMNMX R20, R3, R13, R20, PT ;  /* 0x0000000d03147246 */ /* 0x000fe40003800114 */
[----:B------:R-:W-:-:S07]  /*ab90*/  VIMNMX R168, R168, R3, !PT ;  /* 0x00000003a8a87248 */ /* 0x000fce0007fe0100 */
.L_x_1432:
        /* <DEDUP_REMOVED lines=132> */
.L_x_1438:
[----:B------:R-:W-:-:S05]  /*b3e0*/  IMAD.U32 R20, RZ, RZ, UR58 ;  /* 0x0000003aff147e24 */ /* 0x000fca000f8e00ff */
[----:B------:R-:W-:-:S13]  /*b3f0*/  ISETP.NE.AND P6, PT, R20, 0x1, PT ;  /* 0x000000011400780c */ /* 0x000fda0003fc5270 */
[----:B------:R-:W0:Y:S02]  /*b400*/  @P6 LDC.64 R4, c[0x0][0x9e8] ;  /* 0x00027a00ff046b82 */ /* 0x000e240000000a00 */
[----:B0-----:R-:W-:-:S05]  /*b410*/  @P6 IMAD.HI.U32 R4, R183, R4, RZ ;  /* 0x00000004b7046227 */ /* 0x001fca00078e00ff */
[----:B------:R-:W-:-:S07]  /*b420*/  @P6 SHF.R.U32.HI R183, RZ, R5, R4 ;  /* 0x00000005ffb76219 */ /* 0x000fce0000011604 */
.L_x_1439:
[----:B------:R-:W-:Y:S05]  /*b430*/  BSYNC B0 ;  /* 0x0000000000007941 */ /* 0x000fea0003800000 */
.L_x_1437:
[----:B------:R-:W-:-:S05]  /*b440*/  IMAD R183, R183, R20, R0 ;  /* 0x00000014b7b77224 */ /* 0x000fca00078e0200 */
[----:B------:R-:W-:Y:S02]  /*b450*/  VIADDMNMX R2, R183, R20, R2, PT ;  /* 0x00000014b7027246 */ /* 0x000fe40003800102 */
[----:B------:R-:W-:-:S07]  /*b460*/  VIMNMX R14, R14, R183, !PT ;  /* 0x000000b70e0e7248 */ /* 0x000fce0007fe0100 */
.L_x_1436:
        /* <DEDUP_REMOVED lines=139> */
[----:B------:R-:W-:Y:S01]  /*bd20*/  FSEL R145, R5, RZ, P1 ;  /* 0x000000ff05917208 */ /* 0x000fe20000800000 */
[--C-:B------:R-:W-:Y:S01]  /*bd30*/  FFMA.FTZ R190, R171, R0, -R20.reuse ;  /* 0x00000000abbe7223 */ /* 0x100fe20000010814 */
[----:B------:R-:W-:Y:S01]  /*bd40*/  FMNMX.FTZ R4, R185, R4, !PT ;  /* 0x00000004b9047209 */ /* 0x000fe20007810000 */
[----:B------:R-:W-:Y:S01]  /*bd50*/  MUFU.EX2 R188, R188 ;  /* 0x000000bc00bc7308 */ /* 0x000fe20000000800 */
[----:B------:R-:W-:Y:S01]  /*bd60*/  FFMA.FTZ R171, R177, R0, -R20 ;  /* 0x00000000b1ab7223 */ /* 0x000fe20000010814 */
[----:B------:R-:W-:Y:S01]  /*bd70*/  FADD.FTZ R145, -R145, R12 ;  /* 0x0000000c91917221 */ /* 0x000fe20000010100 */
[----:B------:R-:W-:Y:S01]  /*bd80*/  FMNMX.FTZ R4, R207, R4, !PT ;  /* 0x00000004cf047209 */ /* 0x000fe20007810000 */
[-CC-:B------:R-:W-:Y:S01]  /*bd90*/  FFMA.FTZ R186, R179, R0.reuse, -R20.reuse ;  /* 0x00000000b3ba7223 */ /* 0x180fe20000010814 */
[-CC-:B------:R-:W-:Y:S01]  /*bda0*/  FFMA.FTZ R178, R13, R0.reuse, -R20.reuse ;  /* 0x000000000db27223 */ /* 0x180fe20000010814 */
[----:B------:R-:W-:Y:S01]  /*bdb0*/  FMUL.FTZ R2, R145, R0 ;  /* 0x0000000091027220 */ /* 0x000fe20000410000 */
[----:B------:R-:W-:Y:S01]  /*bdc0*/  FMNMX.FTZ R4, R187, R4, !PT ;  /* 0x00000004bb047209 */ /* 0x000fe20007810000 */
[----:B------:R-:W-:Y:S01]  /*bdd0*/  MUFU.EX2 R215, R215 ;  /* 0x000000d700d77308 */ /* 0x000fe20000000800 */
[-CC-:B------:R-:W-:Y:S01]  /*bde0*/  FFMA.FTZ R133, R133, R0.reuse, -R20.reuse ;  /* 0x0000000085857223 */ /* 0x180fe20000010814 */
        /* <DEDUP_REMOVED lines=14> */
[----:B------:R-:W1:Y:S01]  /*bed0*/  MUFU.EX2 R190, R190 ;  /* 0x000000be00be7308 */ /* 0x000e620000000800 */
[-CC-:B------:R-:W-:Y:S01]  /*bee0*/  FFMA.FTZ R121, R161, R0.reuse, -R20.reuse ;  /* 0x00000000a1797223 */ /* 0x180fe20000010814 */
[----:B------:R-:W-:Y:S01]  /*bef0*/  FFMA.FTZ R125, R165, R0, -R20 ;  /* 0x00000000a57d7223 */ /* 0x000fe20000010814 */
[----:B------:R-:W-:-:S02]  /*bf00*/  FMNMX.FTZ R4, R147, R4, !PT ;  /* 0x0000000493047209 */ /* 0x000fc40007810000 */
[----:B------:R-:W-:Y:S02]  /*bf10*/  LOP3.LUT P6, RZ, R208, 0x7f, RZ, 0xc0, !PT ;  /* 0x0000007fd0ff7812 */ /* 0x000fe400078cc0ff */
[----:B------:R-:W-:Y:S01]  /*bf20*/  FMNMX.FTZ R4, R131, R4, !PT ;  /* 0x0000000483047209 */ /* 0x000fe20007810000 */
[----:B------:R-:W2:Y:S01]  /*bf30*/  MUFU.EX2 R169, R169 ;  /* 0x000000a900a97308 */ /* 0x000ea20000000800 */
[----:B0-----:R-:W-:Y:S02]  /*bf40*/  FFMA.FTZ R9, R2, R9, R215 ;  /* 0x0000000902097223 */ /* 0x001fe400000100d7 */
[----:B------:R-:W-:Y:S02]  /*bf50*/  FMNMX.FTZ R4, R151, R4, !PT ;  /* 0x0000000497047209 */ /* 0x000fe40007810000 */
[C---:B------:R-:W-:Y:S01]  /*bf60*/  FADD.FTZ R9, R188.reuse, R9 ;  /* 0x00000009bc097221 */ /* 0x040fe20000010000 */
[----:B------:R-:W-:Y:S02]  /*bf70*/  F2FP.BF16.F32.PACK_AB R188, R188, R215 ;  /* 0x000000d7bcbc723e */ /* 0x000fe400000010ff */
[----:B------:R-:W-:Y:S01]  /*bf80*/  FMNMX.FTZ R4, R127, R4, !PT ;  /* 0x000000047f047209 */ /* 0x000fe20007810000 */
[----:B------:R-:W0:Y:S01]  /*bf90*/  MUFU.EX2 R184, R184 ;  /* 0x000000b800b87308 */ /* 0x000e220000000800 */
[----:B-1----:R-:W-:-:S02]  /*bfa0*/  FADD.FTZ R130, R190, R9 ;  /* 0x00000009be827221 */ /* 0x002fc40000010000 */
[----:B------:R-:W-:-:S04]  /*bfb0*/  FMNMX.FTZ R4, R155, R4, !PT ;  /* 0x000000049b047209 */ /* 0x000fc80007810000 */
[----:B------:R-:W-:Y:S01]  /*bfc0*/  FMNMX.FTZ R4, R123, R4, !PT ;  /* 0x000000047b047209 */ /* 0x000fe20007810000 */
[----:B------:R-:W1:Y:S01]  /*bfd0*/  MUFU.EX2 R171, R171 ;  /* 0x000000ab00ab7308 */ /* 0x000e620000000800 */
[C---:B--2---:R-:W-:Y:S01]  /*bfe0*/  FADD.FTZ R9, R169.reuse, R130 ;  /* 0x00000082a9097221 */ /* 0x044fe20000010000 */
[----:B------:R-:W-:Y:S02]  /*bff0*/  F2FP.BF16.F32.PACK_AB R190, R169, R190 ;  /* 0x000000bea9be723e */ /* 0x000fe400000010ff */
[----:B------:R-:W-:-:S04]  /*c000*/  FMNMX.FTZ R4, R159, R4, !PT ;  /* 0x000000049f047209 */ /* 0x000fc80007810000 */
[----:B------:R-:W-:Y:S01]  /*c010*/  FMNMX.FTZ R4, R173, R4, !PT ;  /* 0x00000004ad047209 */ /* 0x000fe20007810000 */
[----:B------:R-:W2:Y:S01]  /*c020*/  MUFU.EX2 R186, R186 ;  /* 0x000000ba00ba7308 */ /* 0x000ea20000000800 */
[----:B0-----:R-:W-:Y:S02]  /*c030*/  FADD.FTZ R130, R184, R9 ;  /* 0x00000009b8827221 */ /* 0x001fe40000010000 */
[----:B------:R-:W-:-:S04]  /*c040*/  FMNMX.FTZ R4, R163, R4, !PT ;  /* 0x00000004a3047209 */ /* 0x000fc80007810000 */
[----:B------:R-:W-:Y:S01]  /*c050*/  FMNMX.FTZ R4, R175, R4, !PT ;  /* 0x00000004af047209 */ /* 0x000fe20007810000 */
[----:B------:R-:W0:Y:S01]  /*c060*/  MUFU.EX2 R133, R133 ;  /* 0x0000008500857308 */ /* 0x000e220000000800 */
[----:B-1----:R-:W-:Y:S02]  /*c070*/  F2FP.BF16.F32.PACK_AB R184, R171, R184 ;  /* 0x000000b8abb8723e */ /* 0x002fe400000010ff */
[----:B------:R-:W-:-:S05]  /*c080*/  FMNMX.FTZ R4, R167, R4, !PT ;  /* 0x00000004a7047209 */ /* 0x000fca0007810000 */
[----:B------:R-:W1:Y:S01]  /*c090*/  SHFL.BFLY PT, R3, R4, 0x2, 0x1f ;  /* 0x0c401f0004037f89 */ /* 0x000e6200000e0000 */
[----:B------:R-:W3:Y:S08]  /*c0a0*/  MUFU.EX2 R180, R180 ;  /* 0x000000b400b47308 */ /* 0x000ef00000000800 */
[----:B------:R-:W4:Y:S08]  /*c0b0*/  MUFU.EX2 R137, R137 ;  /* 0x0000008900897308 */ /* 0x000f300000000800 */
[----:B------:R-:W5:Y:S01]  /*c0c0*/  MUFU.EX2 R182, R182 ;  /* 0x000000b600b67308 */ /* 0x000f620000000800 */
[----:B-1----:R-:W-:-:S07]  /*c0d0*/  FMNMX.FTZ R3, R4, R3, !PT ;  /* 0x0000000304037209 */ /* 0x002fce0007810000 */
[----:B------:R-:W-:Y:S01]  /*c0e0*/  MUFU.EX2 R129, R129 ;  /* 0x0000008100817308 */ /* 0x000fe20000000800 */
[----:B------:R-:W1:Y:S07]  /*c0f0*/  SHFL.BFLY PT, R4, R3, 0x1, 0x1f ;  /* 0x0c201f0003047f89 */ /* 0x000e6e00000e0000 */
[----:B------:R-:W-:Y:S08]  /*c100*/  MUFU.EX2 R176, R176 ;  /* 0x000000b000b07308 */ /* 0x000ff00000000800 */
[----:B------:R-:W-:Y:S08]  /*c110*/  MUFU.EX2 R141, R141 ;  /* 0x0000008d008d7308 */ /* 0x000ff00000000800 */
[----:B------:R-:W-:Y:S01]  /*c120*/  MUFU.EX2 R178, R178 ;  /* 0x000000b200b27308 */ /* 0x000fe20000000800 */
[----:B-1----:R-:W-:-:S04]  /*c130*/  FMNMX.FTZ R4, R3, R4, !PT ;  /* 0x0000000403047209 */ /* 0x002fc80007810000 */
[C---:B------:R-:W-:Y:S01]  /*c140*/  FSETP.NEU.FTZ.AND P1, PT, R4.reuse, -INF , PT ;  /* 0xff8000000400780b */ /* 0x040fe20003f3d000 */
[CC--:B------:R-:W-:Y:S02]  /*c150*/  FMUL.FTZ R124, R4.reuse, R0.reuse ;  /* 0x00000000047c7220 */ /* 0x0c0fe40000410000 */
[----:B------:R-:W-:Y:S01]  /*c160*/  MUFU.EX2 R13, R13 ;  /* 0x0000000d000d7308 */ /* 0x000fe20000000800 */
[----:B------:R-:W-:Y:S02]  /*c170*/  FSEL R126, R4, RZ, P1 ;  /* 0x000000ff047e7208 */ /* 0x000fe40000800000 */
        /* <DEDUP_REMOVED lines=14> */
[----:B--2---:R-:W-:Y:S01]  /*c260*/  FADD.FTZ R132, R186, R11 ;  /* 0x0000000bba847221 */ /* 0x004fe20000010000 */
[-CC-:B------:R-:W-:Y:S01]  /*c270*/  FFMA.FTZ R181, R187, R0.reuse, -R124.reuse ;  /* 0x00000000bbb57223 */ /* 0x180fe2000001087c */
[-CC-:B------:R-:W-:Y:S01]  /*c280*/  FFMA.FTZ R122, R191, R0.reuse, -R124.reuse ;  /* 0x00000000bf7a7223 */ /* 0x180fe2000001087c */
[-C--:B------:R-:W-:Y:S01]  /*c290*/  FFMA.FTZ R183, R139, R0.reuse, -R124 ;  /* 0x000000008bb77223 */ /* 0x080fe2000001087c */
[----:B------:R-:W1:Y:S01]  /*c2a0*/  MUFU.EX2 R3, R3 ;  /* 0x0000000300037308 */ /* 0x000e620000000800 */
[----:B0-----:R-:W-:Y:S01]  /*c2b0*/  FADD.FTZ R11, R133, R132 ;  /* 0x00000084850b7221 */ /* 0x001fe20000010000 */
[-CC-:B------:R-:W-:Y:S01]  /*c2c0*/  FFMA.FTZ R143, R143, R0.reuse, -R124.reuse ;  /* 0x000000008f8f7223 */ /* 0x180fe2000001087c */
[-CC-:B------:R-:W-:Y:S01]  /*c2d0*/  FFMA.FTZ R177, R135, R0.reuse, -R124.reuse ;  /* 0x0000000087b17223 */ /* 0x180fe2000001087c */
[-CC-:B------:R-:W-:Y:S01]  /*c2e0*/  FFMA.FTZ R128, R147, R0.reuse, -R124.reuse ;  /* 0x0000000093807223 */ /* 0x180fe2000001087c */
[----:B---3--:R-:W-:Y:S01]  /*c2f0*/  FADD.FTZ R132, R180, R11 ;  /* 0x0000000bb4847221 */ /* 0x008fe20000010000 */
[-CC-:B------:R-:W-:Y:S01]  /*c300*/  FFMA.FTZ R11, R127, R0.reuse, -R124.reuse ;  /* 0x000000007f0b7223 */ /* 0x180fe2000001087c */
[-C--:B------:R-:W-:Y:S01]  /*c310*/  FFMA.FTZ R179, R131, R0.reuse, -R124 ;  /* 0x0000000083b37223 */ /* 0x080fe2000001087c */
[----:B------:R-:W0:Y:S01]  /*c320*/  MUFU.EX2 R145, R145 ;  /* 0x0000009100917308 */ /* 0x000e220000000800 */
[----:B----4-:R-:W-:Y:S01]  /*c330*/  FADD.FTZ R127, R137, R132 ;  /* 0x00000084897f7221 */ /* 0x010fe20000010000 */
[-CC-:B------:R-:W-:Y:S01]  /*c340*/  FFMA.FTZ R123, R123, R0.reuse, -R124.reuse ;  /* 0x000000007b7b7223 */ /* 0x180fe2000001087c */
[-CC-:B------:R-:W-:Y:S01]  /*c350*/  FFMA.FTZ R159, R159, R0.reuse, -R124.reuse ;  /* 0x000000009f9f7223 */ /* 0x180fe2000001087c */
[-CC-:B------:R-:W-:Y:S01]  /*c360*/  FFMA.FTZ R173, R173, R0.reuse, -R124.reuse ;  /* 0x00000000adad7223 */ /* 0x180fe2000001087c */
[----:B-----5:R-:W-:Y:S01]  /*c370*/  FADD.FTZ R134, R182, R127 ;  /* 0x0000007fb6867221 */ /* 0x020fe20000010000 */
[-CC-:B------:R-:W-:Y:S01]  /*c380*/  FFMA.FTZ R163, R163, R0.reuse, -R124.reuse ;  /* 0x00000000a3a37223 */ /* 0x180fe2000001087c */
[----:B------:R-:W-:Y:S01]  /*c390*/  FFMA.FTZ R175, R175, R0, -R124 ;  /* 0x00000000afaf7223 */ /* 0x000fe2000001087c */
[----:B------:R-:W2:Y:S01]  /*c3a0*/  MUFU.EX2 R14, R14 ;  /* 0x0000000e000e7308 */ /* 0x000ea20000000800 */
[----:B-1----:R-:W-:Y:S01]  /*c3b0*/  FFMA.FTZ R8, R3, R8, R12 ;  /* 0x0000000803087223 */ /* 0x002fe2000001000c */
[----:B------:R-:W-:Y:S01]  /*c3c0*/  IMAD.U32 R131, RZ, RZ, UR5 ;  /* 0x00000005ff837e24 */ /* 0x000fe2000f8e00ff */
[----:B------:R-:W-:Y:S01]  /*c3d0*/  F2FP.BF16.F32.PACK_AB R186, R133, R186 ;  /* 0x000000ba85ba723e */ /* 0x000fe200000010ff */
[----:B------:R-:W-:Y:S01]  /*c3e0*/  VIADD R10, R10, 0xffffffff ;  /* 0xffffffff0a0a7836 */ /* 0x000fe20000000000 */
[----:B------:R-:W-:Y:S01]  /*c3f0*/  F2FP.BF16.F32.PACK_AB R180, R137, R180 ;  /* 0x000000b489b4723e */ /* 0x000fe200000010ff */
[----:B------:R-:W-:Y:S01]  /*c400*/  @!P6 VIADD R131, R131, 0x30860 ;  /* 0x000308608383e836 */ /* 0x000fe20000000000 */
[----:B------:R-:W-:Y:S01]  /*c410*/  F2FP.BF16.F32.PACK_AB R182, R129, R182 ;  /* 0x000000b681b6723e */ /* 0x000fe200000010ff */
[----:B------:R-:W1:Y:S01]  /*c420*/  MUFU.EX2 R149, R149 ;  /* 0x0000009500957308 */ /* 0x000e620000000800 */
[----:B0-----:R-:W-:Y:S01]  /*c430*/  FADD.FTZ R9, R145, R8 ;  /* 0x0000000891097221 */ /* 0x001fe20000010000 */
[----:B------:R-:W-:Y:S01]  /*c440*/  FFMA.FTZ R8, R151, R0, -R124 ;  /* 0x0000000097087223 */ /* 0x000fe2000001087c */
[----:B------:R-:W-:-:S02]  /*c450*/  @!P6 PRMT R131, RZ, 0x654, R131 ;  /* 0x00000654ff83e816 */ /* 0x000fc40000000083 */
[----:B------:R-:W-:Y:S01]  /*c460*/  F2FP.BF16.F32.PACK_AB R189, R145, R12 ;  /* 0x0000000c91bd723e */ /* 0x000fe200000010ff */
[----:B------:R-:W-:Y:S01]  /*c470*/  IMAD.MOV.U32 R12, RZ, RZ, R5 ;  /* 0x000000ffff0c7224 */ /* 0x000fe200078e0005 */
[----:B------:R0:W-:Y:S01]  /*c480*/  @!P6 SYNCS.ARRIVE.TRANS64.RED.A1T0 RZ, [R131+URZ], RZ ;  /* 0x000000ff83ffe9a7 */ /* 0x0001e2000810043f */
[----:B------:R-:W3:Y:S01]  /*c490*/  MUFU.EX2 R20, R20 ;  /* 0x0000001400147308 */ /* 0x000ee20000000800 */
[----:B--2---:R-:W-:-:S07]  /*c4a0*/  FADD.FTZ R130, R14, R9 ;  /* 0x000000090e827221 */ /* 0x004fce0000010000 */
[----:B------:R-:W2:Y:S01]  /*c4b0*/  MUFU.EX2 R153, R153 ;  /* 0x0000009900997308 */ /* 0x000ea20000000800 */
[C---:B-1----:R-:W-:Y:S01]  /*c4c0*/  FADD.FTZ R9, R149.reuse, R130 ;  /* 0x0000008295097221 */ /* 0x042fe20000010000 */
[----:B------:R-:W-:-:S06]  /*c4d0*/  F2FP.BF16.F32.PACK_AB R191, R149, R14 ;  /* 0x0000000e95bf723e */ /* 0x000fcc00000010ff */
[----:B------:R-:W1:Y:S01]  /*c4e0*/  MUFU.EX2 R120, R120 ;  /* 0x0000007800787308 */ /* 0x000e620000000800 */
[----:B---3--:R-:W-:-:S07]  /*c4f0*/  FADD.FTZ R130, R20, R9 ;  /* 0x0000000914827221 */ /* 0x008fce0000010000 */
[----:B------:R-:W3:Y:S01]  /*c500*/  MUFU.EX2 R157, R157 ;  /* 0x0000009d009d7308 */ /* 0x000ee20000000800 */
[----:B--2---:R-:W-:Y:S01]  /*c510*/  FADD.FTZ R9, R153, R130 ;  /* 0x0000008299097221 */ /* 0x004fe20000010000 */
[-CC-:B------:R-:W-:Y:S01]  /*c520*/  FFMA.FTZ R130, R155, R0.reuse, -R124.reuse ;  /* 0x000000009b827223 */ /* 0x180fe2000001087c */
[----:B------:R-:W-:Y:S01]  /*c530*/  FFMA.FTZ R124, R167, R0, -R124 ;  /* 0x00000000a77c7223 */ /* 0x000fe2000001087c */
[----:B------:R-:W-:-:S04]  /*c540*/  F2FP.BF16.F32.PACK_AB R185, R153, R20 ;  /* 0x0000001499b9723e */ /* 0x000fc800000010ff */
[----:B------:R-:W2:Y:S01]  /*c550*/  MUFU.EX2 R181, R181 ;  /* 0x000000b500b57308 */ /* 0x000ea20000000800 */
[----:B-1----:R-:W-:Y:S01]  /*c560*/  FADD.FTZ R132, R120, R9 ;  /* 0x0000000978847221 */ /* 0x002fe20000010000 */
[----:B------:R-:W-:-:S04]  /*c570*/  FADD.FTZ R9, R129, R134 ;  /* 0x0000008681097221 */ /* 0x000fc80000010000 */
[----:B------:R-:W-:Y:S01]  /*c580*/  FADD.FTZ R134, R176, R9 ;  /* 0x00000009b0867221 */ /* 0x000fe20000010000 */
[----:B------:R-:W-:Y:S01]  /*c590*/  F2FP.BF16.F32.PACK_AB R176, R141, R176 ;  /* 0x000000b08db0723e */ /* 0x000fe200000010ff */
[----:B------:R-:W1:Y:S01]  /*c5a0*/  MUFU.EX2 R122, R122 ;  /* 0x0000007a007a7308 */ /* 0x000e620000000800 */
[----:B---3--:R-:W-:Y:S01]  /*c5b0*/  FADD.FTZ R132, R157, R132 ;  /* 0x000000849d847221 */ /* 0x008fe20000010000 */
[----:B------:R-:W-:Y:S01]  /*c5c0*/  FADD.FTZ R127, R141, R134 ;  /* 0x000000868d7f7221 */ /* 0x000fe20000010000 */
[----:B------:R-:W-:-:S03]  /*c5d0*/  F2FP.BF16.F32.PACK_AB R187, R157, R120 ;  /* 0x000000789dbb723e */ /* 0x000fc600000010ff */
[----:B------:R-:W-:Y:S01]  /*c5e0*/  FADD.FTZ R134, R178, R127 ;  /* 0x0000007fb2867221 */ /* 0x000fe20000010000 */
[----:B------:R-:W-:Y:S01]  /*c5f0*/  F2FP.BF16.F32.PACK_AB R178, R13, R178 ;  /* 0x000000b20db2723e */ /* 0x000fe200000010ff */
[----:B------:R-:W3:Y:S01]  /*c600*/  MUFU.EX2 R183, R183 ;  /* 0x000000b700b77308 */ /* 0x000ee20000000800 */
[----:B--2---:R-:W-:Y:S01]  /*c610*/  FADD.FTZ R9, R181, R132 ;  /* 0x00000084b5097221 */ /* 0x004fe20000010000 */
[----:B------:R-:W-:-:S06]  /*c620*/  FADD.FTZ R127, R13, R134 ;  /* 0x000000860d7f7221 */ /* 0x000fcc0000010000 */
[----:B------:R-:W2:Y:S01]  /*c630*/  MUFU.EX2 R126, R143 ;  /* 0x0000008f007e7308 */ /* 0x000ea20000000800 */
[C---:B-1----:R-:W-:Y:S01]  /*c640*/  FADD.FTZ R132, R122.reuse, R9 ;  /* 0x000000097a847221 */ /* 0x042fe20000010000 */
[----:B------:R-:W-:-:S06]  /*c650*/  F2FP.BF16.F32.PACK_AB R181, R122, R181 ;  /* 0x000000b57ab5723e */ /* 0x000fcc00000010ff */
[----:B------:R-:W1:Y:S01]  /*c660*/  MUFU.EX2 R172, R172 ;  /* 0x000000ac00ac7308 */ /* 0x000e620000000800 */
[----:B---3--:R-:W-:-:S07]  /*c670*/  FADD.FTZ R9, R183, R132 ;  /* 0x00000084b7097221 */ /* 0x008fce0000010000 */
[----:B------:R-:W3:Y:S01]  /*c680*/  MUFU.EX2 R177, R177 ;  /* 0x000000b100b17308 */ /* 0x000ee20000000800 */
[C---:B--2---:R-:W-:Y:S01]  /*c690*/  FADD.FTZ R132, R126.reuse, R9 ;  /* 0x000000097e847221 */ /* 0x044fe20000010000 */
[----:B------:R-:W-:-:S06]  /*c6a0*/  F2FP.BF16.F32.PACK_AB R183, R126, R183 ;  /* 0x000000b77eb7723e */ /* 0x000fcc00000010ff */
[----:B------:R-:W2:Y:S01]  /*c6b0*/  MUFU.EX2 R15, R15 ;  /* 0x0000000f000f7308 */ /* 0x000ea20000000800 */
[----:B-1----:R-:W-:-:S07]  /*c6c0*/  FADD.FTZ R134, R172, R127 ;  /* 0x0000007fac867221 */ /* 0x002fce0000010000 */
[----:B------:R-:W1:Y:S01]  /*c6d0*/  MUFU.EX2 R128, R128 ;  /* 0x0000008000807308 */ /* 0x000e620000000800 */
[----:B---3--:R-:W-:-:S07]  /*c6e0*/  FADD.FTZ R9, R177, R132 ;  /* 0x00000084b1097221 */ /* 0x008fce0000010000 */
[----:B------:R-:W-:Y:S01]  /*c6f0*/  MUFU.EX2 R174, R174 ;  /* 0x000000ae00ae7308 */ /* 0x000fe20000000800 */
[----:B--2---:R-:W-:-:S07]  /*c700*/  F2FP.BF16.F32.PACK_AB R172, R15, R172 ;  /* 0x000000ac0fac723e */ /* 0x004fce00000010ff */
[----:B------:R-:W2:Y:S01]  /*c710*/  MUFU.EX2 R179, R179 ;  /* 0x000000b300b37308 */ /* 0x000ea20000000800 */
[C---:B-1----:R-:W-:Y:S01]  /*c720*/  FADD.FTZ R132, R128.reuse, R9 ;  /* 0x0000000980847221 */ /* 0x042fe20000010000 */
[----:B------:R-:W-:-:S06]  /*c730*/  F2FP.BF16.F32.PACK_AB R177, R128, R177 ;  /* 0x000000b180b1723e */ /* 0x000fcc00000010ff */
[----:B------:R-:W-:Y:S08]  /*c740*/  MUFU.EX2 R21, R21 ;  /* 0x0000001500157308 */ /* 0x000ff00000000800 */
[----:B------:R-:W1:Y:S01]  /*c750*/  MUFU.EX2 R8, R8 ;  /* 0x0000000800087308 */ /* 0x000e620000000800 */
[----:B--2---:R-:W-:-:S07]  /*c760*/  FADD.FTZ R9, R179, R132 ;  /* 0x00000084b3097221 */ /* 0x004fce0000010000 */
[----:B------:R-:W-:Y:S08]  /*c770*/  MUFU.EX2 R168, R168 ;  /* 0x000000a800a87308 */ /* 0x000ff00000000800 */
[----:B------:R-:W2:Y:S01]  /*c780*/  MUFU.EX2 R11, R11 ;  /* 0x0000000b000b7308 */ /* 0x000ea20000000800 */
[C---:B-1----:R-:W-:Y:S01]  /*c790*/  FADD.FTZ R132, R8.reuse, R9 ;  /* 0x0000000908847221 */ /* 0x042fe20000010000 */
[----:B------:R-:W-:-:S06]  /*c7a0*/  F2FP.BF16.F32.PACK_AB R179, R8, R179 ;  /* 0x000000b308b3723e */ /* 0x000fcc00000010ff */
[----:B------:R-:W1:Y:S08]  /*c7b0*/  MUFU.EX2 R121, R121 ;  /* 0x0000007900797308 */ /* 0x000e700000000800 */
[----:B------:R3:W-:Y:S01]  /*c7c0*/  MUFU.EX2 R136, R123 ;  /* 0x0000007b00887308 */ /* 0x0007e20000000800 */
[----:B--2---:R-:W-:-:S07]  /*c7d0*/  FADD.FTZ R9, R11, R132 ;  /* 0x000000840b097221 */ /* 0x004fce0000010000 */
[----:B------:R-:W2:Y:S01]  /*c7e0*/  MUFU.EX2 R130, R130 ;  /* 0x0000008200827308 */ /* 0x000ea20000000800 */
[----:B---3--:R-:W-:-:S04]  /*c7f0*/  FADD.FTZ R123, R15, R134 ;  /* 0x000000860f7b7221 */ /* 0x008fc80000010000 */
[----:B------:R-:W-:Y:S01]  /*c800*/  FADD.FTZ R134, R174, R123 ;  /* 0x0000007bae867221 */ /* 0x000fe20000010000 */
[C---:B------:R-:W-:Y:S02]  /*c810*/  F2FP.BF16.F32.PACK_AB R174, R21.reuse, R174 ;  /* 0x000000ae15ae723e */ /* 0x040fe400000010ff */
[----:B------:R-:W3:Y:S01]  /*c820*/  MUFU.EX2 R170, R170 ;  /* 0x000000aa00aa7308 */ /* 0x000ee20000000800 */
[----:B------:R-:W-:-:S04]  /*c830*/  FADD.FTZ R123, R21, R134 ;  /* 0x00000086157b7221 */ /* 0x000fc80000010000 */
[----:B------:R-:W-:Y:S01]  /*c840*/  FADD.FTZ R134, R168, R123 ;  /* 0x0000007ba8867221 */ /* 0x000fe20000010000 */
[C---:B-1----:R-:W-:Y:S02]  /*c850*/  F2FP.BF16.F32.PACK_AB R168, R121.reuse, R168 ;  /* 0x000000a879a8723e */ /* 0x042fe400000010ff */
[----:B------:R-:W1:Y:S01]  /*c860*/  MUFU.EX2 R159, R159 ;  /* 0x0000009f009f7308 */ /* 0x000e620000000800 */
[----:B------:R-:W-:Y:S01]  /*c870*/  FADD.FTZ R13, R121, R134 ;  /* 0x00000086790d7221 */ /* 0x000fe20000010000 */
[----:B--2---:R-:W-:-:S06]  /*c880*/  FADD.FTZ R9, R130, R9 ;  /* 0x0000000982097221 */ /* 0x004fcc0000010000 */
[----:B------:R2:W4:Y:S01]  /*c890*/  MUFU.EX2 R138, R173 ;  /* 0x000000ad008a7308 */ /* 0x0005220000000800 */
[----:B---3--:R-:W-:Y:S01]  /*c8a0*/  FADD.FTZ R132, R170, R13 ;  /* 0x0000000daa847221 */ /* 0x008fe20000010000 */
[----:B------:R-:W-:-:S06]  /*c8b0*/  FADD.FTZ R13, R136, R9 ;  /* 0x00000009880d7221 */ /* 0x000fcc0000010000 */
[----:B------:R-:W3:Y:S01]  /*c8c0*/  MUFU.EX2 R163, R163 ;  /* 0x000000a300a37308 */ /* 0x000ee20000000800 */
[----:B-1----:R-:W-:Y:S01]  /*c8d0*/  FADD.FTZ R13, R159, R13 ;  /* 0x0000000d9f0d7221 */ /* 0x002fe20000010000 */
[----:B--2---:R-:W-:Y:S01]  /*c8e0*/  F2FP.BF16.F32.PACK_AB R173, R130, R11 ;  /* 0x0000000b82ad723e */ /* 0x004fe200000010ff */
[----:B------:R-:W-:-:S05]  /*c8f0*/  IMAD.MOV.U32 R11, RZ, RZ, R4 ;  /* 0x000000ffff0b7224 */ /* 0x000fca00078e0004 */
[----:B------:R1:W2:Y:S01]  /*c900*/  MUFU.EX2 R134, R175 ;  /* 0x000000af00867308 */ /* 0x0002a20000000800 */
[----:B----4-:R-:W-:-:S07]  /*c910*/  FADD.FTZ R13, R138, R13 ;  /* 0x0000000d8a0d7221 */ /* 0x010fce0000010000 */
[----:B------:R-:W4:Y:S01]  /*c920*/  MUFU.EX2 R125, R125 ;  /* 0x0000007d007d7308 */ /* 0x000f220000000800 */
[----:B---3--:R-:W-:Y:S01]  /*c930*/  FADD.FTZ R13, R163, R13 ;  /* 0x0000000da30d7221 */ /* 0x008fe20000010000 */
[----:B-1----:R-:W-:Y:S02]  /*c940*/  F2FP.BF16.F32.PACK_AB R175, R159, R136 ;  /* 0x000000889faf723e */ /* 0x002fe400000010ff */
[----:B------:R-:W-:-:S04]  /*c950*/  F2FP.BF16.F32.PACK_AB R169, R163, R138 ;  /* 0x0000008aa3a9723e */ /* 0x000fc800000010ff */
[----:B------:R-:W1:Y:S01]  /*c960*/  MUFU.EX2 R124, R124 ;  /* 0x0000007c007c7308 */ /* 0x000e620000000800 */
[----:B--2---:R-:W-:Y:S01]  /*c970*/  FADD.FTZ R13, R134, R13 ;  /* 0x0000000d860d7221 */ /* 0x004fe20000010000 */
[C---:B----4-:R-:W-:Y:S01]  /*c980*/  FADD.FTZ R9, R125.reuse, R132 ;  /* 0x000000847d097221 */ /* 0x050fe20000010000 */
[----:B------:R-:W-:Y:S02]  /*c990*/  F2FP.BF16.F32.PACK_AB R170, R125, R170 ;  /* 0x000000aa7daa723e */ /* 0x000fe400000010ff */
[C---:B-1----:R-:W-:Y:S01]  /*c9a0*/  FADD.FTZ R8, R124.reuse, R13 ;  /* 0x0000000d7c087221 */ /* 0x042fe20000010000 */
[----:B------:R-:W-:Y:S01]  /*c9b0*/  F2FP.BF16.F32.PACK_AB R171, R124, R134 ;  /* 0x000000867cab723e */ /* 0x000fe200000010ff */
[----:B0-----:R-:W-:Y:S06]  /*c9c0*/  @P1 BRA `(.L_x_1440) ;  /* 0xffffffd000301947 */ /* 0x001fec000383ffff */
.L_x_1423:
        /* <DEDUP_REMOVED lines=99> */
.L_x_1441:
[----:B------:R-:W-:Y:S01]  /*d000*/  ULEA UR5, UR36, UR37, 0x3 ;  /* 0x0000002524057291 */ /* 0x000fe2000f8e183f */
[----:B------:R-:W-:-:S05]  /*d010*/  IMAD.U32 R2, RZ, RZ, UR38 ;  /* 0x00000026ff027e24 */ /* 0x000fca000f8e00ff */
[----:B------:R-:W-:-:S04]  /*d020*/  SHF.L.U32 R2, R2, 0x1f, RZ ;  /* 0x0000001f02027819 */ /* 0x000fc800000006ff */
[----:B------:R0:W1:Y:S01]  /*d030*/  SYNCS.PHASECHK.TRANS64.TRYWAIT P1, [UR5+0x30850], R2 ;  /* 0x03085002ff0075a7 */ /* 0x0000620008020145 */
[----:B------:R-:W-:Y:S05]  /*d040*/  @!P0 BRA `(.L_x_1442) ;  /* 0x0000000000048947 */ /* 0x000fea0003800000 */
[----:B------:R-:W-:Y:S01]  /*d050*/  BPT.TRAP 0x1 ;  /* 0x000000040000795c */ /* 0x000fe20000300000 */
.L_x_1442:
[----:B-1----:R-:W-:Y:S05]  /*d060*/  @P1 BRA `(.L_x_1443) ;  /* 0x0000000000081947 */ /* 0x002fea0003800000 */
[----:B------:R-:W1:Y:S02]  /*d070*/  SYNCS.PHASECHK.TRANS64.TRYWAIT P0, [UR5+0x30850], R2 ;  /* 0x03085002ff0075a7 */ /* 0x000e640008000145 */
[----:B-1----:R-:W-:Y:S05]  /*d080*/  @!P0 BRA `(.L_x_1444) ;  /* 0x000000a400088947 */ /* 0x002fea0003800000 */
.L_x_1443:
[----:B------:R-:W-:Y:S01]  /*d090*/  UIADD3 UR37, UR37, 0x400, URZ ;  /* 0x0000040025257890 */ /* 0x000fe2000fffe03f */
[----:B------:R-:W-:Y:S01]  /*d0a0*/  WARPGROUP.ARRIVE ;  /* 0x00000000000079c5 */ /* 0x000fe20000000000 */
[----:B------:R-:W-:Y:S01]  /*d0b0*/  UMOV UR7, 0x40000040 ;  /* 0x4000004000077882 */ /* 0x000fe20000000000 */
[----:B-1----:R-:W1:Y:S01]  /*d0c0*/  SHFL.BFLY PT, R3, R8, 0x2, 0x1f ;  /* 0x0c401f0008037f89 */ /* 0x002e6200000e0000 */
[----:B------:R-:W-:Y:S01]  /*d0d0*/  USHF.R.U32.HI UR37, URZ, 0x4, UR37 ;  /* 0x000000043f257899 */ /* 0x000fe20008011625 */
[----:B------:R-:W-:Y:S01]  /*d0e0*/  IMAD.U32 R15, RZ, RZ, UR5 ;  /* 0x00000005ff0f7e24 */ /* 0x000fe2000f8e00ff */
[----:B------:R-:W-:Y:S01]  /*d0f0*/  R2UR UR8, R197 ;  /* 0x00000000c50872ca */ /* 0x000fe200000e0000 */
[----:B0-----:R-:W0:Y:S01]  /*d100*/  SHFL.BFLY PT, R2, R9, 0x2, 0x1f ;  /* 0x0c401f0009027f89 */ /* 0x001e2200000e0000 */
[----:B------:R-:W-:Y:S01]  /*d110*/  ULOP3.LUT UR37, UR37, 0x3fff, URZ, 0xc0, !UPT ;  /* 0x00003fff25257892 */ /* 0x000fe2000f8ec03f */
[----:B------:R-:W2:Y:S03]  /*d120*/  S2R R11, SR_TID.X ;  /* 0x00000000000b7919 */ /* 0x000ea60000002100 */
        /* <DEDUP_REMOVED lines=8> */
[----:B-1----:R-:W-:Y:S01]  /*d1b0*/  FADD.FTZ R6, R3, R8 ;  /* 0x0000000803067221 */ /* 0x002fe20000010000 */
[----:B------:R-:W-:Y:S01]  /*d1c0*/  UMOV UR7, 0x40000040 ;  /* 0x4000004000077882 */ /* 0x000fe20000000000 */
[----:B------:R-:W-:-:S02]  /*d1d0*/  IMAD.U32 R197, RZ, RZ, UR8 ;  /* 0x00000008ffc57e24 */ /* 0x000fc4000f8e00ff */
[----:B0-----:R-:W-:Y:S01]  /*d1e0*/  FADD.FTZ R2, R2, R9 ;  /* 0x0000000902027221 */ /* 0x001fe20000010000 */
[----:B------:R-:W-:Y:S01]  /*d1f0*/  CS2R R8, SRZ ;  /* 0x0000000000087805 */ /* 0x000fe2000001ff00 */
[----:B------:R-:W0:Y:S01]  /*d200*/  SHFL.BFLY PT, R7, R6, 0x1, 0x1f ;  /* 0x0c201f0006077f89 */ /* 0x000e2200000e0000 */
[----:B------:R-:W-:-:S03]  /*d210*/  USEL UR36, UR36, URZ, UP0 ;  /* 0x0000003f24247287 */ /* 0x000fc60008000000 */
[----:B------:R-:W1:Y:S01]  /*d220*/  SHFL.BFLY PT, R3, R2, 0x1, 0x1f ;  /* 0x0c201f0002037f89 */ /* 0x000e6200000e0000 */
[----:B--2---:R-:W-:Y:S01]  /*d230*/  LOP3.LUT P2, RZ, R11, 0x7f, RZ, 0xc0, !PT ;  /* 0x0000007f0bff7812 */ /* 0x004fe2000784c0ff */
[----:B0-----:R-:W-:Y:S01]  /*d240*/  FADD.FTZ R13, R6, R7 ;  /* 0x00000007060d7221 */ /* 0x001fe20000010000 */
[----:B-1----:R-:W-:-:S04]  /*d250*/  FADD.FTZ R12, R2, R3 ;  /* 0x00000003020c7221 */ /* 0x002fc80000010000 */
[----:B------:R-:W-:Y:S01]  /*d260*/  FSETP.NE.FTZ.AND P1, PT, R13, RZ, PT ;  /* 0x000000ff0d00720b */ /* 0x000fe20003f35000 */
[----:B------:R-:W-:Y:S02]  /*d270*/  IMAD.MOV.U32 R3, RZ, RZ, -0x800000 ;  /* 0xff800000ff037424 */ /* 0x000fe400078e00ff */
[----:B------:R-:W-:Y:S01]  /*d280*/  IMAD.MOV.U32 R2, RZ, RZ, -0x800000 ;  /* 0xff800000ff027424 */ /* 0x000fe200078e00ff */
[----:B------:R-:W-:-:S09]  /*d290*/  FSETP.NE.FTZ.AND P0, PT, R12, RZ, PT ;  /* 0x000000ff0c00720b */ /* 0x000fd20003f15000 */
[----:B------:R-:W0:Y:S01]  /*d2a0*/  @P1 MUFU.LG2 R10, R13 ;  /* 0x0000000d000a1308 */ /* 0x000e220000000c00 */
[----:B------:R-:W-:-:S03]  /*d2b0*/  @P1 FMUL.FTZ R14, R0, 0.69314718246459960938 ;  /* 0x3f317218000e1820 */ /* 0x000fc60000410000 */
[----:B------:R-:W-:Y:S01]  /*d2c0*/  @P0 FMUL.FTZ R6, R0, 0.69314718246459960938 ;  /* 0x3f31721800060820 */ /* 0x000fe20000410000 */
[----:B------:R-:W-:-:S03]  /*d2d0*/  @!P2 VIADD R0, R15, 0x30860 ;  /* 0x000308600f00a836 */ /* 0x000fc60000000000 */
[----:B------:R-:W1:Y:S08]  /*d2e0*/  @P0 MUFU.LG2 R7, R12 ;  /* 0x0000000c00070308 */ /* 0x000e700000000c00 */
[----:B------:R-:W2:Y:S01]  /*d2f0*/  @P1 MUFU.RCP R9, R13 ;  /* 0x0000000d00091308 */ /* 0x000ea20000001000 */
[----:B0-----:R-:W-:-:S04]  /*d300*/  @P1 FMUL.FTZ R11, R10, 0.69314718246459960938 ;  /* 0x3f3172180a0b1820 */ /* 0x001fc80000410000 */
[----:B------:R-:W-:Y:S01]  /*d310*/  @P1 FFMA.FTZ R3, R14, R4, R11 ;  /* 0x000000040e031223 */ /* 0x000fe2000001000b */
[----:B------:R-:W-:Y:S02]  /*d320*/  @!P2 PRMT R4, RZ, 0x654, R0 ;  /* 0x00000654ff04a816 */ /* 0x000fe40000000000 */
[----:B------:R-:W0:Y:S01]  /*d330*/  @P0 MUFU.RCP R8, R12 ;  /* 0x0000000c00080308 */ /* 0x000e220000001000 */
[----:B-1----:R-:W-:-:S04]  /*d340*/  @P0 FMUL.FTZ R7, R7, 0.69314718246459960938 ;  /* 0x3f31721807070820 */ /* 0x002fc80000410000 */
[----:B------:R-:W-:Y:S01]  /*d350*/  @P0 FFMA.FTZ R2, R6, R5, R7 ;  /* 0x0000000506020223 */ /* 0x000fe20000010007 */
[----:B------:R-:W-:Y:S01]  /*d360*/  PLOP3.LUT P0, PT, PT, PT, PT, 0x8, 0x0 ;  /* 0x000000000000781c */ /* 0x000fe20003f0e170 */
        /* <DEDUP_REMOVED lines=124> */
.L_x_1374:
[----:B------:R-:W0:Y:S01]  /*db30*/  S2R R5, SR_CgaCtaId ;  /* 0x0000000000057919 */ /* 0x000e220000008800 */
[----:B------:R-:W-:Y:S01]  /*db40*/  MOV R38, 0x400 ;  /* 0x0000040000267802 */ /* 0x000fe20000000f00 */
[----:B------:R-:W-:Y:S01]  /*db50*/  BSSY B0, `(.L_x_1445) ;  /* 0x0000288000007945 */ /* 0x000fe20003800000 */
[----:B------:R-:W-:Y:S02]  /*db60*/  BAR.SYNC.DEFER_BLOCKING 0x5, 0x180 ;  /* 0x0146000000007b1d */ /* 0x000fe40000010000 */
[----:B0-----:R-:W-:-:S05]  /*db70*/  LEA R38, R5, R38, 0x18 ;  /* 0x0000002605267211 */ /* 0x001fca00078ec0ff */
[----:B------:R-:W0:Y:S02]  /*db80*/  LDS.128 R8, [R38+0x308d0] ;  /* 0x0308d00026087984 */ /* 0x000e240000000c00 */
[----:B0-----:R-:W-:Y:S02]  /*db90*/  R2UR UR5, R9 ;  /* 0x00000000090572ca */ /* 0x001fe400000e0000 */
[----:B------:R-:W-:Y:S02]  /*dba0*/  R2UR UR7, R10 ;  /* 0x000000000a0772ca */ /* 0x000fe400000e0000 */
[----:B------:R-:W-:Y:S01]  /*dbb0*/  R2UR UR6, R11 ;  /* 0x000000000b0672ca */ /* 0x000fe200000e0000 */
[----:B------:R-:W-:Y:S06]  /*dbc0*/  BAR.ARV 0x4, 0x180 ;  /* 0x0106000000007b1d */ /* 0x000fec0000002000 */
[----:B------:R-:W-:Y:S08]  /*dbd0*/  @P0 BRA `(.L_x_1446) ;  /* 0x0000001800ac0947 */ /* 0x000ff00003800000 */
[----:B------:R-:W0:Y:S01]  /*dbe0*/  S2R R5, SR_SWINHI ;  /* 0x0000000000057919 */ /* 0x000e220000002f00 */
[----:B------:R-:W-:Y:S01]  /*dbf0*/  F2FP.BF16.F32.PACK_AB R6, R123, R6 ;  /* 0x000000067b06723e */ /* 0x000fe200000010ff */
[----:B------:R-:W-:Y:S01]  /*dc00*/  ULDC.64 UR8, c[0x0][0xc00] ;  /* 0x0003000000087ab9 */ /* 0x000fe20000000a00 */
[----:B------:R-:W-:Y:S01]  /*dc10*/  F2FP.BF16.F32.PACK_AB R88, R89, R88 ;  /* 0x000000585958723e */ /* 0x000fe200000010ff */
[----:B------:R-:W-:Y:S01]  /*dc20*/  UISETP.NE.U32.AND UP0, UPT, UR8, URZ, UPT ;  /* 0x0000003f0800728c */ /* 0x000fe2000bf05070 */
[----:B------:R-:W-:Y:S01]  /*dc30*/  F2FP.BF16.F32.PACK_AB R89, R43, R90 ;  /* 0x0000005a2b59723e */ /* 0x000fe200000010ff */
[----:B------:R-:W-:Y:S01]  /*dc40*/  ULDC.64 UR12, c[0x0][0x208] ;  /* 0x00008200000c7ab9 */ /* 0x000fe20000000a00 */
[----:B------:R-:W-:Y:S01]  /*dc50*/  F2FP.BF16.F32.PACK_AB R96, R97, R96 ;  /* 0x000000606160723e */ /* 0x000fe200000010ff */
[----:B------:R-:W-:Y:S01]  /*dc60*/  UISETP.NE.AND.EX UP0, UPT, UR9, URZ, UPT, UP0 ;  /* 0x0000003f0900728c */ /* 0x000fe2000bf05300 */
[----:B------:R-:W-:Y:S02]  /*dc70*/  F2FP.BF16.F32.PACK_AB R90, R93, R92 ;  /* 0x0000005c5d5a723e */ /* 0x000fe400000010ff */
[----:B------:R-:W-:Y:S01]  /*dc80*/  F2FP.BF16.F32.PACK_AB R91, R42, R91 ;  /* 0x0000005b2a5b723e */ /* 0x000fe200000010ff */
[----:B------:R-:W-:Y:S01]  /*dc90*/  ULDC.64 UR8, c[0x0][0xc00] ;  /* 0x0003000000087ab9 */ /* 0x000fe20000000a00 */
        /* <DEDUP_REMOVED lines=10> */
[----:B------:R-:W-:Y:S02]  /*dd40*/  MOV R16, R38 ;  /* 0x0000002600107202 */ /* 0x000fe40000000f00 */
[----:B0-----:R-:W-:Y:S02]  /*dd50*/  MOV R17, R5 ;  /* 0x0000000500117202 */ /* 0x001fe40000000f00 */
[----:B------:R-:W-:-:S02]  /*dd60*/  F2FP.BF16.F32.PACK_AB R115, R119, R118 ;  /* 0x000000767773723e */ /* 0x000fc400000010ff */
[----:B------:R-:W-:Y:S01]  /*dd70*/  R2UR UR4, R196 ;  /* 0x00000000c40472ca */ /* 0x000fe200000e0000 */
        /* <DEDUP_REMOVED lines=11> */
[--C-:B------:R-:W-:Y:S01]  /*de30*/  IMAD.X R15, RZ, RZ, R5.reuse, P5 ;  /* 0x000000ffff0f7224 */ /* 0x100fe200028e0605 */
[C---:B------:R-:W-:Y:S01]  /*de40*/  IADD3 R141, P4, R4.reuse, 0x4040, RZ ;  /* 0x00004040048d7810 */ /* 0x040fe20007f9e0ff */
[----:B------:R-:W-:Y:S01]  /*de50*/  UIMAD.WIDE UR8, UR4, 0x4, UR8 ;  /* 0x00000004040878a5 */ /* 0x000fe2000f8e0208 */
        /* <DEDUP_REMOVED lines=15> */
[----:B------:R-:W-:Y:S02]  /*df50*/  LOP3.LUT R12, R135, 0x380, RZ, 0xc0, !PT ;  /* 0x00000380870c7812 */ /* 0x000fe400078ec0ff */
[----:B------:R-:W-:Y:S02]  /*df60*/  LOP3.LUT R14, R137, 0x380, RZ, 0xc0, !PT ;  /* 0x00000380890e7812 */ /* 0x000fe400078ec0ff */
[----:B------:R-:W-:Y:S02]  /*df70*/  LOP3.LUT R24, R139, 0x380, RZ, 0xc0, !PT ;  /* 0x000003808b187812 */ /* 0x000fe400078ec0ff */
[----:B------:R-:W-:Y:S02]  /*df80*/  LOP3.LUT R26, R141, 0x380, RZ, 0xc0, !PT ;  /* 0x000003808d1a7812 */ /* 0x000fe400078ec0ff */
[----:B------:R-:W-:Y:S02]  /*df90*/  SHF.R.U64 R8, R8, 0x3, RZ ;  /* 0x0000000308087819 */ /* 0x000fe400000012ff */
[----:B------:R-:W-:-:S02]  /*dfa0*/  SHF.R.U64 R10, R10, 0x3, RZ ;  /* 0x000000030a0a7819 */ /* 0x000fc400000012ff */
[----:B------:R-:W-:Y:S02]  /*dfb0*/  LOP3.LUT R28, R143, 0x380, RZ, 0xc0, !PT ;  /* 0x000003808f1c7812 */ /* 0x000fe400078ec0ff */
[----:B------:R-:W-:Y:S02]  /*dfc0*/  LOP3.LUT R30, R145, 0x380, RZ, 0xc0, !PT ;  /* 0x00000380911e7812 */ /* 0x000fe400078ec0ff */
[----:B------:R-:W-:Y:S02]  /*dfd0*/  MOV R132, R4 ;  /* 0x0000000400847202 */ /* 0x000fe40000000f00 */
[----:B------:R-:W-:Y:S02]  /*dfe0*/  F2FP.BF16.F32.PACK_AB R4, R20, R7 ;  /* 0x000000071404723e */ /* 0x000fe400000010ff */
[----:B------:R-:W-:Y:S02]  /*dff0*/  SHF.R.U64 R12, R12, 0x3, RZ ;  /* 0x000000030c0c7819 */ /* 0x000fe400000012ff */
[----:B------:R-:W-:-:S02]  /*e000*/  SHF.R.U64 R14, R14, 0x3, RZ ;  /* 0x000000030e0e7819 */ /* 0x000fc400000012ff */
[----:B------:R-:W-:Y:S02]  /*e010*/  F2FP.BF16.F32.PACK_AB R5, R133, R128 ;  /* 0x000000808505723e */ /* 0x000fe400000010ff */
[----:B------:R-:W-:Y:S02]  /*e020*/  LOP3.LUT R20, R147, 0x380, RZ, 0xc0, !PT ;  /* 0x0000038093147812 */ /* 0x000fe400078ec0ff */
[----:B------:R-:W-:Y:S01]  /*e030*/  F2FP.BF16.F32.PACK_AB R7, R131, R32 ;  /* 0x000000208307723e */ /* 0x000fe200000010ff */
[----:B------:R-:W-:Y:S01]  /*e040*/  BAR.SYNC.DEFER_BLOCKING 0x1, 0x100 ;  /* 0x0044000000007b1d */ /* 0x000fe20000010000 */
[----:B------:R-:W-:Y:S02]  /*e050*/  SHF.R.U64 R24, R24, 0x3, RZ ;  /* 0x0000000318187819 */ /* 0x000fe400000012ff */
[----:B------:R-:W-:Y:S02]  /*e060*/  SHF.R.U64 R26, R26, 0x3, RZ ;  /* 0x000000031a1a7819 */ /* 0x000fe400000012ff */
[----:B------:R-:W-:-:S02]  /*e070*/  LOP3.LUT R74, R151, 0x380, RZ, 0xc0, !PT ;  /* 0x00000380974a7812 */ /* 0x000fc400078ec0ff */
[----:B------:R-:W-:Y:S02]  /*e080*/  LOP3.LUT R8, R8, R75, RZ, 0x3c, !PT ;  /* 0x0000004b08087212 */ /* 0x000fe400078e3cff */
[----:B------:R-:W-:Y:S02]  /*e090*/  LOP3.LUT R10, R10, R95, RZ, 0x3c, !PT ;  /* 0x0000005f0a0a7212 */ /* 0x000fe400078e3cff */
[----:B------:R-:W-:Y:S02]  /*e0a0*/  SHF.R.U64 R28, R28, 0x3, RZ ;  /* 0x000000031c1c7819 */ /* 0x000fe400000012ff */
[----:B------:R-:W-:Y:S02]  /*e0b0*/  SHF.R.U64 R30, R30, 0x3, RZ ;  /* 0x000000031e1e7819 */ /* 0x000fe400000012ff */
[----:B------:R-:W-:Y:S02]  /*e0c0*/  LOP3.LUT R12, R12, R135, RZ, 0x3c, !PT ;  /* 0x000000870c0c7212 */ /* 0x000fe400078e3cff */
[----:B------:R-:W-:-:S02]  /*e0d0*/  LOP3.LUT R14, R14, R137, RZ, 0x3c, !PT ;  /* 0x000000890e0e7212 */ /* 0x000fc400078e3cff */
[----:B------:R-:W-:Y:S02]  /*e0e0*/  LOP3.LUT R34, R149, 0x380, RZ, 0xc0, !PT ;  /* 0x0000038095227812 */ /* 0x000fe400078ec0ff */
[----:B------:R-:W-:Y:S02]  /*e0f0*/  SHF.R.U64 R20, R20, 0x3, RZ ;  /* 0x0000000314147819 */ /* 0x000fe400000012ff */
[----:B------:R-:W-:Y:S01]  /*e100*/  LOP3.LUT R24, R24, R139, RZ, 0x3c, !PT ;  /* 0x0000008b18187212 */ /* 0x000fe200078e3cff */
[----:B------:R0:W-:Y:S01]  /*e110*/  STSM.16.M88.4 [R132], R4 ;  /* 0x0000000484007844 */ /* 0x0001e20000000200 */
[----:B------:R-:W-:Y:S02]  /*e120*/  LOP3.LUT R26, R26, R141, RZ, 0x3c, !PT ;  /* 0x0000008d1a1a7212 */ /* 0x000fe400078e3cff */
[----:B------:R-:W-:Y:S02]  /*e130*/  SHF.R.U64 R74, R74, 0x3, RZ ;  /* 0x000000034a4a7819 */ /* 0x000fe400000012ff */
[----:B------:R-:W-:-:S02]  /*e140*/  LOP3.LUT R28, R28, R143, RZ, 0x3c, !PT ;  /* 0x0000008f1c1c7212 */ /* 0x000fc400078e3cff */
[----:B------:R-:W-:Y:S02]  /*e150*/  LOP3.LUT R30, R30, R145, RZ, 0x3c, !PT ;  /* 0x000000911e1e7212 */ /* 0x000fe400078e3cff */
[----:B------:R-:W-:Y:S02]  /*e160*/  MOV R131, R8 ;  /* 0x0000000800837202 */ /* 0x000fe40000000f00 */
[----:B------:R-:W-:Y:S02]  /*e170*/  MOV R130, R10 ;  /* 0x0000000a00827202 */ /* 0x000fe40000000f00 */
[----:B------:R-:W-:Y:S02]  /*e180*/  F2FP.BF16.F32.PACK_AB R8, R41, R40 ;  /* 0x000000282908723e */ /* 0x000fe400000010ff */
[----:B------:R-:W-:Y:S02]  /*e190*/  F2FP.BF16.F32.PACK_AB R9, R127, R122 ;  /* 0x0000007a7f09723e */ /* 0x000fe400000010ff */
[----:B0-----:R-:W-:-:S02]  /*e1a0*/  F2FP.BF16.F32.PACK_AB R4, R121, R0 ;  /* 0x000000007904723e */ /* 0x001fc400000010ff */
[----:B------:R-:W-:Y:S02]  /*e1b0*/  F2FP.BF16.F32.PACK_AB R5, R126, R125 ;  /* 0x0000007d7e05723e */ /* 0x000fe400000010ff */
[----:B------:R-:W-:Y:S02]  /*e1c0*/  F2FP.BF16.F32.PACK_AB R6, R37, R36 ;  /* 0x000000242506723e */ /* 0x000fe400000010ff */
[----:B------:R-:W-:Y:S02]  /*e1d0*/  F2FP.BF16.F32.PACK_AB R7, R129, R124 ;  /* 0x0000007c8107723e */ /* 0x000fe400000010ff */
[----:B------:R-:W-:Y:S02]  /*e1e0*/  F2FP.BF16.F32.PACK_AB R10, R45, R44 ;  /* 0x0000002c2d0a723e */ /* 0x000fe400000010ff */
[----:B------:R-:W-:Y:S01]  /*e1f0*/  F2FP.BF16.F32.PACK_AB R11, R47, R120 ;  /* 0x000000782f0b723e */ /* 0x000fe200000010ff */
[----:B------:R0:W-:Y:S01]  /*e200*/  STSM.16.M88.4 [R131], R4 ;  /* 0x0000000483007844 */ /* 0x0001e20000000200 */
[----:B------:R-:W-:-:S02]  /*e210*/  SHF.R.U64 R34, R34, 0x3, RZ ;  /* 0x0000000322227819 */ /* 0x000fc400000012ff */
[----:B------:R-:W-:Y:S01]  /*e220*/  LOP3.LUT R32, R20, R147, RZ, 0x3c, !PT ;  /* 0x0000009314207212 */ /* 0x000fe200078e3cff */
[----:B------:R1:W-:Y:S01]  /*e230*/  STSM.16.M88.4 [R130], R8 ;  /* 0x0000000882007844 */ /* 0x0003e20000000200 */
[----:B------:R-:W-:Y:S02]  /*e240*/  MOV R128, R12 ;  /* 0x0000000c00807202 */ /* 0x000fe40000000f00 */
[----:B------:R-:W-:Y:S02]  /*e250*/  MOV R123, R14 ;  /* 0x0000000e007b7202 */ /* 0x000fe40000000f00 */
[----:B------:R-:W-:Y:S02]  /*e260*/  LOP3.LUT R20, R74, R151, RZ, 0x3c, !PT ;  /* 0x000000974a147212 */ /* 0x000fe400078e3cff */
[----:B------:R-:W-:Y:S02]  /*e270*/  MOV R95, R24 ;  /* 0x00000018005f7202 */ /* 0x000fe40000000f00 */
[----:B------:R-:W-:-:S02]  /*e280*/  MOV R94, R26 ;  /* 0x0000001a005e7202 */ /* 0x000fc40000000f00 */
[----:B------:R-:W-:Y:S02]  /*e290*/  F2FP.BF16.F32.PACK_AB R12, R49, R48 ;  /* 0x00000030310c723e */ /* 0x000fe400000010ff */
[----:B------:R-:W-:Y:S02]  /*e2a0*/  F2FP.BF16.F32.PACK_AB R13, R51, R50 ;  /* 0x00000032330d723e */ /* 0x000fe400000010ff */
[----:B------:R-:W-:Y:S02]  /*e2b0*/  F2FP.BF16.F32.PACK_AB R14, R53, R52 ;  /* 0x00000034350e723e */ /* 0x000fe400000010ff */
[----:B------:R-:W-:Y:S02]  /*e2c0*/  F2FP.BF16.F32.PACK_AB R15, R55, R54 ;  /* 0x00000036370f723e */ /* 0x000fe400000010ff */
[----:B------:R-:W-:Y:S02]  /*e2d0*/  MOV R75, R28 ;  /* 0x0000001c004b7202 */ /* 0x000fe40000000f00 */
[----:B------:R-:W-:Y:S01]  /*e2e0*/  MOV R74, R30 ;  /* 0x0000001e004a7202 */ /* 0x000fe20000000f00 */
[----:B------:R-:W-:Y:S01]  /*e2f0*/  STSM.16.M88.4 [R128], R12 ;  /* 0x0000000c80007844 */ /* 0x000fe20000000200 */
        /* <DEDUP_REMOVED lines=10> */
[----:B0-----:R-:W-:Y:S01]  /*e3a0*/  F2FP.BF16.F32.PACK_AB R4, R73, R72 ;  /* 0x000000484904723e */ /* 0x001fe200000010ff */
[----:B------:R-:W-:Y:S01]  /*e3b0*/  STSM.16.M88.4 [R95], R28 ;  /* 0x0000001c5f007844 */ /* 0x000fe20000000200 */
[----:B------:R-:W-:Y:S02]  /*e3c0*/  F2FP.BF16.F32.PACK_AB R5, R46, R39 ;  /* 0x000000272e05723e */ /* 0x000fe400000010ff */
[----:B------:R-:W-:Y:S01]  /*e3d0*/  F2FP.BF16.F32.PACK_AB R6, R77, R76 ;  /* 0x0000004c4d06723e */ /* 0x000fe200000010ff */
[----:B------:R-:W0:Y:S01]  /*e3e0*/  LDC R39, c[0x0][0xbe8] ;  /* 0x0002fa00ff277b82 */ /* 0x000e220000000800 */
[----:B------:R-:W-:-:S02]  /*e3f0*/  F2FP.BF16.F32.PACK_AB R7, R79, R78 ;  /* 0x0000004e4f07723e */ /* 0x000fc400000010ff */
[----:B-1----:R-:W-:Y:S02]  /*e400*/  F2FP.BF16.F32.PACK_AB R8, R81, R80 ;  /* 0x000000505108723e */ /* 0x002fe400000010ff */
[----:B------:R-:W-:Y:S01]  /*e410*/  F2FP.BF16.F32.PACK_AB R9, R83, R82 ;  /* 0x000000525309723e */ /* 0x000fe200000010ff */
[----:B------:R1:W-:Y:S01]  /*e420*/  STSM.16.M88.4 [R94], R4 ;  /* 0x000000045e007844 */ /* 0x0003e20000000200 */
[----:B------:R-:W-:Y:S02]  /*e430*/  F2FP.BF16.F32.PACK_AB R10, R85, R84 ;  /* 0x00000054550a723e */ /* 0x000fe400000010ff */
[----:B------:R-:W-:Y:S02]  /*e440*/  F2FP.BF16.F32.PACK_AB R11, R87, R86 ;  /* 0x00000056570b723e */ /* 0x000fe400000010ff */
[----:B------:R-:W-:Y:S02]  /*e450*/  MOV R32, R32 ;  /* 0x0000002000207202 */ /* 0x000fe40000000f00 */
[----:B------:R-:W-:Y:S01]  /*e460*/  MOV R34, R34 ;  /* 0x0000002200227202 */ /* 0x000fe20000000f00 */
[----:B------:R2:W-:Y:S01]  /*e470*/  STSM.16.M88.4 [R75], R8 ;  /* 0x000000084b007844 */ /* 0x0005e20000000200 */
[----:B------:R-:W-:-:S02]  /*e480*/  MOV R20, R20 ;  /* 0x0000001400147202 */ /* 0x000fc40000000f00 */
[----:B------:R-:W-:Y:S01]  /*e490*/  PLOP3.LUT P0, PT, PT, PT, UP0, 0x80, 0x0 ;  /* 0x000000000000781c */ /* 0x000fe20003f0f008 */
[----:B------:R3:W-:Y:S04]  /*e4a0*/  STSM.16.M88.4 [R74], R88 ;  /* 0x000000584a007844 */ /* 0x0007e80000000200 */
[----:B------:R3:W-:Y:S01]  /*e4b0*/  STSM.16.M88.4 [R32], R96 ;  /* 0x0000006020007844 */ /* 0x0007e20000000200 */
[----:B-1----:R-:W-:Y:S02]  /*e4c0*/  IMAD.U32 R4, RZ, RZ, UR8 ;  /* 0x00000008ff047e24 */ /* 0x002fe4000f8e00ff */
[----:B------:R-:W-:Y:S01]  /*e4d0*/  IMAD.U32 R5, RZ, RZ, UR9 ;  /* 0x00000009ff057e24 */ /* 0x000fe2000f8e00ff */
[----:B------:R3:W-:Y:S01]  /*e4e0*/  STSM.16.M88.4 [R34], R104 ;  /* 0x0000006822007844 */ /* 0x0007e20000000200 */
[----:B0-----:R-:W-:Y:S01]  /*e4f0*/  ISETP.NE.AND P1, PT, R39, 0x1, PT ;  /* 0x000000012700780c */ /* 0x001fe20003f25270 */
[----:B------:R-:W-:-:S02]  /*e500*/  ULDC.64 UR8, c[0x0][0xc08] ;  /* 0x0003020000087ab9 */ /* 0x000fc40000000a00 */
[----:B------:R3:W-:Y:S01]  /*e510*/  STSM.16.M88.4 [R20], R112 ;  /* 0x0000007014007844 */ /* 0x0007e20000000200 */
[----:B------:R-:W-:Y:S09]  /*e520*/  BAR.SYNC.DEFER_BLOCKING 0x1, 0x100 ;  /* 0x0044000000007b1d */ /* 0x000ff20000010000 */
[----:B------:R-:W0:Y:S08]  /*e530*/  @P1 LDC R6, c[0x0][0xbec] ;  /* 0x0002fb00ff061b82 */ /* 0x000e300000000800 */
[----:B--2---:R-:W1:Y:S01]  /*e540*/  @P1 LDC R8, c[0x0][0xbf0] ;  /* 0x0002fc00ff081b82 */ /* 0x004e620000000800 */
[----:B------:R-:W2:Y:S01]  /*e550*/  @P0 LDG.E R0, desc[UR12][R4.64] ;  /* 0x0000000c04000981 */ /* 0x000ea2000c1e1900 */
[----:B------:R-:W-:Y:S01]  /*e560*/  UISETP.NE.U32.AND UP1, UPT, UR8, URZ, UPT ;  /* 0x0000003f0800728c */ /* 0x000fe2000bf25070 */
[----:B------:R-:W-:-:S03]  /*e570*/  ULDC UR10, c[0x0][0xa88] ;  /* 0x0002a200000a7ab9 */ /* 0x000fc60000000800 */
[----:B------:R-:W-:-:S06]  /*e580*/  UISETP.NE.AND.EX UP1, UPT, UR9, URZ, UPT, UP1 ;  /* 0x0000003f0900728c */ /* 0x000fcc000bf25310 */
[----:B------:R-:W-:-:S05]  /*e590*/  PLOP3.LUT P2, PT, PT, PT, UP1, 0x80, 0x0 ;  /* 0x000000000000781c */ /* 0x000fca0003f4f018 */
[----:B------:R-:W-:Y:S02]  /*e5a0*/  @UP1 ULDC.64 UR8, c[0x0][0xc08] ;  /* 0x0003020000081ab9 */ /* 0x000fe40000000a00 */
[----:B------:R-:W-:-:S03]  /*e5b0*/  @UP1 UIMAD.WIDE UR8, UR4, 0x4, UR8 ;  /* 0x00000004040818a5 */ /* 0x000fc6000f8e0208 */
[----:B------:R-:W-:-:S03]  /*e5c0*/  UMOV UR4, URZ ;  /* 0x0000003f00047c82 */ /* 0x000fc60008000000 */
[----:B------:R-:W-:Y:S02]  /*e5d0*/  IMAD.U32 R10, RZ, RZ, UR8 ;  /* 0x00000008ff0a7e24 */ /* 0x000fe4000f8e00ff */
[----:B------:R-:W-:Y:S01]  /*e5e0*/  IMAD.U32 R11, RZ, RZ, UR9 ;  /* 0x00000009ff0b7e24 */ /* 0x000fe2000f8e00ff */
[----:B--2---:R-:W-:Y:S01]  /*e5f0*/  @P0 R2UR UR4, R0 ;  /* 0x00000000000402ca */ /* 0x004fe200000e0000 */
[----:B------:R-:W-:-:S06]  /*e600*/  IMAD.U32 R0, RZ, RZ, UR10 ;  /* 0x0000000aff007e24 */ /* 0x000fcc000f8e00ff */
[----:B------:R3:W5:Y:S01]  /*e610*/  @P2 LDG.E R0, desc[UR12][R10.64] ;  /* 0x0000000c0a002981 */ /* 0x000762000c1e1900 */
[----:B01----:R-:W-:Y:S07]  /*e620*/  @P2 BRA `(.L_x_1447) ;  /* 0x0000000000142947 */ /* 0x003fee0003800000 */
[----:B------:R-:W-:Y:S05]  /*e630*/  @!P0 BRA `(.L_x_1447) ;  /* 0x0000000000108947 */ /* 0x000fea0003800000 */
[----:B------:R-:W-:Y:S02]  /*e640*/  ULDC.64 UR8, c[0x0][0x208] ;  /* 0x0000820000087ab9 */ /* 0x000fe40000000a00 */
[----:B------:R-:W2:Y:S04]  /*e650*/  LDG.E R7, desc[UR8][R4.64] ;  /* 0x0000000804077981 */ /* 0x000ea8000c1e1900 */
[----:B-----5:R-:W2:Y:S02]  /*e660*/  LDG.E R0, desc[UR8][R4.64+0x4] ;  /* 0x0000040804007981 */ /* 0x020ea4000c1e1900 */
[----:B--2---:R-:W-:-:S07]  /*e670*/  IMAD.IADD R0, R0, 0x1, -R7 ;  /* 0x0000000100007824 */ /* 0x004fce00078e0a07 */
.L_x_1447:
[----:B------:R-:W-:Y:S01]  /*e680*/  R2UR UR19, R194 ;  /* 0x00000000c21372ca */ /* 0x000fe200000e0000 */
[----:B------:R-:W-:Y:S01]  /*e690*/  USHF.R.S32.HI UR9, URZ, 0x1f, UR4 ;  /* 0x0000001f3f097899 */ /* 0x000fe20008011404 */
[----:B------:R-:W-:Y:S01]  /*e6a0*/  R2UR UR13, R196 ;  /* 0x00000000c40d72ca */ /* 0x000fe200000e0000 */
[----:B------:R-:W-:Y:S01]  /*e6b0*/  ULDC.64 UR14, c[0x0][0xb90] ;  /* 0x0002e400000e7ab9 */ /* 0x000fe20000000a00 */
[----:B------:R-:W-:Y:S01]  /*e6c0*/  UMOV UR8, UR4 ;  /* 0x0000000400087c82 */ /* 0x000fe20008000000 */
[----:B------:R-:W-:Y:S01]  /*e6d0*/  VIADD R7, R19, UR39 ;  /* 0x0000002713077c36 */ /* 0x000fe20008000000 */
[----:B------:R-:W-:Y:S01]  /*e6e0*/  ULDC.64 UR20, c[0x0][0x208] ;  /* 0x0000820000147ab9 */ /* 0x000fe20000000a00 */
[----:B------:R-:W-:Y:S02]  /*e6f0*/  VIADD R26, R200, UR39 ;  /* 0x00000027c81a7c36 */ /* 0x000fe40008000000 */
[----:B------:R-:W-:-:S04]  /*e700*/  @P1 IMAD.HI.U32 R5, R7, R6, RZ ;  /* 0x0000000607051227 */ /* 0x000fc800078e00ff */
[----:B------:R-:W-:Y:S01]  /*e710*/  USHF.R.S32.HI UR16, URZ, 0x1f, UR19 ;  /* 0x0000001f3f107899 */ /* 0x000fe20008011413 */
[----:B------:R-:W-:Y:S01]  /*e720*/  IMAD.MOV.U32 R4, RZ, RZ, R7 ;  /* 0x000000ffff047224 */ /* 0x000fe200078e0007 */
[----:B------:R-:W-:Y:S01]  /*e730*/  UIMAD.WIDE.U32 UR10, UR19, UR14, UR8 ;  /* 0x0000000e130a72a5 */ /* 0x000fe2000f8e0008 */
[----:B------:R-:W-:Y:S01]  /*e740*/  @P1 SHF.R.U32.HI R4, RZ, R8, R5 ;  /* 0x00000008ff041219 */ /* 0x000fe20000011605 */
[----:B------:R-:W-:Y:S01]  /*e750*/  USHF.R.S32.HI UR8, URZ, 0x1f, UR13 ;  /* 0x0000001f3f087899 */ /* 0x000fe2000801140d */
[----:B------:R-:W-:Y:S01]  /*e760*/  IMAD R5, R195, 0x40, R22 ;  /* 0x00000040c3057824 */ /* 0x000fe200078e0216 */
[----:B------:R-:W-:Y:S01]  /*e770*/  UIMAD UR12, UR16, UR14, URZ ;  /* 0x0000000e100c72a4 */ /* 0x000fe2000f8e023f */
[----:B-----5:R-:W-:Y:S01]  /*e780*/  IMAD R65, R0, R39, RZ ;  /* 0x0000002700417224 */ /* 0x020fe200078e02ff */
[----:B------:R-:W-:Y:S01]  /*e790*/  USEL UR18, UR8, URZ, !UP0 ;  /* 0x0000003f08127287 */ /* 0x000fe2000c000000 */
[----:B------:R-:W-:Y:S01]  /*e7a0*/  IMAD.MOV R6, RZ, RZ, -R4 ;  /* 0x000000ffff067224 */ /* 0x000fe200078e0a04 */
[----:B------:R-:W-:Y:S01]  /*e7b0*/  UIMAD UR12, UR19, UR15, UR12 ;  /* 0x0000000f130c72a4 */ /* 0x000fe2000f8e020c */
[----:B------:R-:W-:Y:S01]  /*e7c0*/  IMAD.WIDE R16, R5, 0x2, R16 ;  /* 0x0000000205107825 */ /* 0x000fe200078e0210 */
[----:B------:R-:W-:Y:S01]  /*e7d0*/  USEL UR17, UR13, URZ, !UP0 ;  /* 0x0000003f0d117287 */ /* 0x000fe2000c000000 */
[----:B------:R-:W-:Y:S01]  /*e7e0*/  SHF.R.S32.HI R5, RZ, 0x1f, R4 ;  /* 0x0000001fff057819 */ /* 0x000fe20000011404 */
[----:B------:R-:W-:Y:S01]  /*e7f0*/  ULDC.64 UR14, c[0x0][0xb98] ;  /* 0x0002e600000e7ab9 */ /* 0x000fe20000000a00 */
[----:B------:R-:W-:Y:S01]  /*e800*/  UIADD3 UR11, UR11, UR12, URZ ;  /* 0x0000000c0b0b7290 */ /* 0x000fe2000fffe03f */
[----:B------:R-:W-:Y:S01]  /*e810*/  IMAD R7, R39, R6, R7 ;  /* 0x0000000627077224 */ /* 0x000fe200078e0207 */
[----:B------:R-:W-:Y:S01]  /*e820*/  UIMAD UR8, UR18, UR14, URZ ;  /* 0x0000000e120872a4 */ /* 0x000fe2000f8e023f */
[C---:B------:R-:W-:Y:S01]  /*e830*/  IADD3 R13, P2, R16.reuse, 0x1000, RZ ;  /* 0x00001000100d7810 */ /* 0x040fe20007f5e0ff */
[----:B------:R-:W-:Y:S01]  /*e840*/  UIMAD.WIDE.U32 UR10, UR17, UR14, UR10 ;  /* 0x0000000e110a72a5 */ /* 0x000fe2000f8e000a */
[----:B------:R-:W-:Y:S01]  /*e850*/  IADD3 R33, P3, R16, 0x6000, RZ ;  /* 0x0000600010217810 */ /* 0x000fe20007f7e0ff */
[----:B------:R-:W-:Y:S01]  /*e860*/  UIMAD UR8, UR17, UR15, UR8 ;  /* 0x0000000f110872a4 */ /* 0x000fe2000f8e0208 */
[----:B------:R-:W-:Y:S01]  /*e870*/  SHF.R.S32.HI R6, RZ, 0x1f, R7 ;  /* 0x0000001fff067819 */ /* 0x000fe20000011407 */
[----:B------:R-:W-:Y:S01]  /*e880*/  ULDC.64 UR12, c[0x0][0xaa0] ;  /* 0x0002a800000c7ab9 */ /* 0x000fe20000000a00 */
[----:B------:R-:W-:-:S02]  /*e890*/  LOP3.LUT R12, R13, 0x380, RZ, 0xc0, !PT ;  /* 0x000003800d0c7812 */ /* 0x000fc400078ec0ff */
[----:B------:R-:W-:Y:S01]  /*e8a0*/  IADD3 R4, P0, R4, UR10, RZ ;  /* 0x0000000a04047c10 */ /* 0x000fe2000ff1e0ff */
[----:B------:R-:W-:Y:S01]  /*e8b0*/  IMAD.U32 R8, RZ, RZ, UR8 ;  /* 0x00000008ff087e24 */ /* 0x000fe2000f8e00ff */
[----:B------:R-:W-:Y:S02]  /*e8c0*/  SHF.R.U64 R12, R12, 0x3, RZ ;  /* 0x000000030c0c7819 */ /* 0x000fe400000012ff */
[----:B---3--:R-:W-:Y:S02]  /*e8d0*/  LOP3.LUT R32, R33, 0x380, RZ, 0xc0, !PT ;  /* 0x0000038021207812 */ /* 0x008fe400078ec0ff */
[----:B------:R-:W-:Y:S01]  /*e8e0*/  IADD3.X R5, R5, UR11, R8, P0, !PT ;  /* 0x0000000b05057c10 */ /* 0x000fe200087fe408 */
[----:B------:R-:W-:Y:S01]  /*e8f0*/  ULDC.64 UR10, c[0x0][0xb88] ;  /* 0x0002e200000a7ab9 */ /* 0x000fe20000000a00 */
[----:B------:R-:W-:Y:S01]  /*e900*/  LOP3.LUT R12, R12, R13, RZ, 0x3c, !PT ;  /* 0x0000000d0c0c7212 */ /* 0x000fe200078e3cff */
[----:B------:R-:W-:Y:S01]  /*e910*/  IMAD R6, R6, UR10, RZ ;  /* 0x0000000a06067c24 */ /* 0x000fe2000f8e02ff */
[----:B------:R-:W-:Y:S01]  /*e920*/  SHF.R.U64 R32, R32, 0x3, RZ ;  /* 0x0000000320207819 */ /* 0x000fe200000012ff */
[----:B------:R-:W-:Y:S01]  /*e930*/  IMAD.WIDE.U32 R4, R7, UR10, R4 ;  /* 0x0000000a07047c25 */ /* 0x000fe2000f8e0004 */
[----:B------:R-:W-:-:S02]  /*e940*/  IADD3 R9, P6, R16, 0x2000, RZ ;  /* 0x0000200010097810 */ /* 0x000fc40007fde0ff */
[----:B------:R-:W-:Y:S01]  /*e950*/  IADD3 R49, P4, R16, 0x4000, RZ ;  /* 0x0000400010317810 */ /* 0x000fe20007f9e0ff */
[----:B------:R-:W-:Y:S01]  /*e960*/  IMAD R11, R7, UR11, R6 ;  /* 0x0000000b070b7c24 */ /* 0x000fe2000f8e0206 */
[----:B------:R-:W-:Y:S01]  /*e970*/  ULDC.64 UR10, c[0x0][0xb50] ;  /* 0x0002d400000a7ab9 */ /* 0x000fe20000000a00 */
[----:B------:R-:W-:Y:S01]  /*e980*/  IMAD.X R13, RZ, RZ, R17, P2 ;  /* 0x000000ffff0d7224 */ /* 0x000fe200010e0611 */
[----:B------:R-:W-:Y:S01]  /*e990*/  LEA R10, P0, R4, UR10, 0x2 ;  /* 0x0000000a040a7c11 */ /* 0x000fe2000f8010ff */
[----:B------:R-:W-:Y:S01]  /*e9a0*/  IMAD.IADD R5, R5, 0x1, R11 ;  /* 0x0000000105057824 */ /* 0x000fe200078e020b */
[----:B------:R-:W-:Y:S01]  /*e9b0*/  IADD3 R25, P2, R16, 0x7000, RZ ;  /* 0x0000700010197810 */ /* 0x000fe20007f5e0ff */
[----:B------:R-:W-:Y:S01]  /*e9c0*/  VIADD R6, R26, 0x8 ;  /* 0x000000081a067836 */ /* 0x000fe20000000000 */
[----:B------:R-:W-:Y:S01]  /*e9d0*/  LOP3.LUT R32, R32, R33, RZ, 0x3c, !PT ;  /* 0x0000002120207212 */ /* 0x000fe200078e3cff */
[----:B------:R-:W-:Y:S01]  /*e9e0*/  SHFL.IDX PT, R20, R10, RZ, 0x1c1f ;  /* 0x001c1fff0a147589 */ /* 0x000fe200000e0000 */
[----:B------:R-:W-:Y:S01]  /*e9f0*/  LEA.HI.X R14, R4, UR11, R5, 0x2, P0 ;  /* 0x0000000b040e7c11 */ /* 0x000fe200080f1405 */
[----:B------:R-:W-:Y:S01]  /*ea00*/  IMAD.X R33, RZ, RZ, R17, P3 ;  /* 0x000000ffff217224 */ /* 0x000fe200018e0611 */
[----:B------:R-:W-:Y:S01]  /*ea10*/  IADD3 R45, P0, R16, 0x5000, RZ ;  /* 0x00005000102d7810 */ /* 0x000fe20007f1e0ff */
[----:B------:R-:W-:Y:S01]  /*ea20*/  SHFL.IDX PT, R36, R10, 0x1, 0x1c1f ;  /* 0x003c1f000a247f89 */ /* 0x000fe200000e0000 */
[----:B------:R-:W-:-:S02]  /*ea30*/  LOP3.LUT R24, R25, 0x380, RZ, 0xc0, !PT ;  /* 0x0000038019187812 */ /* 0x000fc400078ec0ff */
[----:B------:R-:W-:Y:S01]  /*ea40*/  LOP3.LUT R44, R45, 0x380, RZ, 0xc0, !PT ;  /* 0x000003802d2c7812 */ /* 0x000fe200078ec0ff */
[----:B------:R-:W0:Y:S01]  /*ea50*/  SHFL.IDX PT, R21, R14, RZ, 0x1c1f ;  /* 0x001c1fff0e157589 */ /* 0x000e2200000e0000 */
[----:B------:R-:W-:Y:S02]  /*ea60*/  SHF.R.U64 R24, R24, 0x3, RZ ;  /* 0x0000000318187819 */ /* 0x000fe400000012ff */
[----:B------:R-:W-:Y:S01]  /*ea70*/  SHF.R.U64 R44, R44, 0x3, RZ ;  /* 0x000000032c2c7819 */ /* 0x000fe200000012ff */
[----:B------:R-:W1:Y:S01]  /*ea80*/  SHFL.IDX PT, R37, R14, 0x1, 0x1c1f ;  /* 0x003c1f000e257f89 */ /* 0x000e6200000e0000 */
[----:B------:R-:W-:Y:S01]  /*ea90*/  LOP3.LUT R24, R24, R25, RZ, 0x3c, !PT ;  /* 0x0000001918187212 */ /* 0x000fe200078e3cff */
[--C-:B------:R-:W-:Y:S01]  /*eaa0*/  IMAD.X R25, RZ, RZ, R17.reuse, P2 ;  /* 0x000000ffff197224 */ /* 0x100fe200010e0611 */
[----:B------:R-:W-:Y:S01]  /*eab0*/  LOP3.LUT R44, R44, R45, RZ, 0x3c, !PT ;  /* 0x0000002d2c2c7212 */ /* 0x000fe200078e3cff */
[----:B------:R-:W-:Y:S01]  /*eac0*/  IMAD.X R45, RZ, RZ, R17, P0 ;  /* 0x000000ffff2d7224 */ /* 0x000fe200000e0611 */
[----:B------:R-:W-:-:S02]  /*ead0*/  LOP3.LUT P0, RZ, R198, 0x3, RZ, 0xc0, !PT ;  /* 0x00000003c6ff7812 */ /* 0x000fc4000780c0ff */
[----:B------:R-:W-:Y:S02]  /*eae0*/  IADD3 R5, P5, R16, 0x3000, RZ ;  /* 0x0000300010057810 */ /* 0x000fe40007fbe0ff */
[-C--:B------:R-:W-:Y:S02]  /*eaf0*/  ISETP.GE.OR P2, PT, R26, R65.reuse, P0 ;  /* 0x000000411a00720c */ /* 0x080fe40000746670 */
[----:B------:R-:W-:Y:S02]  /*eb00*/  ISETP.GE.OR P0, PT, R6, R65, P0 ;  /* 0x000000410600720c */ /* 0x000fe40000706670 */
[----:B------:R-:W-:Y:S02]  /*eb10*/  IADD3 R7, P3, R16, 0xb000, RZ ;  /* 0x0000b00010077810 */ /* 0x000fe40007f7e0ff */
[----:B------:R-:W-:Y:S02]  /*eb20*/  LOP3.LUT R8, R9, 0x380, RZ, 0xc0, !PT ;  /* 0x0000038009087812 */ /* 0x000fe400078ec0ff */
[----:B------:R-:W-:-:S02]  /*eb30*/  LOP3.LUT R4, R5, 0x380, RZ, 0xc0, !PT ;  /* 0x0000038005047812 */ /* 0x000fc400078ec0ff */
[----:B------:R-:W-:Y:S01]  /*eb40*/  LOP3.LUT R48, R49, 0x380, RZ, 0xc0, !PT ;  /* 0x0000038031307812 */ /* 0x000fe200078ec0ff */
[----:B------:R-:W-:Y:S01]  /*eb50*/  UIMAD UR10, UR9, UR12, URZ ;  /* 0x0000000c090a72a4 */ /* 0x000fe2000f8e023f */
[----:B------:R-:W-:Y:S01]  /*eb60*/  LOP3.LUT R0, R7, 0x380, RZ, 0xc0, !PT ;  /* 0x0000038007007812 */ /* 0x000fe200078ec0ff */
[----:B0-----:R0:W-:Y:S01]  /*eb70*/  @!P2 ST.E desc[UR20][R20.64], R2 ;  /* 0x000000021400a985 */ /* 0x0011e2000c101914 */
[----:B------:R-:W-:Y:S01]  /*eb80*/  SHF.R.U64 R8, R8, 0x3, RZ ;  /* 0x0000000308087819 */ /* 0x000fe200000012ff */
[--C-:B------:R-:W-:Y:S01]  /*eb90*/  IMAD.X R41, RZ, RZ, R17.reuse, P3 ;  /* 0x000000ffff297224 */ /* 0x100fe200018e0611 */
[----:B------:R-:W-:Y:S01]  /*eba0*/  SHF.R.U64 R4, R4, 0x3, RZ ;  /* 0x0000000304047819 */ /* 0x000fe200000012ff */
[----:B-1----:R1:W-:Y:S01]  /*ebb0*/  @!P0 ST.E desc[UR20][R36.64], R3 ;  /* 0x0000000324008985 */ /* 0x0023e2000c101914 */
[----:B------:R-:W-:Y:S02]  /*ebc0*/  SHF.R.U64 R48, R48, 0x3, RZ ;  /* 0x0000000330307819 */ /* 0x000fe400000012ff */
[----:B------:R-:W-:Y:S01]  /*ebd0*/  SHF.R.U64 R0, R0, 0x3, RZ ;  /* 0x0000000300007819 */ /* 0x000fe200000012ff */
[----:B------:R-:W-:Y:S01]  /*ebe0*/  UIMAD.WIDE.U32 UR8, UR4, UR12, URZ ;  /* 0x0000000c040872a5 */ /* 0x000fe2000f8e003f */
[----:B------:R-:W-:Y:S01]  /*ebf0*/  LOP3.LUT R8, R8, R9, RZ, 0x3c, !PT ;  /* 0x0000000908087212 */ /* 0x000fe200078e3cff */
[--C-:B------:R-:W-:Y:S01]  /*ec00*/  IMAD.X R9, RZ, RZ, R17.reuse, P6 ;  /* 0x000000ffff097224 */ /* 0x100fe200030e0611 */
[----:B------:R-:W-:Y:S01]  /*ec10*/  LOP3.LUT R4, R4, R5, RZ, 0x3c, !PT ;  /* 0x0000000504047212 */ /* 0x000fe200078e3cff */
[----:B0-----:R-:W0:Y:S01]  /*ec20*/  @P1 LDC R21, c[0x0][0xbf0] ;  /* 0x0002fc00ff151b82 */ /* 0x001e220000000800 */
[----:B------:R-:W-:Y:S01]  /*ec30*/  LOP3.LUT R48, R48, R49, RZ, 0x3c, !PT ;  /* 0x0000003130307212 */ /* 0x000fe200078e3cff */
[--C-:B------:R-:W-:Y:S01]  /*ec40*/  IMAD.X R5, RZ, RZ, R17.reuse, P5 ;  /* 0x000000ffff057224 */ /* 0x100fe200028e0611 */
[----:B------:R-:W-:Y:S01]  /*ec50*/  UIMAD UR10, UR4, UR13, UR10 ;  /* 0x0000000d040a72a4 */ /* 0x000fe2000f8e020a */
[----:B------:R-:W-:Y:S01]  /*ec60*/  IMAD.X R49, RZ, RZ, R17, P4 ;  /* 0x000000ffff317224 */ /* 0x000fe200020e0611 */
[C---:B------:R-:W-:Y:S01]  /*ec70*/  IADD3 R61, P6, R16.reuse, 0x8000, RZ ;  /* 0x00008000103d7810 */ /* 0x040fe20007fde0ff */
[----:B------:R-:W-:Y:S01]  /*ec80*/  ULDC.64 UR12, c[0x0][0xae8] ;  /* 0x0002ba00000c7ab9 */ /* 0x000fe20000000a00 */
[C---:B------:R-:W-:Y:S01]  /*ec90*/  IADD3 R57, P5, R16.reuse, 0x9000, RZ ;  /* 0x0000900010397810 */ /* 0x040fe20007fbe0ff */
[----:B-1----:R-:W1:Y:S01]  /*eca0*/  @P1 LDC R3, c[0x0][0xbec] ;  /* 0x0002fb00ff031b82 */ /* 0x002e620000000800 */
[C---:B------:R-:W-:Y:S01]  /*ecb0*/  IADD3 R53, P4, R16.reuse, 0xa000, RZ ;  /* 0x0000a00010357810 */ /* 0x040fe20007f9e0ff */
[----:B------:R-:W5:Y:S01]  /*ecc0*/  LD.E.128 R12, desc[UR20][R12.64] ;  /* 0x000000140c0c7980 */ /* 0x000f62000c101d00 */
[----:B------:R-:W-:-:S02]  /*ecd0*/  LOP3.LUT R11, R16, 0x380, RZ, 0xc0, !PT ;  /* 0x00000380100b7812 */ /* 0x000fc400078ec0ff */
[----:B------:R-:W-:Y:S01]  /*ece0*/  LOP3.LUT R40, R0, R7, RZ, 0x3c, !PT ;  /* 0x0000000700287212 */ /* 0x000fe200078e3cff */
[----:B------:R-:W-:Y:S01]  /*ecf0*/  IMAD R0, R193, 0x20, R195 ;  /* 0x00000020c1007824 */ /* 0x000fe200078e02c3 */
[----:B------:R-:W-:Y:S01]  /*ed00*/  UIADD3 UR9, UR9, UR10, URZ ;  /* 0x0000000a09097290 */ /* 0x000fe2000fffe03f */
[----:B------:R-:W-:Y:S01]  /*ed10*/  LOP3.LUT R60, R61, 0x380, RZ, 0xc0, !PT ;  /* 0x000003803d3c7812 */ /* 0x000fe200078ec0ff */
[----:B------:R-:W-:Y:S01]  /*ed20*/  UIMAD UR4, UR16, UR12, URZ ;  /* 0x0000000c100472a4 */ /* 0x000fe2000f8e023f */
[----:B------:R-:W-:Y:S01]  /*ed30*/  LOP3.LUT R56, R57, 0x380, RZ, 0xc0, !PT ;  /* 0x0000038039387812 */ /* 0x000fe200078ec0ff */
[----:B------:R-:W5:Y:S01]  /*ed40*/  LD.E.128 R48, desc[UR20][R48.64] ;  /* 0x0000001430307980 */ /* 0x000f62000c101d00 */
[----:B------:R-:W-:Y:S02]  /*ed50*/  LOP3.LUT R52, R53, 0x380, RZ, 0xc0, !PT ;  /* 0x0000038035347812 */ /* 0x000fe400078ec0ff */
[----:B------:R-:W-:Y:S01]  /*ed60*/  SHF.R.U64 R11, R11, 0x3, RZ ;  /* 0x000000030b0b7819 */ /* 0x000fe200000012ff */
[----:B------:R-:W-:Y:S01]  /*ed70*/  VIADD R20, R0, UR39 ;  /* 0x0000002700147c36 */ /* 0x000fe20008000000 */
[----:B------:R-:W-:Y:S01]  /*ed80*/  UIMAD UR4, UR19, UR13, UR4 ;  /* 0x0000000d130472a4 */ /* 0x000fe2000f8e0204 */
[----:B------:R-:W-:Y:S01]  /*ed90*/  SHF.R.U64 R60, R60, 0x3, RZ ;  /* 0x000000033c3c7819 */ /* 0x000fe200000012ff */
[----:B------:R-:W-:Y:S01]  /*eda0*/  UIMAD.WIDE.U32 UR8, UR19, UR12, UR8 ;  /* 0x0000000c130872a5 */ /* 0x000fe2000f8e0008 */
[----:B------:R-:W-:Y:S01]  /*edb0*/  SHF.R.U64 R56, R56, 0x3, RZ ;  /* 0x0000000338387819 */ /* 0x000fe200000012ff */
[----:B------:R-:W-:Y:S01]  /*edc0*/  ULDC.64 UR10, c[0x0][0xaf0] ;  /* 0x0002bc00000a7ab9 */ /* 0x000fe20000000a00 */
[----:B------:R-:W-:Y:S01]  /*edd0*/  SHF.R.U64 R52, R52, 0x3, RZ ;  /* 0x0000000334347819 */ /* 0x000fe200000012ff */
[----:B------:R-:W5:Y:S01]  /*ede0*/  LD.E.128 R4, desc[UR20][R4.64] ;  /* 0x0000001404047980 */ /* 0x000f62000c101d00 */
[----:B------:R-:W-:Y:S01]  /*edf0*/  LOP3.LUT R16, R11, R16, RZ, 0x3c, !PT ;  /* 0x000000100b107212 */ /* 0x000fe200078e3cff */
[----:B-1----:R-:W-:Y:S01]  /*ee00*/  @P1 IMAD.HI.U32 R0, R20, R3, RZ ;  /* 0x0000000314001227 */ /* 0x002fe200078e00ff */
[----:B------:R-:W-:Y:S01]  /*ee10*/  UIADD3 UR9, UR9, UR4, URZ ;  /* 0x0000000409097290 */ /* 0x000fe2000fffe03f */
[----:B------:R-:W-:Y:S01]  /*ee20*/  LOP3.LUT R60, R60, R61, RZ, 0x3c, !PT ;  /* 0x0000003d3c3c7212 */ /* 0x000fe200078e3cff */
[----:B------:R-:W-:Y:S01]  /*ee30*/  UIMAD UR4, UR18, UR10, URZ ;  /* 0x0000000a120472a4 */ /* 0x000fe2000f8e023f */
[----:B------:R-:W-:Y:S01]  /*ee40*/  LOP3.LUT R56, R56, R57, RZ, 0x3c, !PT ;  /* 0x0000003938387212 */ /* 0x000fe200078e3cff */
[--C-:B------:R-:W-:Y:S01]  /*ee50*/  IMAD.X R61, RZ, RZ, R17.reuse, P6 ;  /* 0x000000ffff3d7224 */ /* 0x100fe200030e0611 */
[----:B------:R-:W-:Y:S01]  /*ee60*/  LOP3.LUT R52, R52, R53, RZ, 0x3c, !PT ;  /* 0x0000003534347212 */ /* 0x000fe200078e3cff */
[--C-:B------:R-:W-:Y:S01]  /*ee70*/  IMAD.X R57, RZ, RZ, R17.reuse, P5 ;  /* 0x000000ffff397224 */ /* 0x100fe200028e0611 */
[----:B------:R1:W5:Y:S01]  /*ee80*/  LD.E.128 R28, desc[UR20][R16.64] ;  /* 0x00000014101c7980 */ /* 0x000362000c101d00 */
[----:B------:R-:W-:Y:S01]  /*ee90*/  IMAD.X R53, RZ, RZ, R17, P4 ;  /* 0x000000ffff357224 */ /* 0x000fe200020e0611 */
[----:B------:R-:W-:-:S02]  /*eea0*/  UIMAD UR4, UR17, UR11, UR4 ;  /* 0x0000000b110472a4 */ /* 0x000fc4000f8e0204 */
[----:B------:R-:W-:Y:S01]  /*eeb0*/  UIMAD.WIDE.U32 UR8, UR17, UR10, UR8 ;  /* 0x0000000a110872a5 */ /* 0x000fe2000f8e0008 */
[----:B------:R-:W5:Y:S02]  /*eec0*/  LD.E.128 R8, desc[UR20][R8.64] ;  /* 0x0000001408087980 */ /* 0x000f64000c101d00 */
[----:B------:R-:W-:Y:S02]  /*eed0*/  ULDC.64 UR10, c[0x0][0xae0] ;  /* 0x0002b800000a7ab9 */ /* 0x000fe40000000a00 */
[----:B------:R-:W5:Y:S01]  /*eee0*/  LD.E.128 R44, desc[UR20][R44.64] ;  /* 0x000000142c2c7980 */ /* 0x000f62000c101d00 */
[----:B-1----:R-:W-:Y:S01]  /*eef0*/  IMAD.MOV.U32 R17, RZ, RZ, R20 ;  /* 0x000000ffff117224 */ /* 0x002fe200078e0014 */
[----:B0-----:R-:W-:Y:S01]  /*ef00*/  @P1 SHF.R.U32.HI R17, RZ, R21, R0 ;  /* 0x00000015ff111219 */ /* 0x001fe20000011600 */
[----:B------:R-:W-:Y:S01]  /*ef10*/  UIADD3 UR4, UR9, UR4, URZ ;  /* 0x0000000409047290 */ /* 0x000fe2000fffe03f */
[----:B------:R-:W5:Y:S02]  /*ef20*/  LD.E.128 R32, desc[UR20][R32.64] ;  /* 0x0000001420207980 */ /* 0x000f64000c101d00 */
[--C-:B------:R-:W-:Y:S01]  /*ef30*/  SHF.R.S32.HI R0, RZ, 0x1f, R17.reuse ;  /* 0x0000001fff007819 */ /* 0x100fe20000011411 */
[----:B------:R-:W-:Y:S01]  /*ef40*/  IMAD.MOV R16, RZ, RZ, -R17 ;  /* 0x000000ffff107224 */ /* 0x000fe200078e0a11 */
[----:B------:R-:W5:Y:S01]  /*ef50*/  LD.E.128 R24, desc[UR20][R24.64] ;  /* 0x0000001418187980 */ /* 0x000f62000c101d00 */
[----:B------:R-:W-:-:S02]  /*ef60*/  IMAD.U32 R3, RZ, RZ, UR9 ;  /* 0x00000009ff037e24 */ /* 0x000fc4000f8e00ff */
[----:B------:R-:W-:Y:S01]  /*ef70*/  IMAD R0, R0, UR10, RZ ;  /* 0x0000000a00007c24 */ /* 0x000fe2000f8e02ff */
[----:B------:R-:W5:Y:S01]  /*ef80*/  LD.E.128 R60, desc[UR20][R60.64] ;  /* 0x000000143c3c7980 */ /* 0x000f62000c101d00 */
[----:B------:R-:W-:Y:S02]  /*ef90*/  IMAD R21, R39, R16, R20 ;  /* 0x0000001027157224 */ /* 0x000fe400078e0214 */
[----:B------:R-:W-:Y:S01]  /*efa0*/  IMAD.U32 R2, RZ, RZ, UR8 ;  /* 0x00000008ff027e24 */ /* 0x000fe2000f8e00ff */
[----:B------:R-:W5:Y:S01]  /*efb0*/  LD.E.128 R56, desc[UR20][R56.64] ;  /* 0x0000001438387980 */ /* 0x000f62000c101d00 */
[----:B------:R-:W-:Y:S01]  /*efc0*/  IMAD.U32 R3, RZ, RZ, UR4 ;  /* 0x00000004ff037e24 */ /* 0x000fe2000f8e00ff */
[----:B------:R-:W-:Y:S01]  /*efd0*/  ULDC.64 UR8, c[0x0][0xad8] ;  /* 0x0002b60000087ab9 */ /* 0x000fe20000000a00 */
[----:B------:R-:W-:Y:S01]  /*efe0*/  IMAD R37, R17, UR11, R0 ;  /* 0x0000000b11257c24 */ /* 0x000fe2000f8e0200 */
[----:B------:R-:W5:Y:S01]  /*eff0*/  LD.E.128 R52, desc[UR20][R52.64] ;  /* 0x0000001434347980 */ /* 0x000f62000c101d00 */
[----:B------:R-:W-:-:S03]  /*f000*/  SHF.R.S32.HI R0, RZ, 0x1f, R21 ;  /* 0x0000001fff007819 */ /* 0x000fc60000011415 */
[----:B------:R-:W5:Y:S01]  /*f010*/  LD.E.128 R40, desc[UR20][R40.64] ;  /* 0x0000001428287980 */ /* 0x000f62000c101d00 */
        /* <DEDUP_REMOVED lines=9> */
[----:B------:R-:W-:Y:S02]  /*f0b0*/  VIADD R64, R195, UR39 ;  /* 0x00000027c3407c36 */ /* 0x000fe40008000000 */
[C---:B------:R-:W-:Y:S02]  /*f0c0*/  IMAD R17, R21.reuse, UR9, R16 ;  /* 0x0000000915117c24 */ /* 0x040fe4000f8e0210 */
[----:B------:R-:W-:Y:S01]  /*f0d0*/  IMAD.WIDE.U32 R2, R21, UR8, R2 ;  /* 0x0000000815027c25 */ /* 0x000fe2000f8e0002 */
[C---:B------:R-:W-:Y:S01]  /*f0e0*/  ISETP.GE.AND P2, PT, R64.reuse, R65, PT ;  /* 0x000000414000720c */ /* 0x040fe20003f46270 */
[----:B------:R-:W-:Y:S02]  /*f0f0*/  ULDC.64 UR8, c[0x0][0xa80] ;  /* 0x0002a00000087ab9 */ /* 0x000fe40000000a00 */
[----:B------:R-:W-:Y:S01]  /*f100*/  VIADD R0, R64, 0x20 ;  /* 0x0000002040007836 */ /* 0x000fe20000000000 */
[----:B------:R-:W-:Y:S01]  /*f110*/  LEA R36, P3, R2, UR8, 0x1 ;  /* 0x0000000802247c11 */ /* 0x000fe2000f8608ff */
[----:B------:R-:W-:-:S02]  /*f120*/  IMAD.IADD R3, R3, 0x1, R17 ;  /* 0x0000000103037824 */ /* 0x000fc400078e0211 */
[----:B------:R-:W-:Y:S01]  /*f130*/  VIADD R38, R38, 0x30820 ;  /* 0x0003082026267836 */ /* 0x000fe20000000000 */
[-C--:B------:R-:W-:Y:S01]  /*f140*/  ISETP.GE.AND P1, PT, R0, R65.reuse, PT ;  /* 0x000000410000720c */ /* 0x080fe20003f26270 */
[----:B------:R-:W-:Y:S01]  /*f150*/  VIADD R0, R64, 0x40 ;  /* 0x0000004040007836 */ /* 0x000fe20000000000 */
[----:B------:R-:W-:Y:S02]  /*f160*/  LEA.HI.X R37, R2, UR9, R3, 0x1, P3 ;  /* 0x0000000902257c11 */ /* 0x000fe400098f0c03 */
[----:B------:R-:W-:Y:S01]  /*f170*/  PRMT R38, RZ, 0x654, R38 ;  /* 0x00000654ff267816 */ /* 0x000fe20000000026 */
[----:B0-----:R0:W1:Y:S01]  /*f180*/  SHFL.IDX PT, R21, R36, RZ, 0x181f ;  /* 0x00181fff24157589 */ /* 0x00106200000e0000 */
[----:B------:R-:W-:Y:S01]  /*f190*/  ISETP.GE.AND P0, PT, R0, R65, PT ;  /* 0x000000410000720c */ /* 0x000fe20003f06270 */
[----:B------:R-:W-:Y:S01]  /*f1a0*/  BSSY B1, `(.L_x_1448) ;  /* 0x0000012000017945 */ /* 0x000fe20003800000 */
[----:B------:R0:W-:Y:S01]  /*f1b0*/  SYNCS.ARRIVE.TRANS64.RED.A1T0 RZ, [R38+URZ], RZ ;  /* 0x000000ff26ff79a7 */ /* 0x0001e2000810043f */
[----:B------:R0:W2:Y:S02]  /*f1c0*/  SHFL.IDX PT, R0, R37, RZ, 0x181f ;  /* 0x00181fff25007589 */ /* 0x0000a400000e0000 */
[----:B------:R-:W-:Y:S08]  /*f1d0*/  @P2 BRA `(.L_x_1449) ;  /* 0x0000000000382947 */ /* 0x000ff00003800000 */
[----:B------:R-:W-:Y:S01]  /*f1e0*/  ULDC UR4, c[0x0][0xac8] ;  /* 0x0002b20000047ab9 */ /* 0x000fe20000000800 */
[----:B------:R-:W-:Y:S01]  /*f1f0*/  ULDC.64 UR8, c[0x0][0x208] ;  /* 0x0000820000087ab9 */ /* 0x000fe20000000a00 */
[----:B------:R-:W-:Y:S02]  /*f200*/  ISETP.GE.AND P4, PT, R22, UR4, PT ;  /* 0x0000000416007c0c */ /* 0x000fe4000bf86270 */
[----:B------:R-:W-:Y:S02]  /*f210*/  ISETP.GE.AND P3, PT, R23, UR4, PT ;  /* 0x0000000417007c0c */ /* 0x000fe4000bf66270 */
[----:B------:R-:W-:-:S09]  /*f220*/  ISETP.GE.AND P2, PT, R192, UR4, PT ;  /* 0x00000004c0007c0c */ /* 0x000fd2000bf46270 */
[CC--:B-1----:R-:W-:Y:S02]  /*f230*/  @!P4 LEA R2, P6, R22.reuse, R21.reuse, 0x1 ;  /* 0x000000151602c211 */ /* 0x0c2fe400078c08ff */
[CC--:B------:R-:W-:Y:S02]  /*f240*/  @!P3 LEA R16, P5, R23.reuse, R21.reuse, 0x1 ;  /* 0x000000151710b211 */ /* 0x0c0fe400078a08ff */
[-C--:B--2---:R-:W-:Y:S02]  /*f250*/  @!P4 LEA.HI.X R3, R22, R0.reuse, R205, 0x1, P6 ;  /* 0x000000001603c211 */ /* 0x084fe400030f0ccd */
[C---:B------:R-:W-:Y:S02]  /*f260*/  @!P2 LEA R20, P6, R192.reuse, R21, 0x1 ;  /* 0x00000015c014a211 */ /* 0x040fe400078c08ff */
[-C--:B------:R-:W-:Y:S01]  /*f270*/  @!P3 LEA.HI.X R17, R23, R0.reuse, R204, 0x1, P5 ;  /* 0x000000001711b211 */ /* 0x080fe200028f0ccc */
[----:B-----5:R3:W-:Y:S01]  /*f280*/  @!P4 ST.E.128 desc[UR8][R2.64], R28 ;  /* 0x0000001c0200c985 */ /* 0x0207e2000c101d08 */
[----:B------:R-:W-:-:S03]  /*f290*/  @!P2 LEA.HI.X R21, R192, R0, R203, 0x1, P6 ;  /* 0x00000000c015a211 */ /* 0x000fc600030f0ccb */
[----:B------:R3:W-:Y:S04]  /*f2a0*/  @!P3 ST.E.128 desc[UR8][R16.64], R48 ;  /* 0x000000301000b985 */ /* 0x0007e8000c101d08 */
[----:B------:R3:W-:Y:S02]  /*f2b0*/  @!P2 ST.E.128 desc[UR8][R20.64], R60 ;  /* 0x0000003c1400a985 */ /* 0x0007e4000c101d08 */
.L_x_1449:
[----:B------:R-:W-:Y:S05]  /*f2c0*/  BSYNC B1 ;  /* 0x0000000000017941 */ /* 0x000fea0003800000 */
.L_x_1448:
        /* <DEDUP_REMOVED lines=18> */
.L_x_1451:
[----:B------:R-:W-:Y:S05]  /*f3f0*/  BSYNC B1 ;  /* 0x0000000000017941 */ /* 0x000fea0003800000 */
.L_x_1450:
        /* <DEDUP_REMOVED lines=18> */
.L_x_1453:
[----:B------:R-:W-:Y:S05]  /*f520*/  BSYNC B1 ;  /* 0x0000000000017941 */ /* 0x000fea0003800000 */
.L_x_1452:
[----:B0-----:R-:W-:Y:S01]  /*f530*/  VIADD R0, R64, 0x60 ;  /* 0x0000006040007836 */ /* 0x001fe20000000000 */
[----:B--2-4-:R-:W0:Y:S04]  /*f540*/  SHFL.IDX PT, R37, R37, 0x3, 0x181f ;  /* 0x00781f0025257f89 */ /* 0x014e2800000e0000 */
[----:B------:R-:W-:Y:S01]  /*f550*/  ISETP.GE.AND P0, PT, R0, R65, PT ;  /* 0x000000410000720c */ /* 0x000fe20003f06270 */
[----:B------:R2:W4:-:S12]  /*f560*/  SHFL.IDX PT, R11, R36, 0x3, 0x181f ;  /* 0x00781f00240b7f89 */ /* 0x00051800000e0000 */
[----:B--2---:R-:W-:Y:S05]  /*f570*/  @P0 BRA `(.L_x_1454) ;  /* 0x0000000c00940947 */ /* 0x004fea0003800000 */
[----:B------:R-:W-:Y:S01]  /*f580*/  ULDC UR4, c[0x0][0xac8] ;  /* 0x0002b20000047ab9 */ /* 0x000fe20000000800 */
[----:B------:R-:W-:Y:S01]  /*f590*/  ULDC.64 UR8, c[0x0][0x208] ;  /* 0x0000820000087ab9 */ /* 0x000fe20000000a00 */
[----:B------:R-:W-:Y:S02]  /*f5a0*/  ISETP.GE.AND P2, PT, R22, UR4, PT ;  /* 0x0000000416007c0c */ /* 0x000fe4000bf46270 */
[----:B------:R-:W-:-:S11]  /*f5b0*/  ISETP.GE.AND P3, PT, R23, UR4, PT ;  /* 0x0000000417007c0c */ /* 0x000fd6000bf66270 */
[CC--:B----4-:R-:W-:Y:S02]  /*f5c0*/  @!P2 LEA R2, P0, R22.reuse, R11.reuse, 0x1 ;  /* 0x0000000b1602a211 */ /* 0x0d0fe400078008ff */
[C---:B------:R-:W-:Y:S02]  /*f5d0*/  @!P3 LEA R8, P1, R23.reuse, R11, 0x1 ;  /* 0x0000000b1708b211 */ /* 0x040fe400078208ff */
[-C--:B0-----:R-:W-:Y:S02]  /*f5e0*/  @!P2 LEA.HI.X R3, R22, R37.reuse, R205, 0x1, P0 ;  /* 0x000000251603a211 */ /* 0x081fe400000f0ccd */
[----:B------:R-:W-:Y:S02]  /*f5f0*/  ISETP.GE.AND P0, PT, R192, UR4, PT ;  /* 0x00000004c0007c0c */ /* 0x000fe4000bf06270 */
[----:B------:R-:W-:Y:S01]  /*f600*/  @!P3 LEA.HI.X R9, R23, R37, R204, 0x1, P1 ;  /* 0x000000251709b211 */ /* 0x000fe200008f0ccc */
[----:B------:R2:W-:Y:S04]  /*f610*/  @!P2 ST.E.128 desc[UR8][R2.64], R4 ;  /* 0x000000040200a985 */ /* 0x0005e8000c101d08 */
[----:B------:R2:W-:Y:S06]  /*f620*/  @!P3 ST.E.128 desc[UR8][R8.64], R24 ;  /* 0x000000180800b985 */ /* 0x0005ec000c101d08 */
[----:B------:R-:W-:Y:S05]  /*f630*/  @P0 BRA `(.L_x_1454) ;  /* 0x0000000c00640947 */ /* 0x000fea0003800000 */
[----:B--2---:R-:W-:Y:S01]  /*f640*/  LEA R2, P0, R192, R11, 0x1 ;  /* 0x0000000bc0027211 */ /* 0x004fe200078008ff */
[----:B------:R-:W-:-:S03]  /*f650*/  ULDC.64 UR8, c[0x0][0x208] ;  /* 0x0000820000087ab9 */ /* 0x000fc60000000a00 */
[----:B------:R-:W-:-:S05]  /*f660*/  LEA.HI.X R3, R192, R37, R203, 0x1, P0 ;  /* 0x00000025c0037211 */ /* 0x000fca00000f0ccb */
[----:B------:R0:W-:Y:S01]  /*f670*/  ST.E.128 desc[UR8][R2.64], R40 ;  /* 0x0000002802007985 */ /* 0x0001e2000c101d08 */
[----:B------:R-:W-:Y:S05]  /*f680*/  BRA `(.L_x_1454) ;  /* 0x0000000c00507947 */ /* 0x000fea0003800000 */
.L_x_1446:
[----:B------:R-:W-:Y:S01]  /*f690*/  ULDC.64 UR8, c[0x0][0xc00] ;  /* 0x0003000000087ab9 */ /* 0x000fe20000000a00 */
[----:B------:R-:W-:Y:S01]  /*f6a0*/  R2UR UR4, R196 ;  /* 0x00000000c40472ca */ /* 0x000fe200000e0000 */
[----:B------:R-:W-:Y:S01]  /*f6b0*/  UISETP.NE.U32.AND UP0, UPT, UR8, URZ, UPT ;  /* 0x0000003f0800728c */ /* 0x000fe2000bf05070 */
[----:B------:R-:W0:Y:S01]  /*f6c0*/  LDC R11, c[0x0][0xbe8] ;  /* 0x0002fa00ff0b7b82 */ /* 0x000e220000000800 */
[----:B------:R-:W-:Y:S01]  /*f6d0*/  ULDC.64 UR12, c[0x0][0x208] ;  /* 0x00008200000c7ab9 */ /* 0x000fe20000000a00 */
[----:B------:R-:W-:Y:S01]  /*f6e0*/  R2UR UR10, R194 ;  /* 0x00000000c20a72ca */ /* 0x000fe200000e0000 */
[----:B------:R-:W-:-:S03]  /*f6f0*/  UISETP.NE.AND.EX UP0, UPT, UR9, URZ, UPT, UP0 ;  /* 0x0000003f0900728c */ /* 0x000fc6000bf05300 */
[----:B------:R-:W-:-:S03]  /*f700*/  ULDC.64 UR8, c[0x0][0xc00] ;  /* 0x0003000000087ab9 */ /* 0x000fc60000000a00 */
[----:B------:R-:W-:Y:S02]  /*f710*/  PLOP3.LUT P2, PT, PT, PT, UP0, 0x80, 0x0 ;  /* 0x000000000000781c */ /* 0x000fe40003f4f008 */
[----:B------:R-:W-:-:S06]  /*f720*/  UIMAD.WIDE UR8, UR4, 0x4, UR8 ;  /* 0x00000004040878a5 */ /* 0x000fcc000f8e0208 */
[----:B------:R-:W-:Y:S02]  /*f730*/  IMAD.U32 R2, RZ, RZ, UR8 ;  /* 0x00000008ff027e24 */ /* 0x000fe4000f8e00ff */
[----:B------:R-:W-:Y:S01]  /*f740*/  IMAD.U32 R3, RZ, RZ, UR9 ;  /* 0x00000009ff037e24 */ /* 0x000fe2000f8e00ff */
[----:B------:R-:W-:-:S04]  /*f750*/  ULDC.64 UR8, c[0x0][0xc08] ;  /* 0x0003020000087ab9 */ /* 0x000fc80000000a00 */
[----:B------:R-:W2:Y:S01]  /*f760*/  @P2 LDG.E R6, desc[UR12][R2.64] ;  /* 0x0000000c02062981 */ /* 0x000ea2000c1e1900 */
[----:B0-----:R-:W-:Y:S01]  /*f770*/  ISETP.NE.AND P0, PT, R11, 0x1, PT ;  /* 0x000000010b00780c */ /* 0x001fe20003f05270 */
[----:B------:R-:W-:-:S04]  /*f780*/  UISETP.NE.U32.AND UP1, UPT, UR8, URZ, UPT ;  /* 0x0000003f0800728c */ /* 0x000fc8000bf25070 */
[----:B------:R-:W-:-:S06]  /*f790*/  UISETP.NE.AND.EX UP1, UPT, UR9, URZ, UPT, UP1 ;  /* 0x0000003f0900728c */ /* 0x000fcc000bf25310 */
[----:B------:R-:W-:Y:S02]  /*f7a0*/  PLOP3.LUT P3, PT, PT, PT, UP1, 0x80, 0x0 ;  /* 0x000000000000781c */ /* 0x000fe40003f6f018 */
[----:B------:R-:W0:Y:S03]  /*f7b0*/  @P0 LDC R9, c[0x0][0xbec] ;  /* 0x0002fb00ff090b82 */ /* 0x000e260000000800 */
[----:B------:R-:W-:Y:S02]  /*f7c0*/  @UP1 ULDC.64 UR8, c[0x0][0xc08] ;  /* 0x0003020000081ab9 */ /* 0x000fe40000000a00 */
[----:B------:R-:W-:-:S03]  /*f7d0*/  @UP1 UIMAD.WIDE UR8, UR4, 0x4, UR8 ;  /* 0x00000004040818a5 */ /* 0x000fc6000f8e0208 */
[----:B------:R-:W-:Y:S02]  /*f7e0*/  ULDC UR4, c[0x0][0xa88] ;  /* 0x0002a20000047ab9 */ /* 0x000fe40000000800 */
[----:B------:R-:W-:Y:S02]  /*f7f0*/  IMAD.U32 R0, RZ, RZ, UR4 ;  /* 0x00000004ff007e24 */ /* 0x000fe4000f8e00ff */
[----:B------:R-:W-:Y:S02]  /*f800*/  IMAD.U32 R4, RZ, RZ, UR8 ;  /* 0x00000008ff047e24 */ /* 0x000fe4000f8e00ff */
[----:B------:R-:W-:Y:S01]  /*f810*/  IMAD.U32 R5, RZ, RZ, UR9 ;  /* 0x00000009ff057e24 */ /* 0x000fe2000f8e00ff */
[----:B------:R-:W-:-:S04]  /*f820*/  UMOV UR4, URZ ;  /* 0x0000003f00047c82 */ /* 0x000fc80008000000 */
[----:B------:R1:W5:Y:S01]  /*f830*/  @P3 LDG.E R0, desc[UR12][R4.64] ;  /* 0x0000000c04003981 */ /* 0x000362000c1e1900 */
[----:B------:R-:W-:Y:S01]  /*f840*/  USHF.R.S32.HI UR12, URZ, 0x1f, UR10 ;  /* 0x0000001f3f0c7899 */ /* 0x000fe2000801140a */
[----:B------:R-:W-:Y:S02]  /*f850*/  ISETP.GE.AND P1, PT, R206, 0x80, PT ;  /* 0x00000080ce00780c */ /* 0x000fe40003f26270 */
[----:B--2---:R-:W-:Y:S01]  /*f860*/  @P2 R2UR UR4, R6 ;  /* 0x00000000060422ca */ /* 0x004fe200000e0000 */
[----:B01----:R-:W-:-:S14]  /*f870*/  @P3 BRA `(.L_x_1455) ;  /* 0x0000000000143947 */ /* 0x003fdc0003800000 */
[----:B------:R-:W-:Y:S05]  /*f880*/  @!P2 BRA `(.L_x_1455) ;  /* 0x000000000010a947 */ /* 0x000fea0003800000 */
[----:B------:R-:W-:Y:S02]  /*f890*/  ULDC.64 UR8, c[0x0][0x208] ;  /* 0x0000820000087ab9 */ /* 0x000fe40000000a00 */
[----:B------:R-:W2:Y:S04]  /*f8a0*/  LDG.E R5, desc[UR8][R2.64] ;  /* 0x0000000802057981 */ /* 0x000ea8000c1e1900 */
[----:B-----5:R-:W2:Y:S02]  /*f8b0*/  LDG.E R0, desc[UR8][R2.64+0x4] ;  /* 0x0000040802007981 */ /* 0x020ea4000c1e1900 */
[----:B--2---:R-:W-:-:S07]  /*f8c0*/  IMAD.IADD R0, R0, 0x1, -R5 ;  /* 0x0000000100007824 */ /* 0x004fce00078e0a05 */
.L_x_1455:
[----:B------:R-:W-:Y:S01]  /*f8d0*/  R2UR UR9, R196 ;  /* 0x00000000c40972ca */ /* 0x000fe200000e0000 */
[----:B------:R-:W-:Y:S01]  /*f8e0*/  USHF.R.S32.HI UR11, URZ, 0x1f, UR4 ;  /* 0x0000001f3f0b7899 */ /* 0x000fe20008011404 */
[----:B------:R-:W-:Y:S11]  /*f8f0*/  BSSY B1, `(.L_x_1456) ;  /* 0x0000030000017945 */ /* 0x000ff60003800000 */
[----:B------:R-:W-:-:S02]  /*f900*/  USHF.R.S32.HI UR8, URZ, 0x1f, UR9 ;  /* 0x0000001f3f087899 */ /* 0x000fc40008011409 */
[----:B------:R-:W-:Y:S02]  /*f910*/  USEL UR13, UR9, URZ, !UP0 ;  /* 0x0000003f090d7287 */ /* 0x000fe4000c000000 */
[----:B------:R-:W-:Y:S01]  /*f920*/  USEL UR14, UR8, URZ, !UP0 ;  /* 0x0000003f080e7287 */ /* 0x000fe2000c000000 */
[----:B------:R-:W-:Y:S11]  /*f930*/  @P1 BRA `(.L_x_1457) ;  /* 0x0000000000ac1947 */ /* 0x000ff60003800000 */
[----:B------:R-:W0:Y:S01]  /*f940*/  S2R R3, SR_TID.X ;  /* 0x0000000000037919 */ /* 0x000e220000002100 */
[----:B------:R-:W1:Y:S01]  /*f950*/  LDC R7, c[0x0][0xbe8] ;  /* 0x0002fa00ff077b82 */ /* 0x000e620000000800 */
[----:B------:R-:W-:Y:S02]  /*f960*/  IMAD.U32 R4, RZ, RZ, UR39 ;  /* 0x00000027ff047e24 */ /* 0x000fe4000f8e00ff */
[----:B-1---5:R-:W-:-:S03]  /*f970*/  IMAD R2, R0, R7, RZ ;  /* 0x0000000700027224 */ /* 0x022fc600078e02ff */
[----:B0-----:R-:W-:-:S04]  /*f980*/  IADD3 R4, R4, -0x80, R3 ;  /* 0xffffff8004047810 */ /* 0x001fc80007ffe003 */
[----:B------:R-:W-:-:S13]  /*f990*/  ISETP.GE.AND P1, PT, R4, R2, PT ;  /* 0x000000020400720c */ /* 0x000fda0003f26270 */
[----:B------:R-:W-:Y:S05]  /*f9a0*/  @P1 BRA `(.L_x_1457) ;  /* 0x0000000000901947 */ /* 0x000fea0003800000 */
[----:B------:R-:W-:Y:S01]  /*f9b0*/  ISETP.NE.AND P1, PT, R7, 0x1, PT ;  /* 0x000000010700780c */ /* 0x000fe20003f25270 */
[----:B------:R-:W-:Y:S01]  /*f9c0*/  ULDC.64 UR16, c[0x0][0xb90] ;  /* 0x0002e40000107ab9 */ /* 0x000fe20000000a00 */
[----:B------:R-:W-:Y:S01]  /*f9d0*/  R2UR UR15, R194 ;  /* 0x00000000c20f72ca */ /* 0x000fe200000e0000 */
[----:B------:R-:W-:Y:S01]  /*f9e0*/  UIMAD UR10, UR12, UR16, URZ ;  /* 0x000000100c0a72a4 */ /* 0x000fe2000f8e023f */
[----:B------:R-:W-:Y:S01]  /*f9f0*/  IMAD.MOV.U32 R2, RZ, RZ, R4 ;  /* 0x000000ffff027224 */ /* 0x000fe200078e0004 */
[----:B------:R-:W-:Y:S01]  /*fa00*/  UMOV UR8, UR4 ;  /* 0x0000000400087c82 */ /* 0x000fe20008000000 */
[----:B------:R-:W-:Y:S01]  /*fa10*/  UMOV UR9, UR11 ;  /* 0x0000000b00097c82 */ /* 0x000fe20008000000 */
[----:B------:R-:W-:-:S06]  /*fa20*/  ULDC.64 UR18, c[0x0][0x208] ;  /* 0x0000820000127ab9 */ /* 0x000fcc0000000a00 */
[----:B------:R-:W0:Y:S02]  /*fa30*/  @P1 LDC R3, c[0x0][0xbec] ;  /* 0x0002fb00ff031b82 */ /* 0x000e240000000800 */
[----:B------:R-:W-:Y:S02]  /*fa40*/  UIMAD.WIDE.U32 UR8, UR15, UR16, UR8 ;  /* 0x000000100f0872a5 */ /* 0x000fe4000f8e0008 */
[----:B------:R-:W-:-:S03]  /*fa50*/  UIMAD UR10, UR15, UR17, UR10 ;  /* 0x000000110f0a72a4 */ /* 0x000fc6000f8e020a */
[----:B------:R-:W-:Y:S01]  /*fa60*/  ULDC.64 UR16, c[0x0][0xb98] ;  /* 0x0002e60000107ab9 */ /* 0x000fe20000000a00 */
[----:B------:R-:W1:Y:S01]  /*fa70*/  @P1 LDC R6, c[0x0][0xbf0] ;  /* 0x0002fc00ff061b82 */ /* 0x000e620000000800 */
[----:B------:R-:W-:Y:S02]  /*fa80*/  UIADD3 UR9, UR9, UR10, URZ ;  /* 0x0000000a09097290 */ /* 0x000fe4000fffe03f */
[----:B------:R-:W-:Y:S02]  /*fa90*/  UIMAD UR10, UR14, UR16, URZ ;  /* 0x000000100e0a72a4 */ /* 0x000fe4000f8e023f */
[----:B------:R-:W-:Y:S02]  /*faa0*/  UIMAD.WIDE.U32 UR8, UR13, UR16, UR8 ;  /* 0x000000100d0872a5 */ /* 0x000fe4000f8e0008 */
[----:B------:R-:W-:-:S03]  /*fab0*/  UIMAD UR10, UR13, UR17, UR10 ;  /* 0x000000110d0a72a4 */ /* 0x000fc6000f8e020a */
[----:B------:R-:W-:Y:S01]  /*fac0*/  ULDC.64 UR16, c[0x0][0xb88] ;  /* 0x0002e20000107ab9 */ /* 0x000fe20000000a00 */
[----:B0-----:R-:W-:-:S05]  /*fad0*/  @P1 IMAD.HI.U32 R3, R4, R3, RZ ;  /* 0x0000000304031227 */ /* 0x001fca00078e00ff */
[----:B-1----:R-:W-:Y:S01]  /*fae0*/  @P1 SHF.R.U32.HI R2, RZ, R6, R3 ;  /* 0x00000006ff021219 */ /* 0x002fe20000011603 */
[----:B------:R-:W-:-:S03]  /*faf0*/  IMAD.U32 R6, RZ, RZ, UR10 ;  /* 0x0000000aff067e24 */ /* 0x000fc6000f8e00ff */
[--C-:B------:R-:W-:Y:S01]  /*fb00*/  SHF.R.S32.HI R3, RZ, 0x1f, R2.reuse ;  /* 0x0000001fff037819 */ /* 0x100fe20000011402 */
[----:B------:R-:W-:Y:S01]  /*fb10*/  IMAD.MOV R5, RZ, RZ, -R2 ;  /* 0x000000ffff057224 */ /* 0x000fe200078e0a02 */
[----:B------:R-:W-:-:S03]  /*fb20*/  IADD3 R2, P1, R2, UR8, RZ ;  /* 0x0000000802027c10 */ /* 0x000fc6000ff3e0ff */
[----:B------:R-:W-:Y:S01]  /*fb30*/  IMAD R5, R7, R5, R4 ;  /* 0x0000000507057224 */ /* 0x000fe200078e0204 */
[----:B------:R-:W-:Y:S01]  /*fb40*/  IADD3.X R3, R3, UR9, R6, P1, !PT ;  /* 0x0000000903037c10 */ /* 0x000fe20008ffe406 */
[----:B------:R-:W-:-:S03]  /*fb50*/  ULDC.64 UR8, c[0x0][0xb50] ;  /* 0x0002d40000087ab9 */ /* 0x000fc60000000a00 */
[----:B------:R-:W-:Y:S01]  /*fb60*/  SHF.R.S32.HI R4, RZ, 0x1f, R5 ;  /* 0x0000001fff047819 */ /* 0x000fe20000011405 */
[----:B------:R-:W-:-:S04]  /*fb70*/  IMAD.WIDE.U32 R2, R5, UR16, R2 ;  /* 0x0000001005027c25 */ /* 0x000fc8000f8e0002 */
[----:B------:R-:W-:-:S04]  /*fb80*/  IMAD R4, R4, UR16, RZ ;  /* 0x0000001004047c24 */ /* 0x000fc8000f8e02ff */
[----:B------:R-:W-:Y:S01]  /*fb90*/  IMAD R7, R5, UR17, R4 ;  /* 0x0000001105077c24 */ /* 0x000fe2000f8e0204 */
[----:B------:R-:W-:-:S03]  /*fba0*/  LEA R4, P1, R2, UR8, 0x2 ;  /* 0x0000000802047c11 */ /* 0x000fc6000f8210ff */
[----:B------:R-:W-:-:S05]  /*fbb0*/  IMAD.IADD R3, R3, 0x1, R7 ;  /* 0x0000000103037824 */ /* 0x000fca00078e0207 */
[----:B------:R-:W-:Y:S01]  /*fbc0*/  LEA.HI.X R5, R2, UR9, R3, 0x2, P1 ;  /* 0x0000000902057c11 */ /* 0x000fe200088f1403 */
[----:B------:R-:W-:-:S05]  /*fbd0*/  IMAD.MOV.U32 R3, RZ, RZ, -0x800000 ;  /* 0xff800000ff037424 */ /* 0x000fca00078e00ff */
[----:B------:R0:W-:Y:S02]  /*fbe0*/  STG.E desc[UR18][R4.64], R3 ;  /* 0x0000000304007986 */ /* 0x0001e4000c101912 */
.L_x_1457:
[----:B------:R-:W-:Y:S05]  /*fbf0*/  BSYNC B1 ;  /* 0x0000000000017941 */ /* 0x000fea0003800000 */
.L_x_1456:
[----:B0-----:R-:W0:Y:S01]  /*fc00*/  @P0 LDC R3, c[0x0][0xbf0] ;  /* 0x0002fc00ff030b82 */ /* 0x001e220000000800 */
[----:B------:R-:W-:Y:S01]  /*fc10*/  ULDC.64 UR16, c[0x0][0xaa0] ;  /* 0x0002a80000107ab9 */ /* 0x000fe20000000a00 */
[----:B------:R-:W-:Y:S01]  /*fc20*/  R2UR UR15, R194 ;  /* 0x00000000c20f72ca */ /* 0x000fe200000e0000 */
[----:B------:R-:W-:Y:S01]  /*fc30*/  UIMAD UR10, UR11, UR16, URZ ;  /* 0x000000100b0a72a4 */ /* 0x000fe2000f8e023f */
[----:B------:R-:W-:Y:S01]  /*fc40*/  IMAD R2, R193, 0x20, R195 ;  /* 0x00000020c1027824 */ /* 0x000fe200078e02c3 */
[----:B------:R-:W-:Y:S01]  /*fc50*/  UIMAD.WIDE.U32 UR8, UR4, UR16, URZ ;  /* 0x00000010040872a5 */ /* 0x000fe2000f8e003f */
[----:B------:R-:W-:Y:S01]  /*fc60*/  BSSY B1, `(.L_x_1458) ;  /* 0x000003d000017945 */ /* 0x000fe20003800000 */
[----:B------:R-:W-:Y:S01]  /*fc70*/  UIMAD UR10, UR4, UR17, UR10 ;  /* 0x00000011040a72a4 */ /* 0x000fe2000f8e020a */
[----:B------:R-:W-:Y:S02]  /*fc80*/  VIADD R6, R2, UR39 ;  /* 0x0000002702067c36 */ /* 0x000fe40008000000 */
[----:B------:R-:W-:Y:S01]  /*fc90*/  ULDC.64 UR16, c[0x0][0xae8] ;  /* 0x0002ba0000107ab9 */ /* 0x000fe20000000a00 */
[----:B------:R-:W-:Y:S01]  /*fca0*/  UIADD3 UR9, UR9, UR10, URZ ;  /* 0x0000000a09097290 */ /* 0x000fe2000fffe03f */
[----:B------:R-:W-:Y:S01]  /*fcb0*/  @P0 IMAD.HI.U32 R2, R6, R9, RZ ;  /* 0x0000000906020227 */ /* 0x000fe200078e00ff */
[----:B------:R-:W-:-:S02]  /*fcc0*/  UIMAD UR4, UR12, UR16, URZ ;  /* 0x000000100c0472a4 */ /* 0x000fc4000f8e023f */
[----:B------:R-:W-:Y:S01]  /*fcd0*/  UIMAD.WIDE.U32 UR8, UR15, UR16, UR8 ;  /* 0x000000100f0872a5 */ /* 0x000fe2000f8e0008 */
[----:B------:R-:W-:Y:S01]  /*fce0*/  IMAD.MOV.U32 R5, RZ, RZ, R6 ;  /* 0x000000ffff057224 */ /* 0x000fe200078e0006 */
[----:B------:R-:W-:Y:S01]  /*fcf0*/  UIMAD UR4, UR15, UR17, UR4 ;  /* 0x000000110f0472a4 */ /* 0x000fe2000f8e0204 */
[----:B------:R-:W-:-:S03]  /*fd00*/  ULDC.64 UR10, c[0x0][0xaf0] ;  /* 0x0002bc00000a7ab9 */ /* 0x000fc60000000a00 */
[----:B------:R-:W-:Y:S02]  /*fd10*/  UIADD3 UR9, UR9, UR4, URZ ;  /* 0x0000000409097290 */ /* 0x000fe4000fffe03f */
[----:B------:R-:W-:Y:S01]  /*fd20*/  UIMAD UR4, UR14, UR10, URZ ;  /* 0x0000000a0e0472a4 */ /* 0x000fe2000f8e023f */
[----:B0-----:R-:W-:Y:S01]  /*fd30*/  @P0 SHF.R.U32.HI R5, RZ, R3, R2 ;  /* 0x00000003ff050219 */ /* 0x001fe20000011602 */
[----:B------:R-:W-:Y:S02]  /*fd40*/  UIMAD.WIDE.U32 UR8, UR13, UR10, UR8 ;  /* 0x0000000a0d0872a5 */ /* 0x000fe4000f8e0008 */
[----:B------:R-:W-:Y:S01]  /*fd50*/  UIMAD UR4, UR13, UR11, UR4 ;  /* 0x0000000b0d0472a4 */ /* 0x000fe2000f8e0204 */
[--C-:B------:R-:W-:Y:S01]  /*fd60*/  SHF.R.S32.HI R2, RZ, 0x1f, R5.reuse ;  /* 0x0000001fff027819 */ /* 0x100fe20000011405 */
[----:B------:R-:W-:Y:S01]  /*fd70*/  IMAD.MOV R7, RZ, RZ, -R5 ;  /* 0x000000ffff077224 */ /* 0x000fe200078e0a05 */
[----:B------:R-:W-:Y:S01]  /*fd80*/  ULDC.64 UR10, c[0x0][0xae0] ;  /* 0x0002b800000a7ab9 */ /* 0x000fe20000000a00 */
[----:B------:R-:W-:-:S02]  /*fd90*/  UIADD3 UR4, UR9, UR4, URZ ;  /* 0x0000000409047290 */ /* 0x000fc4000fffe03f */
[----:B------:R-:W-:Y:S02]  /*fda0*/  IMAD.U32 R3, RZ, RZ, UR9 ;  /* 0x00000009ff037e24 */ /* 0x000fe4000f8e00ff */
[----:B------:R-:W-:Y:S02]  /*fdb0*/  IMAD R4, R2, UR10, RZ ;  /* 0x0000000a02047c24 */ /* 0x000fe4000f8e02ff */
[----:B------:R-:W-:Y:S02]  /*fdc0*/  IMAD R7, R11, R7, R6 ;  /* 0x000000070b077224 */ /* 0x000fe400078e0206 */
[----:B------:R-:W-:Y:S01]  /*fdd0*/  IMAD.U32 R2, RZ, RZ, UR8 ;  /* 0x00000008ff027e24 */ /* 0x000fe2000f8e00ff */
[----:B------:R-:W-:Y:S01]  /*fde0*/  ULDC.64 UR8, c[0x0][0xad8] ;  /* 0x0002b60000087ab9 */ /* 0x000fe20000000a00 */
[----:B------:R-:W-:Y:S02]  /*fdf0*/  IMAD.U32 R3, RZ, RZ, UR4 ;  /* 0x00000004ff037e24 */ /* 0x000fe4000f8e00ff */
[C---:B------:R-:W-:Y:S01]  /*fe00*/  IMAD R9, R5.reuse, UR11, R4 ;  /* 0x0000000b05097c24 */ /* 0x040fe2000f8e0204 */
[----:B------:R-:W-:Y:S01]  /*fe10*/  SHF.R.S32.HI R4, RZ, 0x1f, R7 ;  /* 0x0000001fff047819 */ /* 0x000fe20000011407 */
[----:B------:R-:W-:-:S04]  /*fe20*/  IMAD.WIDE.U32 R2, R5, UR10, R2 ;  /* 0x0000000a05027c25 */ /* 0x000fc8000f8e0002 */
[----:B------:R-:W-:Y:S02]  /*fe30*/  IMAD.IADD R3, R3, 0x1, R9 ;  /* 0x0000000103037824 */ /* 0x000fe400078e0209 */
[----:B------:R-:W-:Y:S02]  /*fe40*/  IMAD R4, R4, UR8, RZ ;  /* 0x0000000804047c24 */ /* 0x000fe4000f8e02ff */
[----:B------:R-:W-:Y:S02]  /*fe50*/  VIADD R6, R195, UR39 ;  /* 0x00000027c3067c36 */ /* 0x000fe40008000000 */
[----:B-----5:R-:W-:Y:S02]  /*fe60*/  IMAD R11, R0, R11, RZ ;  /* 0x0000000b000b7224 */ /* 0x020fe400078e02ff */
        /* <DEDUP_REMOVED lines=24> */
[----:B------:R3:W-:Y:S01]  /*fff0*/  @!P4 ST.E.128 desc[UR8][R8.64], RZ ;  /* 0x000000ff0800c985 */ /* 0x0007e2000c101d08 */
[----:B------:R-:W-:-:S03]  /*10000*/  @!P2 LEA.HI.X R3, R192, R0, R203, 0x1, P6 ;  /* 0x00000000c003a211 */ /* 0x000fc600030f0ccb */
[----:B------:R3:W-:Y:S04]  /*10010*/  @!P3 ST.E.128 desc[UR8][R12.64], RZ ;  /* 0x000000ff0c00b985 */ /* 0x0007e8000c101d08 */
[----:B------:R3:W-:Y:S02]  /*10020*/  @!P2 ST.E.128 desc[UR8][R2.64], RZ ;  /* 0x000000ff0200a985 */ /* 0x0007e4000c101d08 */
.L_x_1459:
[----:B------:R-:W-:Y:S05]  /*10030*/  BSYNC B1 ;  /* 0x0000000000017941 */ /* 0x000fea0003800000 */
.L_x_1458:
        /* <DEDUP_REMOVED lines=18> */
.L_x_1461:
[----:B------:R-:W-:Y:S05]  /*10160*/  BSYNC B1 ;  /* 0x0000000000017941 */ /* 0x000fea0003800000 */
.L_x_1460:
        /* <DEDUP_REMOVED lines=18> */
.L_x_1463:
[----:B------:R-:W-:Y:S05]  /*10290*/  BSYNC B1 ;  /* 0x0000000000017941 */ /* 0x000fea0003800000 */
.L_x_1462:
        /* <DEDUP_REMOVED lines=19> */
.L_x_1454:
[----:B------:R-:W-:Y:S05]  /*103d0*/  BSYNC B0 ;  /* 0x0000000000007941 */ /* 0x000fea0003800000 */
.L_x_1445:
[----:B------:R-:W-:Y:S02]  /*103e0*/  ULDC UR4, c[0x0][0xc3c] ;  /* 0x00030f0000047ab9 */ /* 0x000fe40000000800 */
[----:B------:R-:W-:-:S06]  /*103f0*/  UISETP.GE.AND UP0, UPT, UR6, UR4, UPT ;  /* 0x000000040600728c */ /* 0x000fcc000bf06270 */
[----:B------:R-:W-:-:S13]  /*10400*/  PLOP3.LUT P0, PT, PT, PT, UP0, 0x80, 0x0 ;  /* 0x000000000000781c */ /* 0x000fda0003f0f008 */
[----:B------:R-:W-:Y:S05]  /*10410*/  @!P0 BRA `(.L_x_1464) ;  /* 0xffffff08008c8947 */ /* 0x000fea000383ffff */
[----:B------:R-:W-:Y:S05]  /*10420*/  EXIT ;  /* 0x000000000000794d */ /* 0x000fea0003800000 */
.L_x_1363:
        /* <DEDUP_REMOVED lines=15> */
[----:B------:R-:W2:Y:S01]  /*10520*/  LDS.128 R16, [UR4+0x308d0] ;  /* 0x0308d004ff107984 */ /* 0x000ea20008000c00 */
[----:B------:R-:W-:Y:S06]  /*10530*/  BAR.ARV 0x4, 0x180 ;  /* 0x0106000000007b1d */ /* 0x000fec0000002000 */
[----:B------:R-:W-:Y:S05]  /*10540*/  BRA `(.L_x_1466) ;  /* 0x0000000800947947 */ /* 0x000fea0003800000 */
.L_x_1465:
[----:B------:R-:W1:Y:S01]  /*10550*/  S2R R0, SR_TID.X ;  /* 0x0000000000007919 */ /* 0x000e620000002100 */
[----:B------:R-:W-:Y:S01]  /*10560*/  ULDC UR4, c[0x0][0xc3c] ;  /* 0x00030f0000047ab9 */ /* 0x000fe20000000800 */
[----:B------:R-:W-:Y:S01]  /*10570*/  ULDC.64 UR6, c[0x0][0x208] ;  /* 0x0000820000067ab9 */ /* 0x000fe20000000a00 */
[----:B------:R-:W-:Y:S01]  /*10580*/  ULDC UR5, c[0x0][0xc38] ;  /* 0x00030e0000057ab9 */ /* 0x000fe20000000800 */
[----:B-1----:R-:W-:-:S04]  /*10590*/  LOP3.LUT R0, R0, 0x1f, RZ, 0xc0, !PT ;  /* 0x0000001f00007812 */ /* 0x002fc800078ec0ff */
[----:B------:R-:W-:-:S04]  /*105a0*/  ISETP.NE.AND P0, PT, R0, 0x1f, PT ;  /* 0x0000001f0000780c */ /* 0x000fc80003f05270 */
[----:B------:R-:W-:-:S13]  /*105b0*/  ISETP.GE.OR P1, PT, R0, UR4, !P0 ;  /* 0x0000000400007c0c */ /* 0x000fda000c726670 */
[----:B0-----:R-:W0:Y:S02]  /*105c0*/  @!P1 LDC.64 R2, c[0x0][0xc80] ;  /* 0x00032000ff029b82 */ /* 0x001e240000000a00 */
[----:B0-----:R-:W-:-:S05]  /*105d0*/  @!P1 IMAD.WIDE.U32 R2, R0, 0x4, R2 ;  /* 0x0000000400029825 */ /* 0x001fca00078e0002 */
[----:B------:R-:W2:Y:S01]  /*105e0*/  @!P1 LDG.E R5, desc[UR6][R2.64] ;  /* 0x0000000602059981 */ /* 0x000ea2000c1e1900 */
[C---:B------:R-:W-:Y:S01]  /*105f0*/  ISETP.NE.AND P1, PT, R0.reuse, RZ, PT ;  /* 0x000000ff0000720c */ /* 0x040fe20003f25270 */
[----:B------:R-:W0:Y:S01]  /*10600*/  S2UR UR6, SR_CTAID.X ;  /* 0x00000000000679c3 */ /* 0x000e220000002500 */
[C---:B------:R-:W-:Y:S01]  /*10610*/  ISETP.GE.U32.AND P2, PT, R0.reuse, 0x2, PT ;  /* 0x000000020000780c */ /* 0x040fe20003f46070 */
[----:B------:R-:W-:Y:S01]  /*10620*/  UMOV UR4, URZ ;  /* 0x0000003f00047c82 */ /* 0x000fe20008000000 */
[C---:B------:R-:W-:Y:S01]  /*10630*/  ISETP.GE.U32.AND P3, PT, R0.reuse, 0x4, PT ;  /* 0x000000040000780c */ /* 0x040fe20003f66070 */
[----:B------:R-:W-:Y:S01]  /*10640*/  IMAD.MOV.U32 R16, RZ, RZ, RZ ;  /* 0x000000ffff107224 */ /* 0x000fe200078e00ff */
[C---:B------:R-:W-:Y:S02]  /*10650*/  ISETP.GE.U32.AND P4, PT, R0.reuse, 0x8, PT ;  /* 0x000000080000780c */ /* 0x040fe40003f86070 */
[----:B------:R-:W-:Y:S01]  /*10660*/  ISETP.GE.U32.AND P5, PT, R0, 0x10, PT ;  /* 0x000000100000780c */ /* 0x000fe20003fa6070 */
[----:B--2---:R-:W1:Y:S02]  /*10670*/  SHFL.UP PT, R4, R5, 0x1, RZ ;  /* 0x0420000005047989 */ /* 0x004e6400000e00ff */
[----:B-1----:R-:W-:-:S05]  /*10680*/  SEL R4, R4, RZ, P1 ;  /* 0x000000ff04047207 */ /* 0x002fca0000800000 */
[----:B------:R-:W-:-:S05]  /*10690*/  IMAD.IADD R4, R5, 0x1, R4 ;  /* 0x0000000105047824 */ /* 0x000fca00078e0204 */
[----:B------:R-:W1:Y:S02]  /*106a0*/  SHFL.UP PT, R6, R4, 0x2, RZ ;  /* 0x0440000004067989 */ /* 0x000e6400000e00ff */
        /* <DEDUP_REMOVED lines=11> */
[----:B------:R-:W1:Y:S02]  /*10760*/  SHFL.IDX PT, R2, R4, 0x1f, 0x1f ;  /* 0x03e01f0004027f89 */ /* 0x000e6400000e0000 */
[----:B-1----:R-:W-:-:S04]  /*10770*/  IMAD R6, R2, UR5, RZ ;  /* 0x0000000502067c24 */ /* 0x002fc8000f8e02ff */
[----:B------:R-:W-:Y:S01]  /*10780*/  IMAD.MOV.U32 R7, RZ, RZ, R6 ;  /* 0x000000ffff077224 */ /* 0x000fe200078e0006 */
[----:B0-----:R-:W-:-:S13]  /*10790*/  ISETP.GT.AND P6, PT, R6, UR6, PT ;  /* 0x0000000606007c0c */ /* 0x001fda000bfc4270 */
[----:B------:R-:W-:Y:S05]  /*107a0*/  @P6 BRA `(.L_x_1467) ;  /* 0x0000000000a06947 */ /* 0x000fea0003800000 */
[----:B------:R-:W0:Y:S01]  /*107b0*/  LDC R4, c[0x0][0xc3c] ;  /* 0x00030f00ff047b82 */ /* 0x000e220000000800 */
[----:B------:R-:W-:Y:S01]  /*107c0*/  IMAD.MOV.U32 R6, RZ, RZ, R7 ;  /* 0x000000ffff067224 */ /* 0x000fe200078e0007 */
[----:B------:R-:W-:Y:S01]  /*107d0*/  UMOV UR4, URZ ;  /* 0x0000003f00047c82 */ /* 0x000fe20008000000 */
[----:B------:R-:W-:Y:S01]  /*107e0*/  ULDC UR7, c[0x0][0xc3c] ;  /* 0x00030f0000077ab9 */ /* 0x000fe20000000800 */
[----:B------:R-:W-:-:S05]  /*107f0*/  ULDC UR5, c[0x0][0xc38] ;  /* 0x00030e0000057ab9 */ /* 0x000fca0000000800 */
.L_x_1471:
        /* <DEDUP_REMOVED lines=9> */
[----:B------:R-:W0:Y:S01]  /*10890*/  LDC.64 R2, c[0x0][0xc80] ;  /* 0x00032000ff027b82 */ /* 0x000e220000000a00 */
[----:B------:R-:W-:Y:S01]  /*108a0*/  ULDC.64 UR8, c[0x0][0x208] ;  /* 0x0000820000087ab9 */ /* 0x000fe20000000a00 */
[----:B0-----:R-:W-:-:S05]  /*108b0*/  IMAD.WIDE R2, R7, 0x4, R2 ;  /* 0x0000000407027825 */ /* 0x001fca00078e0202 */
[----:B------:R0:W5:Y:S02]  /*108c0*/  LDG.E R5, desc[UR8][R2.64] ;  /* 0x0000000802057981 */ /* 0x000164000c1e1900 */
.L_x_1470:
[----:B------:R-:W-:Y:S05]  /*108d0*/  BSYNC B0 ;  /* 0x0000000000007941 */ /* 0x000fea0003800000 */
.L_x_1469:
        /* <DEDUP_REMOVED lines=21> */
.L_x_1467:
[----:B------:R-:W-:Y:S01]  /*10a30*/  IMAD.IADD R7, R6, 0x1, -R7 ;  /* 0x0000000106077824 */ /* 0x000fe200078e0a07 */
[----:B------:R-:W-:-:S03]  /*10a40*/  ULDC.64 UR8, c[0x0][0x208] ;  /* 0x0000820000087ab9 */ /* 0x000fc60000000a00 */
[----:B------:R-:W-:-:S05]  /*10a50*/  IMAD R2, R4, UR5, R7 ;  /* 0x0000000504027c24 */ /* 0x000fca000f8e0207 */
[----:B------:R-:W-:Y:S02]  /*10a60*/  ISETP.GT.AND P0, PT, R2, UR6, PT ;  /* 0x0000000602007c0c */ /* 0x000fe4000bf04270 */
[----:B------:R-:W0:Y:S11]  /*10a70*/  LDC.64 R2, c[0x0][0xc90] ;  /* 0x00032400ff027b82 */ /* 0x000e360000000a00 */
[----:B------:R-:W-:-:S04]  /*10a80*/  VOTE.ANY R11, PT, !P0 ;  /* 0x00000000000b7806 */ /* 0x000fc800040e0100 */
[----:B------:R-:W1:Y:S02]  /*10a90*/  POPC R6, R11 ;  /* 0x0000000b00067309 */ /* 0x000e640000000000 */
[----:B-1----:R-:W-:-:S04]  /*10aa0*/  VIADD R19, R6, UR4 ;  /* 0x0000000406137c36 */ /* 0x002fc80008000000 */
[----:B0-----:R-:W-:-:S05]  /*10ab0*/  IMAD.WIDE R2, R19, 0x4, R2 ;  /* 0x0000000413027825 */ /* 0x001fca00078e0202 */
[----:B------:R-:W2:Y:S01]  /*10ac0*/  LDG.E R10, desc[UR8][R2.64] ;  /* 0x00000008020a7981 */ /* 0x000ea2000c1e1900 */
[----:B------:R-:W-:-:S03]  /*10ad0*/  ISETP.NE.AND P0, PT, R11, RZ, PT ;  /* 0x000000ff0b00720c */ /* 0x000fc60003f05270 */
[----:B------:R-:W2:Y:S02]  /*10ae0*/  SHFL.IDX PT, R5, R5, R6, 0x1f ;  /* 0x00001f0605057589 */ /* 0x000ea400000e0000 */
[----:B--2---:R-:W-:-:S05]  /*10af0*/  IMAD R8, R5, R10, RZ ;  /* 0x0000000a05087224 */ /* 0x004fca00078e02ff */
[----:B------:R-:W-:-:S04]  /*10b00*/  IABS R9, R8 ;  /* 0x0000000800097213 */ /* 0x000fc80000000000 */
[----:B------:R-:W0:Y:S08]  /*10b10*/  I2F.RP R12, R9 ;  /* 0x00000009000c7306 */ /* 0x000e300000209400 */
[----:B0-----:R-:W0:Y:S02]  /*10b20*/  MUFU.RCP R12, R12 ;  /* 0x0000000c000c7308 */ /* 0x001e240000001000 */
[----:B0-----:R-:W-:-:S06]  /*10b30*/  VIADD R13, R12, 0xffffffe ;  /* 0x0ffffffe0c0d7836 */ /* 0x001fcc0000000000 */
[----:B------:R0:W1:Y:S01]  /*10b40*/  F2I.FTZ.U32.TRUNC.NTZ R3, R13 ;  /* 0x0000000d00037305 */ /* 0x000062000021f000 */
[----:B------:R-:W-:Y:S05]  /*10b50*/  @!P0 BRA `(.L_x_1472) ;  /* 0x0000000000088947 */ /* 0x000fea0003800000 */
[----:B------:R-:W-:-:S05]  /*10b60*/  VIADD R11, R6, 0xffffffff ;  /* 0xffffffff060b7836 */ /* 0x000fca0000000000 */
[----:B------:R2:W3:Y:S02]  /*10b70*/  SHFL.IDX PT, R16, R4, R11, 0x1f ;  /* 0x00001f0b04107589 */ /* 0x0004e400000e0000 */
.L_x_1472:
[----:B-1----:R-:W-:Y:S01]  /*10b80*/  IMAD.MOV R2, RZ, RZ, -R3 ;  /* 0x000000ffff027224 */ /* 0x002fe200078e0a03 */
[----:B--2---:R-:W-:Y:S01]  /*10b90*/  IABS R4, R8 ;  /* 0x0000000800047213 */ /* 0x004fe20000000000 */
[----:B---3--:R-:W-:Y:S02]  /*10ba0*/  IMAD R16, R16, UR5, R7 ;  /* 0x0000000510107c24 */ /* 0x008fe4000f8e0207 */
[----:B------:R-:W-:Y:S02]  /*10bb0*/  IMAD R7, R2, R9, RZ ;  /* 0x0000000902077224 */ /* 0x000fe400078e02ff */
[----:B------:R-:W-:Y:S02]  /*10bc0*/  IMAD.MOV.U32 R2, RZ, RZ, RZ ;  /* 0x000000ffff027224 */ /* 0x000fe400078e00ff */
[----:B------:R-:W-:Y:S02]  /*10bd0*/  IMAD.MOV R4, RZ, RZ, -R4 ;  /* 0x000000ffff047224 */ /* 0x000fe400078e0a04 */
[----:B------:R-:W-:Y:S01]  /*10be0*/  IMAD.HI.U32 R2, R3, R7, R2 ;  /* 0x0000000703027227 */ /* 0x000fe200078e0002 */
[----:B------:R-:W-:-:S04]  /*10bf0*/  IADD3 R7, -R16, UR6, RZ ;  /* 0x0000000610077c10 */ /* 0x000fc8000fffe1ff */
[----:B------:R-:W-:-:S05]  /*10c00*/  IABS R3, R7 ;  /* 0x0000000700037213 */ /* 0x000fca0000000000 */
[----:B------:R-:W-:-:S04]  /*10c10*/  IMAD.HI.U32 R2, R2, R3, RZ ;  /* 0x0000000302027227 */ /* 0x000fc800078e00ff */
[----:B------:R-:W-:Y:S01]  /*10c20*/  IMAD R4, R2, R4, R3 ;  /* 0x0000000402047224 */ /* 0x000fe200078e0203 */
[----:B------:R-:W-:-:S04]  /*10c30*/  LOP3.LUT R3, R7, R8, RZ, 0x3c, !PT ;  /* 0x0000000807037212 */ /* 0x000fc800078e3cff */
[----:B------:R-:W-:Y:S02]  /*10c40*/  ISETP.GT.U32.AND P1, PT, R9, R4, PT ;  /* 0x000000040900720c */ /* 0x000fe40003f24070 */
[----:B------:R-:W-:-:S11]  /*10c50*/  ISETP.GE.AND P2, PT, R3, RZ, PT ;  /* 0x000000ff0300720c */ /* 0x000fd60003f46270 */
[----:B------:R-:W-:Y:S02]  /*10c60*/  @!P1 IMAD.IADD R4, R4, 0x1, -R9 ;  /* 0x0000000104049824 */ /* 0x000fe400078e0a09 */
[----:B------:R-:W-:Y:S01]  /*10c70*/  @!P1 VIADD R2, R2, 0x1 ;  /* 0x0000000102029836 */ /* 0x000fe20000000000 */
[----:B------:R-:W-:Y:S02]  /*10c80*/  ISETP.NE.AND P1, PT, R8, RZ, PT ;  /* 0x000000ff0800720c */ /* 0x000fe40003f25270 */
[----:B------:R-:W-:-:S13]  /*10c90*/  ISETP.GE.U32.AND P0, PT, R4, R9, PT ;  /* 0x000000090400720c */ /* 0x000fda0003f06070 */
[----:B------:R-:W-:-:S04]  /*10ca0*/  @P0 VIADD R2, R2, 0x1 ;  /* 0x0000000102020836 */ /* 0x000fc80000000000 */
[----:B------:R-:W-:-:S04]  /*10cb0*/  IMAD.MOV.U32 R9, RZ, RZ, R2 ;  /* 0x000000ffff097224 */ /* 0x000fc800078e0002 */
[----:B------:R-:W-:Y:S01]  /*10cc0*/  @!P2 IMAD.MOV R9, RZ, RZ, -R9 ;  /* 0x000000ffff09a224 */ /* 0x000fe200078e0a09 */
[----:B------:R-:W-:-:S05]  /*10cd0*/  @!P1 LOP3.LUT R9, RZ, R8, RZ, 0x33, !PT ;  /* 0x00000008ff099212 */ /* 0x000fca00078e33ff */
[----:B------:R-:W-:Y:S02]  /*10ce0*/  IMAD R4, R10, R9, RZ ;  /* 0x000000090a047224 */ /* 0x000fe400078e02ff */
[----:B------:R-:W-:Y:S02]  /*10cf0*/  IMAD.MOV R9, RZ, RZ, -R9 ;  /* 0x000000ffff097224 */ /* 0x000fe400078e0a09 */
[----:B------:R-:W-:Y:S02]  /*10d00*/  IMAD.MOV R3, RZ, RZ, -R4 ;  /* 0x000000ffff037224 */ /* 0x000fe400078e0a04 */
[----:B------:R-:W-:-:S03]  /*10d10*/  IMAD R7, R8, R9, R7 ;  /* 0x0000000908077224 */ /* 0x000fc600078e0207 */
[----:B------:R-:W-:Y:S01]  /*10d20*/  VIADDMNMX R10, R3, UR5, R10, PT ;  /* 0x00000005030a7c46 */ /* 0x000fe2000b80010a */
[----:B------:R-:W-:Y:S01]  /*10d30*/  IMAD.IADD R4, R7, 0x1, R4 ;  /* 0x0000000107047824 */ /* 0x000fe200078e0204 */
[----:B------:R-:W-:Y:S02]  /*10d40*/  IABS R8, R7 ;  /* 0x0000000700087213 */ /* 0x000fe40000000000 */
[----:B------:R-:W-:-:S04]  /*10d50*/  IABS R6, R10 ;  /* 0x0000000a00067213 */ /* 0x000fc80000000000 */
[----:B------:R-:W1:Y:S08]  /*10d60*/  I2F.RP R11, R6 ;  /* 0x00000006000b7306 */ /* 0x000e700000209400 */
[----:B-1----:R-:W1:Y:S02]  /*10d70*/  MUFU.RCP R11, R11 ;  /* 0x0000000b000b7308 */ /* 0x002e640000001000 */
[----:B-1----:R-:W-:-:S06]  /*10d80*/  VIADD R2, R11, 0xffffffe ;  /* 0x0ffffffe0b027836 */ /* 0x002fcc0000000000 */
[----:B------:R1:W2:Y:S02]  /*10d90*/  F2I.FTZ.U32.TRUNC.NTZ R3, R2 ;  /* 0x0000000200037305 */ /* 0x0002a4000021f000 */
[----:B-1----:R-:W-:Y:S02]  /*10da0*/  IMAD.MOV.U32 R2, RZ, RZ, RZ ;  /* 0x000000ffff027224 */ /* 0x002fe400078e00ff */
[----:B--2---:R-:W-:-:S04]  /*10db0*/  IMAD.MOV R9, RZ, RZ, -R3 ;  /* 0x000000ffff097224 */ /* 0x004fc800078e0a03 */
[----:B------:R-:W-:-:S04]  /*10dc0*/  IMAD R9, R9, R6, RZ ;  /* 0x0000000609097224 */ /* 0x000fc800078e02ff */
[----:B------:R-:W-:Y:S01]  /*10dd0*/  IMAD.HI.U32 R3, R3, R9, R2 ;  /* 0x0000000903037227 */ /* 0x000fe200078e0002 */
[-C--:B------:R-:W-:Y:S02]  /*10de0*/  IABS R9, R10.reuse ;  /* 0x0000000a00097213 */ /* 0x080fe40000000000 */
[----:B------:R-:W-:-:S03]  /*10df0*/  LOP3.LUT R2, R7, R10, RZ, 0x3c, !PT ;  /* 0x0000000a07027212 */ /* 0x000fc600078e3cff */
[----:B------:R-:W-:Y:S01]  /*10e00*/  IMAD.MOV R9, RZ, RZ, -R9 ;  /* 0x000000ffff097224 */ /* 0x000fe200078e0a09 */
[----:B------:R-:W-:Y:S01]  /*10e10*/  ISETP.GE.AND P2, PT, R2, RZ, PT ;  /* 0x000000ff0200720c */ /* 0x000fe20003f46270 */
[----:B------:R-:W-:-:S04]  /*10e20*/  IMAD.HI.U32 R3, R3, R8, RZ ;  /* 0x0000000803037227 */ /* 0x000fc800078e00ff */
[----:B------:R-:W-:-:S05]  /*10e30*/  IMAD R9, R3, R9, R8 ;  /* 0x0000000903097224 */ /* 0x000fca00078e0208 */
[----:B------:R-:W-:-:S13]  /*10e40*/  ISETP.GT.U32.AND P1, PT, R6, R9, PT ;  /* 0x000000090600720c */ /* 0x000fda0003f24070 */
[----:B------:R-:W-:Y:S02]  /*10e50*/  @!P1 IMAD.IADD R9, R9, 0x1, -R6 ;  /* 0x0000000109099824 */ /* 0x000fe400078e0a06 */
[----:B------:R-:W-:Y:S01]  /*10e60*/  @!P1 VIADD R3, R3, 0x1 ;  /* 0x0000000103039836 */ /* 0x000fe20000000000 */
[----:B------:R-:W-:Y:S02]  /*10e70*/  ISETP.NE.AND P1, PT, R10, RZ, PT ;  /* 0x000000ff0a00720c */ /* 0x000fe40003f25270 */
[----:B------:R-:W-:-:S13]  /*10e80*/  ISETP.GE.U32.AND P0, PT, R9, R6, PT ;  /* 0x000000060900720c */ /* 0x000fda0003f06070 */
[----:B------:R-:W-:-:S04]  /*10e90*/  @P0 VIADD R3, R3, 0x1 ;  /* 0x0000000103030836 */ /* 0x000fc80000000000 */
[----:B------:R-:W-:Y:S01]  /*10ea0*/  @!P2 IMAD.MOV R3, RZ, RZ, -R3 ;  /* 0x000000ffff03a224 */ /* 0x000fe200078e0a03 */
[----:B------:R-:W-:Y:S01]  /*10eb0*/  @!P1 LOP3.LUT R3, RZ, R10, RZ, 0x33, !PT ;  /* 0x0000000aff039212 */ /* 0x000fe200078e33ff */
[----:B------:R-:W-:-:S03]  /*10ec0*/  IMAD.MOV R10, RZ, RZ, -R10 ;  /* 0x000000ffff0a7224 */ /* 0x000fc600078e0a0a */
[----:B------:R-:W-:Y:S01]  /*10ed0*/  LOP3.LUT R2, RZ, R3, RZ, 0x33, !PT ;  /* 0x00000003ff027212 */ /* 0x000fe200078e33ff */
[----:B------:R-:W-:-:S04]  /*10ee0*/  IMAD R18, R3, R10, R4 ;  /* 0x0000000a03127224 */ /* 0x000fc800078e0204 */
[----:B------:R-:W-:Y:S01]  /*10ef0*/  IMAD.IADD R17, R5, 0x1, R2 ;  /* 0x0000000105117824 */ /* 0x000fe200078e0202 */
[----:B------:R-:W-:Y:S06]  /*10f00*/  BRA `(.L_x_1473) ;  /* 0x00000000000c7947 */ /* 0x000fec0003800000 */
.L_x_1468:
[----:B------:R-:W-:Y:S02]  /*10f10*/  IMAD.MOV.U32 R17, RZ, RZ, RZ ;  /* 0x000000ffff117224 */ /* 0x000fe400078e00ff */
[----:B------:R-:W-:Y:S02]  /*10f20*/  IMAD.U32 R16, RZ, RZ, UR6 ;  /* 0x00000006ff107e24 */ /* 0x000fe4000f8e00ff */
[----:B------:R-:W-:-:S07]  /*10f30*/  IMAD.MOV.U32 R18, RZ, RZ, RZ ;  /* 0x000000ffff127224 */ /* 0x000fce00078e00ff */
.L_x_1473:
[----:B------:R-:W-:-:S13]  /*10f40*/  ISETP.NE.AND P0, PT, R0, RZ, PT ;  /* 0x000000ff0000720c */ /* 0x000fda0003f05270 */
[----:B------:R-:W1:Y:S01]  /*10f50*/  @!P0 S2R R3, SR_CgaCtaId ;  /* 0x0000000000038919 */ /* 0x000e620000008800 */
[----:B------:R-:W-:-:S04]  /*10f60*/  @!P0 MOV R0, 0x400 ;  /* 0x0000040000008802 */ /* 0x000fc80000000f00 */
[----:B-1----:R-:W-:-:S05]  /*10f70*/  @!P0 LEA R0, R3, R0, 0x18 ;  /* 0x0000000003008211 */ /* 0x002fca00078ec0ff */
[----:B------:R1:W-:Y:S01]  /*10f80*/  @!P0 STS.128 [R0+0x308d0], R16 ;  /* 0x0308d01000008388 */ /* 0x0003e20000000c00 */
[----:B------:R-:W-:Y:S06]  /*10f90*/  BAR.ARV 0x5, 0x180 ;  /* 0x0146000000007b1d */ /* 0x000fec0000002000 */
.L_x_1466:
[----:B-1----:R-:W-:Y:S01]  /*10fa0*/  IMAD.MOV.U32 R0, RZ, RZ, 0x1 ;  /* 0x00000001ff007424 */ /* 0x002fe200078e00ff */
[----:B------:R1:W-:Y:S01]  /*10fb0*/  STL [R1+0x4], RZ ;  /* 0x000004ff01007387 */ /* 0x0003e20000100800 */
[----:B------:R-:W-:Y:S02]  /*10fc0*/  ULDC UR4, c[0x0][0xc3c] ;  /* 0x00030f0000047ab9 */ /* 0x000fe40000000800 */
[----:B--2---:R-:W-:Y:S01]  /*10fd0*/  ISETP.GE.AND P0, PT, R19, UR4, PT ;  /* 0x0000000413007c0c */ /* 0x004fe2000bf06270 */
[----:B------:R1:W-:Y:S04]  /*10fe0*/  STL [R1+0x10], R0 ;  /* 0x0000100001007387 */ /* 0x0003e80000100800 */
[----:B------:R1:W-:Y:S08]  /*10ff0*/  STL [R1+0x38], RZ ;  /* 0x000038ff01007387 */ /* 0x0003f00000100800 */
[----:B-1----:R-:W-:Y:S05]  /*11000*/  @P0 BRA `(.L_x_1474) ;  /* 0x0000005c00700947 */ /* 0x002fea0003800000 */
[----:B------:R-:W1:Y:S01]  /*11010*/  S2R R5, SR_TID.X ;  /* 0x0000000000057919 */ /* 0x000e620000002100 */
[----:B------:R-:W2:Y:S01]  /*11020*/  S2UR UR5, SR_CgaCtaId ;  /* 0x00000000000579c3 */ /* 0x000ea20000008800 */
[----:B------:R-:W-:Y:S01]  /*11030*/  UMOV UR4, 0x400 ;  /* 0x0000040000047882 */ /* 0x000fe20000000000 */
[----:B------:R-:W-:Y:S01]  /*11040*/  BSSY B8, `(.L_x_1474) ;  /* 0x00005d8000087945 */ /* 0x000fe20003800000 */
[----:B------:R-:W-:Y:S01]  /*11050*/  ULDC UR38, c[0x0][0xc] ;  /* 0x0000030000267ab9 */ /* 0x000fe20000000800 */
[----:B------:R-:W-:Y:S01]  /*11060*/  ULDC.64 UR36, c[0x0][0x198] ;  /* 0x0000660000247ab9 */ /* 0x000fe20000000a00 */
[----:B--2---:R-:W-:Y:S01]  /*11070*/  ULEA UR4, UR5, UR4, 0x18 ;  /* 0x0000000405047291 */ /* 0x004fe2000f8ec03f */
[C---:B-1----:R-:W-:Y:S01]  /*11080*/  IMAD.SHL.U32 R0, R5.reuse, 0x8, RZ ;  /* 0x0000000805007824 */ /* 0x042fe200078e00ff */
[----:B------:R-:W-:-:S04]  /*11090*/  LOP3.LUT R4, R5, 0x7f, RZ, 0xc0, !PT ;  /* 0x0000007f05047812 */ /* 0x000fc800078ec0ff */
[C---:B0-----:R-:W-:Y:S02]  /*110a0*/  LOP3.LUT R2, R0.reuse, 0x1f8, RZ, 0xc0, !PT ;  /* 0x000001f800027812 */ /* 0x041fe400078ec0ff */
        /* <DEDUP_REMOVED lines=9> */
[----:B------:R-:W-:Y:S01]  /*11140*/  STL [R1], R4 ;  /* 0x0000000401007387 */ /* 0x000fe20000100800 */
[----:B------:R-:W-:-:S03]  /*11150*/  IMAD.MOV.U32 R2, RZ, RZ, 0x1 ;  /* 0x00000001ff027424 */ /* 0x000fc600078e00ff */
[----:B------:R-:W-:Y:S04]  /*11160*/  STL [R1+0x1c], R3 ;  /* 0x00001c0301007387 */ /* 0x000fe80000100800 */
[----:B------:R-:W-:Y:S04]  /*11170*/  STL [R1+0x38], RZ ;  /* 0x000038ff01007387 */ /* 0x000fe80000100800 */
[----:B------:R0:W-:Y:S04]  /*11180*/  STL [R1+0x10], R2 ;  /* 0x0000100201007387 */ /* 0x0001e80000100800 */
[----:B------:R1:W-:Y:S01]  /*11190*/  STL [R1+0x4], RZ ;  /* 0x000004ff01007387 */ /* 0x0003e20000100800 */
[----:B0-----:R-:W-:-:S02]  /*111a0*/  LOP3.LUT R2, R0, 0x40, RZ, 0xfc, !PT ;  /* 0x0000004000027812 */ /* 0x001fc400078efcff */
[----:B-1----:R-:W-:-:S07]  /*111b0*/  LOP3.LUT R0, R0, 0x80, RZ, 0xfc, !PT ;  /* 0x0000008000007812 */ /* 0x002fce00078efcff */
.L_x_1588:
[----:B------:R-:W-:Y:S05]  /*111c0*/  YIELD ;  /* 0x0000000000007946 */ /* 0x000fea0003800000 */
[----:B------:R-:W-:Y:S01]  /*111d0*/  ULDC.64 UR4, c[0x0][0xa28] ;  /* 0x00028a0000047ab9 */ /* 0x000fe20000000a00 */
[----:B---3--:R-:W-:Y:S01]  /*111e0*/  IMAD.MOV.U32 R0, RZ, RZ, RZ ;  /* 0x000000ffff007224 */ /* 0x008fe200078e00ff */
[----:B------:R-:W-:Y:S01]  /*111f0*/  ISETP.NE.U32.AND P0, PT, RZ, UR4, PT ;  /* 0x00000004ff007c0c */ /* 0x000fe2000bf05070 */
[----:B0-----:R-:W0:Y:S01]  /*11200*/  LDC.64 R4, c[0x0][0xa00] ;  /* 0x00028000ff047b82 */ /* 0x001e220000000a00 */
[----:B------:R-:W-:Y:S01]  /*11210*/  ULDC.64 UR8, c[0x0][0x208] ;  /* 0x0000820000087ab9 */ /* 0x000fe20000000a00 */
[----:B-1----:R-:W-:-:S02]  /*11220*/  CS2R R8, SRZ ;  /* 0x0000000000087805 */ /* 0x002fc4000001ff00 */
[----:B------:R-:W-:Y:S01]  /*11230*/  ISETP.NE.AND.EX P0, PT, RZ, UR5, PT, P0 ;  /* 0x00000005ff007c0c */ /* 0x000fe2000bf05300 */
[----:B------:R-:W-:Y:S01]  /*11240*/  ULDC.64 UR4, c[0x0][0xa18] ;  /* 0x0002860000047ab9 */ /* 0x000fe20000000a00 */
[----:B------:R-:W-:-:S11]  /*11250*/  ULDC.64 UR6, c[0x0][0xa08] ;  /* 0x0002820000067ab9 */ /* 0x000fd60000000a00 */
[----:B------:R-:W1:Y:S02]  /*11260*/  @P0 LDC.64 R2, c[0x0][0xa28] ;  /* 0x00028a00ff020b82 */ /* 0x000e640000000a00 */
[----:B-1----:R-:W-:-:S05]  /*11270*/  @P0 IMAD.WIDE R2, R19, 0x4, R2 ;  /* 0x0000000413020825 */ /* 0x002fca00078e0202 */
[----:B------:R1:W5:Y:S01]  /*11280*/  @P0 LDG.E R0, desc[UR8][R2.64] ;  /* 0x0000000802000981 */ /* 0x000362000c1e1900 */
[----:B------:R-:W-:Y:S01]  /*11290*/  ISETP.NE.U32.AND P0, PT, RZ, UR4, PT ;  /* 0x00000004ff007c0c */ /* 0x000fe2000bf05070 */
[----:B0-----:R-:W-:Y:S01]  /*112a0*/  IMAD.WIDE R4, R19, 0x4, R4 ;  /* 0x0000000413047825 */ /* 0x001fe200078e0204 */
[----:B------:R-:W-:Y:S02]  /*112b0*/  ISETP.NE.U32.AND P1, PT, RZ, UR6, PT ;  /* 0x00000006ff007c0c */ /* 0x000fe4000bf25070 */
[----:B------:R-:W-:Y:S01]  /*112c0*/  ISETP.NE.AND.EX P2, PT, RZ, UR5, PT, P0 ;  /* 0x00000005ff007c0c */ /* 0x000fe2000bf45300 */
[----:B------:R-:W-:Y:S01]  /*112d0*/  ULDC.64 UR4, c[0x0][0xa00] ;  /* 0x0002800000047ab9 */ /* 0x000fe20000000a00 */
[----:B------:R-:W-:Y:S02]  /*112e0*/  ISETP.NE.AND.EX P1, PT, RZ, UR7, PT, P1 ;  /* 0x00000007ff007c0c */ /* 0x000fe4000bf25310 */
[----:B------:R-:W-:Y:S01]  /*112f0*/  ISETP.NE.U32.AND P0, PT, RZ, UR4, PT ;  /* 0x00000004ff007c0c */ /* 0x000fe2000bf05070 */
[----:B-1----:R-:W0:Y:S03]  /*11300*/  LDC.64 R2, c[0x0][0xa08] ;  /* 0x00028200ff027b82 */ /* 0x002e260000000a00 */
[----:B------:R-:W-:-:S05]  /*11310*/  ISETP.NE.AND.EX P0, PT, RZ, UR5, PT, P0 ;  /* 0x00000005ff007c0c */ /* 0x000fca000bf05300 */
[----:B--2---:R-:W1:Y:S08]  /*11320*/  @P2 LDC.64 R6, c[0x0][0xa18] ;  /* 0x00028600ff062b82 */ /* 0x004e700000000a00 */
[----:B------:R-:W2:Y:S01]  /*11330*/  @P0 LDG.E R9, desc[UR8][R4.64] ;  /* 0x0000000804090981 */ /* 0x000ea2000c1e1900 */
[----:B------:R-:W-:Y:S01]  /*11340*/  ULDC UR4, c[0x0][0x288] ;  /* 0x0000a20000047ab9 */ /* 0x000fe20000000800 */
[----:B0-----:R-:W-:-:S05]  /*11350*/  IMAD.WIDE R2, R19, 0x4, R2 ;  /* 0x0000000413027825 */ /* 0x001fca00078e0202 */
[----:B------:R-:W5:Y:S01]  /*11360*/  @P1 LDG.E R8, desc[UR8][R2.64] ;  /* 0x0000000802081981 */ /* 0x000f62000c1e1900 */
[----:B-1----:R-:W-:-:S03]  /*11370*/  @P2 IMAD.WIDE R6, R19, 0x4, R6 ;  /* 0x0000000413062825 */ /* 0x002fc600078e0206 */
[----:B--2---:R0:W-:Y:S02]  /*11380*/  STL [R1+0x34], R9 ;  /* 0x0000340901007387 */ /* 0x0041e40000100800 */
[----:B0-----:R-:W-:Y:S01]  /*11390*/  IMAD.U32 R9, RZ, RZ, UR4 ;  /* 0x00000004ff097e24 */ /* 0x001fe2000f8e00ff */
[----:B------:R-:W-:-:S05]  /*113a0*/  ULDC.64 UR4, c[0x0][0x418] ;  /* 0x0001060000047ab9 */ /* 0x000fca0000000a00 */
        /* <DEDUP_REMOVED lines=11> */
[----:B------:R-:W-:Y:S02]  /*11460*/  ULDC.64 UR4, c[0x0][0x208] ;  /* 0x0000820000047ab9 */ /* 0x000fe40000000a00 */
[----:B------:R-:W0:Y:S04]  /*11470*/  LDG.E R7, desc[UR4][R4.64] ;  /* 0x0000000404077981 */ /* 0x000e28000c1e1900 */
[----:B------:R-:W0:Y:S02]  /*11480*/  LDG.E R4, desc[UR4][R4.64+0x4] ;  /* 0x0000040404047981 */ /* 0x000e24000c1e1900 */
[----:B0-----:R-:W-:-:S05]  /*11490*/  IMAD.IADD R9, R4, 0x1, -R7 ;  /* 0x0000000104097824 */ /* 0x001fca00078e0a07 */
[----:B------:R1:W-:Y:S02]  /*114a0*/  STL [R1+0x30], R9 ;  /* 0x0000300901007387 */ /* 0x0003e40000100800 */
.L_x_1475:
[----:B-----5:R-:W-:Y:S01]  /*114b0*/  IMAD.IADD R4, R8, 0x1, R0 ;  /* 0x0000000108047824 */ /* 0x020fe200078e0200 */
[----:B------:R-:W-:Y:S02]  /*114c0*/  ULDC.64 UR4, c[0x0][0xa20] ;  /* 0x0002880000047ab9 */ /* 0x000fe40000000a00 */
[----:B------:R-:W-:Y:S02]  /*114d0*/  ISETP.NE.U32.AND P0, PT, RZ, UR4, PT ;  /* 0x00000004ff007c0c */ /* 0x000fe4000bf05070 */
[----:B------:R2:W-:Y:S02]  /*114e0*/  STL [R1+0x14], R4 ;  /* 0x0000140401007387 */ /* 0x0005e40000100800 */
[----:B------:R-:W-:-:S13]  /*114f0*/  ISETP.NE.AND.EX P0, PT, RZ, UR5, PT, P0 ;  /* 0x00000005ff007c0c */ /* 0x000fda000bf05300 */
[----:B--2---:R-:W-:Y:S05]  /*11500*/  @!P0 BRA `(.L_x_1476) ;  /* 0x0000000000148947 */ /* 0x004fea0003800000 */
[----:B------:R-:W2:Y:S01]  /*11510*/  LDC.64 R2, c[0x0][0xa20] ;  /* 0x00028800ff027b82 */ /* 0x000ea20000000a00 */
[----:B------:R-:W-:Y:S01]  /*11520*/  ULDC.64 UR4, c[0x0][0x208] ;  /* 0x0000820000047ab9 */ /* 0x000fe20000000a00 */
[----:B--2---:R-:W-:-:S05]  /*11530*/  IMAD.WIDE R2, R19, 0x4, R2 ;  /* 0x0000000413027825 */ /* 0x004fca00078e0202 */
[----:B------:R2:W5:Y:S01]  /*11540*/  LDG.E R6, desc[UR4][R2.64] ;  /* 0x0000000402067981 */ /* 0x000562000c1e1900 */
[----:B------:R-:W-:Y:S05]  /*11550*/  BRA `(.L_x_1477) ;  /* 0x0000000000147947 */ /* 0x000fea0003800000 */
.L_x_1476:
[----:B------:R-:W-:Y:S05]  /*11560*/  @!P1 BRA `(.L_x_1477) ;  /* 0x0000000000109947 */ /* 0x000fea0003800000 */
[----:B------:R-:W-:Y:S02]  /*11570*/  ULDC.64 UR4, c[0x0][0x208] ;  /* 0x0000820000047ab9 */ /* 0x000fe40000000a00 */
[----:B------:R-:W2:Y:S04]  /*11580*/  LDG.E R6, desc[UR4][R2.64] ;  /* 0x0000000402067981 */ /* 0x000ea8000c1e1900 */
[----:B------:R-:W2:Y:S02]  /*11590*/  LDG.E R2, desc[UR4][R2.64+0x4] ;  /* 0x0000040402027981 */ /* 0x000ea4000c1e1900 */
[----:B--2---:R-:W-:-:S07]  /*115a0*/  IMAD.IADD R6, R2, 0x1, -R6 ;  /* 0x0000000102067824 */ /* 0x004fce00078e0a06 */
.L_x_1477:
[----:B--2---:R-:W2:Y:S01]  /*115b0*/  LDC R2, c[0x0][0x448] ;  /* 0x00011200ff027b82 */ /* 0x004ea20000000800 */
[----:B------:R-:W-:Y:S02]  /*115c0*/  IMAD.SHL.U32 R8, R17, 0x80, RZ ;  /* 0x0000008011087824 */ /* 0x000fe400078e00ff */
[----:B-----5:R-:W-:Y:S02]  /*115d0*/  IMAD.IADD R0, R6, 0x1, -R0 ;  /* 0x0000000106007824 */ /* 0x020fe400078e0a00 */
[----:B------:R-:W-:Y:S01]  /*115e0*/  VIADD R4, R8, 0x7f ;  /* 0x0000007f08047836 */ /* 0x000fe20000000000 */
[----:B------:R3:W-:Y:S03]  /*115f0*/  STL [R1+0x2c], R8 ;  /* 0x00002c0801007387 */ /* 0x0007e60000100800 */
[----:B------:R-:W-:Y:S01]  /*11600*/  IMAD.MOV.U32 R6, RZ, RZ, R4 ;  /* 0x000000ffff067224 */ /* 0x000fe200078e0004 */
[----:B--2---:R-:W-:-:S13]  /*11610*/  ISETP.NE.AND P1, PT, R2, 0x1, PT ;  /* 0x000000010200780c */ /* 0x004fda0003f25270 */
[----:B------:R-:W2:Y:S08]  /*11620*/  @P1 LDC R3, c[0x0][0x44c] ;  /* 0x00011300ff031b82 */ /* 0x000eb00000000800 */
[----:B------:R-:W4:Y:S01]  /*11630*/  @P1 LDC R2, c[0x0][0x450] ;  /* 0x00011400ff021b82 */ /* 0x000f220000000800 */
[----:B--2---:R-:W-:-:S05]  /*11640*/  @P1 IMAD.HI.U32 R3, R4, R3, RZ ;  /* 0x0000000304031227 */ /* 0x004fca00078e00ff */
[----:B----4-:R-:W-:Y:S02]  /*11650*/  @P1 SHF.R.U32.HI R6, RZ, R2, R3 ;  /* 0x00000002ff061219 */ /* 0x010fe40000011603 */
[----:B------:R-:W-:-:S05]  /*11660*/  IADD3 R2, R0, 0x1, -R9 ;  /* 0x0000000100027810 */ /* 0x000fca0007ffe809 */
[----:B------:R-:W-:Y:S02]  /*11670*/  IMAD.IADD R6, R2, 0x1, R6 ;  /* 0x0000000102067824 */ /* 0x000fe400078e0206 */
[----:B------:R-:W2:Y:S02]  /*11680*/  LDC.64 R2, c[0x0][0x9e0] ;  /* 0x00027800ff027b82 */ /* 0x000ea40000000a00 */
[----:B--2---:R-:W-:Y:S01]  /*11690*/  ISETP.GE.AND P2, PT, R3, 0x1, PT ;  /* 0x000000010300780c */ /* 0x004fe20003f46270 */
[----:B------:R-:W-:-:S12]  /*116a0*/  IMAD.IADD R2, R6, 0x1, R2 ;  /* 0x0000000106027824 */ /* 0x000fd800078e0202 */
[----:B---3--:R-:W-:Y:S05]  /*116b0*/  @!P2 BRA `(.L_x_1478) ;  /* 0x000000000048a947 */ /* 0x008fea0003800000 */
[C---:B------:R-:W-:Y:S01]  /*116c0*/  ISETP.GT.AND P0, PT, R6.reuse, RZ, PT ;  /* 0x000000ff0600720c */ /* 0x040fe20003f04270 */
[----:B------:R-:W-:Y:S01]  /*116d0*/  BSSY B0, `(.L_x_1479) ;  /* 0x000000e000007945 */ /* 0x000fe20003800000 */
[----:B------:R-:W-:-:S11]  /*116e0*/  VIADD R7, R6, 0xffffffff ;  /* 0xffffffff06077836 */ /* 0x000fd60000000000 */
[----:B------:R-:W-:Y:S05]  /*116f0*/  @P0 BRA `(.L_x_1480) ;  /* 0x00000000001c0947 */ /* 0x000fea0003800000 */
[----:B------:R-:W-:Y:S01]  /*11700*/  ISETP.NE.AND P0, PT, R3, 0x1, PT ;  /* 0x000000010300780c */ /* 0x000fe20003f05270 */
[----:B------:R-:W-:-:S12]  /*11710*/  IMAD.MOV R6, RZ, RZ, -R6 ;  /* 0x000000ffff067224 */ /* 0x000fd800078e0a06 */
[----:B------:R-:W2:Y:S02]  /*11720*/  @P0 LDC.64 R4, c[0x0][0x9e8] ;  /* 0x00027a00ff040b82 */ /* 0x000ea40000000a00 */
[----:B--2---:R-:W-:-:S05]  /*11730*/  @P0 IMAD.HI.U32 R4, R6, R4, RZ ;  /* 0x0000000406040227 */ /* 0x004fca00078e00ff */
[----:B------:R-:W-:-:S04]  /*11740*/  @P0 SHF.R.U32.HI R6, RZ, R5, R4 ;  /* 0x00000005ff060219 */ /* 0x000fc80000011604 */
[----:B------:R-:W-:Y:S01]  /*11750*/  LOP3.LUT R7, RZ, R6, RZ, 0x33, !PT ;  /* 0x00000006ff077212 */ /* 0x000fe200078e33ff */
[----:B------:R-:W-:Y:S06]  /*11760*/  BRA `(.L_x_1481) ;  /* 0x0000000000107947 */ /* 0x000fec0003800000 */
.L_x_1480:
[----:B------:R-:W-:-:S13]  /*11770*/  ISETP.NE.AND P0, PT, R3, 0x1, PT ;  /* 0x000000010300780c */ /* 0x000fda0003f05270 */
[----:B------:R-:W2:Y:S02]  /*11780*/  @P0 LDC.64 R4, c[0x0][0x9e8] ;  /* 0x00027a00ff040b82 */ /* 0x000ea40000000a00 */
[----:B--2---:R-:W-:-:S05]  /*11790*/  @P0 IMAD.HI.U32 R4, R7, R4, RZ ;  /* 0x0000000407040227 */ /* 0x004fca00078e00ff */
[----:B------:R-:W-:-:S07]  /*117a0*/  @P0 SHF.R.U32.HI R7, RZ, R5, R4 ;  /* 0x00000005ff070219 */ /* 0x000fce0000011604 */
.L_x_1481:
[----:B------:R-:W-:Y:S05]  /*117b0*/  BSYNC B0 ;  /* 0x0000000000007941 */ /* 0x000fea0003800000 */
.L_x_1479:
[----:B------:R-:W-:-:S05]  /*117c0*/  IMAD R7, R7, R3, R3 ;  /* 0x0000000307077224 */ /* 0x000fca00078e0203 */
[----:B------:R-:W-:-:S07]  /*117d0*/  VIMNMX R2, R2, R7, PT ;  /* 0x0000000702027248 */ /* 0x000fce0003fe0100 */
.L_x_1478:
[----:B------:R-:W2:Y:S01]  /*117e0*/  @P1 LDC R6, c[0x0][0x44c] ;  /* 0x00011300ff061b82 */ /* 0x000ea20000000800 */
[----:B------:R-:W-:Y:S01]  /*117f0*/  IMAD.MOV.U32 R4, RZ, RZ, R8 ;  /* 0x000000ffff047224 */ /* 0x000fe200078e0008 */
[----:B------:R-:W-:-:S06]  /*11800*/  ULDC UR4, c[0x0][0x9dc] ;  /* 0x0002770000047ab9 */ /* 0x000fcc0000000800 */
[----:B------:R-:W3:Y:S01]  /*11810*/  @P1 LDC R5, c[0x0][0x450] ;  /* 0x00011400ff051b82 */ /* 0x000ee20000000800 */
[----:B--2---:R-:W-:-:S05]  /*11820*/  @P1 IMAD.HI.U32 R6, R8, R6, RZ ;  /* 0x0000000608061227 */ /* 0x004fca00078e00ff */
[----:B---3--:R-:W-:Y:S01]  /*11830*/  @P1 SHF.R.U32.HI R4, RZ, R5, R6 ;  /* 0x00000005ff041219 */ /* 0x008fe20000011606 */
[----:B------:R-:W-:Y:S02]  /*11840*/  VIADD R5, R2, 0x5f ;  /* 0x0000005f02057836 */ /* 0x000fe40000000000 */
[----:B------:R-:W-:Y:S01]  /*11850*/  VIADD R6, R0, 0x5f ;  /* 0x0000005f00067836 */ /* 0x000fe20000000000 */
[----:B------:R-:W-:Y:S01]  /*11860*/  IADD3 R2, R4, R0, -R9 ;  /* 0x0000000004027210 */ /* 0x000fe20007ffe809 */
[----:B------:R-:W-:-:S04]  /*11870*/  IMAD.HI R5, R5, 0x2aaaaaab, RZ ;  /* 0x2aaaaaab05057827 */ /* 0x000fc800078e02ff */
[----:B------:R-:W-:Y:S01]  /*11880*/  IMAD.HI R6, R6, 0x2aaaaaab, RZ ;  /* 0x2aaaaaab06067827 */ /* 0x000fe200078e02ff */
[----:B------:R-:W-:-:S04]  /*11890*/  SHF.R.U32.HI R0, RZ, 0x1f, R5 ;  /* 0x0000001fff007819 */ /* 0x000fc80000011605 */
[----:B------:R-:W-:Y:S02]  /*118a0*/  SHF.R.U32.HI R4, RZ, 0x1f, R6 ;  /* 0x0000001fff047819 */ /* 0x000fe40000011606 */
[----:B------:R-:W-:Y:S02]  /*118b0*/  LEA.HI.SX32 R0, R5, R0, 0x1c ;  /* 0x0000000005007211 */ /* 0x000fe400078fe2ff */
[----:B------:R-:W-:-:S04]  /*118c0*/  LEA.HI.SX32 R4, R6, R4, 0x1c ;  /* 0x0000000406047211 */ /* 0x000fc800078fe2ff */
[----:B------:R-:W-:Y:S01]  /*118d0*/  VIMNMX R7, R4, R0, PT ;  /* 0x0000000004077248 */ /* 0x000fe20003fe0100 */
[----:B------:R-:W-:-:S04]  /*118e0*/  VIADD R0, R2, -UR4 ;  /* 0x8000000402007c36 */ /* 0x000fc80008000000 */
[----:B------:R2:W-:Y:S01]  /*118f0*/  STL [R1+0x28], R7 ;  /* 0x0000280701007387 */ /* 0x0005e20000100800 */
[----:B------:R-:W-:Y:S05]  /*11900*/  @!P2 BRA `(.L_x_1482) ;  /* 0x000000000044a947 */ /* 0x000fea0003800000 */
[----:B------:R-:W-:Y:S01]  /*11910*/  ISETP.GT.AND P0, PT, R2, -0x1, PT ;  /* 0xffffffff0200780c */ /* 0x000fe20003f04270 */
[----:B------:R-:W-:-:S12]  /*11920*/  BSSY B0, `(.L_x_1483) ;  /* 0x000000d000007945 */ /* 0x000fd80003800000 */
[----:B------:R-:W-:Y:S05]  /*11930*/  @P0 BRA `(.L_x_1484) ;  /* 0x00000000001c0947 */ /* 0x000fea0003800000 */
[----:B------:R-:W-:Y:S02]  /*11940*/  ISETP.NE.AND P0, PT, R3, 0x1, PT ;  /* 0x000000010300780c */ /* 0x000fe40003f05270 */
[----:B------:R-:W-:-:S11]  /*11950*/  LOP3.LUT R2, RZ, R2, RZ, 0x33, !PT ;  /* 0x00000002ff027212 */ /* 0x000fd600078e33ff */
[----:B------:R-:W3:Y:S02]  /*11960*/  @P0 LDC.64 R4, c[0x0][0x9e8] ;  /* 0x00027a00ff040b82 */ /* 0x000ee40000000a00 */
[----:B---3--:R-:W-:-:S05]  /*11970*/  @P0 IMAD.HI.U32 R4, R2, R4, RZ ;  /* 0x0000000402040227 */ /* 0x008fca00078e00ff */
[----:B------:R-:W-:-:S04]  /*11980*/  @P0 SHF.R.U32.HI R2, RZ, R5, R4 ;  /* 0x00000005ff020219 */ /* 0x000fc80000011604 */
[----:B------:R-:W-:Y:S01]  /*11990*/  LOP3.LUT R2, RZ, R2, RZ, 0x33, !PT ;  /* 0x00000002ff027212 */ /* 0x000fe200078e33ff */
[----:B------:R-:W-:Y:S06]  /*119a0*/  BRA `(.L_x_1485) ;  /* 0x0000000000107947 */ /* 0x000fec0003800000 */
.L_x_1484:
[----:B------:R-:W-:-:S13]  /*119b0*/  ISETP.NE.AND P0, PT, R3, 0x1, PT ;  /* 0x000000010300780c */ /* 0x000fda0003f05270 */
[----:B------:R-:W3:Y:S02]  /*119c0*/  @P0 LDC.64 R4, c[0x0][0x9e8] ;  /* 0x00027a00ff040b82 */ /* 0x000ee40000000a00 */
[----:B---3--:R-:W-:-:S05]  /*119d0*/  @P0 IMAD.HI.U32 R4, R2, R4, RZ ;  /* 0x0000000402040227 */ /* 0x008fca00078e00ff */
[----:B------:R-:W-:-:S07]  /*119e0*/  @P0 SHF.R.U32.HI R2, RZ, R5, R4 ;  /* 0x00000005ff020219 */ /* 0x000fce0000011604 */
.L_x_1485:
[----:B------:R-:W-:Y:S05]  /*119f0*/  BSYNC B0 ;  /* 0x0000000000007941 */ /* 0x000fea0003800000 */
.L_x_1483:
[----:B------:R-:W-:-:S05]  /*11a00*/  IMAD R2, R2, R3, RZ ;  /* 0x0000000302027224 */ /* 0x000fca00078e02ff */
[----:B------:R-:W-:-:S07]  /*11a10*/  VIMNMX R0, R0, R2, !PT ;  /* 0x0000000200007248 */ /* 0x000fce0007fe0100 */
.L_x_1482:
[----:B------:R-:W-:Y:S01]  /*11a20*/  IMAD.HI R0, R0, 0x2aaaaaab, RZ ;  /* 0x2aaaaaab00007827 */ /* 0x000fe200078e02ff */
[----:B------:R-:W-:Y:S04]  /*11a30*/  BSSY B7, `(.L_x_1486) ;  /* 0x000046f000077945 */ /* 0x000fe80003800000 */
[----:B------:R-:W-:-:S04]  /*11a40*/  SHF.R.U32.HI R2, RZ, 0x1f, R0 ;  /* 0x0000001fff027819 */ /* 0x000fc80000011600 */
[----:B------:R-:W-:-:S04]  /*11a50*/  LEA.HI.SX32 R2, R0, R2, 0x1c ;  /* 0x0000000200027211 */ /* 0x000fc800078fe2ff */
[----:B------:R-:W-:-:S04]  /*11a60*/  VIMNMX R3, RZ, R2, !PT ;  /* 0x00000002ff037248 */ /* 0x000fc80007fe0100 */
[----:B------:R-:W-:Y:S01]  /*11a70*/  ISETP.GT.AND P0, PT, R7, R3, PT ;  /* 0x000000030700720c */ /* 0x000fe20003f04270 */
[----:B------:R3:W-:-:S12]  /*11a80*/  STL [R1+0x20], R3 ;  /* 0x0000200301007387 */ /* 0x0007d80000100800 */
[----:B---3--:R-:W-:Y:S05]  /*11a90*/  @P0 BRA `(.L_x_1487) ;  /* 0x0000000000480947 */ /* 0x008fea0003800000 */
[----:B------:R-:W3:Y:S02]  /*11aa0*/  S2R R3, SR_TID.X ;  /* 0x0000000000037919 */ /* 0x000ee40000002100 */
[----:B---3--:R-:W-:-:S04]  /*11ab0*/  LOP3.LUT R3, R3, 0x7f, RZ, 0xc0, !PT ;  /* 0x0000007f03037812 */ /* 0x008fc800078ec0ff */
[----:B------:R-:W-:-:S13]  /*11ac0*/  ISETP.NE.AND P0, PT, R3, RZ, PT ;  /* 0x000000ff0300720c */ /* 0x000fda0003f05270 */
[----:B------:R-:W-:Y:S05]  /*11ad0*/  @P0 BRA `(.L_x_1488) ;  /* 0x0000004400900947 */ /* 0x000fea0003800000 */
[----:B------:R-:W3:Y:S01]  /*11ae0*/  S2R R5, SR_LANEID ;  /* 0x0000000000057919 */ /* 0x000ee20000000000 */
[----:B------:R-:W-:Y:S01]  /*11af0*/  VOTEU.ANY UR4, UPT, PT ;  /* 0x0000000000047886 */ /* 0x000fe200038e0100 */
[----:B------:R-:W4:Y:S01]  /*11b00*/  LDC.64 R2, c[0x0][0xc60] ;  /* 0x00031800ff027b82 */ /* 0x000f220000000a00 */
[----:B------:R-:W3:Y:S01]  /*11b10*/  FLO.U32 R0, UR4 ;  /* 0x0000000400007d00 */ /* 0x000ee200080e0000 */
[----:B------:R-:W-:Y:S01]  /*11b20*/  ULDC.64 UR6, c[0x0][0x208] ;  /* 0x0000820000067ab9 */ /* 0x000fe20000000a00 */
[----:B---3--:R-:W-:-:S06]  /*11b30*/  ISETP.EQ.U32.AND P0, PT, R0, R5, PT ;  /* 0x000000050000720c */ /* 0x008fcc0003f02070 */
[----:B------:R-:W4:Y:S07]  /*11b40*/  POPC R5, UR4 ;  /* 0x0000000400057d09 */ /* 0x000f2e0008000000 */
[----:B----4-:R-:W3:Y:S01]  /*11b50*/  @P0 ATOMG.E.ADD.STRONG.GPU PT, R3, desc[UR6][R2.64], R5 ;  /* 0x00000005020309a8 */ /* 0x010ee200081ee1c6 */
[----:B------:R-:W4:Y:S02]  /*11b60*/  S2R R4, SR_LTMASK ;  /* 0x0000000000047919 */ /* 0x000f240000003900 */
[----:B----4-:R-:W-:-:S04]  /*11b70*/  LOP3.LUT R4, R4, UR4, RZ, 0xc0, !PT ;  /* 0x0000000404047c12 */ /* 0x010fc8000f8ec0ff */
[----:B--2---:R-:W2:Y:S01]  /*11b80*/  POPC R7, R4 ;  /* 0x0000000400077309 */ /* 0x004ea20000000000 */
[----:B---3--:R-:W2:Y:S02]  /*11b90*/  SHFL.IDX PT, R0, R3, R0, 0x1f ;  /* 0x00001f0003007589 */ /* 0x008ea400000e0000 */
[----:B--2---:R-:W-:Y:S01]  /*11ba0*/  IADD3 R16, R0, UR38, R7 ;  /* 0x0000002600107c10 */ /* 0x004fe2000fffe007 */
[----:B------:R-:W-:Y:S06]  /*11bb0*/  BRA `(.L_x_1488) ;  /* 0x0000004400587947 */ /* 0x000fec0003800000 */
.L_x_1487:
[----:B------:R-:W3:Y:S01]  /*11bc0*/  LDL R17, [R1] ;  /* 0x0000000001117983 */ /* 0x000ee20000100800 */
[----:B------:R-:W-:Y:S01]  /*11bd0*/  BSSY B6, `(.L_x_1489) ;  /* 0x0000014000067945 */ /* 0x000fe20003800000 */
[----:B---3--:R-:W-:-:S05]  /*11be0*/  VIADD R0, R17, 0x1e400 ;  /* 0x0001e40011007836 */ /* 0x008fca0000000000 */
[----:B------:R-:W-:-:S13]  /*11bf0*/  LOP3.LUT P0, RZ, R0, 0x3ff, RZ, 0xc0, !PT ;  /* 0x000003ff00ff7812 */ /* 0x000fda000780c0ff */
[----:B------:R-:W-:Y:S05]  /*11c00*/  @!P0 BRA `(.L_x_1490) ;  /* 0x0000000000408947 */ /* 0x000fea0003800000 */
[----:B------:R-:W-:Y:S01]  /*11c10*/  MOV R2, 0x0 ;  /* 0x0000000000027802 */ /* 0x000fe20000000f00 */
[----:B------:R-:W-:Y:S01]  /*11c20*/  ULDC.64 UR6, c[0x4][0xa8] ;  /* 0x01002a0000067ab9 */ /* 0x000fe20000000a00 */
[----:B------:R-:W-:Y:S01]  /*11c30*/  ULDC.64 UR8, c[0x4][0xb0] ;  /* 0x01002c0000087ab9 */ /* 0x000fe20000000a00 */
[----:B------:R-:W-:Y:S01]  /*11c40*/  ULDC.64 UR4, c[0x4][0x30] ;  /* 0x01000c0000047ab9 */ /* 0x000fe20000000a00 */
[----:B------:R-:W-:Y:S02]  /*11c50*/  IMAD.U32 R4, RZ, RZ, UR6 ;  /* 0x00000006ff047e24 */ /* 0x000fe4000f8e00ff */
[----:B------:R-:W3:Y:S01]  /*11c60*/  LDC.64 R2, c[0x4][R2] ;  /* 0x0100000002027b82 */ /* 0x000ee20000000a00 */
[----:B------:R-:W-:Y:S02]  /*11c70*/  IMAD.U32 R5, RZ, RZ, UR7 ;  /* 0x00000007ff057e24 */ /* 0x000fe4000f8e00ff */
[----:B------:R-:W-:Y:S02]  /*11c80*/  IMAD.U32 R6, RZ, RZ, UR8 ;  /* 0x00000008ff067e24 */ /* 0x000fe4000f8e00ff */
[----:B--2---:R-:W-:-:S02]  /*11c90*/  IMAD.U32 R7, RZ, RZ, UR9 ;  /* 0x00000009ff077e24 */ /* 0x004fc4000f8e00ff */
[----:B------:R-:W-:Y:S02]  /*11ca0*/  IMAD.U32 R10, RZ, RZ, UR4 ;  /* 0x00000004ff0a7e24 */ /* 0x000fe4000f8e00ff */
[----:B------:R-:W-:Y:S02]  /*11cb0*/  IMAD.U32 R11, RZ, RZ, UR5 ;  /* 0x00000005ff0b7e24 */ /* 0x000fe4000f8e00ff */
[----:B------:R-:W-:Y:S02]  /*11cc0*/  IMAD.MOV.U32 R8, RZ, RZ, 0x70 ;  /* 0x00000070ff087424 */ /* 0x000fe400078e00ff */
[----:B------:R-:W-:Y:S02]  /*11cd0*/  IMAD.MOV.U32 R12, RZ, RZ, 0x1 ;  /* 0x00000001ff0c7424 */ /* 0x000fe400078e00ff */
[----:B------:R-:W-:-:S07]  /*11ce0*/  IMAD.MOV.U32 R13, RZ, RZ, RZ ;  /* 0x000000ffff0d7224 */ /* 0x000fce00078e00ff */
[----:B------:R-:W-:-:S07]  /*11cf0*/  LEPC R20, `(.L_x_1490) ;  /* 0x000000001014794e */ /* 0x000fce0000000000 */
[----:B01-3--:R-:W-:Y:S05]  /*11d00*/  CALL.ABS.NOINC R2 ;  /* 0x0000000002007343 */ /* 0x00bfea0003c00000 */
.L_x_1490:
[----:B------:R-:W-:Y:S05]  /*11d10*/  BSYNC B6 ;  /* 0x0000000000067941 */ /* 0x000fea0003800000 */
.L_x_1489:
        /* <DEDUP_REMOVED lines=8> */
[----:B------:R3:W4:Y:S01]  /*11da0*/  LDC.64 R2, c[0x4][R17] ;  /* 0x0100000011027b82 */ /* 0x0007220000000a00 */
[----:B------:R-:W-:Y:S02]  /*11db0*/  IMAD.U32 R4, RZ, RZ, UR6 ;  /* 0x00000006ff047e24 */ /* 0x000fe4000f8e00ff */
[----:B------:R-:W-:Y:S02]  /*11dc0*/  IMAD.U32 R5, RZ, RZ, UR7 ;  /* 0x00000007ff057e24 */ /* 0x000fe4000f8e00ff */
[----:B------:R-:W-:Y:S02]  /*11dd0*/  IMAD.U32 R6, RZ, RZ, UR8 ;  /* 0x00000008ff067e24 */ /* 0x000fe4000f8e00ff */
[----:B--2---:R-:W-:-:S02]  /*11de0*/  IMAD.U32 R7, RZ, RZ, UR9 ;  /* 0x00000009ff077e24 */ /* 0x004fc4000f8e00ff */
[----:B------:R-:W-:Y:S02]  /*11df0*/  IMAD.U32 R10, RZ, RZ, UR4 ;  /* 0x00000004ff0a7e24 */ /* 0x000fe4000f8e00ff */
[----:B------:R-:W-:Y:S02]  /*11e00*/  IMAD.U32 R11, RZ, RZ, UR5 ;  /* 0x00000005ff0b7e24 */ /* 0x000fe4000f8e00ff */
[----:B------:R-:W-:Y:S02]  /*11e10*/  IMAD.MOV.U32 R8, RZ, RZ, 0x70 ;  /* 0x00000070ff087424 */ /* 0x000fe400078e00ff */
[----:B------:R-:W-:Y:S02]  /*11e20*/  IMAD.MOV.U32 R12, RZ, RZ, 0x1 ;  /* 0x00000001ff0c7424 */ /* 0x000fe400078e00ff */
[----:B---3--:R-:W-:-:S07]  /*11e30*/  IMAD.MOV.U32 R13, RZ, RZ, RZ ;  /* 0x000000ffff0d7224 */ /* 0x008fce00078e00ff */
[----:B------:R-:W-:-:S07]  /*11e40*/  LEPC R20, `(.L_x_1493) ;  /* 0x000000001014794e */ /* 0x000fce0000000000 */
[----:B01--4-:R-:W-:Y:S05]  /*11e50*/  CALL.ABS.NOINC R2 ;  /* 0x0000000002007343 */ /* 0x013fea0003c00000 */
.L_x_1493:
        /* <DEDUP_REMOVED lines=15> */
.L_x_1492:
[----:B------:R-:W-:Y:S05]  /*11f50*/  BSYNC B6 ;  /* 0x0000000000067941 */ /* 0x000fea0003800000 */
.L_x_1491:
[----:B------:R-:W-:Y:S01]  /*11f60*/  ULDC.64 UR4, c[0x0][0x9f8] ;  /* 0x00027e0000047ab9 */ /* 0x000fe20000000a00 */
[----:B------:R-:W3:Y:S01]  /*11f70*/  LDL R17, [R1+0x28] ;  /* 0x0000280001117983 */ /* 0x000ee20000100800 */
[----:B------:R-:W-:Y:S01]  /*11f80*/  ISETP.NE.U32.AND P0, PT, RZ, UR4, PT ;  /* 0x00000004ff007c0c */ /* 0x000fe2000bf05070 */
[----:B--2---:R-:W-:Y:S01]  /*11f90*/  IMAD.MOV.U32 R7, RZ, RZ, R19 ;  /* 0x000000ffff077224 */ /* 0x004fe200078e0013 */
[----:B------:R-:W-:Y:S02]  /*11fa0*/  ULDC.64 UR6, c[0x0][0x208] ;  /* 0x0000820000067ab9 */ /* 0x000fe40000000a00 */
[----:B------:R-:W-:Y:S01]  /*11fb0*/  ISETP.NE.AND.EX P0, PT, RZ, UR5, PT, P0 ;  /* 0x00000005ff007c0c */ /* 0x000fe2000bf05300 */
[----:B------:R-:W-:-:S12]  /*11fc0*/  ULDC.64 UR4, c[0x0][0xa08] ;  /* 0x0002820000047ab9 */ /* 0x000fd80000000a00 */
[----:B------:R-:W2:Y:S02]  /*11fd0*/  @P0 LDC.64 R2, c[0x0][0x9f8] ;  /* 0x00027e00ff020b82 */ /* 0x000ea40000000a00 */
[----:B--2---:R-:W-:-:S05]  /*11fe0*/  @P0 IMAD.WIDE R2, R19, 0x4, R2 ;  /* 0x0000000413020825 */ /* 0x004fca00078e0202 */
[----:B------:R2:W4:Y:S02]  /*11ff0*/  @P0 LDG.E R7, desc[UR6][R2.64] ;  /* 0x0000000602070981 */ /* 0x000524000c1e1900 */
[----:B--2---:R-:W2:Y:S02]  /*12000*/  LDC.64 R2, c[0x0][0x418] ;  /* 0x00010600ff027b82 */ /* 0x004ea40000000a00 */
[----:B--2---:R-:W-:Y:S01]  /*12010*/  LOP3.LUT P0, RZ, R2, UR4, RZ, 0xfc, !PT ;  /* 0x0000000402ff7c12 */ /* 0x004fe2000f80fcff */
[----:B------:R-:W-:-:S03]  /*12020*/  UMOV UR4, 0xffffffff ;  /* 0xffffffff00047882 */ /* 0x000fc60000000000 */
[----:B------:R-:W-:Y:S01]  /*12030*/  LOP3.LUT P0, RZ, R3, UR5, RZ, 0xfc, P0 ;  /* 0x0000000503ff7c12 */ /* 0x000fe2000800fcff */
[----:B---3--:R-:W-:Y:S01]  /*12040*/  VIADD R0, R17, 0xffffffff ;  /* 0xffffffff11007836 */ /* 0x008fe20000000000 */
[----:B----4-:R-:W-:Y:S01]  /*12050*/  SHF.R.S32.HI R8, RZ, 0x1f, R7 ;  /* 0x0000001fff087819 */ /* 0x010fe20000011407 */
[----:B------:R2:W-:Y:S01]  /*12060*/  STL [R1+0xc], R7 ;  /* 0x00000c0701007387 */ /* 0x0005e20000100800 */
[----:B------:R-:W-:-:S03]  /*12070*/  SEL R17, R7, RZ, !P0 ;  /* 0x000000ff07117207 */ /* 0x000fc60004000000 */
[----:B------:R2:W-:Y:S01]  /*12080*/  STL [R1+0x18], R8 ;  /* 0x0000180801007387 */ /* 0x0005e20000100800 */
[----:B------:R-:W-:Y:S05]  /*12090*/  BRA.DIV UR4, `(.L_x_1494) ;  /* 0x00000056041c7947 */ /* 0x000fea000b800000 */
[----:B------:R-:W3:Y:S02]  /*120a0*/  S2R R4, SR_TID.X ;  /* 0x0000000000047919 */ /* 0x000ee40000002100 */
[----:B---3--:R-:W-:-:S04]  /*120b0*/  SHF.R.U32.HI R4, RZ, 0x5, R4 ;  /* 0x00000005ff047819 */ /* 0x008fc80000011604 */
[----:B------:R-:W-:-:S05]  /*120c0*/  LOP3.LUT R4, R4, 0x3, RZ, 0xc0, !PT ;  /* 0x0000000304047812 */ /* 0x000fca00078ec0ff */
[----:B------:R3:W4:Y:S02]  /*120d0*/  SHFL.IDX PT, R14, R4, RZ, 0x1f ;  /* 0x00001fff040e7589 */ /* 0x00072400000e0000 */
.L_x_1604:
[----:B---3--:R-:W3:Y:S01]  /*120e0*/  LDL.LU R4, [R1+0x24] ;  /* 0x0000240001047983 */ /* 0x008ee20000300800 */
[----:B------:R-:W-:Y:S02]  /*120f0*/  PLOP3.LUT P1, PT, PT, PT, PT, 0x8, 0x0 ;  /* 0x000000000000781c */ /* 0x000fe40003f2e170 */
[----:B----4-:R-:W-:Y:S01]  /*12100*/  ISETP.NE.AND P0, PT, R14, RZ, PT ;  /* 0x000000ff0e00720c */ /* 0x010fe20003f05270 */
[----:B------:R4:W-:Y:S01]  /*12110*/  STL [R1+0x8], R0 ;  /* 0x0000080001007387 */ /* 0x0009e20000100800 */
[----:B---3--:R-:W-:-:S09]  /*12120*/  LOP3.LUT R4, R4, 0xfffffffe, RZ, 0xc0, !PT ;  /* 0xfffffffe04047812 */ /* 0x008fd200078ec0ff */
[----:B------:R-:W-:-:S05]  /*12130*/  @P1 LOP3.LUT R4, R4, 0x1, RZ, 0xfc, !PT ;  /* 0x0000000104041812 */ /* 0x000fca00078efcff */
[----:B------:R4:W-:Y:S01]  /*12140*/  STL [R1+0x24], R4 ;  /* 0x0000240401007387 */ /* 0x0009e20000100800 */
[----:B------:R-:W-:Y:S05]  /*12150*/  @P0 BRA `(.L_x_1495) ;  /* 0x00000004004c0947 */ /* 0x000fea0003800000 */
[----:B------:R-:W-:-:S03]  /*12160*/  UMOV UR4, 0xffffffff ;  /* 0xffffffff00047882 */ /* 0x000fc60000000000 */
[----:B------:R-:W-:Y:S05]  /*12170*/  BRA.DIV UR4, `(.L_x_1496) ;  /* 0x0000005604187947 */ /* 0x000fea000b800000 */
[----:B------:R-:W-:-:S13]  /*12180*/  ELECT P6, URZ, PT ;  /* 0x00000000003f782f */ /* 0x000fda00038c0000 */
.L_x_1607:
[----:B------:R-:W-:Y:S05]  /*12190*/  @!P6 BRA `(.L_x_1495) ;  /* 0x00000004003ce947 */ /* 0x000fea0003800000 */
[----:B------:R-:W-:-:S04]  /*121a0*/  ISETP.NE.U32.AND P0, PT, R2, RZ, PT ;  /* 0x000000ff0200720c */ /* 0x000fc80003f05070 */
[----:B------:R-:W-:-:S13]  /*121b0*/  ISETP.NE.AND.EX P0, PT, R3, RZ, PT, P0 ;  /* 0x000000ff0300720c */ /* 0x000fda0003f05300 */
[----:B------:R-:W-:Y:S05]  /*121c0*/  @!P0 BRA `(.L_x_1497) ;  /* 0x0000000000548947 */ /* 0x000fea0003800000 */
[----:B------:R-:W3:Y:S01]  /*121d0*/  LDC R6, c[0x0][0x43c] ;  /* 0x00010f00ff067b82 */ /* 0x000ee20000000800 */
[----:B01----:R-:W-:Y:S01]  /*121e0*/  IMAD.MOV.U32 R9, RZ, RZ, R0 ;  /* 0x000000ffff097224 */ /* 0x003fe200078e0000 */
[----:B------:R-:W-:Y:S01]  /*121f0*/  ULDC.64 UR4, c[0x0][0x428] ;  /* 0x00010a0000047ab9 */ /* 0x000fe20000000a00 */
[----:B------:R-:W-:Y:S02]  /*12200*/  ULDC.64 UR6, c[0x0][0x208] ;  /* 0x0000820000067ab9 */ /* 0x000fe40000000a00 */
[----:B----4-:R-:W-:Y:S01]  /*12210*/  IMAD.MOV.U32 R0, RZ, RZ, R9 ;  /* 0x000000ffff007224 */ /* 0x010fe200078e0009 */
[----:B---3--:R-:W-:-:S13]  /*12220*/  ISETP.NE.AND P0, PT, R6, 0x1, PT ;  /* 0x000000010600780c */ /* 0x008fda0003f05270 */
[----:B------:R-:W0:Y:S02]  /*12230*/  @P0 LDC.64 R4, c[0x0][0x440] ;  /* 0x00011000ff040b82 */ /* 0x000e240000000a00 */
[----:B0-----:R-:W-:-:S05]  /*12240*/  @P0 IMAD.HI.U32 R4, R9, R4, RZ ;  /* 0x0000000409040227 */ /* 0x001fca00078e00ff */
[----:B------:R-:W-:-:S04]  /*12250*/  @P0 SHF.R.U32.HI R0, RZ, R5, R4 ;  /* 0x00000005ff000219 */ /* 0x000fc80000011604 */
[--C-:B------:R-:W-:Y:S01]  /*12260*/  SHF.R.S32.HI R5, RZ, 0x1f, R0.reuse ;  /* 0x0000001fff057819 */ /* 0x100fe20000011400 */
[----:B------:R-:W-:-:S04]  /*12270*/  IMAD.MOV R4, RZ, RZ, -R0 ;  /* 0x000000ffff047224 */ /* 0x000fc800078e0a00 */
[----:B------:R-:W-:Y:S02]  /*12280*/  IMAD R9, R6, R4, R9 ;  /* 0x0000000406097224 */ /* 0x000fe400078e0209 */
[----:B------:R-:W-:Y:S02]  /*12290*/  IMAD R6, R8, UR4, RZ ;  /* 0x0000000408067c24 */ /* 0x000fe4000f8e02ff */
[----:B------:R-:W-:Y:S01]  /*122a0*/  IMAD.MOV.U32 R4, RZ, RZ, R0 ;  /* 0x000000ffff047224 */ /* 0x000fe200078e0000 */
[----:B------:R3:W-:Y:S01]  /*122b0*/  STL [R1+0x8], R9 ;  /* 0x0000080901007387 */ /* 0x0007e20000100800 */
[C---:B------:R-:W-:Y:S02]  /*122c0*/  IMAD R0, R7.reuse, UR5, R6 ;  /* 0x0000000507007c24 */ /* 0x040fe4000f8e0206 */
[----:B------:R-:W-:-:S04]  /*122d0*/  IMAD.WIDE.U32 R4, R7, UR4, R4 ;  /* 0x0000000407047c25 */ /* 0x000fc8000f8e0004 */
[----:B------:R-:W-:Y:S01]  /*122e0*/  IMAD.IADD R0, R5, 0x1, R0 ;  /* 0x0000000105007824 */ /* 0x000fe200078e0200 */
[----:B------:R-:W-:-:S04]  /*122f0*/  LEA R2, P0, R4, R2, 0x2 ;  /* 0x0000000204027211 */ /* 0x000fc800078010ff */
[----:B------:R-:W-:-:S05]  /*12300*/  LEA.HI.X R3, R4, R3, R0, 0x2, P0 ;  /* 0x0000000304037211 */ /* 0x000fca00000f1400 */
[----:B------:R3:W5:Y:S04]  /*12310*/  LDG.E R17, desc[UR6][R2.64] ;  /* 0x0000000602117981 */ /* 0x000768000c1e1900 */
.L_x_1497:
[----:B--2---:R-:W2:Y:S04]  /*12320*/  LDL R7, [R1] ;  /* 0x0000000001077983 */ /* 0x004ea80000100800 */
[----:B----4-:R-:W2:Y:S04]  /*12330*/  LDL R0, [R1+0x4] ;  /* 0x0000040001007983 */ /* 0x010ea80000100800 */
[----:B---3--:R-:W3:Y:S01]  /*12340*/  LDL R2, [R1+0x10] ;  /* 0x0000100001027983 */ /* 0x008ee20000100800 */
[----:B--2---:R-:W-:Y:S01]  /*12350*/  IMAD R0, R0, 0x8, R7 ;  /* 0x0000000800007824 */ /* 0x004fe200078e0207 */
[----:B---3--:R-:W-:-:S04]  /*12360*/  SHF.L.U32 R2, R2, 0x1f, RZ ;  /* 0x0000001f02027819 */ /* 0x008fc800000006ff */
[----:B------:R-:W2:Y:S02]  /*12370*/  SYNCS.PHASECHK.TRANS64.TRYWAIT P0, [R0+URZ+0x30840], R2 ;  /* 0x03084002000075a7 */ /* 0x000ea4000800017f */
[----:B--2---:R-:W-:Y:S05]  /*12380*/  @!P0 BRA `(.L_x_1498) ;  /* 0x0000005000b48947 */ /* 0x004fea0003800000 */
.L_x_1608:
[----:B------:R-:W3:Y:S02]  /*12390*/  S2R R3, SR_TID.X ;  /* 0x0000000000037919 */ /* 0x000ee40000002100 */
[----:B---3--:R-:W-:-:S04]  /*123a0*/  LOP3.LUT R3, R3, 0x7f, RZ, 0xc0, !PT ;  /* 0x0000007f03037812 */ /* 0x008fc800078ec0ff */
[----:B------:R-:W-:-:S13]  /*123b0*/  ISETP.NE.AND P0, PT, R3, RZ, PT ;  /* 0x000000ff0300720c */ /* 0x000fda0003f05270 */
[----:B------:R-:W-:Y:S05]  /*123c0*/  @P0 BRA `(.L_x_1499) ;  /* 0x00000000001c0947 */ /* 0x000fea0003800000 */
[----:B------:R-:W3:Y:S01]  /*123d0*/  S2R R3, SR_TID.X ;  /* 0x0000000000037919 */ /* 0x000ee20000002100 */
[----:B--2---:R-:W-:-:S04]  /*123e0*/  IMAD.MOV.U32 R2, RZ, RZ, 0x9000 ;  /* 0x00009000ff027424 */ /* 0x004fc800078e00ff */
[----:B------:R4:W-:Y:S01]  /*123f0*/  SYNCS.ARRIVE.TRANS64 RZ, [R0+URZ+0x30830], R2 ;  /* 0x0308300200ff79a7 */ /* 0x0009e2000800003f */
[----:B---3--:R-:W-:-:S04]  /*12400*/  LOP3.LUT R3, R3, 0x1f, RZ, 0xc0, !PT ;  /* 0x0000001f03037812 */ /* 0x008fc800078ec0ff */
[----:B------:R-:W-:-:S13]  /*12410*/  ISETP.NE.AND P0, PT, R3, RZ, PT ;  /* 0x000000ff0300720c */ /* 0x000fda0003f05270 */
[----:B----4-:R-:W-:Y:S05]  /*12420*/  @!P0 BRA `(.L_x_1499) ;  /* 0x0000000000048947 */ /* 0x010fea0003800000 */
[----:B------:R-:W-:Y:S01]  /*12430*/  BPT.TRAP 0x1 ;  /* 0x000000040000795c */ /* 0x000fe20000300000 */
.L_x_1499:
[----:B------:R-:W3:Y:S04]  /*12440*/  LDL R6, [R1] ;  /* 0x0000000001067983 */ /* 0x000ee80000100800 */
[----:B------:R-:W3:Y:S04]  /*12450*/  LDL R5, [R1+0x4] ;  /* 0x0000040001057983 */ /* 0x000ee80000100800 */
[----:B------:R-:W4:Y:S04]  /*12460*/  LDL R4, [R1+0x8] ;  /* 0x0000080001047983 */ /* 0x000f280000100800 */
[----:B------:R-:W4:Y:S04]  /*12470*/  LDL R3, [R1+0x14] ;  /* 0x0000140001037983 */ /* 0x000f280000100800 */
[----:B--2---:R-:W2:Y:S01]  /*12480*/  LDL.LU R2, [R1+0x24] ;  /* 0x0000240001027983 */ /* 0x004ea20000300800 */
[----:B------:R-:W-:Y:S01]  /*12490*/  R2UR UR9, R0 ;  /* 0x00000000000972ca */ /* 0x000fe200000e0000 */
[----:B------:R-:W-:Y:S01]  /*124a0*/  UIADD3 UR4, UP0, UR36, 0x370, URZ ;  /* 0x0000037024047890 */ /* 0x000fe2000ff1e03f */
[----:B------:R-:W-:Y:S01]  /*124b0*/  R2UR UR12, R18 ;  /* 0x00000000120c72ca */ /* 0x000fe200000e0000 */
[----:B------:R-:W-:Y:S01]  /*124c0*/  UMOV UR10, URZ ;  /* 0x0000003f000a7c82 */ /* 0x000fe20008000000 */
[----:B-----5:R-:W-:Y:S01]  /*124d0*/  R2UR UR13, R17 ;  /* 0x00000000110d72ca */ /* 0x020fe200000e0000 */
[----:B------:R-:W-:Y:S01]  /*124e0*/  UMOV UR6, 0x0 ;  /* 0x0000000000067882 */ /* 0x000fe20000000000 */
[----:B------:R-:W-:Y:S01]  /*124f0*/  PLOP3.LUT P0, PT, PT, PT, PT, 0x80, 0x0 ;  /* 0x000000000000781c */ /* 0x000fe20003f0f070 */
[----:B------:R-:W-:Y:S01]  /*12500*/  UMOV UR7, 0x14f00000 ;  /* 0x14f0000000077882 */ /* 0x000fe20000000000 */
[----:B------:R-:W-:-:S05]  /*12510*/  UMOV UR16, 0x40 ;  /* 0x0000004000107882 */ /* 0x000fca0000000000 */
[----:B------:R-:W-:Y:S01]  /*12520*/  UIADD3 UR9, UR9, 0x30830, URZ ;  /* 0x0003083009097890 */ /* 0x000fe2000fffe03f */
[----:B---3--:R-:W-:Y:S01]  /*12530*/  IMAD R0, R5, 0x9000, R6 ;  /* 0x0000900005007824 */ /* 0x008fe200078e0206 */
[----:B----4-:R-:W-:-:S04]  /*12540*/  R2UR UR11, R4 ;  /* 0x00000000040b72ca */ /* 0x010fc800000e0000 */
[----:B------:R-:W-:Y:S02]  /*12550*/  R2UR UR8, R0 ;  /* 0x00000000000872ca */ /* 0x000fe400000e0000 */
[----:B------:R-:W-:Y:S02]  /*12560*/  R2UR UR5, R3 ;  /* 0x00000000030572ca */ /* 0x000fe400000e0000 */
[----:B--2---:R-:W-:-:S04]  /*12570*/  LOP3.LUT R2, R2, 0xfffffffe, RZ, 0xc0, !PT ;  /* 0xfffffffe02027812 */ /* 0x004fc800078ec0ff */
[----:B------:R-:W-:-:S05]  /*12580*/  @P0 LOP3.LUT R2, R2, 0x1, RZ, 0xfc, !PT ;  /* 0x0000000102020812 */ /* 0x000fca00078efcff */
[----:B------:R-:W-:Y:S02]  /*12590*/  UIADD3 UR14, UR8, 0x1e400, URZ ;  /* 0x0001e400080e7890 */ /* 0x000fe4000fffe03f */
[----:B------:R-:W-:Y:S01]  /*125a0*/  UIMAD UR11, UR11, 0x60, UR5 ;  /* 0x000000600b0b78a4 */ /* 0x000fe2000f8e0205 */
[----:B------:R3:W-:Y:S01]  /*125b0*/  STL [R1+0x24], R2 ;  /* 0x0000240201007387 */ /* 0x0007e20000100800 */
[----:B------:R-:W-:Y:S02]  /*125c0*/  UIADD3.X UR5, URZ, UR37, URZ, UP0, !UPT ;  /* 0x000000253f057290 */ /* 0x000fe400087fe43f */
[----:B------:R-:W-:Y:S02]  /*125d0*/  UIADD3 UR15, UR8, 0x21400, URZ ;  /* 0x00021400080f7890 */ /* 0x000fe4000fffe03f */
[----:B------:R-:W-:-:S03]  /*125e0*/  UIADD3 UR17, UR8, 0x24400, URZ ;  /* 0x0002440008117890 */ /* 0x000fc6000fffe03f */
[----:B------:R-:W-:Y:S01]  /*125f0*/  UMOV UR8, UR14 ;  /* 0x0000000e00087c82 */ /* 0x000fe20008000000 */
[----:B------:R-:W-:Y:S01]  /*12600*/  UMOV UR14, 0x80 ;  /* 0x00000080000e7882 */ /* 0x000fe20000000000 */
[----:B------:R2:W-:Y:S02]  /*12610*/  UTMALDG.4D [UR8], [UR4], desc[UR6] ;  /* 0x00000608040075b4 */ /* 0x0005e40008019000 */
[----:B--2---:R-:W-:Y:S01]  /*12620*/  UMOV UR8, UR15 ;  /* 0x0000000f00087c82 */ /* 0x004fe20008000000 */
[----:B------:R-:W-:Y:S02]  /*12630*/  UMOV UR10, UR16 ;  /* 0x00000010000a7c82 */ /* 0x000fe40008000000 */
[----:B------:R2:W-:Y:S02]  /*12640*/  UTMALDG.4D [UR8], [UR4], desc[UR6] ;  /* 0x00000608040075b4 */ /* 0x0005e40008019000 */
[----:B--2---:R-:W-:Y:S01]  /*12650*/  UMOV UR8, UR17 ;  /* 0x0000001100087c82 */ /* 0x004fe20008000000 */
[----:B------:R-:W-:-:S02]  /*12660*/  UMOV UR10, UR14 ;  /* 0x0000000e000a7c82 */ /* 0x000fc40008000000 */
[----:B------:R3:W-:Y:S02]  /*12670*/  UTMALDG.4D [UR8], [UR4], desc[UR6] ;  /* 0x00000608040075b4 */ /* 0x0007e40008019000 */
[----:B---3--:R-:W-:Y:S01]  /*12680*/  NOP ;  /* 0x0000000000007918 */ /* 0x008fe20000000000 */
.L_x_1495:
[----:B----4-:R-:W3:Y:S04]  /*12690*/  LDL R0, [R1] ;  /* 0x0000000001007983 */ /* 0x010ee80000100800 */
[----:B------:R-:W4:Y:S01]  /*126a0*/  LDL.LU R3, [R1+0x34] ;  /* 0x0000340001037983 */ /* 0x000f220000300800 */
[----:B------:R-:W-:Y:S05]  /*126b0*/  WARPSYNC.ALL ;  /* 0x0000000000007948 */ /* 0x000fea0003800000 */
[----:B------:R-:W-:Y:S01]  /*126c0*/  ULDC.64 UR4, c[0x0][0x298] ;  /* 0x0000a60000047ab9 */ /* 0x000fe20000000a00 */
[----:B------:R-:W-:Y:S01]  /*126d0*/  BSSY B6, `(.L_x_1500) ;  /* 0x000001c000067945 */ /* 0x000fe20003800000 */
[----:B------:R-:W-:Y:S01]  /*126e0*/  BAR.SYNC.DEFER_BLOCKING 0x8, 0x180 ;  /* 0x0206000000007b1d */ /* 0x000fe20000010000 */
[----:B---3--:R-:W-:Y:S01]  /*126f0*/  VIADD R0, R0, 0x12400 ;  /* 0x0001240000007836 */ /* 0x008fe20000000000 */
[----:B----4-:R-:W-:Y:S01]  /*12700*/  SHF.R.S32.HI R2, RZ, 0x1f, R3 ;  /* 0x0000001fff027819 */ /* 0x010fe20000011403 */
[----:B------:R-:W-:-:S03]  /*12710*/  IMAD.WIDE.U32 R4, R3, UR4, RZ ;  /* 0x0000000403047c25 */ /* 0x000fc6000f8e00ff */
[----:B------:R-:W-:Y:S01]  /*12720*/  LOP3.LUT P0, RZ, R0, 0x3ff, RZ, 0xc0, !PT ;  /* 0x000003ff00ff7812 */ /* 0x000fe2000780c0ff */
[----:B------:R-:W-:Y:S01]  /*12730*/  IMAD R2, R2, UR4, RZ ;  /* 0x0000000402027c24 */ /* 0x000fe2000f8e02ff */
[----:B------:R3:W-:Y:S03]  /*12740*/  STL.64 [R1+0x40], R4 ;  /* 0x0000400401007387 */ /* 0x0007e60000100a00 */
[----:B------:R-:W-:-:S04]  /*12750*/  IMAD R2, R3, UR5, R2 ;  /* 0x0000000503027c24 */ /* 0x000fc8000f8e0202 */
[----:B------:R-:W-:-:S05]  /*12760*/  IMAD.IADD R0, R5, 0x1, R2 ;  /* 0x0000000105007824 */ /* 0x000fca00078e0202 */
[----:B------:R3:W-:Y:S01]  /*12770*/  STL [R1+0x34], R0 ;  /* 0x0000340001007387 */ /* 0x0007e20000100800 */
[----:B------:R-:W-:Y:S05]  /*12780*/  @!P0 BRA `(.L_x_1501) ;  /* 0x0000000000408947 */ /* 0x000fea0003800000 */
[----:B------:R-:W-:Y:S01]  /*12790*/  MOV R2, 0x0 ;  /* 0x0000000000027802 */ /* 0x000fe20000000f00 */
[----:B------:R-:W-:Y:S01]  /*127a0*/  ULDC.64 UR6, c[0x4][0xa8] ;  /* 0x01002a0000067ab9 */ /* 0x000fe20000000a00 */
[----:B------:R-:W-:Y:S01]  /*127b0*/  ULDC.64 UR8, c[0x4][0xb0] ;  /* 0x01002c0000087ab9 */ /* 0x000fe20000000a00 */
[----:B------:R-:W-:Y:S01]  /*127c0*/  ULDC.64 UR4, c[0x4][0x20] ;  /* 0x0100080000047ab9 */ /* 0x000fe20000000a00 */
[----:B---3--:R-:W-:Y:S02]  /*127d0*/  IMAD.U32 R4, RZ, RZ, UR6 ;  /* 0x00000006ff047e24 */ /* 0x008fe4000f8e00ff */
        /* <DEDUP_REMOVED lines=11> */
.L_x_1501:
[----:B------:R-:W-:Y:S05]  /*12890*/  BSYNC B6 ;  /* 0x0000000000067941 */ /* 0x000fea0003800000 */
.L_x_1500:
[----:B---3--:R-:W3:Y:S01]  /*128a0*/  LDL.LU R0, [R1+0x34] ;  /* 0x0000340001007983 */ /* 0x008ee20000300800 */
[----:B--2---:R-:W2:Y:S01]  /*128b0*/  LDC R7, c[0x0][0x448] ;  /* 0x00011200ff077b82 */ /* 0x004ea20000000800 */
[----:B------:R-:W-:Y:S01]  /*128c0*/  ULDC.64 UR4, c[0x0][0x2d8] ;  /* 0x0000b60000047ab9 */ /* 0x000fe20000000a00 */
[----:B------:R-:W-:Y:S01]  /*128d0*/  ULDC.64 UR6, c[0x0][0x280] ;  /* 0x0000a00000067ab9 */ /* 0x000fe20000000a00 */
[----:B------:R-:W3:Y:S04]  /*128e0*/  LDL.LU.64 R2, [R1+0x40] ;  /* 0x0000400001027983 */ /* 0x000ee80000300a00 */
[----:B01----:R-:W4:Y:S01]  /*128f0*/  LDL R9, [R1+0x2c] ;  /* 0x00002c0001097983 */ /* 0x003f220000100800 */
[----:B------:R-:W0:Y:S01]  /*12900*/  S2R R5, SR_TID.X ;  /* 0x0000000000057919 */ /* 0x000e220000002100 */
[----:B------:R-:W1:Y:S01]  /*12910*/  S2R R6, SR_TID.X ;  /* 0x0000000000067919 */ /* 0x000e620000002100 */
[----:B------:R-:W1:Y:S01]  /*12920*/  S2R R10, SR_TID.X ;  /* 0x00000000000a7919 */ /* 0x000e620000002100 */
[----:B0-----:R-:W-:-:S04]  /*12930*/  LOP3.LUT R5, R5, 0x7f, RZ, 0xc0, !PT ;  /* 0x0000007f05057812 */ /* 0x001fc800078ec0ff */
[----:B------:R-:W-:Y:S01]  /*12940*/  SHF.R.U32.HI R5, RZ, 0x3, R5 ;  /* 0x00000003ff057819 */ /* 0x000fe20000011605 */
[----:B-1----:R-:W-:-:S05]  /*12950*/  IMAD.SHL.U32 R8, R6, 0x10, RZ ;  /* 0x0000001006087824 */ /* 0x002fca00078e00ff */
[----:B------:R-:W-:Y:S01]  /*12960*/  LOP3.LUT R8, R5, 0x70, R8, 0xf8, !PT ;  /* 0x0000007005087812 */ /* 0x000fe200078ef808 */
[----:B------:R-:W-:-:S05]  /*12970*/  IMAD.SHL.U32 R10, R10, 0x8, RZ ;  /* 0x000000080a0a7824 */ /* 0x000fca00078e00ff */
[----:B------:R-:W-:-:S04]  /*12980*/  LOP3.LUT R10, R10, 0x38, RZ, 0xc0, !PT ;  /* 0x000000380a0a7812 */ /* 0x000fc800078ec0ff */
[C---:B------:R-:W-:Y:S02]  /*12990*/  LOP3.LUT R11, R10.reuse, 0x40, RZ, 0xfc, !PT ;  /* 0x000000400a0b7812 */ /* 0x040fe400078efcff */
[----:B------:R-:W-:Y:S01]  /*129a0*/  LOP3.LUT R10, R10, 0x80, RZ, 0xfc, !PT ;  /* 0x000000800a0a7812 */ /* 0x000fe200078efcff */
[----:B---3--:R-:W-:Y:S01]  /*129b0*/  IMAD.MOV.U32 R3, RZ, RZ, R0 ;  /* 0x000000ffff037224 */ /* 0x008fe200078e0000 */
[----:B------:R-:W-:-:S05]  /*129c0*/  SHF.R.S32.HI R0, RZ, 0x1f, R18 ;  /* 0x0000001fff007819 */ /* 0x000fca0000011412 */
[----:B------:R-:W-:Y:S02]  /*129d0*/  IMAD R0, R0, UR4, RZ ;  /* 0x0000000400007c24 */ /* 0x000fe4000f8e02ff */
[----:B------:R-:W-:-:S04]  /*129e0*/  IMAD.WIDE.U32 R2, R18, UR4, R2 ;  /* 0x0000000412027c25 */ /* 0x000fc8000f8e0002 */
[----:B------:R-:W-:Y:S01]  /*129f0*/  IMAD R0, R18, UR5, R0 ;  /* 0x0000000512007c24 */ /* 0x000fe2000f8e0200 */
[----:B------:R-:W-:Y:S02]  /*12a00*/  ULDC.64 UR4, c[0x0][0xa00] ;  /* 0x0002800000047ab9 */ /* 0x000fe40000000a00 */
[----:B------:R-:W-:Y:S01]  /*12a10*/  ISETP.NE.U32.AND P0, PT, RZ, UR4, PT ;  /* 0x00000004ff007c0c */ /* 0x000fe2000bf05070 */
[----:B------:R-:W-:Y:S01]  /*12a20*/  IMAD.IADD R3, R3, 0x1, R0 ;  /* 0x0000000103037824 */ /* 0x000fe200078e0200 */
[----:B------:R-:W-:Y:S02]  /*12a30*/  SHF.R.S32.HI R0, RZ, 0x1f, R19 ;  /* 0x0000001fff007819 */ /* 0x000fe40000011413 */
[----:B------:R-:W-:Y:S01]  /*12a40*/  ISETP.NE.AND.EX P0, PT, RZ, UR5, PT, P0 ;  /* 0x00000005ff007c0c */ /* 0x000fe2000bf05300 */
[----:B------:R-:W-:-:S03]  /*12a50*/  ULDC.64 UR4, c[0x0][0x2e0] ;  /* 0x0000b80000047ab9 */ /* 0x000fc60000000a00 */
[----:B------:R-:W-:Y:S02]  /*12a60*/  SEL R4, R0, RZ, !P0 ;  /* 0x000000ff00047207 */ /* 0x000fe40004000000 */
[----:B------:R-:W-:Y:S02]  /*12a70*/  SEL R0, R19, RZ, !P0 ;  /* 0x000000ff13007207 */ /* 0x000fe40004000000 */
[----:B--2---:R-:W-:Y:S01]  /*12a80*/  ISETP.NE.AND P0, PT, R7, 0x1, PT ;  /* 0x000000010700780c */ /* 0x004fe20003f05270 */
[----:B------:R-:W-:-:S12]  /*12a90*/  IMAD R4, R4, UR4, RZ ;  /* 0x0000000404047c24 */ /* 0x000fd8000f8e02ff */
[----:B------:R-:W0:Y:S08]  /*12aa0*/  @P0 LDC R5, c[0x0][0x44c] ;  /* 0x00011300ff050b82 */ /* 0x000e300000000800 */
[----:B------:R-:W1:Y:S01]  /*12ab0*/  @P0 LDC R6, c[0x0][0x450] ;  /* 0x00011400ff060b82 */ /* 0x000e620000000800 */
[----:B------:R-:W-:-:S04]  /*12ac0*/  IMAD.WIDE.U32 R2, R0, UR4, R2 ;  /* 0x0000000400027c25 */ /* 0x000fc8000f8e0002 */
[----:B------:R-:W-:Y:S01]  /*12ad0*/  IMAD R0, R0, UR5, R4 ;  /* 0x0000000500007c24 */ /* 0x000fe2000f8e0204 */
[----:B------:R-:W-:-:S03]  /*12ae0*/  ULDC.64 UR4, c[0x0][0x2d0] ;  /* 0x0000b40000047ab9 */ /* 0x000fc60000000a00 */
[----:B------:R-:W-:Y:S02]  /*12af0*/  IMAD.IADD R3, R3, 0x1, R0 ;  /* 0x0000000103037824 */ /* 0x000fe400078e0200 */
[----:B----4-:R-:W-:-:S04]  /*12b00*/  IMAD.IADD R0, R8, 0x1, R9 ;  /* 0x0000000108007824 */ /* 0x010fc800078e0209 */
[----:B0-----:R-:W-:-:S04]  /*12b10*/  @P0 IMAD.HI.U32 R5, R0, R5, RZ ;  /* 0x0000000500050227 */ /* 0x001fc800078e00ff */
[----:B------:R-:W-:Y:S01]  /*12b20*/  IMAD.MOV.U32 R4, RZ, RZ, R0 ;  /* 0x000000ffff047224 */ /* 0x000fe200078e0000 */
[----:B-1----:R-:W-:-:S05]  /*12b30*/  @P0 SHF.R.U32.HI R4, RZ, R6, R5 ;  /* 0x00000006ff040219 */ /* 0x002fca0000011605 */
[----:B------:R-:W-:-:S04]  /*12b40*/  IMAD.MOV R5, RZ, RZ, -R4 ;  /* 0x000000ffff057224 */ /* 0x000fc800078e0a04 */
[----:B------:R-:W-:Y:S01]  /*12b50*/  IMAD R0, R7, R5, R0 ;  /* 0x0000000507007224 */ /* 0x000fe200078e0200 */
[----:B------:R-:W-:Y:S01]  /*12b60*/  SHF.R.S32.HI R5, RZ, 0x1f, R4 ;  /* 0x0000001fff057819 */ /* 0x000fe20000011404 */
        /* <DEDUP_REMOVED lines=9> */
[----:B------:R-:W-:Y:S02]  /*12c00*/  ISETP.GE.AND P0, PT, R10, UR4, PT ;  /* 0x000000040a007c0c */ /* 0x000fe4000bf06270 */
[----:B------:R0:W5:Y:S01]  /*12c10*/  LDL R10, [R1+0x1c] ;  /* 0x00001c00010a7983 */ /* 0x0001620000100800 */
[----:B------:R-:W1:Y:S01]  /*12c20*/  S2R R5, SR_TID.X ;  /* 0x0000000000057919 */ /* 0x000e620000002100 */
[----:B------:R-:W-:Y:S01]  /*12c30*/  IMAD R0, R0, UR5, R4 ;  /* 0x0000000500007c24 */ /* 0x000fe2000f8e0204 */
[----:B------:R-:W-:-:S03]  /*12c40*/  LEA R4, P3, R2, UR6, 0x1 ;  /* 0x0000000602047c11 */ /* 0x000fc6000f8608ff */
[----:B------:R-:W-:Y:S01]  /*12c50*/  IMAD.IADD R0, R3, 0x1, R0 ;  /* 0x0000000103007824 */ /* 0x000fe200078e0200 */
[----:B------:R-:W-:-:S04]  /*12c60*/  ISETP.GE.AND P1, PT, R11, UR4, PT ;  /* 0x000000040b007c0c */ /* 0x000fc8000bf26270 */
[----:B------:R-:W-:Y:S01]  /*12c70*/  LEA.HI.X R3, R2, UR7, R0, 0x1, P3 ;  /* 0x0000000702037c11 */ /* 0x000fe200098f0c00 */
[----:B-1----:R-:W-:-:S05]  /*12c80*/  IMAD.SHL.U32 R8, R5, 0x8, RZ ;  /* 0x0000000805087824 */ /* 0x002fca00078e00ff */
[----:B------:R-:W-:-:S04]  /*12c90*/  LOP3.LUT R8, R8, 0x38, RZ, 0xc0, !PT ;  /* 0x0000003808087812 */ /* 0x000fc800078ec0ff */
[----:B------:R-:W-:Y:S01]  /*12ca0*/  ISETP.GE.AND P2, PT, R8, UR4, PT ;  /* 0x0000000408007c0c */ /* 0x000fe2000bf46270 */
[----:B------:R-:W-:-:S03]  /*12cb0*/  UMOV UR4, 0xffffffff ;  /* 0xffffffff00047882 */ /* 0x000fc60000000000 */
[----:B0-----:R-:W-:Y:S09]  /*12cc0*/  BRA.DIV UR4, `(.L_x_1502) ;  /* 0x0000004a04787947 */ /* 0x001ff2000b800000 */
[----:B------:R-:W0:Y:S01]  /*12cd0*/  S2R R5, SR_TID.X ;  /* 0x0000000000057919 */ /* 0x000e220000002100 */
[----:B------:R-:W2:Y:S01]  /*12ce0*/  LDL.LU R8, [R1+0x2c] ;  /* 0x00002c0001087983 */ /* 0x000ea20000300800 */
[----:B0-----:R-:W-:-:S04]  /*12cf0*/  LOP3.LUT R5, R5, 0x7f, RZ, 0xc0, !PT ;  /* 0x0000007f05057812 */ /* 0x001fc800078ec0ff */
[----:B------:R-:W-:Y:S02]  /*12d00*/  SHF.R.U32.HI R6, RZ, 0x3, R5 ;  /* 0x00000003ff067819 */ /* 0x000fe40000011605 */
[----:B------:R-:W3:Y:S04]  /*12d10*/  LDL.LU R5, [R1+0x30] ;  /* 0x0000300001057983 */ /* 0x000ee80000300800 */
[----:B------:R-:W-:Y:S01]  /*12d20*/  SHFL.IDX PT, R9, R3, 0x1, 0x181f ;  /* 0x00381f0003097f89 */ /* 0x000fe200000e0000 */
[----:B------:R-:W-:Y:S01]  /*12d30*/  ULDC.64 UR4, c[0x0][0x208] ;  /* 0x0000820000047ab9 */ /* 0x000fe20000000a00 */
[----:B--2---:R-:W-:Y:S02]  /*12d40*/  IMAD.IADD R0, R6, 0x1, R8 ;  /* 0x0000000106007824 */ /* 0x004fe400078e0208 */
[----:B------:R-:W0:Y:S01]  /*12d50*/  S2R R6, SR_TID.X ;  /* 0x0000000000067919 */ /* 0x000e220000002100 */
[----:B---3--:R-:W-:-:S02]  /*12d60*/  IMAD R2, R5, R7, RZ ;  /* 0x0000000705027224 */ /* 0x008fc400078e02ff */
[----:B------:R-:W1:Y:S01]  /*12d70*/  SHFL.IDX PT, R7, R4, RZ, 0x181f ;  /* 0x00181fff04077589 */ /* 0x000e6200000e0000 */
[----:B0-----:R-:W-:-:S03]  /*12d80*/  IMAD.SHL.U32 R11, R6, 0x8, RZ ;  /* 0x00000008060b7824 */ /* 0x001fc600078e00ff */
[----:B------:R-:W0:Y:S01]  /*12d90*/  SHFL.IDX PT, R6, R3, RZ, 0x181f ;  /* 0x00181fff03067589 */ /* 0x000e2200000e0000 */
[C---:B------:R-:W-:Y:S01]  /*12da0*/  VIADD R5, R0.reuse, 0x10 ;  /* 0x0000001000057836 */ /* 0x040fe20000000000 */
[----:B------:R-:W-:-:S04]  /*12db0*/  ISETP.GE.AND P4, PT, R0, R2, PT ;  /* 0x000000020000720c */ /* 0x000fc80003f86270 */
[----:B------:R-:W-:Y:S02]  /*12dc0*/  ISETP.GE.AND P3, PT, R5, R2, PT ;  /* 0x000000020500720c */ /* 0x000fe40003f66270 */
[----:B------:R-:W2:Y:S01]  /*12dd0*/  SHFL.IDX PT, R5, R4, 0x1, 0x181f ;  /* 0x00381f0004057f89 */ /* 0x000ea200000e0000 */
[----:B------:R-:W-:-:S06]  /*12de0*/  LOP3.LUT R11, R11, 0x38, RZ, 0xc0, !PT ;  /* 0x000000380b0b7812 */ /* 0x000fcc00078ec0ff */
[----:B-1----:R-:W-:-:S05]  /*12df0*/  @!P4 LEA R7, P5, R11, R7, 0x1 ;  /* 0x000000070b07c211 */ /* 0x002fca00078a08ff */
[----:B0-----:R-:W-:-:S05]  /*12e00*/  @!P4 IMAD.X R6, RZ, RZ, R6, P5 ;  /* 0x000000ffff06c224 */ /* 0x001fca00028e0606 */
[----:B------:R-:W-:-:S04]  /*12e10*/  @!P4 LOP3.LUT R7, R7, R6, RZ, 0x3c, !PT ;  /* 0x000000060707c212 */ /* 0x000fc800078e3cff */
[----:B------:R-:W-:Y:S02]  /*12e20*/  @!P4 LOP3.LUT R6, R7, R6, RZ, 0x3c, !PT ;  /* 0x000000060706c212 */ /* 0x000fe400078e3cff */
[----:B--2---:R-:W-:Y:S02]  /*12e30*/  @!P3 LEA R8, P5, R11, R5, 0x1 ;  /* 0x000000050b08b211 */ /* 0x004fe400078a08ff */
[----:B------:R-:W-:-:S03]  /*12e40*/  @!P4 LOP3.LUT R7, R7, R6, RZ, 0x3c, !PT ;  /* 0x000000060707c212 */ /* 0x000fc600078e3cff */
[----:B------:R-:W-:Y:S02]  /*12e50*/  @!P3 IMAD.X R5, RZ, RZ, R9, P5 ;  /* 0x000000ffff05b224 */ /* 0x000fe400028e0609 */
[----:B-----5:R-:W-:Y:S04]  /*12e60*/  @!P4 LDGSTS.E.BYPASS.LTC128B.128 [R10+0x12400], desc[UR4][R6.64], !P2 ;  /* 0x12400000060acfae */ /* 0x020fe8000d101d44 */
[----:B------:R-:W-:Y:S04]  /*12e70*/  @!P4 LDGSTS.E.BYPASS.LTC128B.128 [R10+0x16400], desc[UR4][R6.64+0x80], !P1 ;  /* 0x16400080060acfae */ /* 0x000fe8000c901d44 */
[----:B------:R0:W-:Y:S02]  /*12e80*/  @!P4 LDGSTS.E.BYPASS.LTC128B.128 [R10+0x1a400], desc[UR4][R6.64+0x100], !P0 ;  /* 0x1a400100060acfae */ /* 0x0001e4000c101d44 */
[----:B0-----:R-:W-:-:S02]  /*12e90*/  @!P3 IMAD.MOV.U32 R6, RZ, RZ, R8 ;  /* 0x000000ffff06b224 */ /* 0x001fc400078e0008 */
[----:B------:R-:W-:Y:S02]  /*12ea0*/  @!P3 IMAD.MOV.U32 R7, RZ, RZ, R5 ;  /* 0x000000ffff07b224 */ /* 0x000fe400078e0005 */
[----:B------:R-:W-:-:S03]  /*12eb0*/  VIADD R5, R0, 0x20 ;  /* 0x0000002000057836 */ /* 0x000fc60000000000 */
[----:B------:R-:W-:Y:S04]  /*12ec0*/  @!P3 LDGSTS.E.BYPASS.LTC128B.128 [R10+0x12c00], desc[UR4][R6.64], !P2 ;  /* 0x12c00000060abfae */ /* 0x000fe8000d101d44 */
[----:B------:R-:W-:Y:S04]  /*12ed0*/  @!P3 LDGSTS.E.BYPASS.LTC128B.128 [R10+0x16c00], desc[UR4][R6.64+0x80], !P1 ;  /* 0x16c00080060abfae */ /* 0x000fe8000c901d44 */
[----:B------:R0:W-:Y:S01]  /*12ee0*/  @!P3 LDGSTS.E.BYPASS.LTC128B.128 [R10+0x1ac00], desc[UR4][R6.64+0x100], !P0 ;  /* 0x1ac00100060abfae */ /* 0x0001e2000c101d44 */
[----:B------:R-:W-:-:S03]  /*12ef0*/  ISETP.GE.AND P3, PT, R5, R2, PT ;  /* 0x000000020500720c */ /* 0x000fc60003f66270 */
[----:B------:R-:W1:Y:S04]  /*12f00*/  SHFL.IDX PT, R5, R4, 0x2, 0x181f ;  /* 0x00581f0004057f89 */ /* 0x000e6800000e0000 */
[----:B------:R-:W0:Y:S06]  /*12f10*/  SHFL.IDX PT, R8, R3, 0x2, 0x181f ;  /* 0x00581f0003087f89 */ /* 0x000e2c00000e0000 */
        /* <DEDUP_REMOVED lines=44> */
[----:B0-----:R-:W-:-:S03]  /*131e0*/  @!P4 LEA R5, P3, R11, R5, 0x1 ;  /* 0x000000050b05c211 */ /* 0x001fc600078608ff */
[----:B------:R-:W0:Y:S04]  /*131f0*/  SHFL.IDX PT, R3, R3, 0x7, 0x181f ;  /* 0x00f81f0003037f89 */ /* 0x000e2800000e0000 */
[----:B------:R-:W2:Y:S01]  /*13200*/  SHFL.IDX PT, R4, R4, 0x7, 0x181f ;  /* 0x00f81f0004047f89 */ /* 0x000ea200000e0000 */
[----:B-1----:R-:W-:-:S04]  /*13210*/  @!P4 IMAD.X R6, RZ, RZ, R6, P3 ;  /* 0x000000ffff06c224 */ /* 0x002fc800018e0606 */
[----:B------:R-:W-:Y:S02]  /*13220*/  @!P4 IMAD.MOV.U32 R7, RZ, RZ, R6 ;  /* 0x000000ffff07c224 */ /* 0x000fe400078e0006 */
[----:B------:R-:W-:-:S05]  /*13230*/  @!P4 IMAD.MOV.U32 R6, RZ, RZ, R5 ;  /* 0x000000ffff06c224 */ /* 0x000fca00078e0005 */
[----:B------:R1:W-:Y:S04]  /*13240*/  @!P4 LDGSTS.E.BYPASS.LTC128B.128 [R10+0x15400], desc[UR4][R6.64], !P2 ;  /* 0x15400000060acfae */ /* 0x0003e8000d101d44 */
[----:B------:R1:W-:Y:S04]  /*13250*/  @!P4 LDGSTS.E.BYPASS.LTC128B.128 [R10+0x19400], desc[UR4][R6.64+0x80], !P1 ;  /* 0x19400080060acfae */ /* 0x0003e8000c901d44 */
[----:B0-2---:R1:W-:Y:S02]  /*13260*/  @!P4 LDGSTS.E.BYPASS.LTC128B.128 [R10+0x1d400], desc[UR4][R6.64+0x100], !P0 ;  /* 0x1d400100060acfae */ /* 0x0053e4000c101d44 */
.L_x_1625:
[----:B------:R-:W-:Y:S01]  /*13270*/  VIADD R0, R0, 0x70 ;  /* 0x0000007000007836 */ /* 0x000fe20000000000 */
[----:B------:R-:W-:Y:S04]  /*13280*/  BSSY B0, `(.L_x_1503) ;  /* 0x000000f000007945 */ /* 0x000fe80003800000 */
[----:B------:R-:W-:-:S13]  /*13290*/  ISETP.GE.AND P3, PT, R0, R2, PT ;  /* 0x000000020000720c */ /* 0x000fda0003f66270 */
[----:B------:R-:W-:Y:S05]  /*132a0*/  @P3 BRA `(.L_x_1504) ;  /* 0x0000000000303947 */ /* 0x000fea0003800000 */
[----:B------:R-:W0:Y:S01]  /*132b0*/  S2R R5, SR_TID.X ;  /* 0x0000000000057919 */ /* 0x000e220000002100 */
[----:B------:R-:W-:Y:S01]  /*132c0*/  ULDC.64 UR4, c[0x0][0x208] ;  /* 0x0000820000047ab9 */ /* 0x000fe20000000a00 */
[----:B0-----:R-:W-:-:S05]  /*132d0*/  IMAD.SHL.U32 R5, R5, 0x8, RZ ;  /* 0x0000000805057824 */ /* 0x001fca00078e00ff */
        /* <DEDUP_REMOVED lines=9> */
.L_x_1504:
[----:B------:R-:W-:Y:S05]  /*13370*/  BSYNC B0 ;  /* 0x0000000000007941 */ /* 0x000fea0003800000 */
.L_x_1503:
[----:B01----:R-:W2:Y:S01]  /*13380*/  LDL R10, [R1] ;  /* 0x00000000010a7983 */ /* 0x003ea20000100800 */
[----:B------:R-:W-:Y:S01]  /*13390*/  PLOP3.LUT P0, PT, PT, PT, PT, 0x80, 0x0 ;  /* 0x000000000000781c */ /* 0x000fe20003f0f070 */
[----:B------:R-:W-:Y:S01]  /*133a0*/  NOP ;  /* 0x0000000000007918 */ /* 0x000fe20000000000 */
[----:B--2---:R-:W-:-:S11]  /*133b0*/  VIADD R10, R10, 0x30800 ;  /* 0x000308000a0a7836 */ /* 0x004fd60000000000 */
.L_x_1505:
[----:B------:R-:W2:Y:S01]  /*133c0*/  LDL R2, [R1] ;  /* 0x0000000001027983 */ /* 0x000ea20000100800 */
        /* <DEDUP_REMOVED lines=18> */
.L_x_1626:
[----:B------:R-:W-:Y:S05]  /*134f0*/  BSYNC B0 ;  /* 0x0000000000007941 */ /* 0x000fea0003800000 */
.L_x_1506:
[----:B------:R-:W2:Y:S04]  /*13500*/  LDL R3, [R1+0x28] ;  /* 0x0000280001037983 */ /* 0x000ea80000100800 */
[----:B0-----:R-:W3:Y:S01]  /*13510*/  LDL R2, [R1+0x20] ;  /* 0x0000200001027983 */ /* 0x001ee20000100800 */
[----:B------:R-:W-:Y:S01]  /*13520*/  BSSY B0, `(.L_x_1508) ;  /* 0x0000254000007945 */ /* 0x000fe20003800000 */
[----:B--2---:R-:W-:-:S05]  /*13530*/  VIADD R0, R3, 0xfffffffe ;  /* 0xfffffffe03007836 */ /* 0x004fca0000000000 */
[----:B---3--:R-:W-:-:S13]  /*13540*/  ISETP.GE.AND P0, PT, R0, R2, PT ;  /* 0x000000020000720c */ /* 0x008fda0003f06270 */
[----:B------:R-:W-:Y:S05]  /*13550*/  @!P0 BRA `(.L_x_1509) ;  /* 0x0000002400408947 */ /* 0x000fea0003800000 */
[----:B------:R-:W-:Y:S01]  /*13560*/  LOP3.LUT R8, RZ, R2, RZ, 0x33, !PT ;  /* 0x00000002ff087212 */ /* 0x000fe200078e33ff */
[----:B------:R-:W-:Y:S01]  /*13570*/  IMAD.MOV R2, RZ, RZ, -R3 ;  /* 0x000000ffff027224 */ /* 0x000fe200078e0a03 */
[----:B------:R-:W-:Y:S04]  /*13580*/  BSSY B2, `(.L_x_1510) ;  /* 0x00000ca000027945 */ /* 0x000fe80003800000 */
[----:B------:R-:W-:-:S05]  /*13590*/  VIADDMNMX R8, R2, 0x1, R8, !PT ;  /* 0x0000000102087846 */ /* 0x000fca0007800108 */
[----:B------:R-:W-:-:S05]  /*135a0*/  IMAD.IADD R2, R3, 0x1, R8 ;  /* 0x0000000103027824 */ /* 0x000fca00078e0208 */
[----:B------:R-:W-:-:S04]  /*135b0*/  LOP3.LUT R2, R2, 0x1, RZ, 0xc0, !PT ;  /* 0x0000000102027812 */ /* 0x000fc800078ec0ff */
[----:B------:R-:W-:-:S13]  /*135c0*/  ISETP.NE.U32.AND P0, PT, R2, 0x1, PT ;  /* 0x000000010200780c */ /* 0x000fda0003f05070 */
        /* <DEDUP_REMOVED lines=37> */
.L_x_1514:
[----:B------:R-:W2:Y:S01]  /*13820*/  LDL R2, [R1] ;  /* 0x0000000001027983 */ /* 0x000ea20000100800 */
[----:B------:R-:W-:Y:S01]  /*13830*/  BSSY B3, `(.L_x_1515) ;  /* 0x0000005000037945 */ /* 0x000fe20003800000 */
[----:B--2---:R-:W-:Y:S01]  /*13840*/  IMAD R3, R7, 0x8, R2 ;  /* 0x0000000807037824 */ /* 0x004fe200078e0202 */
[----:B------:R-:W-:-:S04]  /*13850*/  SHF.L.U32 R2, R9, 0x1f, RZ ;  /* 0x0000001f09027819 */ /* 0x000fc800000006ff */
[----:B------:R-:W1:Y:S02]  /*13860*/  SYNCS.PHASECHK.TRANS64.TRYWAIT P0, [R3+URZ+0x30840], R2 ;  /* 0x03084002030075a7 */ /* 0x000e64000800017f */
[----:B-1----:R-:W-:Y:S05]  /*13870*/  @!P0 BRA `(.L_x_1516) ;  /* 0x00000048009c8947 */ /* 0x002fea0003800000 */
.L_x_1627:
[----:B------:R-:W-:Y:S05]  /*13880*/  BSYNC B3 ;  /* 0x0000000000037941 */ /* 0x000fea0003800000 */
.L_x_1515:
        /* <DEDUP_REMOVED lines=12> */
.L_x_1518:
[----:B------:R-:W-:Y:S05]  /*13950*/  BSYNC B3 ;  /* 0x0000000000037941 */ /* 0x000fea0003800000 */
.L_x_1517:
[----:B------:R-:W2:Y:S04]  /*13960*/  LDL R5, [R1] ;  /* 0x0000000001057983 */ /* 0x000ea80000100800 */
        /* <DEDUP_REMOVED lines=12> */
.L_x_1519:
        /* <DEDUP_REMOVED lines=16> */
.L_x_1520:
        /* <DEDUP_REMOVED lines=16> */
.L_x_1521:
        /* <DEDUP_REMOVED lines=17> */
.L_x_1628:
[----:B------:R-:W-:Y:S05]  /*13d40*/  BSYNC B3 ;  /* 0x0000000000037941 */ /* 0x000fea0003800000 */
.L_x_1522:
[----:B------:R-:W-:Y:S01]  /*13d50*/  BSSY B3, `(.L_x_1524) ;  /* 0x000000e000037945 */ /* 0x000fe20003800000 */
[----:B------:R-:W-:Y:S02]  /*13d60*/  IMAD.MOV.U32 R12, RZ, RZ, 0x0 ;  /* 0x00000000ff0c7424 */ /* 0x000fe400078e00ff */
[----:B------:R-:W-:Y:S01]  /*13d70*/  IMAD.MOV.U32 R13, RZ, RZ, 0x14f00000 ;  /* 0x14f00000ff0d7424 */ /* 0x000fe200078e00ff */
[----:B------:R-:W-:Y:S06]  /*13d80*/  @P1 BRA `(.L_x_1525) ;  /* 0x0000000000281947 */ /* 0x000fec0003800000 */
[----:B0-----:R-:W2:Y:S04]  /*13d90*/  LDL R3, [R1] ;  /* 0x0000000001037983 */ /* 0x001ea80000100800 */
[----:B------:R-:W2:Y:S01]  /*13da0*/  LDL R6, [R1+0x4] ;  /* 0x0000040001067983 */ /* 0x000ea20000100800 */
[----:B------:R-:W0:Y:S02]  /*13db0*/  S2R R5, SR_TID.X ;  /* 0x0000000000057919 */ /* 0x000e240000002100 */
[----:B0-----:R-:W-:-:S04]  /*13dc0*/  LOP3.LUT R5, R5, 0x1f, RZ, 0xc0, !PT ;  /* 0x0000001f05057812 */ /* 0x001fc800078ec0ff */
[----:B------:R-:W-:Y:S01]  /*13dd0*/  ISETP.NE.AND P0, PT, R5, RZ, PT ;  /* 0x000000ff0500720c */ /* 0x000fe20003f05270 */
[----:B--2---:R-:W-:Y:S02]  /*13de0*/  IMAD R2, R6, 0x8, R3 ;  /* 0x0000000806027824 */ /* 0x004fe400078e0203 */
[----:B------:R-:W-:-:S04]  /*13df0*/  IMAD.MOV.U32 R3, RZ, RZ, 0x9000 ;  /* 0x00009000ff037424 */ /* 0x000fc800078e00ff */
[----:B------:R1:W-:Y:S06]  /*13e00*/  SYNCS.ARRIVE.TRANS64 RZ, [R2+URZ+0x30850], R3 ;  /* 0x0308500302ff79a7 */ /* 0x0003ec000800003f */
[----:B------:R-:W-:Y:S05]  /*13e10*/  @!P0 BRA `(.L_x_1525) ;  /* 0x0000000000048947 */ /* 0x000fea0003800000 */
[----:B------:R-:W-:Y:S01]  /*13e20*/  BPT.TRAP 0x1 ;  /* 0x000000040000795c */ /* 0x000fe20000300000 */
.L_x_1525:
[----:B------:R-:W-:Y:S05]  /*13e30*/  BSYNC B3 ;  /* 0x0000000000037941 */ /* 0x000fea0003800000 */
.L_x_1524:
[----:B01----:R-:W2:Y:S01]  /*13e40*/  LDL.LU R2, [R1+0x4] ;  /* 0x0000040001027983 */ /* 0x003ea20000300800 */
[----:B------:R-:W-:-:S03]  /*13e50*/  R2UR UR10, R11 ;  /* 0x000000000b0a72ca */ /* 0x000fc600000e0000 */
[----:B------:R-:W3:Y:S04]  /*13e60*/  LDL R6, [R1+0x14] ;  /* 0x0000140001067983 */ /* 0x000ee80000100800 */
[----:B------:R-:W3:Y:S04]  /*13e70*/  LDL.LU R5, [R1+0x8] ;  /* 0x0000080001057983 */ /* 0x000ee80000300800 */
[----:B------:R-:W2:Y:S01]  /*13e80*/  LDL R11, [R1] ;  /* 0x00000000010b7983 */ /* 0x000ea20000100800 */
[----:B------:R-:W-:Y:S01]  /*13e90*/  R2UR UR6, R12 ;  /* 0x000000000c0672ca */ /* 0x000fe200000e0000 */
[----:B------:R-:W-:Y:S01]  /*13ea0*/  UIADD3 UR4, UP0, UR36, 0x470, URZ ;  /* 0x0000047024047890 */ /* 0x000fe2000ff1e03f */
[----:B------:R-:W-:-:S02]  /*13eb0*/  R2UR UR7, R13 ;  /* 0x000000000d0772ca */ /* 0x000fc400000e0000 */
[----:B------:R-:W-:Y:S01]  /*13ec0*/  PLOP3.LUT P0, PT, PT, PT, PT, 0x80, 0x0 ;  /* 0x000000000000781c */ /* 0x000fe20003f0f070 */
[----:B------:R-:W-:Y:S01]  /*13ed0*/  UIADD3.X UR5, URZ, UR37, URZ, UP0, !UPT ;  /* 0x000000253f057290 */ /* 0x000fe200087fe43f */
[----:B---3--:R-:W-:Y:S02]  /*13ee0*/  IMAD R5, R5, 0x60, R6 ;  /* 0x0000006005057824 */ /* 0x008fe400078e0206 */
[C-C-:B--2---:R-:W-:Y:S02]  /*13ef0*/  IMAD R3, R2.reuse, 0x8, R11.reuse ;  /* 0x0000000802037824 */ /* 0x144fe400078e020b */
[----:B------:R-:W-:Y:S02]  /*13f00*/  IMAD R2, R2, 0x9000, R11 ;  /* 0x0000900002027824 */ /* 0x000fe400078e020b */
[----:B------:R-:W-:Y:S02]  /*13f10*/  VIADD R3, R3, 0x30850 ;  /* 0x0003085003037836 */ /* 0x000fe40000000000 */
[----:B------:R-:W-:-:S07]  /*13f20*/  VIADD R6, R2, 0x400 ;  /* 0x0000040002067836 */ /* 0x000fce0000000000 */
.L_x_1526:
        /* <DEDUP_REMOVED lines=15> */
.L_x_1527:
        /* <DEDUP_REMOVED lines=15> */
.L_x_1528:
        /* <DEDUP_REMOVED lines=12> */
.L_x_1513:
[----:B------:R-:W-:Y:S05]  /*141d0*/  BSYNC B1 ;  /* 0x0000000000017941 */ /* 0x000fea0003800000 */
.L_x_1512:
[----:B0-----:R-:W2:Y:S04]  /*141e0*/  LDL R0, [R1+0x28] ;  /* 0x0000280001007983 */ /* 0x001ea80000100800 */
[----:B------:R0:W-:Y:S04]  /*141f0*/  STL [R1+0x4], R7 ;  /* 0x0000040701007387 */ /* 0x0001e80000100800 */
[----:B------:R0:W-:Y:S02]  /*14200*/  STL [R1+0x10], R9 ;  /* 0x0000100901007387 */ /* 0x0001e40000100800 */
[----:B0-2---:R-:W-:-:S07]  /*14210*/  VIADD R0, R0, 0xfffffffd ;  /* 0xfffffffd00007836 */ /* 0x005fce0000000000 */
.L_x_1511:
[----:B------:R-:W-:Y:S05]  /*14220*/  BSYNC B2 ;  /* 0x0000000000027941 */ /* 0x000fea0003800000 */
.L_x_1510:
[----:B------:R-:W2:Y:S01]  /*14230*/  LDL.LU R2, [R1+0x28] ;  /* 0x0000280001027983 */ /* 0x000ea20000300800 */
[----:B------:R-:W-:Y:S01]  /*14240*/  VIADD R8, R8, 0xfffffffe ;  /* 0xfffffffe08087836 */ /* 0x000fe20000000000 */
[----:B--2---:R-:W-:-:S04]  /*14250*/  LOP3.LUT R2, RZ, R2, RZ, 0x33, !PT ;  /* 0x00000002ff027212 */ /* 0x004fc800078e33ff */
[----:B------:R-:W-:-:S13]  /*14260*/  ISETP.NE.AND P0, PT, R8, R2, PT ;  /* 0x000000020800720c */ /* 0x000fda0003f05270 */
[----:B------:R-:W-:Y:S05]  /*14270*/  @!P0 BRA `(.L_x_1509) ;  /* 0x0000001400f88947 */ /* 0x000fea0003800000 */
[----:B------:R-:W-:-:S07]  /*14280*/  IMAD.MOV.U32 R9, RZ, RZ, R17 ;  /* 0x000000ffff097224 */ /* 0x000fce00078e0011 */
.L_x_1563:
[----:B--2---:R-:W2:Y:S04]  /*14290*/  LDL R4, [R1+0x24] ;  /* 0x0000240001047983 */ /* 0x004ea80000100800 */
[----:B------:R-:W3:Y:S04]  /*142a0*/  LDL R3, [R1+0x4] ;  /* 0x0000040001037983 */ /* 0x000ee80000100800 */
[----:B------:R-:W4:Y:S01]  /*142b0*/  LDL R2, [R1+0x10] ;  /* 0x0000100001027983 */ /* 0x000f220000100800 */
        /* <DEDUP_REMOVED lines=8> */
[----:B01----:R-:W-:Y:S06]  /*14340*/  @!P1 BRA `(.L_x_1530) ;  /* 0x0000000800c09947 */ /* 0x003fec0003800000 */
        /* <DEDUP_REMOVED lines=20> */
[----:B------:R-:W-:-:S04]  /*14490*/  IMAD.WIDE.U32 R2, R11, UR6, R2 ;  /* 0x000000060b027c25 */ /* 0x000fc8000f8e0002 */
[----:B------:R-:W-:Y:S01]  /*144a0*/  IMAD.IADD R3, R6, 0x1, R3 ;  /* 0x0000000106037824 */ /* 0x000fe200078e0203 */
[----:B------:R-:W-:-:S04]  /*144b0*/  LEA R6, P0, R2, UR4, 0x2 ;  /* 0x0000000402067c11 */ /* 0x000fc8000f8010ff */
[----:B------:R-:W-:-:S05]  /*144c0*/  LEA.HI.X R7, R2, UR5, R3, 0x2, P0 ;  /* 0x0000000502077c11 */ /* 0x000fca00080f1403 */
[----:B------:R0:W5:Y:S04]  /*144d0*/  LDG.E R9, desc[UR8][R6.64] ;  /* 0x0000000806097981 */ /* 0x000168000c1e1900 */
.L_x_1531:
[----:B------:R-:W2:Y:S01]  /*144e0*/  LDL R2, [R1] ;  /* 0x0000000001027983 */ /* 0x000ea20000100800 */
[----:B------:R-:W-:Y:S01]  /*144f0*/  BSSY B2, `(.L_x_1532) ;  /* 0x0000005000027945 */ /* 0x000fe20003800000 */
[----:B--2---:R-:W-:Y:S01]  /*14500*/  IMAD R3, R4, 0x8, R2 ;  /* 0x0000000804037824 */ /* 0x004fe200078e0202 */
[----:B------:R-:W-:-:S04]  /*14510*/  SHF.L.U32 R2, R5, 0x1f, RZ ;  /* 0x0000001f05027819 */ /* 0x000fc800000006ff */
[----:B------:R-:W1:Y:S02]  /*14520*/  SYNCS.PHASECHK.TRANS64.TRYWAIT P0, [R3+URZ+0x30840], R2 ;  /* 0x03084002030075a7 */ /* 0x000e64000800017f */
[----:B-1----:R-:W-:Y:S05]  /*14530*/  @!P0 BRA `(.L_x_1533) ;  /* 0x0000003c00948947 */ /* 0x002fea0003800000 */
.L_x_1629:
[----:B------:R-:W-:Y:S05]  /*14540*/  BSYNC B2 ;  /* 0x0000000000027941 */ /* 0x000fea0003800000 */
.L_x_1532:
        /* <DEDUP_REMOVED lines=12> */
.L_x_1535:
[----:B------:R-:W-:Y:S05]  /*14610*/  BSYNC B2 ;  /* 0x0000000000027941 */ /* 0x000fea0003800000 */
.L_x_1534:
        /* <DEDUP_REMOVED lines=13> */
.L_x_1536:
        /* <DEDUP_REMOVED lines=16> */
.L_x_1537:
        /* <DEDUP_REMOVED lines=16> */
.L_x_1538:
        /* <DEDUP_REMOVED lines=17> */
.L_x_1630:
[----:B------:R-:W-:Y:S05]  /*14a00*/  BSYNC B2 ;  /* 0x0000000000027941 */ /* 0x000fea0003800000 */
.L_x_1539:
        /* <DEDUP_REMOVED lines=11> */
.L_x_1542:
[----:B------:R-:W-:Y:S05]  /*14ac0*/  BSYNC B2 ;  /* 0x0000000000027941 */ /* 0x000fea0003800000 */
.L_x_1541:
[----:B0-----:R-:W2:Y:S01]  /*14ad0*/  LDL.LU R3, [R1+0x4] ;  /* 0x0000040001037983 */ /* 0x001ea20000300800 */
[----:B------:R-:W-:-:S03]  /*14ae0*/  R2UR UR10, R11 ;  /* 0x000000000b0a72ca */ /* 0x000fc600000e0000 */
[----:B------:R-:W3:Y:S04]  /*14af0*/  LDL R7, [R1+0x14] ;  /* 0x0000140001077983 */ /* 0x000ee80000100800 */
[----:B------:R-:W3:Y:S04]  /*14b00*/  LDL.LU R6, [R1+0x8] ;  /* 0x0000080001067983 */ /* 0x000ee80000300800 */
[----:B------:R-:W2:Y:S01]  /*14b10*/  LDL R11, [R1] ;  /* 0x00000000010b7983 */ /* 0x000ea20000100800 */
[----:B------:R-:W-:Y:S01]  /*14b20*/  R2UR UR6, R12 ;  /* 0x000000000c0672ca */ /* 0x000fe200000e0000 */
[----:B------:R-:W-:Y:S01]  /*14b30*/  UIADD3 UR4, UP0, UR36, 0x470, URZ ;  /* 0x0000047024047890 */ /* 0x000fe2000ff1e03f */
[----:B------:R-:W-:Y:S01]  /*14b40*/  R2UR UR7, R13 ;  /* 0x000000000d0772ca */ /* 0x000fe200000e0000 */
[----:B------:R-:W-:Y:S01]  /*14b50*/  VIADD R2, R2, 0x50 ;  /* 0x0000005002027836 */ /* 0x000fe20000000000 */
[----:B------:R-:W-:Y:S01]  /*14b60*/  PLOP3.LUT P0, PT, PT, PT, PT, 0x80, 0x0 ;  /* 0x000000000000781c */ /* 0x000fe20003f0f070 */
[----:B------:R-:W-:Y:S01]  /*14b70*/  UIADD3.X UR5, URZ, UR37, URZ, UP0, !UPT ;  /* 0x000000253f057290 */ /* 0x000fe200087fe43f */
[----:B---3--:R-:W-:-:S02]  /*14b80*/  IMAD R6, R6, 0x60, R7 ;  /* 0x0000006006067824 */ /* 0x008fc400078e0207 */
[----:B--2---:R-:W-:-:S04]  /*14b90*/  IMAD R3, R3, 0x9000, R11 ;  /* 0x0000900003037824 */ /* 0x004fc800078e020b */
[----:B------:R-:W-:-:S07]  /*14ba0*/  VIADD R7, R3, 0x400 ;  /* 0x0000040003077836 */ /* 0x000fce0000000000 */
.L_x_1543:
        /* <DEDUP_REMOVED lines=15> */
.L_x_1544:
        /* <DEDUP_REMOVED lines=15> */
.L_x_1545:
        /* <DEDUP_REMOVED lines=12> */
.L_x_1530:
[----:B------:R-:W-:Y:S05]  /*14e50*/  BSYNC B1 ;  /* 0x0000000000017941 */ /* 0x000fea0003800000 */
.L_x_1529:
[----:B------:R-:W2:Y:S01]  /*14e60*/  LDL R2, [R1+0x24] ;  /* 0x0000240001027983 */ /* 0x000ea20000100800 */
[----:B------:R-:W-:Y:S01]  /*14e70*/  VIADD R3, R4, 0x1 ;  /* 0x0000000104037836 */ /* 0x000fe20000000000 */
[----:B------:R-:W-:Y:S01]  /*14e80*/  BSSY B1, `(.L_x_1546) ;  /* 0x00000b9000017945 */ /* 0x000fe20003800000 */
[----:B------:R-:W-:-:S03]  /*14e90*/  VIADD R6, R0, 0xffffffff ;  /* 0xffffffff00067836 */ /* 0x000fc60000000000 */
[----:B------:R-:W-:-:S04]  /*14ea0*/  ISETP.NE.AND P0, PT, R3, 0x2, PT ;  /* 0x000000020300780c */ /* 0x000fc80003f05270 */
[----:B------:R-:W-:Y:S02]  /*14eb0*/  SEL R12, R3, RZ, P0 ;  /* 0x000000ff030c7207 */ /* 0x000fe40000000000 */
[----:B--2---:R-:W-:Y:S02]  /*14ec0*/  LOP3.LUT P1, RZ, R2, 0x1, RZ, 0xc0, !PT ;  /* 0x0000000102ff7812 */ /* 0x004fe4000782c0ff */
[----:B------:R-:W-:-:S04]  /*14ed0*/  SEL R2, RZ, 0x1, P0 ;  /* 0x00000001ff027807 */ /* 0x000fc80000000000 */
[----:B------:R-:W-:-:S05]  /*14ee0*/  LOP3.LUT R11, R5, R2, RZ, 0x3c, !PT ;  /* 0x00000002050b7212 */ /* 0x000fca00078e3cff */
[----:B------:R1:W-:Y:S04]  /*14ef0*/  STL [R1+0x10], R11 ;  /* 0x0000100b01007387 */ /* 0x0003e80000100800 */
[----:B------:R1:W-:Y:S01]  /*14f00*/  STL [R1+0x4], R12 ;  /* 0x0000040c01007387 */ /* 0x0003e20000100800 */
[----:B------:R-:W-:Y:S05]  /*14f10*/  @!P1 BRA `(.L_x_1547) ;  /* 0x0000000800bc9947 */ /* 0x000fea0003800000 */
[----:B------:R-:W-:Y:S01]  /*14f20*/  ULDC.64 UR4, c[0x0][0x418] ;  /* 0x0001060000047ab9 */ /* 0x000fe20000000a00 */
[----:B------:R-:W-:Y:S01]  /*14f30*/  IMAD.MOV.U32 R7, RZ, RZ, R6 ;  /* 0x000000ffff077224 */ /* 0x000fe200078e0006 */
[----:B------:R-:W-:-:S04]  /*14f40*/  ISETP.NE.U32.AND P0, PT, RZ, UR4, PT ;  /* 0x00000004ff007c0c */ /* 0x000fc8000bf05070 */
[----:B------:R-:W-:-:S13]  /*14f50*/  ISETP.NE.AND.EX P0, PT, RZ, UR5, PT, P0 ;  /* 0x00000005ff007c0c */ /* 0x000fda000bf05300 */
[----:B------:R-:W-:Y:S05]  /*14f60*/  @!P0 BRA `(.L_x_1548) ;  /* 0x0000000000508947 */ /* 0x000fea0003800000 */
[----:B------:R-:W2:Y:S01]  /*14f70*/  LDL R14, [R1+0x18] ;  /* 0x00001800010e7983 */ /* 0x000ea20000100800 */
[----:B0-----:R-:W0:Y:S01]  /*14f80*/  LDC R8, c[0x0][0x43c] ;  /* 0x00010f00ff087b82 */ /* 0x001e220000000800 */
        /* <DEDUP_REMOVED lines=16> */
[----:B------:R-:W-:-:S06]  /*15090*/  LEA.HI.X R9, R2, UR5, R3, 0x2, P0 ;  /* 0x0000000502097c11 */ /* 0x000fcc00080f1403 */
[----:B------:R2:W5:Y:S03]  /*150a0*/  LDG.E R9, desc[UR8][R8.64] ;  /* 0x0000000808097981 */ /* 0x000566000c1e1900 */
.L_x_1548:
[----:B------:R-:W3:Y:S01]  /*150b0*/  LDL R2, [R1] ;  /* 0x0000000001027983 */ /* 0x000ee20000100800 */
[----:B------:R-:W-:Y:S01]  /*150c0*/  SHF.L.U32 R3, R11, 0x1f, RZ ;  /* 0x0000001f0b037819 */ /* 0x000fe200000006ff */
[----:B------:R-:W-:Y:S01]  /*150d0*/  BSSY B2, `(.L_x_1549) ;  /* 0x0000004000027945 */ /* 0x000fe20003800000 */
[----:B---3--:R-:W-:-:S04]  /*150e0*/  IMAD R2, R12, 0x8, R2 ;  /* 0x000000080c027824 */ /* 0x008fc800078e0202 */
[----:B------:R-:W3:Y:S02]  /*150f0*/  SYNCS.PHASECHK.TRANS64.TRYWAIT P0, [R2+URZ+0x30840], R3 ;  /* 0x03084003020075a7 */ /* 0x000ee4000800017f */
[----:B---3--:R-:W-:Y:S05]  /*15100*/  @!P0 BRA `(.L_x_1550) ;  /* 0x0000003000c88947 */ /* 0x008fea0003800000 */
.L_x_1631:
[----:B------:R-:W-:Y:S05]  /*15110*/  BSYNC B2 ;  /* 0x0000000000027941 */ /* 0x000fea0003800000 */
.L_x_1549:
[----:B0-2---:R-:W0:Y:S01]  /*15120*/  S2R R8, SR_TID.X ;  /* 0x0000000000087919 */ /* 0x005e220000002100 */
[----:B------:R-:W-:Y:S01]  /*15130*/  BSSY B2, `(.L_x_1551) ;  /* 0x000000b000027945 */ /* 0x000fe20003800000 */
[----:B0-----:R-:W-:-:S04]  /*15140*/  LOP3.LUT R8, R8, 0x7f, RZ, 0xc0, !PT ;  /* 0x0000007f08087812 */ /* 0x001fc800078ec0ff */
[----:B------:R-:W-:-:S13]  /*15150*/  ISETP.NE.AND P1, PT, R8, RZ, PT ;  /* 0x000000ff0800720c */ /* 0x000fda0003f25270 */
[----:B------:R-:W-:Y:S05]  /*15160*/  @P1 BRA `(.L_x_1552) ;  /* 0x00000000001c1947 */ /* 0x000fea0003800000 */
[----:B------:R-:W0:Y:S01]  /*15170*/  S2R R8, SR_TID.X ;  /* 0x0000000000087919 */ /* 0x000e220000002100 */
[----:B---3--:R-:W-:-:S04]  /*15180*/  IMAD.MOV.U32 R3, RZ, RZ, 0x9000 ;  /* 0x00009000ff037424 */ /* 0x008fc800078e00ff */
[----:B------:R2:W-:Y:S01]  /*15190*/  SYNCS.ARRIVE.TRANS64 RZ, [R2+URZ+0x30830], R3 ;  /* 0x0308300302ff79a7 */ /* 0x0005e2000800003f */
[----:B0-----:R-:W-:-:S04]  /*151a0*/  LOP3.LUT R8, R8, 0x1f, RZ, 0xc0, !PT ;  /* 0x0000001f08087812 */ /* 0x001fc800078ec0ff */
[----:B------:R-:W-:-:S13]  /*151b0*/  ISETP.NE.AND P0, PT, R8, RZ, PT ;  /* 0x000000ff0800720c */ /* 0x000fda0003f05270 */
[----:B--2---:R-:W-:Y:S05]  /*151c0*/  @!P0 BRA `(.L_x_1552) ;  /* 0x0000000000048947 */ /* 0x004fea0003800000 */
[----:B------:R-:W-:Y:S01]  /*151d0*/  BPT.TRAP 0x1 ;  /* 0x000000040000795c */ /* 0x000fe20000300000 */
.L_x_1552:
[----:B------:R-:W-:Y:S05]  /*151e0*/  BSYNC B2 ;  /* 0x0000000000027941 */ /* 0x000fea0003800000 */
.L_x_1551:
[----:B------:R-:W2:Y:S04]  /*151f0*/  LDL R8, [R1+0x4] ;  /* 0x0000040001087983 */ /* 0x000ea80000100800 */
[----:B-1----:R-:W4:Y:S04]  /*15200*/  LDL R11, [R1] ;  /* 0x00000000010b7983 */ /* 0x002f280000100800 */
[----:B---3--:R-:W3:Y:S01]  /*15210*/  LDL R2, [R1+0x14] ;  /* 0x0000140001027983 */ /* 0x008ee20000100800 */
        /* <DEDUP_REMOVED lines=8> */
[----:B----4-:R-:W-:Y:S02]  /*152a0*/  IMAD R8, R8, 0x9000, R11 ;  /* 0x0000900008087824 */ /* 0x010fe400078e020b */
[----:B------:R-:W-:-:S02]  /*152b0*/  VIADD R3, R3, 0x30 ;  /* 0x0000003003037836 */ /* 0x000fc40000000000 */
[----:B---3--:R-:W-:Y:S02]  /*152c0*/  IMAD R2, R7, 0x60, R2 ;  /* 0x0000006007027824 */ /* 0x008fe400078e0202 */
[----:B------:R-:W-:-:S07]  /*152d0*/  VIADD R11, R8, 0x1e400 ;  /* 0x0001e400080b7836 */ /* 0x000fce0000000000 */
.L_x_1553:
        /* <DEDUP_REMOVED lines=16> */
.L_x_1554:
        /* <DEDUP_REMOVED lines=16> */
.L_x_1555:
        /* <DEDUP_REMOVED lines=15> */
.L_x_1632:
[----:B------:R-:W-:Y:S05]  /*155d0*/  BSYNC B2 ;  /* 0x0000000000027941 */ /* 0x000fea0003800000 */
.L_x_1556:
        /* <DEDUP_REMOVED lines=11> */
.L_x_1559:
[----:B------:R-:W-:Y:S05]  /*15690*/  BSYNC B2 ;  /* 0x0000000000027941 */ /* 0x000fea0003800000 */
.L_x_1558:
[----:B------:R-:W2:Y:S04]  /*156a0*/  LDL R8, [R1] ;  /* 0x0000000001087983 */ /* 0x000ea80000100800 */
        /* <DEDUP_REMOVED lines=12> */
.L_x_1560:
        /* <DEDUP_REMOVED lines=15> */
.L_x_1561:
        /* <DEDUP_REMOVED lines=15> */
.L_x_1562:
        /* <DEDUP_REMOVED lines=12> */
.L_x_1547:
[----:B------:R-:W-:Y:S05]  /*15a10*/  BSYNC B1 ;  /* 0x0000000000017941 */ /* 0x000fea0003800000 */
.L_x_1546:
[----:B------:R-:W3:Y:S01]  /*15a20*/  LDL R2, [R1+0x20] ;  /* 0x0000200001027983 */ /* 0x000ee20000100800 */
[----:B------:R-:W-:Y:S01]  /*15a30*/  VIADD R0, R0, 0xfffffffe ;  /* 0xfffffffe00007836 */ /* 0x000fe20000000000 */
[----:B---3--:R-:W-:-:S13]  /*15a40*/  ISETP.GT.AND P0, PT, R6, R2, PT ;  /* 0x000000020600720c */ /* 0x008fda0003f04270 */
[----:B------:R-:W-:Y:S05]  /*15a50*/  @P0 BRA `(.L_x_1563) ;  /* 0xffffffe8000c0947 */ /* 0x000fea000383ffff */
.L_x_1509:
[----:B------:R-:W-:Y:S05]  /*15a60*/  BSYNC B0 ;  /* 0x0000000000007941 */ /* 0x000fea0003800000 */
.L_x_1508:
[----:B------:R-:W3:Y:S01]  /*15a70*/  S2R R2, SR_TID.X ;  /* 0x0000000000027919 */ /* 0x000ee20000002100 */
[----:B------:R-:W-:Y:S01]  /*15a80*/  BSSY B0, `(.L_x_1564) ;  /* 0x0000011000007945 */ /* 0x000fe20003800000 */
        /* <DEDUP_REMOVED lines=10> */
[----:B----4-:R-:W3:Y:S04]  /*15b30*/  @P0 ATOMG.E.ADD.STRONG.GPU PT, R2, desc[UR6][R4.64], R2 ;  /* 0x00000002040209a8 */ /* 0x010ee800081ee1c6 */
[----:B---3--:R3:W4:Y:S02]  /*15b40*/  SHFL.IDX PT, R2, R2, R0, 0x1f ;  /* 0x00001f0002027589 */ /* 0x00872400000e0000 */
[----:B---3--:R-:W3:Y:S02]  /*15b50*/  S2R R0, SR_LTMASK ;  /* 0x0000000000007919 */ /* 0x008ee40000003900 */
[----:B---3--:R-:W-:-:S06]  /*15b60*/  LOP3.LUT R0, R0, UR4, RZ, 0xc0, !PT ;  /* 0x0000000400007c12 */ /* 0x008fcc000f8ec0ff */
[----:B------:R-:W4:Y:S02]  /*15b70*/  POPC R0, R0 ;  /* 0x0000000000007309 */ /* 0x000f240000000000 */
[----:B----4-:R-:W-:-:S07]  /*15b80*/  IADD3 R16, R2, UR38, R0 ;  /* 0x0000002602107c10 */ /* 0x010fce000fffe000 */
.L_x_1565:
[----:B------:R-:W-:Y:S05]  /*15b90*/  BSYNC B0 ;  /* 0x0000000000007941 */ /* 0x000fea0003800000 */
.L_x_1564:
[----:B------:R-:W3:Y:S01]  /*15ba0*/  LDL R0, [R1+0x24] ;  /* 0x0000240001007983 */ /* 0x000ee20000100800 */
[----:B------:R-:W-:Y:S01]  /*15bb0*/  BSSY B0, `(.L_x_1566) ;  /* 0x000004d000007945 */ /* 0x000fe20003800000 */
[----:B---3--:R-:W-:-:S13]  /*15bc0*/  LOP3.LUT P0, RZ, R0, 0x1, RZ, 0xc0, !PT ;  /* 0x0000000100ff7812 */ /* 0x008fda000780c0ff */
[----:B------:R-:W-:Y:S05]  /*15bd0*/  @!P0 BRA `(.L_x_1567) ;  /* 0x0000000400288947 */ /* 0x000fea0003800000 */
[----:B------:R-:W3:Y:S04]  /*15be0*/  LDL R4, [R1] ;  /* 0x0000000001047983 */ /* 0x000ee80000100800 */
[----:B------:R-:W3:Y:S04]  /*15bf0*/  LDL R0, [R1+0x4] ;  /* 0x0000040001007983 */ /* 0x000ee80000100800 */
[----:B------:R-:W4:Y:S01]  /*15c00*/  LDL R2, [R1+0x10] ;  /* 0x0000100001027983 */ /* 0x000f220000100800 */
[----:B------:R-:W-:Y:S01]  /*15c10*/  BSSY B1, `(.L_x_1568) ;  /* 0x0000006000017945 */ /* 0x000fe20003800000 */
[----:B------:R-:W-:Y:S01]  /*15c20*/  ISETP.NE.AND P1, PT, R3, RZ, PT ;  /* 0x000000ff0300720c */ /* 0x000fe20003f25270 */
[----:B---3--:R-:W-:Y:S01]  /*15c30*/  IMAD R0, R0, 0x8, R4 ;  /* 0x0000000800007824 */ /* 0x008fe200078e0204 */
[----:B----4-:R-:W-:-:S04]  /*15c40*/  SHF.L.U32 R2, R2, 0x1f, RZ ;  /* 0x0000001f02027819 */ /* 0x010fc800000006ff */
[----:B------:R-:W3:Y:S02]  /*15c50*/  SYNCS.PHASECHK.TRANS64.TRYWAIT P0, [R0+URZ+0x30860], R2 ;  /* 0x03086002000075a7 */ /* 0x000ee4000800017f */
[----:B---3--:R-:W-:Y:S05]  /*15c60*/  @!P0 BRA `(.L_x_1569) ;  /* 0x0000002800188947 */ /* 0x008fea0003800000 */
.L_x_1633:
[----:B------:R-:W-:Y:S05]  /*15c70*/  BSYNC B1 ;  /* 0x0000000000017941 */ /* 0x000fea0003800000 */
.L_x_1568:
[----:B------:R-:W-:Y:S04]  /*15c80*/  BSSY B1, `(.L_x_1570) ;  /* 0x0000009000017945 */ /* 0x000fe80003800000 */
        /* <DEDUP_REMOVED lines=8> */
.L_x_1571:
[----:B------:R-:W-:Y:S05]  /*15d10*/  BSYNC B1 ;  /* 0x0000000000017941 */ /* 0x000fea0003800000 */
.L_x_1570:
[----:B------:R-:W4:Y:S04]  /*15d20*/  LDL.LU R5, [R1+0x14] ;  /* 0x0000140001057983 */ /* 0x000f280000300800 */
[----:B------:R-:W4:Y:S04]  /*15d30*/  LDL.LU R3, [R1+0x8] ;  /* 0x0000080001037983 */ /* 0x000f280000300800 */
[----:B------:R-:W5:Y:S04]  /*15d40*/  LDL R4, [R1] ;  /* 0x0000000001047983 */ /* 0x000f680000100800 */
[----:B---3--:R-:W5:Y:S01]  /*15d50*/  LDL R2, [R1+0x4] ;  /* 0x0000040001027983 */ /* 0x008f620000100800 */
[----:B------:R-:W-:Y:S01]  /*15d60*/  UIADD3 UR4, UP0, UR36, 0x470, URZ ;  /* 0x0000047024047890 */ /* 0x000fe2000ff1e03f */
[----:B------:R-:W-:Y:S01]  /*15d70*/  PLOP3.LUT P0, PT, PT, PT, PT, 0x80, 0x0 ;  /* 0x000000000000781c */ /* 0x000fe20003f0f070 */
[----:B------:R-:W-:Y:S01]  /*15d80*/  VIADD R0, R0, 0x30850 ;  /* 0x0003085000007836 */ /* 0x000fe20000000000 */
[----:B------:R-:W-:Y:S01]  /*15d90*/  UMOV UR6, 0x0 ;  /* 0x0000000000067882 */ /* 0x000fe20000000000 */
[----:B------:R-:W-:Y:S01]  /*15da0*/  UIADD3.X UR5, URZ, UR37, URZ, UP0, !UPT ;  /* 0x000000253f057290 */ /* 0x000fe200087fe43f */
[----:B------:R-:W-:Y:S01]  /*15db0*/  UMOV UR7, 0x14f00000 ;  /* 0x14f0000000077882 */ /* 0x000fe20000000000 */
[----:B------:R-:W-:Y:S01]  /*15dc0*/  UMOV UR10, URZ ;  /* 0x0000003f000a7c82 */ /* 0x000fe20008000000 */
[----:B----4-:R-:W-:-:S02]  /*15dd0*/  IMAD R3, R3, 0x60, R5 ;  /* 0x0000006003037824 */ /* 0x010fc400078e0205 */
[----:B-----5:R-:W-:-:S04]  /*15de0*/  IMAD R2, R2, 0x9000, R4 ;  /* 0x0000900002027824 */ /* 0x020fc800078e0204 */
[----:B------:R-:W-:-:S07]  /*15df0*/  VIADD R4, R2, 0x400 ;  /* 0x0000040002047836 */ /* 0x000fce0000000000 */
.L_x_1572:
        /* <DEDUP_REMOVED lines=10> */
[----:B------:R-:W-:Y:S01]  /*15ea0*/  PLOP3.LUT P0, PT, PT, PT, PT, 0x80, 0x0 ;  /* 0x000000000000781c */ /* 0x000fe20003f0f070 */
[----:B------:R-:W-:Y:S01]  /*15eb0*/  VIADD R4, R2, 0x3400 ;  /* 0x0000340002047836 */ /* 0x000fe20000000000 */
[----:B------:R-:W-:Y:S01]  /*15ec0*/  UMOV UR6, 0x0 ;  /* 0x0000000000067882 */ /* 0x000fe20000000000 */
[----:B------:R-:W-:Y:S01]  /*15ed0*/  UMOV UR7, 0x14f00000 ;  /* 0x14f0000000077882 */ /* 0x000fe20000000000 */
[----:B------:R-:W-:-:S09]  /*15ee0*/  UMOV UR10, 0x40 ;  /* 0x00000040000a7882 */ /* 0x000fd20000000000 */
.L_x_1573:
        /* <DEDUP_REMOVED lines=15> */
.L_x_1574:
        /* <DEDUP_REMOVED lines=10> */
.L_x_1567:
[----:B------:R-:W-:Y:S05]  /*16080*/  BSYNC B0 ;  /* 0x0000000000007941 */ /* 0x000fea0003800000 */
.L_x_1566:
[----:B------:R-:W3:Y:S04]  /*16090*/  LDL.LU R5, [R1+0x4] ;  /* 0x0000040001057983 */ /* 0x000ee80000300800 */
[----:B------:R-:W4:Y:S01]  /*160a0*/  LDL.LU R4, [R1+0x10] ;  /* 0x0000100001047983 */ /* 0x000f220000300800 */
[----:B---3--:R-:W-:-:S05]  /*160b0*/  VIADD R0, R5, 0x1 ;  /* 0x0000000105007836 */ /* 0x008fca0000000000 */
[----:B------:R-:W-:-:S04]  /*160c0*/  ISETP.NE.AND P0, PT, R0, 0x2, PT ;  /* 0x000000020000780c */ /* 0x000fc80003f05270 */
[----:B------:R-:W-:Y:S02]  /*160d0*/  SEL R2, RZ, 0x1, P0 ;  /* 0x00000001ff027807 */ /* 0x000fe40000000000 */
[----:B------:R-:W-:Y:S02]  /*160e0*/  SEL R0, R0, RZ, P0 ;  /* 0x000000ff00007207 */ /* 0x000fe40000000000 */
[----:B----4-:R-:W-:-:S03]  /*160f0*/  LOP3.LUT R4, R4, R2, RZ, 0x3c, !PT ;  /* 0x0000000204047212 */ /* 0x010fc600078e3cff */
[----:B------:R3:W-:Y:S04]  /*16100*/  STL [R1+0x4], R0 ;  /* 0x0000040001007387 */ /* 0x0007e80000100800 */
[----:B------:R3:W-:Y:S02]  /*16110*/  STL [R1+0x10], R4 ;  /* 0x0000100401007387 */ /* 0x0007e40000100800 */
.L_x_1488:
[----:B------:R-:W-:Y:S05]  /*16120*/  BSYNC B7 ;  /* 0x0000000000077941 */ /* 0x000fea0003800000 */
.L_x_1486:
[----:B---3--:R-:W3:Y:S02]  /*16130*/  LDL R0, [R1+0x24] ;  /* 0x0000240001007983 */ /* 0x008ee40000100800 */
[----:B---3--:R-:W-:-:S13]  /*16140*/  LOP3.LUT P0, RZ, R0, 0x2, RZ, 0xc0, !PT ;  /* 0x0000000200ff7812 */ /* 0x008fda000780c0ff */
[----:B------:R-:W-:Y:S05]  /*16150*/  @!P0 BRA `(.L_x_1575) ;  /* 0x0000000000288947 */ /* 0x000fea0003800000 */
[----:B------:R-:W-:Y:S05]  /*16160*/  WARPSYNC.ALL ;  /* 0x0000000000007948 */ /* 0x000fea0003800000 */
[----:B------:R-:W3:Y:S08]  /*16170*/  S2UR UR5, SR_CgaCtaId ;  /* 0x00000000000579c3 */ /* 0x000ef00000008800 */
[----:B------:R-:W-:Y:S06]  /*16180*/  BAR.SYNC.DEFER_BLOCKING 0x5, 0x180 ;  /* 0x0146000000007b1d */ /* 0x000fec0000010000 */
[----:B------:R-:W-:-:S02]  /*16190*/  UMOV UR4, 0x400 ;  /* 0x0000040000047882 */ /* 0x000fc40000000000 */
[----:B---3--:R-:W-:-:S06]  /*161a0*/  ULEA UR4, UR5, UR4, 0x18 ;  /* 0x0000000405047291 */ /* 0x008fcc000f8ec03f */
[----:B------:R-:W-:-:S05]  /*161b0*/  IMAD.U32 R0, RZ, RZ, UR4 ;  /* 0x00000004ff007e24 */ /* 0x000fca000f8e00ff */
[----:B------:R3:W4:Y:S04]  /*161c0*/  LDS.128 R16, [R0+0x308d0] ;  /* 0x0308d00000107984 */ /* 0x0007280000000c00 */
[----:B------:R3:W-:Y:S01]  /*161d0*/  STL [R1], R0 ;  /* 0x0000000001007387 */ /* 0x0007e20000100800 */
[----:B------:R-:W-:Y:S06]  /*161e0*/  BAR.ARV 0x4, 0x180 ;  /* 0x0106000000007b1d */ /* 0x000fec0000002000 */
[----:B------:R-:W-:Y:S05]  /*161f0*/  BRA `(.L_x_1576) ;  /* 0x0000000800e47947 */ /* 0x000fea0003800000 */
.L_x_1575:
[----:B------:R-:W3:Y:S01]  /*16200*/  S2R R0, SR_TID.X ;  /* 0x0000000000007919 */ /* 0x000ee20000002100 */
[----:B------:R-:W-:Y:S01]  /*16210*/  UMOV UR4, 0xffffffff ;  /* 0xffffffff00047882 */ /* 0x000fe20000000000 */
[----:B---3--:R-:W-:-:S04]  /*16220*/  LOP3.LUT R6, R0, 0x1f, RZ, 0xc0, !PT ;  /* 0x0000001f00067812 */ /* 0x008fc800078ec0ff */
[----:B------:R-:W-:Y:S01]  /*16230*/  ISETP.NE.AND P0, PT, R6, 0x1f, PT ;  /* 0x0000001f0600780c */ /* 0x000fe20003f05270 */
[----:B------:R-:W-:-:S12]  /*16240*/  BRA.DIV UR4, `(.L_x_1577) ;  /* 0x0000002204b47947 */ /* 0x000fd8000b800000 */
[----:B------:R-:W-:Y:S01]  /*16250*/  IMAD.IADD R5, R19, 0x1, R6 ;  /* 0x0000000113057824 */ /* 0x000fe200078e0206 */
[----:B------:R-:W-:Y:S01]  /*16260*/  ULDC UR4, c[0x0][0xc3c] ;  /* 0x00030f0000047ab9 */ /* 0x000fe20000000800 */
[----:B------:R-:W-:-:S03]  /*16270*/  ULDC.64 UR6, c[0x0][0x208] ;  /* 0x0000820000067ab9 */ /* 0x000fc60000000a00 */
[----:B------:R-:W-:-:S13]  /*16280*/  ISETP.GE.OR P1, PT, R5, UR4, !P0 ;  /* 0x0000000405007c0c */ /* 0x000fda000c726670 */
[----:B------:R-:W3:Y:S02]  /*16290*/  @!P1 LDC.64 R2, c[0x0][0xc80] ;  /* 0x00032000ff029b82 */ /* 0x000ee40000000a00 */
[----:B---3--:R-:W-:-:S06]  /*162a0*/  @!P1 IMAD.WIDE R2, R5, 0x4, R2 ;  /* 0x0000000405029825 */ /* 0x008fcc00078e0202 */
[----:B------:R3:W4:Y:S01]  /*162b0*/  @!P1 LDG.E R3, desc[UR6][R2.64] ;  /* 0x0000000602039981 */ /* 0x000722000c1e1900 */
[C---:B------:R-:W-:Y:S02]  /*162c0*/  ISETP.GE.U32.AND P2, PT, R6.reuse, 0x2, PT ;  /* 0x000000020600780c */ /* 0x040fe40003f46070 */
[C---:B------:R-:W-:Y:S01]  /*162d0*/  ISETP.GE.U32.AND P3, PT, R6.reuse, 0x4, PT ;  /* 0x000000040600780c */ /* 0x040fe20003f66070 */
[----:B------:R-:W-:Y:S01]  /*162e0*/  SHFL.IDX PT, R0, R16, RZ, 0x1f ;  /* 0x00001fff10007589 */ /* 0x000fe200000e0000 */
[C---:B------:R-:W-:Y:S02]  /*162f0*/  ISETP.GE.U32.AND P4, PT, R6.reuse, 0x8, PT ;  /* 0x000000080600780c */ /* 0x040fe40003f86070 */
[C---:B------:R-:W-:Y:S01]  /*16300*/  ISETP.GE.U32.AND P5, PT, R6.reuse, 0x10, PT ;  /* 0x000000100600780c */ /* 0x040fe20003fa6070 */
[----:B---3--:R-:W-:Y:S02]  /*16310*/  IMAD.MOV.U32 R2, RZ, RZ, RZ ;  /* 0x000000ffff027224 */ /* 0x008fe400078e00ff */
[----:B----4-:R-:W-:Y:S01]  /*16320*/  @!P1 IMAD.MOV.U32 R2, RZ, RZ, R3 ;  /* 0x000000ffff029224 */ /* 0x010fe200078e0003 */
[----:B------:R-:W-:-:S04]  /*16330*/  ISETP.NE.AND P1, PT, R6, RZ, PT ;  /* 0x000000ff0600720c */ /* 0x000fc80003f25270 */
[----:B------:R-:W3:Y:S02]  /*16340*/  SHFL.UP PT, R14, R2, 0x1, RZ ;  /* 0x04200000020e7989 */ /* 0x000ee400000e00ff */
[----:B---3--:R-:W-:-:S05]  /*16350*/  SEL R5, R14, RZ, P1 ;  /* 0x000000ff0e057207 */ /* 0x008fca0000800000 */
[----:B------:R-:W-:Y:S02]  /*16360*/  IMAD.IADD R3, R2, 0x1, R5 ;  /* 0x0000000102037824 */ /* 0x000fe400078e0205 */
[----:B------:R-:W-:Y:S04]  /*16370*/  SHFL.IDX PT, R5, R16, 0x1, 0x1f ;  /* 0x00201f0010057f89 */ /* 0x000fe800000e0000 */
[----:B------:R-:W3:Y:S02]  /*16380*/  SHFL.UP PT, R4, R3, 0x2, RZ ;  /* 0x0440000003047989 */ /* 0x000ee400000e00ff */
[----:B---3--:R-:W-:-:S05]  /*16390*/  SEL R4, R4, RZ, P2 ;  /* 0x000000ff04047207 */ /* 0x008fca0001000000 */
[----:B------:R-:W-:-:S05]  /*163a0*/  IMAD.IADD R3, R3, 0x1, R4 ;  /* 0x0000000103037824 */ /* 0x000fca00078e0204 */
        /* <DEDUP_REMOVED lines=9> */
[----:B------:R3:W4:Y:S02]  /*16440*/  SHFL.IDX PT, R16, R3, 0x1f, 0x1f ;  /* 0x03e01f0003107f89 */ /* 0x00072400000e0000 */
.L_x_1643:
[----:B------:R-:W-:Y:S02]  /*16450*/  ULDC UR4, c[0x0][0xc38] ;  /* 0x00030e0000047ab9 */ /* 0x000fe40000000800 */
[----:B------:R-:W-:-:S04]  /*16460*/  IMAD.U32 R4, RZ, RZ, UR4 ;  /* 0x00000004ff047e24 */ /* 0x000fc8000f8e00ff */
[----:B----4-:R-:W-:-:S04]  /*16470*/  IMAD R16, R16, R4, RZ ;  /* 0x0000000410107224 */ /* 0x010fc800078e02ff */
[----:B------:R-:W-:-:S05]  /*16480*/  IMAD.IADD R5, R5, 0x1, R16 ;  /* 0x0000000105057824 */ /* 0x000fca00078e0210 */
[----:B------:R-:W-:-:S13]  /*16490*/  ISETP.GT.AND P6, PT, R5, R0, PT ;  /* 0x000000000500720c */ /* 0x000fda0003fc4270 */
[----:B------:R-:W-:Y:S05]  /*164a0*/  @P6 BRA `(.L_x_1578) ;  /* 0x0000000000a06947 */ /* 0x000fea0003800000 */
.L_x_1583:
[----:B------:R-:W4:Y:S01]  /*164b0*/  LDC R2, c[0x0][0xc3c] ;  /* 0x00030f00ff027b82 */ /* 0x000f220000000800 */
[----:B------:R-:W-:-:S05]  /*164c0*/  VIADD R19, R19, 0x1f ;  /* 0x0000001f13137836 */ /* 0x000fca0000000000 */
[----:B----4-:R-:W-:-:S13]  /*164d0*/  ISETP.GE.AND P6, PT, R19, R2, PT ;  /* 0x000000021300720c */ /* 0x010fda0003fc6270 */
[----:B------:R-:W-:Y:S05]  /*164e0*/  @P6 BRA `(.L_x_1579) ;  /* 0x0000000400dc6947 */ /* 0x000fea0003800000 */
[----:B---3--:R-:W3:Y:S01]  /*164f0*/  S2R R3, SR_TID.X ;  /* 0x0000000000037919 */ /* 0x008ee20000002100 */
[----:B------:R-:W-:Y:S01]  /*16500*/  BSSY B0, `(.L_x_1580) ;  /* 0x000000a000007945 */ /* 0x000fe20003800000 */
[----:B---3--:R-:W-:-:S05]  /*16510*/  LOP3.LUT R3, R3, 0x1f, RZ, 0xc0, !PT ;  /* 0x0000001f03037812 */ /* 0x008fca00078ec0ff */
[----:B------:R-:W-:-:S05]  /*16520*/  IMAD.IADD R4, R19, 0x1, R3 ;  /* 0x0000000113047824 */ /* 0x000fca00078e0203 */
[----:B------:R-:W-:Y:S01]  /*16530*/  ISETP.GE.OR P6, PT, R4, R2, !P0 ;  /* 0x000000020400720c */ /* 0x000fe200047c6670 */
[----:B------:R-:W-:-:S12]  /*16540*/  IMAD.MOV.U32 R2, RZ, RZ, RZ ;  /* 0x000000ffff027224 */ /* 0x000fd800078e00ff */
[----:B------:R-:W-:Y:S05]  /*16550*/  @P6 BRA `(.L_x_1581) ;  /* 0x0000000000106947 */ /* 0x000fea0003800000 */
[----:B------:R-:W3:Y:S01]  /*16560*/  LDC.64 R2, c[0x0][0xc80] ;  /* 0x00032000ff027b82 */ /* 0x000ee20000000a00 */
[----:B------:R-:W-:Y:S01]  /*16570*/  ULDC.64 UR4, c[0x0][0x208] ;  /* 0x0000820000047ab9 */ /* 0x000fe20000000a00 */
[----:B---3--:R-:W-:-:S06]  /*16580*/  IMAD.WIDE R2, R4, 0x4, R2 ;  /* 0x0000000404027825 */ /* 0x008fcc00078e0202 */
[----:B------:R3:W5:Y:S02]  /*16590*/  LDG.E R2, desc[UR4][R2.64] ;  /* 0x0000000402027981 */ /* 0x000764000c1e1900 */
.L_x_1581:
[----:B------:R-:W-:Y:S05]  /*165a0*/  BSYNC B0 ;  /* 0x0000000000007941 */ /* 0x000fea0003800000 */
.L_x_1580:
[----:B------:R-:W-:-:S03]  /*165b0*/  UMOV UR4, 0xffffffff ;  /* 0xffffffff00047882 */ /* 0x000fc60000000000 */
[----:B------:R-:W-:Y:S05]  /*165c0*/  BRA.DIV UR4, `(.L_x_1582) ;  /* 0x0000002604107947 */ /* 0x000fea000b800000 */
[----:B-----5:R-:W3:Y:S02]  /*165d0*/  SHFL.UP PT, R14, R2, 0x1, RZ ;  /* 0x04200000020e7989 */ /* 0x020ee400000e00ff */
        /* <DEDUP_REMOVED lines=15> */
.L_x_1651:
[----:B------:R-:W-:Y:S02]  /*166d0*/  ULDC UR4, c[0x0][0xc38] ;  /* 0x00030e0000047ab9 */ /* 0x000fe40000000800 */
[----:B------:R-:W-:-:S04]  /*166e0*/  IMAD.U32 R4, RZ, RZ, UR4 ;  /* 0x00000004ff047e24 */ /* 0x000fc8000f8e00ff */
[----:B----4-:R-:W-:-:S04]  /*166f0*/  IMAD R16, R16, R4, RZ ;  /* 0x0000000410107224 */ /* 0x010fc800078e02ff */
[----:B------:R-:W-:-:S05]  /*16700*/  IMAD.IADD R5, R16, 0x1, R5 ;  /* 0x0000000110057824 */ /* 0x000fca00078e0205 */
[----:B------:R-:W-:-:S13]  /*16710*/  ISETP.GT.AND P6, PT, R5, R0, PT ;  /* 0x000000000500720c */ /* 0x000fda0003fc4270 */
[----:B------:R-:W-:Y:S05]  /*16720*/  @!P6 BRA `(.L_x_1583) ;  /* 0xfffffffc0060e947 */ /* 0x000fea000383ffff */
.L_x_1578:
[----:B------:R-:W-:Y:S01]  /*16730*/  IMAD.IADD R16, R5, 0x1, -R16 ;  /* 0x0000000105107824 */ /* 0x000fe200078e0a10 */
[----:B------:R-:W-:-:S03]  /*16740*/  UMOV UR4, 0xffffffff ;  /* 0xffffffff00047882 */ /* 0x000fc60000000000 */
[----:B------:R-:W-:-:S05]  /*16750*/  IMAD R5, R3, R4, R16 ;  /* 0x0000000403057224 */ /* 0x000fca00078e0210 */
[----:B------:R-:W-:Y:S01]  /*16760*/  ISETP.GT.AND P6, PT, R5, R0, PT ;  /* 0x000000000500720c */ /* 0x000fe20003fc4270 */
[----:B------:R-:W-:-:S12]  /*16770*/  BRA.DIV UR4, `(.L_x_1584) ;  /* 0x0000002604687947 */ /* 0x000fd8000b800000 */
[----:B------:R-:W-:-:S04]  /*16780*/  VOTE.ANY R5, PT, !P6 ;  /* 0x0000000000057806 */ /* 0x000fc800070e0100 */
[----:B------:R-:W4:Y:S02]  /*16790*/  POPC R6, R5 ;  /* 0x0000000500067309 */ /* 0x000f240000000000 */
[----:B----4-:R4:W0:Y:S02]  /*167a0*/  SHFL.IDX PT, R17, R2, R6, 0x1f ;  /* 0x00001f0602117589 */ /* 0x01082400000e0000 */
.L_x_1655:
[----:B------:R-:W-:Y:S01]  /*167b0*/  ISETP.NE.AND P0, PT, R5, RZ, PT ;  /* 0x000000ff0500720c */ /* 0x000fe20003f05270 */
[----:B------:R-:W-:-:S12]  /*167c0*/  IMAD.MOV.U32 R5, RZ, RZ, RZ ;  /* 0x000000ffff057224 */ /* 0x000fd800078e00ff */
[----:B------:R-:W-:Y:S05]  /*167d0*/  @!P0 BRA `(.L_x_1585) ;  /* 0x0000000000148947 */ /* 0x000fea0003800000 */
[----:B------:R-:W-:Y:S01]  /*167e0*/  UMOV UR4, 0xffffffff ;  /* 0xffffffff00047882 */ /* 0x000fe20000000000 */
[----:B-1----:R-:W-:Y:S02]  /*167f0*/  VIADD R12, R6, 0xffffffff ;  /* 0xffffffff060c7836 */ /* 0x002fe40000000000 */
[----:B------:R-:W-:Y:S05]  /*16800*/  BRA.DIV UR4, `(.L_x_1586) ;  /* 0x00000026048c7947 */ /* 0x000fea000b800000 */
[----:B---3--:R1:W3:Y:S02]  /*16810*/  SHFL.IDX PT, R3, R3, R12, 0x1f ;  /* 0x00001f0c03037589 */ /* 0x0082e400000e0000 */
.L_x_1658:
[----:B---3--:R-:W-:-:S07]  /*16820*/  IMAD.MOV.U32 R5, RZ, RZ, R3 ;  /* 0x000000ffff057224 */ /* 0x008fce00078e0003 */
.L_x_1585:
[----:B---34-:R-:W3:Y:S01]  /*16830*/  LDC.64 R2, c[0x0][0xc90] ;  /* 0x00032400ff027b82 */ /* 0x018ee20000000a00 */
[----:B------:R-:W-:Y:S01]  /*16840*/  IMAD.IADD R19, R6, 0x1, R19 ;  /* 0x0000000106137824 */ /* 0x000fe200078e0213 */
[----:B------:R-:W-:-:S03]  /*16850*/  ULDC.64 UR4, c[0x0][0x208] ;  /* 0x0000820000047ab9 */ /* 0x000fc60000000a00 */
[----:B---3--:R-:W-:-:S05]  /*16860*/  IMAD.WIDE R2, R19, 0x4, R2 ;  /* 0x0000000413027825 */ /* 0x008fca00078e0202 */
[----:B--2---:R-:W0:Y:S01]  /*16870*/  LDG.E R7, desc[UR4][R2.64] ;  /* 0x0000000402077981 */ /* 0x004e22000c1e1900 */
[----:B------:R-:W-:-:S04]  /*16880*/  IMAD R16, R5, R4, R16 ;  /* 0x0000000405107224 */ /* 0x000fc800078e0210 */
[----:B------:R-:W-:Y:S02]  /*16890*/  IMAD.IADD R0, R0, 0x1, -R16 ;  /* 0x0000000100007824 */ /* 0x000fe400078e0a10 */
[----:B0-----:R-:W-:-:S05]  /*168a0*/  IMAD R6, R17, R7, RZ ;  /* 0x0000000711067224 */ /* 0x001fca00078e02ff */
[----:B------:R-:W-:-:S04]  /*168b0*/  IABS R8, R6 ;  /* 0x0000000600087213 */ /* 0x000fc80000000000 */
[----:B------:R-:W0:Y:S08]  /*168c0*/  I2F.RP R2, R8 ;  /* 0x0000000800027306 */ /* 0x000e300000209400 */
        /* <DEDUP_REMOVED lines=9> */
[----:B------:R-:W-:-:S04]  /*16960*/  IMAD.HI.U32 R2, R2, R3, RZ ;  /* 0x0000000302027227 */ /* 0x000fc800078e00ff */
[----:B------:R-:W-:-:S04]  /*16970*/  IMAD.MOV R5, RZ, RZ, -R5 ;  /* 0x000000ffff057224 */ /* 0x000fc800078e0a05 */
        /* <DEDUP_REMOVED lines=11> */
[----:B------:R-:W-:Y:S02]  /*16a30*/  IMAD R5, R7, R2, RZ ;  /* 0x0000000207057224 */ /* 0x000fe400078e02ff */
[----:B------:R-:W-:Y:S02]  /*16a40*/  IMAD.MOV R2, RZ, RZ, -R2 ;  /* 0x000000ffff027224 */ /* 0x000fe400078e0a02 */
[----:B------:R-:W-:Y:S02]  /*16a50*/  IMAD.MOV R3, RZ, RZ, -R5 ;  /* 0x000000ffff037224 */ /* 0x000fe400078e0a05 */
[----:B------:R-:W-:-:S03]  /*16a60*/  IMAD R0, R6, R2, R0 ;  /* 0x0000000206007224 */ /* 0x000fc600078e0200 */
[----:B------:R-:W-:Y:S01]  /*16a70*/  VIADDMNMX R4, R3, R4, R7, PT ;  /* 0x0000000403047246 */ /* 0x000fe20003800107 */
[----:B------:R-:W-:-:S03]  /*16a80*/  IMAD.IADD R5, R0, 0x1, R5 ;  /* 0x0000000100057824 */ /* 0x000fc600078e0205 */
        /* <DEDUP_REMOVED lines=23> */
[----:B------:R-:W-:Y:S01]  /*16c00*/  @!P1 LOP3.LUT R2, RZ, R4, RZ, 0x33, !PT ;  /* 0x00000004ff029212 */ /* 0x000fe200078e33ff */
[----:B------:R-:W-:-:S04]  /*16c10*/  IMAD.MOV R4, RZ, RZ, -R4 ;  /* 0x000000ffff047224 */ /* 0x000fc800078e0a04 */
[----:B------:R-:W-:Y:S01]  /*16c20*/  IMAD R18, R2, R4, R5 ;  /* 0x0000000402127224 */ /* 0x000fe200078e0205 */
[----:B------:R-:W-:-:S05]  /*16c30*/  LOP3.LUT R2, RZ, R2, RZ, 0x33, !PT ;  /* 0x00000002ff027212 */ /* 0x000fca00078e33ff */
[----:B------:R-:W-:Y:S01]  /*16c40*/  IMAD.IADD R17, R17, 0x1, R2 ;  /* 0x0000000111117824 */ /* 0x000fe200078e0202 */
[----:B------:R-:W-:Y:S06]  /*16c50*/  BRA `(.L_x_1587) ;  /* 0x00000000001c7947 */ /* 0x000fec0003800000 */
.L_x_1579:
[----:B------:R-:W-:Y:S01]  /*16c60*/  UMOV UR4, URZ ;  /* 0x0000003f00047c82 */ /* 0x000fe20008000000 */
[----:B------:R-:W-:Y:S01]  /*16c70*/  UMOV UR5, URZ ;  /* 0x0000003f00057c82 */ /* 0x000fe20008000000 */
[----:B------:R-:W-:Y:S01]  /*16c80*/  ULDC UR6, c[0x0][0xc3c] ;  /* 0x00030f0000067ab9 */ /* 0x000fe20000000800 */
[----:B------:R-:W-:Y:S02]  /*16c90*/  IMAD.MOV.U32 R16, RZ, RZ, R0 ;  /* 0x000000ffff107224 */ /* 0x000fe400078e0000 */
[----:B------:R-:W-:Y:S02]  /*16ca0*/  IMAD.U32 R17, RZ, RZ, UR4 ;  /* 0x00000004ff117e24 */ /* 0x000fe4000f8e00ff */
[----:B------:R-:W-:Y:S02]  /*16cb0*/  IMAD.U32 R18, RZ, RZ, UR5 ;  /* 0x00000005ff127e24 */ /* 0x000fe4000f8e00ff */
[----:B------:R-:W-:-:S07]  /*16cc0*/  IMAD.U32 R19, RZ, RZ, UR6 ;  /* 0x00000006ff137e24 */ /* 0x000fce000f8e00ff */
.L_x_1587:
[----:B------:R4:W5:Y:S01]  /*16cd0*/  LDL R2, [R1] ;  /* 0x0000000001027983 */ /* 0x0009620000100800 */
[----:B------:R-:W0:Y:S01]  /*16ce0*/  S2R R0, SR_TID.X ;  /* 0x0000000000007919 */ /* 0x000e220000002100 */
[----:B------:R-:W-:Y:S05]  /*16cf0*/  WARPSYNC.ALL ;  /* 0x0000000000007948 */ /* 0x000fea0003800000 */
[----:B0-----:R-:W-:Y:S01]  /*16d00*/  LOP3.LUT R0, R0, 0x1f, RZ, 0xc0, !PT ;  /* 0x0000001f00007812 */ /* 0x001fe200078ec0ff */
[----:B------:R-:W-:Y:S03]  /*16d10*/  BAR.SYNC.DEFER_BLOCKING 0x4, 0x180 ;  /* 0x0106000000007b1d */ /* 0x000fe60000010000 */
[----:B------:R-:W-:-:S13]  /*16d20*/  ISETP.NE.AND P0, PT, R0, RZ, PT ;  /* 0x000000ff0000720c */ /* 0x000fda0003f05270 */
[----:B---3--:R-:W5:Y:S01]  /*16d30*/  @!P0 S2R R3, SR_CgaCtaId ;  /* 0x0000000000038919 */ /* 0x008f620000008800 */
[----:B------:R-:W-:-:S04]  /*16d40*/  @!P0 MOV R0, 0x400 ;  /* 0x0000040000008802 */ /* 0x000fc80000000f00 */
[----:B-----5:R-:W-:-:S05]  /*16d50*/  @!P0 LEA R2, R3, R0, 0x18 ;  /* 0x0000000003028211 */ /* 0x020fca00078ec0ff */
[----:B------:R4:W-:Y:S04]  /*16d60*/  @!P0 STS.128 [R2+0x308d0], R16 ;  /* 0x0308d01002008388 */ /* 0x0009e80000000c00 */
[----:B------:R4:W-:Y:S01]  /*16d70*/  @!P0 STL [R1], R2 ;  /* 0x0000000201008387 */ /* 0x0009e20000100800 */
[----:B------:R-:W-:Y:S06]  /*16d80*/  BAR.ARV 0x5, 0x180 ;  /* 0x0146000000007b1d */ /* 0x000fec0000002000 */
.L_x_1576:
[----:B------:R-:W-:Y:S02]  /*16d90*/  ULDC UR4, c[0x0][0xc3c] ;  /* 0x00030f0000047ab9 */ /* 0x000fe40000000800 */
[----:B----4-:R-:W-:-:S13]  /*16da0*/  ISETP.GE.AND P0, PT, R19, UR4, PT ;  /* 0x0000000413007c0c */ /* 0x010fda000bf06270 */
[----:B------:R-:W-:Y:S05]  /*16db0*/  @!P0 BRA `(.L_x_1588) ;  /* 0xffffffa400008947 */ /* 0x000fea000383ffff */
[----:B------:R-:W-:Y:S05]  /*16dc0*/  BSYNC B8 ;  /* 0x0000000000087941 */ /* 0x000fea0003800000 */
.L_x_1474:
[----:B---3--:R-:W3:Y:S01]  /*16dd0*/  LDL.LU R0, [R1+0x38] ;  /* 0x0000380001007983 */ /* 0x008ee20000300800 */
[----:B------:R-:W-:Y:S01]  /*16de0*/  BSSY B0, `(.L_x_1589) ;  /* 0x000000b000007945 */ /* 0x000fe20003800000 */
[----:B------:R-:W4:Y:S01]  /*16df0*/  S2R R5, SR_CgaCtaId ;  /* 0x0000000000057919 */ /* 0x000f220000008800 */
[----:B---3--:R-:W-:-:S05]  /*16e00*/  VIADD R0, R0, 0x1 ;  /* 0x0000000100007836 */ /* 0x008fca0000000000 */
[----:B0-----:R-:W-:-:S04]  /*16e10*/  LEA.HI R2, R0, R0, RZ, 0x1 ;  /* 0x0000000000027211 */ /* 0x001fc800078f08ff */
[----:B------:R-:W-:-:S05]  /*16e20*/  LOP3.LUT R3, R2, 0xfffffffe, RZ, 0xc0, !PT ;  /* 0xfffffffe02037812 */ /* 0x000fca00078ec0ff */
[----:B------:R-:W-:Y:S01]  /*16e30*/  IMAD.IADD R3, R0, 0x1, -R3 ;  /* 0x0000000100037824 */ /* 0x000fe200078e0a03 */
[----:B------:R-:W-:-:S04]  /*16e40*/  MOV R0, 0x400 ;  /* 0x0000040000007802 */ /* 0x000fc80000000f00 */
[----:B----4-:R-:W-:Y:S02]  /*16e50*/  LEA R0, R5, R0, 0x18 ;  /* 0x0000000005007211 */ /* 0x010fe400078ec0ff */
[----:B------:R-:W-:-:S04]  /*16e60*/  SHF.L.U32 R3, R3, 0x1f, RZ ;  /* 0x0000001f03037819 */ /* 0x000fc800000006ff */
[----:B------:R-:W0:Y:S02]  /*16e70*/  SYNCS.PHASECHK.TRANS64.TRYWAIT P0, [R0+URZ+0x30820], R3 ;  /* 0x03082003000075a7 */ /* 0x000e24000800017f */
[----:B0-----:R-:W-:Y:S05]  /*16e80*/  @!P0 BRA `(.L_x_1590) ;  /* 0x0000002000148947 */ /* 0x001fea0003800000 */
.L_x_1659:
[----:B------:R-:W-:Y:S05]  /*16e90*/  BSYNC B0 ;  /* 0x0000000000007941 */ /* 0x000fea0003800000 */
.L_x_1589:
[----:B------:R-:W-:-:S03]  /*16ea0*/  UMOV UR4, 0xffffffff ;  /* 0xffffffff00047882 */ /* 0x000fc60000000000 */
[----:B------:R-:W-:Y:S05]  /*16eb0*/  BRA.DIV UR4, `(.L_x_1591) ;  /* 0x00000022041c7947 */ /* 0x000fea000b800000 */
[----:B------:R-:W3:Y:S02]  /*16ec0*/  S2R R2, SR_TID.X ;  /* 0x0000000000027919 */ /* 0x000ee40000002100 */
[----:B---3--:R-:W-:-:S04]  /*16ed0*/  SHF.R.U32.HI R2, RZ, 0x5, R2 ;  /* 0x00000005ff027819 */ /* 0x008fc80000011602 */
[----:B------:R-:W-:-:S05]  /*16ee0*/  LOP3.LUT R2, R2, 0x3, RZ, 0xc0, !PT ;  /* 0x0000000302027812 */ /* 0x000fca00078ec0ff */
[----:B------:R3:W4:Y:S02]  /*16ef0*/  SHFL.IDX PT, R14, R2, RZ, 0x1f ;  /* 0x00001fff020e7589 */ /* 0x00072400000e0000 */
.L_x_1662:
[----:B----4-:R-:W-:Y:S01]  /*16f00*/  ISETP.NE.AND P0, PT, R14, RZ, PT ;  /* 0x000000ff0e00720c */ /* 0x010fe20003f05270 */
[----:B------:R-:W-:-:S12]  /*16f10*/  BSSY B0, `(.L_x_1592) ;  /* 0x0000029000007945 */ /* 0x000fd80003800000 */
[----:B------:R-:W-:Y:S05]  /*16f20*/  @P0 BRA `(.L_x_1593) ;  /* 0x00000000009c0947 */ /* 0x000fea0003800000 */
[----:B------:R-:W-:-:S03]  /*16f30*/  UMOV UR4, 0xffffffff ;  /* 0xffffffff00047882 */ /* 0x000fc60000000000 */
[----:B------:R-:W-:Y:S05]  /*16f40*/  BRA.DIV UR4, `(.L_x_1594) ;  /* 0x00000022042c7947 */ /* 0x000fea000b800000 */
[----:B------:R-:W-:-:S13]  /*16f50*/  ELECT P6, URZ, PT ;  /* 0x00000000003f782f */ /* 0x000fda00038c0000 */
.L_x_1665:
[----:B------:R-:W-:Y:S05]  /*16f60*/  @!P6 BRA `(.L_x_1593) ;  /* 0x00000000008ce947 */ /* 0x000fea0003800000 */
[----:B---3--:R-:W3:Y:S02]  /*16f70*/  LDL R2, [R1+0x48] ;  /* 0x0000480001027983 */ /* 0x008ee40000100800 */
[----:B---3--:R-:W-:-:S13]  /*16f80*/  R2UR UR4, R2 ;  /* 0x00000000020472ca */ /* 0x008fda00000e0000 */
[----:B------:R-:W-:-:S06]  /*16f90*/  ULOP3.LUT UR4, UR4, 0x2, URZ, 0xfc, !UPT ;  /* 0x0000000204047892 */ /* 0x000fcc000f8efc3f */
[----:B------:R-:W-:-:S05]  /*16fa0*/  IMAD.U32 R2, RZ, RZ, UR4 ;  /* 0x00000004ff027e24 */ /* 0x000fca000f8e00ff */
[----:B------:R-:W-:-:S13]  /*16fb0*/  ISETP.NE.AND P2, PT, R2, 0x3, PT ;  /* 0x000000030200780c */ /* 0x000fda0003f45270 */
[----:B------:R-:W-:Y:S05]  /*16fc0*/  @!P2 BRA `(.L_x_1595) ;  /* 0x000000000004a947 */ /* 0x000fea0003800000 */
[----:B------:R-:W-:Y:S01]  /*16fd0*/  BPT.TRAP 0x1 ;  /* 0x000000040000795c */ /* 0x000fe20000300000 */
.L_x_1595:
[----:B0-----:R-:W3:Y:S04]  /*16fe0*/  LDL R3, [R1+0x4] ;  /* 0x0000040001037983 */ /* 0x001ee80000100800 */
[----:B--2---:R-:W2:Y:S01]  /*16ff0*/  LDL.LU R7, [R1+0x10] ;  /* 0x0000100001077983 */ /* 0x004ea20000300800 */
[----:B------:R-:W-:-:S04]  /*17000*/  VIADD R2, R0, 0x30840 ;  /* 0x0003084000027836 */ /* 0x000fc80000000000 */
[C---:B---3--:R-:W-:Y:S02]  /*17010*/  IMAD R6, R3.reuse, 0x8, R2 ;  /* 0x0000000803067824 */ /* 0x048fe400078e0202 */
        /* <DEDUP_REMOVED lines=10> */
.L_x_1666:
[----:B------:R-:W2:Y:S02]  /*170c0*/  SYNCS.PHASECHK.TRANS64.TRYWAIT P0, [R7+URZ], R2 ;  /* 0x00000002070075a7 */ /* 0x000ea4000800017f */
[----:B--2---:R-:W-:Y:S05]  /*170d0*/  @!P0 BRA `(.L_x_1597) ;  /* 0x0000001c00fc8947 */ /* 0x004fea0003800000 */
.L_x_1667:
[----:B------:R-:W-:Y:S05]  /*170e0*/  @!P2 BRA `(.L_x_1598) ;  /* 0x000000000004a947 */ /* 0x000fea0003800000 */
[----:B------:R-:W-:Y:S01]  /*170f0*/  BPT.TRAP 0x1 ;  /* 0x000000040000795c */ /* 0x000fe20000300000 */
.L_x_1598:
[----:B------:R-:W3:Y:S01]  /*17100*/  LDL.LU R4, [R1+0x4] ;  /* 0x0000040001047983 */ /* 0x000ee20000300800 */
[----:B------:R-:W-:-:S04]  /*17110*/  VIADD R0, R0, 0x30860 ;  /* 0x0003086000007836 */ /* 0x000fc80000000000 */
[----:B---3--:R-:W-:-:S04]  /*17120*/  IMAD R4, R4, 0x8, R0 ;  /* 0x0000000804047824 */ /* 0x008fc800078e0200 */
[----:B------:R-:W3:Y:S02]  /*17130*/  SYNCS.PHASECHK.TRANS64.TRYWAIT P0, [R4+URZ], R5 ;  /* 0x00000005040075a7 */ /* 0x000ee4000800017f */
[----:B---3--:R-:W-:Y:S05]  /*17140*/  @!P0 BRA `(.L_x_1599) ;  /* 0x0000001c00f48947 */ /* 0x008fea0003800000 */
.L_x_1668:
[----:B------:R-:W-:-:S07]  /*17150*/  IMAD R3, R3, 0x8, R0 ;  /* 0x0000000803037824 */ /* 0x000fce00078e0200 */
.L_x_1600:
[----:B----4-:R4:W0:Y:S02]  /*17160*/  SYNCS.PHASECHK.TRANS64.TRYWAIT P0, [R3+URZ], R2 ;  /* 0x00000002030075a7 */ /* 0x010824000800017f */
[----:B0-----:R-:W-:Y:S05]  /*17170*/  @!P0 NANOSLEEP.SYNCS 0x989680 ;  /* 0x009896800000895d */ /* 0x001fea0003900000 */
[----:B------:R-:W0:Y:S02]  /*17180*/  @!P0 SYNCS.PHASECHK.TRANS64 P0, [R3+URZ], R2 ;  /* 0x00000002030085a7 */ /* 0x000e24000800007f */
[----:B0-----:R-:W-:Y:S05]  /*17190*/  @!P0 BRA `(.L_x_1600) ;  /* 0xfffffffc00f08947 */ /* 0x001fea000383ffff */
.L_x_1593:
[----:B------:R-:W-:Y:S05]  /*171a0*/  BSYNC B0 ;  /* 0x0000000000007941 */ /* 0x000fea0003800000 */
.L_x_1592:
[----:B------:R-:W-:Y:S05]  /*171b0*/  EXIT ;  /* 0x000000000000794d */ /* 0x000fea0003800000 */
.L_x_1376:
[----:B0-----:R-:W-:-:S04]  /*171c0*/  IMAD.U32 R3, RZ, RZ, UR37 ;  /* 0x00000025ff037e24 */ /* 0x001fc8000f8e00ff */
[----:B------:R0:W1:Y:S03]  /*171d0*/  SYNCS.PHASECHK.TRANS64.TRYWAIT P1, [R3+URZ+0x30800], R0 ;  /* 0x03080000030075a7 */ /* 0x000066000802017f */
[----:B-1----:R-:W-:Y:S05]  /*171e0*/  @!P1 NANOSLEEP.SYNCS 0x989680 ;  /* 0x009896800000995d */ /* 0x002fea0003900000 */
[----:B------:R-:W1:Y:S02]  /*171f0*/  @!P1 SYNCS.PHASECHK.TRANS64 P1, [R3+URZ+0x30800], R0 ;  /* 0x03080000030095a7 */ /* 0x000e64000802007f */
[----:B-1----:R-:W-:Y:S05]  /*17200*/  @!P1 BRA `(.L_x_1376) ;  /* 0xfffffffc00ec9947 */ /* 0x002fea000383ffff */
[----:B------:R-:W-:Y:S05]  /*17210*/  BRA `(.L_x_1601) ;  /* 0xfffffea800c87947 */ /* 0x000fea000383ffff */
.L_x_1380:
[----:B-1----:R1:W3:Y:S02]  /*17220*/  SYNCS.PHASECHK.TRANS64.TRYWAIT P1, [R3+URZ+0x30830], R0 ;  /* 0x03083000030075a7 */ /* 0x0022e4000802017f */
[----:B---3--:R-:W-:Y:S05]  /*17230*/  @!P1 NANOSLEEP.SYNCS 0x989680 ;  /* 0x009896800000995d */ /* 0x008fea0003900000 */
[----:B------:R-:W3:Y:S02]  /*17240*/  @!P1 SYNCS.PHASECHK.TRANS64 P1, [R3+URZ+0x30830], R0 ;  /* 0x03083000030095a7 */ /* 0x000ee4000802007f */
[----:B---3--:R-:W-:Y:S05]  /*17250*/  @!P1 BRA `(.L_x_1380) ;  /* 0xfffffffc00f09947 */ /* 0x008fea000383ffff */
[----:B------:R-:W-:Y:S05]  /*17260*/  BRA `(.L_x_1379) ;  /* 0xfffffea800fc7947 */ /* 0x000fea000383ffff */
.L_x_1396:
[----:B-1----:R-:W-:-:S04]  /*17270*/  IMAD.U32 R11, RZ, RZ, UR6 ;  /* 0x00000006ff0b7e24 */ /* 0x002fc8000f8e00ff */
[----:B------:R1:W2:Y:S03]  /*17280*/  SYNCS.PHASECHK.TRANS64.TRYWAIT P1, [R11+URZ+0x30830], R0 ;  /* 0x030830000b0075a7 */ /* 0x0002a6000802017f */
[----:B--2---:R-:W-:Y:S05]  /*17290*/  @!P1 NANOSLEEP.SYNCS 0x989680 ;  /* 0x009896800000995d */ /* 0x004fea0003900000 */
[----:B------:R-:W2:Y:S02]  /*172a0*/  @!P1 SYNCS.PHASECHK.TRANS64 P1, [R11+URZ+0x30830], R0 ;  /* 0x030830000b0095a7 */ /* 0x000ea4000802007f */
[----:B--2---:R-:W-:Y:S05]  /*172b0*/  @!P1 BRA `(.L_x_1396) ;  /* 0xfffffffc00ec9947 */ /* 0x004fea000383ffff */
[----:B------:R-:W-:Y:S05]  /*172c0*/  BRA `(.L_x_1395) ;  /* 0xfffffed800107947 */ /* 0x000fea000383ffff */
.L_x_1400:
[----:B-1----:R-:W-:-:S04]  /*172d0*/  IMAD.U32 R3, RZ, RZ, UR5 ;  /* 0x00000005ff037e24 */ /* 0x002fc8000f8e00ff */
[----:B------:R1:W2:Y:S03]  /*172e0*/  SYNCS.PHASECHK.TRANS64.TRYWAIT P1, [R3+URZ+0x30850], R0 ;  /* 0x03085000030075a7 */ /* 0x0002a6000802017f */
[----:B--2---:R-:W-:Y:S05]  /*172f0*/  @!P1 NANOSLEEP.SYNCS 0x989680 ;  /* 0x009896800000995d */ /* 0x004fea0003900000 */
[----:B------:R-:W2:Y:S02]  /*17300*/  @!P1 SYNCS.PHASECHK.TRANS64 P1, [R3+URZ+0x30850], R0 ;  /* 0x03085000030095a7 */ /* 0x000ea4000802007f */
[----:B--2---:R-:W-:Y:S05]  /*17310*/  @!P1 BRA `(.L_x_1400) ;  /* 0xfffffffc00ec9947 */ /* 0x004fea000383ffff */
[----:B------:R-:W-:Y:S05]  /*17320*/  BRA `(.L_x_1399) ;  /* 0xfffffee000a87947 */ /* 0x000fea000383ffff */
.L_x_1417:
[----:B-1----:R-:W-:-:S04]  /*17330*/  IMAD.U32 R5, RZ, RZ, UR5 ;  /* 0x00000005ff057e24 */ /* 0x002fc8000f8e00ff */
[----:B------:R1:W2:Y:S03]  /*17340*/  SYNCS.PHASECHK.TRANS64.TRYWAIT P1, [R5+URZ+0x30830], R0 ;  /* 0x03083000050075a7 */ /* 0x0002a6000802017f */
[----:B--2---:R-:W-:Y:S05]  /*17350*/  @!P1 NANOSLEEP.SYNCS 0x989680 ;  /* 0x009896800000995d */ /* 0x004fea0003900000 */
[----:B------:R-:W2:Y:S02]  /*17360*/  @!P1 SYNCS.PHASECHK.TRANS64 P1, [R5+URZ+0x30830], R0 ;  /* 0x03083000050095a7 */ /* 0x000ea4000802007f */
[----:B--2---:R-:W-:Y:S05]  /*17370*/  @!P1 BRA `(.L_x_1417) ;  /* 0xfffffffc00ec9947 */ /* 0x004fea000383ffff */
[----:B------:R-:W-:Y:S05]  /*17380*/  BRA `(.L_x_1416) ;  /* 0xffffff0800787947 */ /* 0x000fea000383ffff */
.L_x_1421:
[----:B-1----:R-:W-:-:S04]  /*17390*/  IMAD.U32 R3, RZ, RZ, UR5 ;  /* 0x00000005ff037e24 */ /* 0x002fc8000f8e00ff */
[----:B------:R1:W2:Y:S03]  /*173a0*/  SYNCS.PHASECHK.TRANS64.TRYWAIT P1, [R3+URZ+0x30850], R0 ;  /* 0x03085000030075a7 */ /* 0x0002a6000802017f */
[----:B--2---:R-:W-:Y:S05]  /*173b0*/  @!P1 NANOSLEEP.SYNCS 0x989680 ;  /* 0x009896800000995d */ /* 0x004fea0003900000 */
[----:B------:R-:W2:Y:S02]  /*173c0*/  @!P1 SYNCS.PHASECHK.TRANS64 P1, [R3+URZ+0x30850], R0 ;  /* 0x03085000030095a7 */ /* 0x000ea4000802007f */
[----:B--2---:R-:W-:Y:S05]  /*173d0*/  @!P1 BRA `(.L_x_1421) ;  /* 0xfffffffc00ec9947 */ /* 0x004fea000383ffff */
[----:B------:R-:W-:Y:S05]  /*173e0*/  BRA `(.L_x_1420) ;  /* 0xffffff1400107947 */ /* 0x000fea000383ffff */
.L_x_1427:
[----:B-1----:R-:W-:-:S04]  /*173f0*/  IMAD.U32 R5, RZ, RZ, UR5 ;  /* 0x00000005ff057e24 */ /* 0x002fc8000f8e00ff */
[----:B------:R1:W2:Y:S03]  /*17400*/  SYNCS.PHASECHK.TRANS64.TRYWAIT P1, [R5+URZ+0x30830], R0 ;  /* 0x03083000050075a7 */ /* 0x0002a6000802017f */
[----:B--2---:R-:W-:Y:S05]  /*17410*/  @!P1 NANOSLEEP.SYNCS 0x989680 ;  /* 0x009896800000995d */ /* 0x004fea0003900000 */
[----:B------:R-:W2:Y:S02]  /*17420*/  @!P1 SYNCS.PHASECHK.TRANS64 P1, [R5+URZ+0x30830], R0 ;  /* 0x03083000050095a7 */ /* 0x000ea4000802007f */
[----:B--2---:R-:W-:Y:S05]  /*17430*/  @!P1 BRA `(.L_x_1427) ;  /* 0xfffffffc00ec9947 */ /* 0x004fea000383ffff */
[----:B------:R-:W-:Y:S05]  /*17440*/  BRA `(.L_x_1426) ;  /* 0xffffff2400d47947 */ /* 0x000fea000383ffff */
.L_x_1431:
[----:B-1----:R-:W-:-:S04]  /*17450*/  IMAD.U32 R3, RZ, RZ, UR5 ;  /* 0x00000005ff037e24 */ /* 0x002fc8000f8e00ff */
[----:B------:R1:W2:Y:S03]  /*17460*/  SYNCS.PHASECHK.TRANS64.TRYWAIT P1, [R3+URZ+0x30850], R0 ;  /* 0x03085000030075a7 */ /* 0x0002a6000802017f */
[----:B--2---:R-:W-:Y:S05]  /*17470*/  @!P1 NANOSLEEP.SYNCS 0x989680 ;  /* 0x009896800000995d */ /* 0x004fea0003900000 */
[----:B------:R-:W2:Y:S02]  /*17480*/  @!P1 SYNCS.PHASECHK.TRANS64 P1, [R3+URZ+0x30850], R0 ;  /* 0x03085000030095a7 */ /* 0x000ea4000802007f */
[----:B--2---:R-:W-:Y:S05]  /*17490*/  @!P1 BRA `(.L_x_1431) ;  /* 0xfffffffc00ec9947 */ /* 0x004fea000383ffff */
[----:B------:R-:W-:Y:S05]  /*174a0*/  BRA `(.L_x_1430) ;  /* 0xffffff30006c7947 */ /* 0x000fea000383ffff */
.L_x_1444:
[----:B-1----:R-:W-:-:S04]  /*174b0*/  IMAD.U32 R3, RZ, RZ, UR5 ;  /* 0x00000005ff037e24 */ /* 0x002fc8000f8e00ff */
[----:B------:R1:W2:Y:S03]  /*174c0*/  SYNCS.PHASECHK.TRANS64.TRYWAIT P0, [R3+URZ+0x30850], R2 ;  /* 0x03085002030075a7 */ /* 0x0002a6000800017f */
[----:B--2---:R-:W-:Y:S05]  /*174d0*/  @!P0 NANOSLEEP.SYNCS 0x989680 ;  /* 0x009896800000895d */ /* 0x004fea0003900000 */
[----:B------:R-:W2:Y:S02]  /*174e0*/  @!P0 SYNCS.PHASECHK.TRANS64 P0, [R3+URZ+0x30850], R2 ;  /* 0x03085002030085a7 */ /* 0x000ea4000800007f */
[----:B--2---:R-:W-:Y:S05]  /*174f0*/  @!P0 BRA `(.L_x_1444) ;  /* 0xfffffffc00ec8947 */ /* 0x004fea000383ffff */
[----:B------:R-:W-:Y:S05]  /*17500*/  BRA `(.L_x_1443) ;  /* 0xffffff5800e07947 */ /* 0x000fea000383ffff */
.L_x_1494:
[----:B------:R-:W3:Y:S01]  /*17510*/  S2R R4, SR_TID.X ;  /* 0x0000000000047919 */ /* 0x000ee20000002100 */
[----:B------:R-:W-:Y:S01]  /*17520*/  BSSY B0, `(.L_x_1602) ;  /* 0x000000a000007945 */ /* 0x000fe20003800000 */
[----:B------:R-:W-:Y:S02]  /*17530*/  IMAD.MOV.U32 R12, RZ, RZ, RZ ;  /* 0x000000ffff0c7224 */ /* 0x000fe400078e00ff */
[----:B------:R-:W-:Y:S02]  /*17540*/  IMAD.MOV.U32 R11, RZ, RZ, 0x1f ;  /* 0x0000001fff0b7424 */ /* 0x000fe400078e00ff */
[----:B------:R-:W-:Y:S01]  /*17550*/  IMAD.MOV.U32 R15, RZ, RZ, -0x1 ;  /* 0xffffffffff0f7424 */ /* 0x000fe200078e00ff */
[----:B---3--:R-:W-:-:S04]  /*17560*/  SHF.R.U32.HI R4, RZ, 0x5, R4 ;  /* 0x00000005ff047819 */ /* 0x008fc80000011604 */
[----:B------:R-:W-:-:S05]  /*17570*/  LOP3.LUT R4, R4, 0x3, RZ, 0xc0, !PT ;  /* 0x0000000304047812 */ /* 0x000fca00078ec0ff */
[----:B------:R-:W-:-:S07]  /*17580*/  IMAD.MOV.U32 R13, RZ, RZ, R4 ;  /* 0x000000ffff0d7224 */ /* 0x000fce00078e0004 */
[----:B012---:R-:W-:Y:S05]  /*17590*/  WARPSYNC.COLLECTIVE R15, `(.L_x_1603) ;  /* 0x000000000f087348 */ /* 0x007fea0003c00000 */
[----:B------:R3:W4:Y:S02]  /*175a0*/  SHFL.IDX P6, R14, R13, R12, R11 ;  /* 0x0000000c0d0e7389 */ /* 0x00072400000c000b */
[----:B01234-:R-:W-:Y:S01]  /*175b0*/  ENDCOLLECTIVE ;  /* 0x000000000000791b */ /* 0x01ffe20003800000 */
.L_x_1603:
[----:B------:R-:W-:Y:S05]  /*175c0*/  BSYNC B0 ;  /* 0x0000000000007941 */ /* 0x000fea0003800000 */
.L_x_1602:
[----:B------:R-:W-:Y:S05]  /*175d0*/  BRA `(.L_x_1604) ;  /* 0xffffffa800c07947 */ /* 0x000fea000383ffff */
.L_x_1496:
[----:B------:R-:W-:Y:S01]  /*175e0*/  BSSY B0, `(.L_x_1605) ;  /* 0x0000006000007945 */ /* 0x000fe20003800000 */
[----:B------:R-:W-:-:S07]  /*175f0*/  IMAD.MOV.U32 R15, RZ, RZ, -0x1 ;  /* 0xffffffffff0f7424 */ /* 0x000fce00078e00ff */
[----:B012-4-:R-:W-:Y:S05]  /*17600*/  WARPSYNC.COLLECTIVE R15, `(.L_x_1606) ;  /* 0x000000000f0c7348 */ /* 0x017fea0003c00000 */
[----:B------:R-:W-:Y:S02]  /*17610*/  ELECT P6, UR62, PT ;  /* 0x00000000003e782f */ /* 0x000fe400038c0000 */
[----:B------:R-:W-:Y:S01]  /*17620*/  MOV R14, UR62 ;  /* 0x0000003e000e7c02 */ /* 0x000fe20008000f00 */
[----:B012-4-:R-:W-:Y:S10]  /*17630*/  ENDCOLLECTIVE ;  /* 0x000000000000791b */ /* 0x017ff40003800000 */
.L_x_1606:
[----:B------:R-:W-:Y:S05]  /*17640*/  BSYNC B0 ;  /* 0x0000000000007941 */ /* 0x000fea0003800000 */
.L_x_1605:
[----:B------:R-:W-:Y:S05]  /*17650*/  BRA `(.L_x_1607) ;  /* 0xffffffa800cc7947 */ /* 0x000fea000383ffff */
.L_x_1498:
[----:B--2---:R2:W3:Y:S02]  /*17660*/  SYNCS.PHASECHK.TRANS64.TRYWAIT P0, [R0+URZ+0x30840], R2 ;  /* 0x03084002000075a7 */ /* 0x0044e4000800017f */
[----:B---3--:R-:W-:Y:S05]  /*17670*/  @!P0 NANOSLEEP.SYNCS 0x989680 ;  /* 0x009896800000895d */ /* 0x008fea0003900000 */
[----:B------:R-:W3:Y:S02]  /*17680*/  @!P0 SYNCS.PHASECHK.TRANS64 P0, [R0+URZ+0x30840], R2 ;  /* 0x03084002000085a7 */ /* 0x000ee4000800007f */
[----:B---3--:R-:W-:Y:S05]  /*17690*/  @!P0 BRA `(.L_x_1498) ;  /* 0xfffffffc00f08947 */ /* 0x008fea000383ffff */
[----:B------:R-:W-:Y:S05]  /*176a0*/  BRA `(.L_x_1608) ;  /* 0xffffffac00387947 */ /* 0x000fea000383ffff */
.L_x_1502:
[----:B------:R-:W2:Y:S01]  /*176b0*/  LDL.LU R11, [R1+0x30] ;  /* 0x00003000010b7983 */ /* 0x000ea20000300800 */
[----:B------:R-:W-:Y:S01]  /*176c0*/  IMAD.MOV.U32 R13, RZ, RZ, R3 ;  /* 0x000000ffff0d7224 */ /* 0x000fe200078e0003 */
[----:B------:R-:W-:Y:S01]  /*176d0*/  LOP3.LUT R5, R5, 0x7f, RZ, 0xc0, !PT ;  /* 0x0000007f05057812 */ /* 0x000fe200078ec0ff */
[----:B------:R-:W-:Y:S02]  /*176e0*/  IMAD.MOV.U32 R12, RZ, RZ, RZ ;  /* 0x000000ffff0c7224 */ /* 0x000fe400078e00ff */
[----:B------:R-:W-:Y:S01]  /*176f0*/  IMAD.MOV.U32 R15, RZ, RZ, -0x1 ;  /* 0xffffffffff0f7424 */ /* 0x000fe200078e00ff */
[----:B------:R-:W-:-:S05]  /*17700*/  SHF.R.U32.HI R5, RZ, 0x3, R5 ;  /* 0x00000003ff057819 */ /* 0x000fca0000011605 */
[----:B------:R-:W-:-:S04]  /*17710*/  IMAD.IADD R0, R5, 0x1, R9 ;  /* 0x0000000105007824 */ /* 0x000fc800078e0209 */
[----:B------:R-:W-:Y:S02]  /*17720*/  VIADD R5, R0, 0x10 ;  /* 0x0000001000057836 */ /* 0x000fe40000000000 */
[----:B--2---:R-:W-:Y:S02]  /*17730*/  IMAD R2, R11, R7, RZ ;  /* 0x000000070b027224 */ /* 0x004fe400078e02ff */
[----:B------:R-:W-:-:S03]  /*17740*/  IMAD.MOV.U32 R11, RZ, RZ, 0x181f ;  /* 0x0000181fff0b7424 */ /* 0x000fc600078e00ff */
[----:B------:R-:W-:-:S13]  /*17750*/  ISETP.GE.AND P3, PT, R0, R2, PT ;  /* 0x000000020000720c */ /* 0x000fda0003f66270 */
[----:B-----5:R-:W-:Y:S05]  /*17760*/  WARPSYNC.COLLECTIVE R15, `(.L_x_1609) ;  /* 0x000000000f087348 */ /* 0x020fea0003c00000 */
[----:B------:R0:W1:Y:S02]  /*17770*/  SHFL.IDX P6, R14, R13, R12, R11 ;  /* 0x0000000c0d0e7389 */ /* 0x00006400000c000b */
[----:B01---5:R-:W-:Y:S01]  /*17780*/  ENDCOLLECTIVE ;  /* 0x000000000000791b */ /* 0x023fe20003800000 */
.L_x_1609:
[----:B------:R-:W-:Y:S02]  /*17790*/  IMAD.MOV.U32 R13, RZ, RZ, R4 ;  /* 0x000000ffff0d7224 */ /* 0x000fe400078e0004 */
[----:B------:R-:W-:-:S07]  /*177a0*/  IMAD.MOV.U32 R6, RZ, RZ, R14 ;  /* 0x000000ffff067224 */ /* 0x000fce00078e000e */
[----:B------:R-:W-:Y:S05]  /*177b0*/  WARPSYNC.COLLECTIVE R15, `(.L_x_1610) ;  /* 0x000000000f087348 */ /* 0x000fea0003c00000 */
[----:B------:R0:W1:Y:S02]  /*177c0*/  SHFL.IDX P6, R14, R13, R12, R11 ;  /* 0x0000000c0d0e7389 */ /* 0x00006400000c000b */
[----:B01----:R-:W-:Y:S01]  /*177d0*/  ENDCOLLECTIVE ;  /* 0x000000000000791b */ /* 0x003fe20003800000 */
.L_x_1610:
        /* <DEDUP_REMOVED lines=19> */
.L_x_1611:
[----:B------:R-:W-:Y:S02]  /*17910*/  IMAD.MOV.U32 R13, RZ, RZ, R4 ;  /* 0x000000ffff0d7224 */ /* 0x000fe400078e0004 */
[----:B------:R-:W-:-:S07]  /*17920*/  IMAD.MOV.U32 R9, RZ, RZ, R14 ;  /* 0x000000ffff097224 */ /* 0x000fce00078e000e */
[----:B------:R-:W-:Y:S05]  /*17930*/  WARPSYNC.COLLECTIVE R15, `(.L_x_1612) ;  /* 0x000000000f087348 */ /* 0x000fea0003c00000 */
[----:B------:R0:W1:Y:S02]  /*17940*/  SHFL.IDX P6, R14, R13, R12, R11 ;  /* 0x0000000c0d0e7389 */ /* 0x00006400000c000b */
[----:B01----:R-:W-:Y:S01]  /*17950*/  ENDCOLLECTIVE ;  /* 0x000000000000791b */ /* 0x003fe20003800000 */
.L_x_1612:
[----:B------:R-:W-:Y:S01]  /*17960*/  ULDC.64 UR4, c[0x0][0x208] ;  /* 0x0000820000047ab9 */ /* 0x000fe20000000a00 */
[----:B------:R-:W-:Y:S02]  /*17970*/  IMAD.MOV.U32 R13, RZ, RZ, R3 ;  /* 0x000000ffff0d7224 */ /* 0x000fe400078e0003 */
[----:B------:R-:W-:Y:S02]  /*17980*/  IMAD.MOV.U32 R12, RZ, RZ, 0x2 ;  /* 0x00000002ff0c7424 */ /* 0x000fe400078e00ff */
[----:B------:R-:W-:-:S05]  /*17990*/  IMAD.MOV.U32 R5, RZ, RZ, R14 ;  /* 0x000000ffff057224 */ /* 0x000fca00078e000e */
[----:B------:R-:W-:-:S05]  /*179a0*/  @!P3 LEA R8, P5, R8, R5, 0x1 ;  /* 0x000000050808b211 */ /* 0x000fca00078a08ff */
[----:B------:R-:W-:Y:S02]  /*179b0*/  @!P3 IMAD.X R5, RZ, RZ, R9, P5 ;  /* 0x000000ffff05b224 */ /* 0x000fe400028e0609 */
[----:B------:R-:W-:Y:S01]  /*179c0*/  @!P3 IMAD.MOV.U32 R6, RZ, RZ, R8 ;  /* 0x000000ffff06b224 */ /* 0x000fe200078e0008 */
[----:B------:R-:W0:Y:S01]  /*179d0*/  S2R R9, SR_TID.X ;  /* 0x0000000000097919 */ /* 0x000e220000002100 */
        /* <DEDUP_REMOVED lines=12> */
.L_x_1613:
[----:B------:R-:W-:Y:S02]  /*17aa0*/  IMAD.MOV.U32 R13, RZ, RZ, R4 ;  /* 0x000000ffff0d7224 */ /* 0x000fe400078e0004 */
[----:B------:R-:W-:-:S05]  /*17ab0*/  IMAD.SHL.U32 R9, R9, 0x8, RZ ;  /* 0x0000000809097824 */ /* 0x000fca00078e00ff */
[----:B------:R-:W-:Y:S01]  /*17ac0*/  LOP3.LUT R9, R9, 0x38, RZ, 0xc0, !PT ;  /* 0x0000003809097812 */ /* 0x000fe200078ec0ff */
[----:B------:R-:W-:-:S07]  /*17ad0*/  IMAD.MOV.U32 R8, RZ, RZ, R14 ;  /* 0x000000ffff087224 */ /* 0x000fce00078e000e */
[----:B------:R-:W-:Y:S05]  /*17ae0*/  WARPSYNC.COLLECTIVE R15, `(.L_x_1614) ;  /* 0x000000000f087348 */ /* 0x000fea0003c00000 */
[----:B------:R0:W1:Y:S02]  /*17af0*/  SHFL.IDX P6, R14, R13, R12, R11 ;  /* 0x0000000c0d0e7389 */ /* 0x00006400000c000b */
[----:B01----:R-:W-:Y:S01]  /*17b00*/  ENDCOLLECTIVE ;  /* 0x000000000000791b */ /* 0x003fe20003800000 */
.L_x_1614:
        /* <DEDUP_REMOVED lines=19> */
.L_x_1615:
[----:B------:R-:W-:Y:S02]  /*17c40*/  IMAD.MOV.U32 R13, RZ, RZ, R4 ;  /* 0x000000ffff0d7224 */ /* 0x000fe400078e0004 */
[----:B------:R-:W-:-:S07]  /*17c50*/  IMAD.MOV.U32 R6, RZ, RZ, R14 ;  /* 0x000000ffff067224 */ /* 0x000fce00078e000e */
[----:B------:R-:W-:Y:S05]  /*17c60*/  WARPSYNC.COLLECTIVE R15, `(.L_x_1616) ;  /* 0x000000000f087348 */ /* 0x000fea0003c00000 */
[----:B------:R0:W1:Y:S02]  /*17c70*/  SHFL.IDX P6, R14, R13, R12, R11 ;  /* 0x0000000c0d0e7389 */ /* 0x00006400000c000b */
[----:B01----:R-:W-:Y:S01]  /*17c80*/  ENDCOLLECTIVE ;  /* 0x000000000000791b */ /* 0x003fe20003800000 */
.L_x_1616:
        /* <DEDUP_REMOVED lines=19> */
.L_x_1617:
[----:B------:R-:W-:Y:S02]  /*17dc0*/  IMAD.MOV.U32 R13, RZ, RZ, R4 ;  /* 0x000000ffff0d7224 */ /* 0x000fe400078e0004 */
[----:B------:R-:W-:-:S07]  /*17dd0*/  IMAD.MOV.U32 R6, RZ, RZ, R14 ;  /* 0x000000ffff067224 */ /* 0x000fce00078e000e */
[----:B------:R-:W-:Y:S05]  /*17de0*/  WARPSYNC.COLLECTIVE R15, `(.L_x_1618) ;  /* 0x000000000f087348 */ /* 0x000fea0003c00000 */
[----:B------:R0:W1:Y:S02]  /*17df0*/  SHFL.IDX P6, R14, R13, R12, R11 ;  /* 0x0000000c0d0e7389 */ /* 0x00006400000c000b */
[----:B01----:R-:W-:Y:S01]  /*17e00*/  ENDCOLLECTIVE ;  /* 0x000000000000791b */ /* 0x003fe20003800000 */
.L_x_1618:
        /* <DEDUP_REMOVED lines=19> */
.L_x_1619:
[----:B------:R-:W-:Y:S02]  /*17f40*/  IMAD.MOV.U32 R13, RZ, RZ, R4 ;  /* 0x000000ffff0d7224 */ /* 0x000fe400078e0004 */
[----:B------:R-:W-:-:S07]  /*17f50*/  IMAD.MOV.U32 R6, RZ, RZ, R14 ;  /* 0x000000ffff067224 */ /* 0x000fce00078e000e */
[----:B------:R-:W-:Y:S05]  /*17f60*/  WARPSYNC.COLLECTIVE R15, `(.L_x_1620) ;  /* 0x000000000f087348 */ /* 0x000fea0003c00000 */
[----:B------:R0:W1:Y:S02]  /*17f70*/  SHFL.IDX P6, R14, R13, R12, R11 ;  /* 0x0000000c0d0e7389 */ /* 0x00006400000c000b */
[----:B01----:R-:W-:Y:S01]  /*17f80*/  ENDCOLLECTIVE ;  /* 0x000000000000791b */ /* 0x003fe20003800000 */
.L_x_1620:
        /* <DEDUP_REMOVED lines=17> */
.L_x_1621:
[----:B------:R-:W-:-:S05]  /*180a0*/  VIADD R7, R0, 0x60 ;  /* 0x0000006000077836 */ /* 0x000fca0000000000 */
[----:B------:R-:W-:Y:S01]  /*180b0*/  ISETP.GE.AND P4, PT, R7, R2, PT ;  /* 0x000000020700720c */ /* 0x000fe20003f86270 */
[----:B------:R-:W-:Y:S02]  /*180c0*/  IMAD.MOV.U32 R13, RZ, RZ, R4 ;  /* 0x000000ffff0d7224 */ /* 0x000fe400078e0004 */
[----:B------:R-:W-:-:S10]  /*180d0*/  IMAD.MOV.U32 R6, RZ, RZ, R14 ;  /* 0x000000ffff067224 */ /* 0x000fd400078e000e */
[----:B------:R-:W-:Y:S05]  /*180e0*/  WARPSYNC.COLLECTIVE R15, `(.L_x_1622) ;  /* 0x000000000f087348 */ /* 0x000fea0003c00000 */
[----:B------:R0:W1:Y:S02]  /*180f0*/  SHFL.IDX P6, R14, R13, R12, R11 ;  /* 0x0000000c0d0e7389 */ /* 0x00006400000c000b */
[----:B01----:R-:W-:Y:S01]  /*18100*/  ENDCOLLECTIVE ;  /* 0x000000000000791b */ /* 0x003fe20003800000 */
.L_x_1622:
        /* <DEDUP_REMOVED lines=17> */
.L_x_1623:
[----:B------:R-:W-:Y:S02]  /*18220*/  IMAD.MOV.U32 R13, RZ, RZ, R4 ;  /* 0x000000ffff0d7224 */ /* 0x000fe400078e0004 */
[----:B------:R-:W-:-:S07]  /*18230*/  IMAD.MOV.U32 R3, RZ, RZ, R14 ;  /* 0x000000ffff037224 */ /* 0x000fce00078e000e */
[----:B------:R-:W-:Y:S05]  /*18240*/  WARPSYNC.COLLECTIVE R15, `(.L_x_1624) ;  /* 0x000000000f087348 */ /* 0x000fea0003c00000 */
[----:B------:R0:W1:Y:S02]  /*18250*/  SHFL.IDX P6, R14, R13, R12, R11 ;  /* 0x0000000c0d0e7389 */ /* 0x00006400000c000b */
[----:B01----:R-:W-:Y:S01]  /*18260*/  ENDCOLLECTIVE ;  /* 0x000000000000791b */ /* 0x003fe20003800000 */
.L_x_1624:
[----:B------:R-:W-:Y:S01]  /*18270*/  IMAD.MOV.U32 R4, RZ, RZ, R14 ;  /* 0x000000ffff047224 */ /* 0x000fe200078e000e */
[----:B------:R-:W-:Y:S06]  /*18280*/  BRA `(.L_x_1625) ;  /* 0xffffffac00f87947 */ /* 0x000fec000383ffff */
.L_x_1507:
[----:B0-----:R-:W2:Y:S02]  /*18290*/  LDL R2, [R1] ;  /* 0x0000000001027983 */ /* 0x001ea40000100800 */
[----:B--2---:R0:W1:Y:S02]  /*182a0*/  SYNCS.PHASECHK.TRANS64.TRYWAIT P0, [R2+URZ+0x30820], R0 ;  /* 0x03082000020075a7 */ /* 0x004064000800017f */
[----:B-1----:R-:W-:Y:S05]  /*182b0*/  @!P0 NANOSLEEP.SYNCS 0x989680 ;  /* 0x009896800000895d */ /* 0x002fea0003900000 */
[----:B------:R-:W1:Y:S02]  /*182c0*/  @!P0 SYNCS.PHASECHK.TRANS64 P0, [R2+URZ+0x30820], R0 ;  /* 0x03082000020085a7 */ /* 0x000e64000800007f */
[----:B-1----:R-:W-:Y:S05]  /*182d0*/  @!P0 BRA `(.L_x_1507) ;  /* 0xfffffffc00ec8947 */ /* 0x002fea000383ffff */
[----:B------:R-:W-:Y:S05]  /*182e0*/  BRA `(.L_x_1626) ;  /* 0xffffffb000807947 */ /* 0x000fea000383ffff */
.L_x_1516:
[----:B-1----:R1:W2:Y:S02]  /*182f0*/  SYNCS.PHASECHK.TRANS64.TRYWAIT P0, [R3+URZ+0x30840], R2 ;  /* 0x03084002030075a7 */ /* 0x0022a4000800017f */
[----:B--2---:R-:W-:Y:S05]  /*18300*/  @!P0 NANOSLEEP.SYNCS 0x989680 ;  /* 0x009896800000895d */ /* 0x004fea0003900000 */
[----:B------:R-:W2:Y:S02]  /*18310*/  @!P0 SYNCS.PHASECHK.TRANS64 P0, [R3+URZ+0x30840], R2 ;  /* 0x03084002030085a7 */ /* 0x000ea4000800007f */
[----:B--2---:R-:W-:Y:S05]  /*18320*/  @!P0 BRA `(.L_x_1516) ;  /* 0xfffffffc00f08947 */ /* 0x004fea000383ffff */
[----:B------:R-:W-:Y:S05]  /*18330*/  BRA `(.L_x_1627) ;  /* 0xffffffb400507947 */ /* 0x000fea000383ffff */
.L_x_1523:
[----:B0-----:R0:W1:Y:S02]  /*18340*/  SYNCS.PHASECHK.TRANS64.TRYWAIT P0, [R3+URZ+0x60], R2 ;  /* 0x00006002030075a7 */ /* 0x001064000800017f */
[----:B-1----:R-:W-:Y:S05]  /*18350*/  @!P0 NANOSLEEP.SYNCS 0x989680 ;  /* 0x009896800000895d */ /* 0x002fea0003900000 */
[----:B------:R-:W1:Y:S02]  /*18360*/  @!P0 SYNCS.PHASECHK.TRANS64 P0, [R3+URZ+0x60], R2 ;  /* 0x00006002030085a7 */ /* 0x000e64000800007f */
[----:B-1----:R-:W-:Y:S05]  /*18370*/  @!P0 BRA `(.L_x_1523) ;  /* 0xfffffffc00f08947 */ /* 0x002fea000383ffff */
[----:B------:R-:W-:Y:S05]  /*18380*/  BRA `(.L_x_1628) ;  /* 0xffffffb8006c7947 */ /* 0x000fea000383ffff */
.L_x_1533:
[----:B-1----:R1:W2:Y:S02]  /*18390*/  SYNCS.PHASECHK.TRANS64.TRYWAIT P0, [R3+URZ+0x30840], R2 ;  /* 0x03084002030075a7 */ /* 0x0022a4000800017f */
[----:B--2---:R-:W-:Y:S05]  /*183a0*/  @!P0 NANOSLEEP.SYNCS 0x989680 ;  /* 0x009896800000895d */ /* 0x004fea0003900000 */
[----:B------:R-:W2:Y:S02]  /*183b0*/  @!P0 SYNCS.PHASECHK.TRANS64 P0, [R3+URZ+0x30840], R2 ;  /* 0x03084002030085a7 */ /* 0x000ea4000800007f */
[----:B--2---:R-:W-:Y:S05]  /*183c0*/  @!P0 BRA `(.L_x_1533) ;  /* 0xfffffffc00f08947 */ /* 0x004fea000383ffff */
[----:B------:R-:W-:Y:S05]  /*183d0*/  BRA `(.L_x_1629) ;  /* 0xffffffc000587947 */ /* 0x000fea000383ffff */
.L_x_1540:
[----:B0-----:R0:W1:Y:S02]  /*183e0*/  SYNCS.PHASECHK.TRANS64.TRYWAIT P0, [R2+URZ+0x60], R3 ;  /* 0x00006003020075a7 */ /* 0x001064000800017f */
[----:B-1----:R-:W-:Y:S05]  /*183f0*/  @!P0 NANOSLEEP.SYNCS 0x989680 ;  /* 0x009896800000895d */ /* 0x002fea0003900000 */
[----:B------:R-:W1:Y:S02]  /*18400*/  @!P0 SYNCS.PHASECHK.TRANS64 P0, [R2+URZ+0x60], R3 ;  /* 0x00006003020085a7 */ /* 0x000e64000800007f */
[----:B-1----:R-:W-:Y:S05]  /*18410*/  @!P0 BRA `(.L_x_1540) ;  /* 0xfffffffc00f08947 */ /* 0x002fea000383ffff */
[----:B------:R-:W-:Y:S05]  /*18420*/  BRA `(.L_x_1630) ;  /* 0xffffffc400747947 */ /* 0x000fea000383ffff */
.L_x_1550:
[----:B---3--:R3:W4:Y:S02]  /*18430*/  SYNCS.PHASECHK.TRANS64.TRYWAIT P0, [R2+URZ+0x30840], R3 ;  /* 0x03084003020075a7 */ /* 0x008724000800017f */
[----:B----4-:R-:W-:Y:S05]  /*18440*/  @!P0 NANOSLEEP.SYNCS 0x989680 ;  /* 0x009896800000895d */ /* 0x010fea0003900000 */
[----:B------:R-:W4:Y:S02]  /*18450*/  @!P0 SYNCS.PHASECHK.TRANS64 P0, [R2+URZ+0x30840], R3 ;  /* 0x03084003020085a7 */ /* 0x000f24000800007f */
[----:B----4-:R-:W-:Y:S05]  /*18460*/  @!P0 BRA `(.L_x_1550) ;  /* 0xfffffffc00f08947 */ /* 0x010fea000383ffff */
[----:B------:R-:W-:Y:S05]  /*18470*/  BRA `(.L_x_1631) ;  /* 0xffffffcc00247947 */ /* 0x000fea000383ffff */
.L_x_1557:
[----:B0-----:R0:W1:Y:S02]  /*18480*/  SYNCS.PHASECHK.TRANS64.TRYWAIT P0, [R2+URZ+0x60], R5 ;  /* 0x00006005020075a7 */ /* 0x001064000800017f */
[----:B-1----:R-:W-:Y:S05]  /*18490*/  @!P0 NANOSLEEP.SYNCS 0x989680 ;  /* 0x009896800000895d */ /* 0x002fea0003900000 */
[----:B------:R-:W1:Y:S02]  /*184a0*/  @!P0 SYNCS.PHASECHK.TRANS64 P0, [R2+URZ+0x60], R5 ;  /* 0x00006005020085a7 */ /* 0x000e64000800007f */
[----:B-1----:R-:W-:Y:S05]  /*184b0*/  @!P0 BRA `(.L_x_1557) ;  /* 0xfffffffc00f08947 */ /* 0x002fea000383ffff */
[----:B------:R-:W-:Y:S05]  /*184c0*/  BRA `(.L_x_1632) ;  /* 0xffffffd000407947 */ /* 0x000fea000383ffff */
.L_x_1569:
[----:B---3--:R3:W4:Y:S02]  /*184d0*/  SYNCS.PHASECHK.TRANS64.TRYWAIT P0, [R0+URZ+0x30860], R2 ;  /* 0x03086002000075a7 */ /* 0x008724000800017f */
[----:B----4-:R-:W-:Y:S05]  /*184e0*/  @!P0 NANOSLEEP.SYNCS 0x989680 ;  /* 0x009896800000895d */ /* 0x010fea0003900000 */
[----:B------:R-:W4:Y:S02]  /*184f0*/  @!P0 SYNCS.PHASECHK.TRANS64 P0, [R0+URZ+0x30860], R2 ;  /* 0x03086002000085a7 */ /* 0x000f24000800007f */
[----:B----4-:R-:W-:Y:S05]  /*18500*/  @!P0 BRA `(.L_x_1569) ;  /* 0xfffffffc00f08947 */ /* 0x010fea000383ffff */
[----:B------:R-:W-:Y:S05]  /*18510*/  BRA `(.L_x_1633) ;  /* 0xffffffd400d47947 */ /* 0x000fea000383ffff */
.L_x_1577:
[----:B------:R-:W-:Y:S01]  /*18520*/  BSSY B0, `(.L_x_1634) ;  /* 0x0000008000007945 */ /* 0x000fe20003800000 */
[----:B------:R-:W-:Y:S02]  /*18530*/  IMAD.MOV.U32 R13, RZ, RZ, R16 ;  /* 0x000000ffff0d7224 */ /* 0x000fe400078e0010 */
[----:B-1----:R-:W-:Y:S02]  /*18540*/  IMAD.MOV.U32 R12, RZ, RZ, RZ ;  /* 0x000000ffff0c7224 */ /* 0x002fe400078e00ff */
[----:B------:R-:W-:Y:S02]  /*18550*/  IMAD.MOV.U32 R11, RZ, RZ, 0x1f ;  /* 0x0000001fff0b7424 */ /* 0x000fe400078e00ff */
[----:B------:R-:W-:-:S07]  /*18560*/  IMAD.MOV.U32 R15, RZ, RZ, -0x1 ;  /* 0xffffffffff0f7424 */ /* 0x000fce00078e00ff */
[----:B0-2---:R-:W-:Y:S05]  /*18570*/  WARPSYNC.COLLECTIVE R15, `(.L_x_1635) ;  /* 0x000000000f087348 */ /* 0x005fea0003c00000 */
[----:B------:R1:W3:Y:S02]  /*18580*/  SHFL.IDX P6, R14, R13, R12, R11 ;  /* 0x0000000c0d0e7389 */ /* 0x0002e400000c000b */
[----:B0123--:R-:W-:Y:S01]  /*18590*/  ENDCOLLECTIVE ;  /* 0x000000000000791b */ /* 0x00ffe20003800000 */
.L_x_1635:
[----:B------:R-:W-:Y:S05]  /*185a0*/  BSYNC B0 ;  /* 0x0000000000007941 */ /* 0x000fea0003800000 */
.L_x_1634:
        /* <DEDUP_REMOVED lines=9> */
.L_x_1636:
[----:B------:R-:W-:Y:S01]  /*18640*/  ULDC UR4, c[0x0][0xc3c] ;  /* 0x00030f0000047ab9 */ /* 0x000fe20000000800 */
[----:B------:R-:W-:Y:S01]  /*18650*/  ULDC.64 UR6, c[0x0][0x208] ;  /* 0x0000820000067ab9 */ /* 0x000fe20000000a00 */
        /* <DEDUP_REMOVED lines=17> */
.L_x_1637:
[----:B------:R-:W-:Y:S01]  /*18770*/  IMAD.MOV.U32 R12, RZ, RZ, 0x2 ;  /* 0x00000002ff0c7424 */ /* 0x000fe200078e00ff */
[----:B------:R-:W-:-:S05]  /*18780*/  SEL R7, R14, RZ, P1 ;  /* 0x000000ff0e077207 */ /* 0x000fca0000800000 */
[----:B------:R-:W-:-:S04]  /*18790*/  IMAD.IADD R3, R2, 0x1, R7 ;  /* 0x0000000102037824 */ /* 0x000fc800078e0207 */
[----:B------:R-:W-:-:S07]  /*187a0*/  IMAD.MOV.U32 R13, RZ, RZ, R3 ;  /* 0x000000ffff0d7224 */ /* 0x000fce00078e0003 */
[----:B------:R-:W-:Y:S05]  /*187b0*/  WARPSYNC.COLLECTIVE R15, `(.L_x_1638) ;  /* 0x000000000f087348 */ /* 0x000fea0003c00000 */
[----:B------:R0:W1:Y:S02]  /*187c0*/  SHFL.UP P6, R14, R13, R12, R11 ;  /* 0x0400000c0d0e7389 */ /* 0x00006400000c000b */
[----:B01----:R-:W-:Y:S01]  /*187d0*/  ENDCOLLECTIVE ;  /* 0x000000000000791b */ /* 0x003fe20003800000 */
.L_x_1638:
        /* <DEDUP_REMOVED lines=8> */
.L_x_1639:
        /* <DEDUP_REMOVED lines=8> */
.L_x_1640:
        /* <DEDUP_REMOVED lines=8> */
.L_x_1641:
        /* <DEDUP_REMOVED lines=9> */
.L_x_1642:
[----:B------:R-:W-:Y:S01]  /*189f0*/  IMAD.MOV.U32 R16, RZ, RZ, R14 ;  /* 0x000000ffff107224 */ /* 0x000fe200078e000e */
[----:B------:R-:W-:Y:S06]  /*18a00*/  BRA `(.L_x_1643) ;  /* 0xffffffd800907947 */ /* 0x000fec000383ffff */
.L_x_1582:
[----:B------:R-:W-:Y:S01]  /*18a10*/  BSSY B0, `(.L_x_1644) ;  /* 0x0000008000007945 */ /* 0x000fe20003800000 */
[----:B-----5:R-:W-:Y:S02]  /*18a20*/  IMAD.MOV.U32 R13, RZ, RZ, R2 ;  /* 0x000000ffff0d7224 */ /* 0x020fe400078e0002 */
[----:B-1----:R-:W-:Y:S02]  /*18a30*/  IMAD.MOV.U32 R12, RZ, RZ, 0x1 ;  /* 0x00000001ff0c7424 */ /* 0x002fe400078e00ff */
[----:B------:R-:W-:Y:S02]  /*18a40*/  IMAD.MOV.U32 R11, RZ, RZ, RZ ;  /* 0x000000ffff0b7224 */ /* 0x000fe400078e00ff */
[----:B------:R-:W-:-:S07]  /*18a50*/  IMAD.MOV.U32 R15, RZ, RZ, -0x1 ;  /* 0xffffffffff0f7424 */ /* 0x000fce00078e00ff */
[----:B0-23--:R-:W-:Y:S05]  /*18a60*/  WARPSYNC.COLLECTIVE R15, `(.L_x_1645) ;  /* 0x000000000f087348 */ /* 0x00dfea0003c00000 */
[----:B------:R1:W4:Y:S02]  /*18a70*/  SHFL.UP P6, R14, R13, R12, R11 ;  /* 0x0400000c0d0e7389 */ /* 0x00032400000c000b */
[----:B01234-:R-:W-:Y:S01]  /*18a80*/  ENDCOLLECTIVE ;  /* 0x000000000000791b */ /* 0x01ffe20003800000 */
.L_x_1645:
[----:B------:R-:W-:Y:S05]  /*18a90*/  BSYNC B0 ;  /* 0x0000000000007941 */ /* 0x000fea0003800000 */
.L_x_1644:
        /* <DEDUP_REMOVED lines=9> */
.L_x_1646:
[----:B------:R-:W-:Y:S01]  /*18b30*/  IMAD.MOV.U32 R12, RZ, RZ, 0x4 ;  /* 0x00000004ff0c7424 */ /* 0x000fe200078e00ff */
[----:B------:R-:W-:-:S05]  /*18b40*/  SEL R14, R14, RZ, P2 ;  /* 0x000000ff0e0e7207 */ /* 0x000fca0001000000 */
[----:B------:R-:W-:-:S04]  /*18b50*/  IMAD.IADD R3, R3, 0x1, R14 ;  /* 0x0000000103037824 */ /* 0x000fc800078e020e */
[----:B------:R-:W-:-:S07]  /*18b60*/  IMAD.MOV.U32 R13, RZ, RZ, R3 ;  /* 0x000000ffff0d7224 */ /* 0x000fce00078e0003 */
[----:B------:R-:W-:Y:S05]  /*18b70*/  WARPSYNC.COLLECTIVE R15, `(.L_x_1647) ;  /* 0x000000000f087348 */ /* 0x000fea0003c00000 */
[----:B------:R0:W1:Y:S02]  /*18b80*/  SHFL.UP P6, R14, R13, R12, R11 ;  /* 0x0400000c0d0e7389 */ /* 0x00006400000c000b */
[----:B01----:R-:W-:Y:S01]  /*18b90*/  ENDCOLLECTIVE ;  /* 0x000000000000791b */ /* 0x003fe20003800000 */
.L_x_1647:
[----:B------:R-:W-:Y:S01]  /*18ba0*/  IMAD.MOV.U32 R12, RZ, RZ, 0x8 ;  /* 0x00000008ff0c7424 */ /* 0x000fe200078e00ff */
[----:B------:R-:W-:-:S05]  /*18bb0*/  SEL R14, R14, RZ, P3 ;  /* 0x000000ff0e0e7207 */ /* 0x000fca0001800000 */
[----:B------:R-:W-:-:S04]  /*18bc0*/  IMAD.IADD R3, R3, 0x1, R14 ;  /* 0x0000000103037824 */ /* 0x000fc800078e020e */
[----:B------:R-:W-:-:S07]  /*18bd0*/  IMAD.MOV.U32 R13, RZ, RZ, R3 ;  /* 0x000000ffff0d7224 */ /* 0x000fce00078e0003 */
[----:B------:R-:W-:Y:S05]  /*18be0*/  WARPSYNC.COLLECTIVE R15, `(.L_x_1648) ;  /* 0x000000000f087348 */ /* 0x000fea0003c00000 */
[----:B------:R0:W1:Y:S02]  /*18bf0*/  SHFL.UP P6, R14, R13, R12, R11 ;  /* 0x0400000c0d0e7389 */ /* 0x00006400000c000b */
[----:B01----:R-:W-:Y:S01]  /*18c00*/  ENDCOLLECTIVE ;  /* 0x000000000000791b */ /* 0x003fe20003800000 */
.L_x_1648:
[----:B------:R-:W-:Y:S01]  /*18c10*/  IMAD.MOV.U32 R12, RZ, RZ, 0x10 ;  /* 0x00000010ff0c7424 */ /* 0x000fe200078e00ff */
[----:B------:R-:W-:-:S05]  /*18c20*/  SEL R14, R14, RZ, P4 ;  /* 0x000000ff0e0e7207 */ /* 0x000fca0002000000 */
[----:B------:R-:W-:-:S04]  /*18c30*/  IMAD.IADD R3, R3, 0x1, R14 ;  /* 0x0000000103037824 */ /* 0x000fc800078e020e */
[----:B------:R-:W-:-:S07]  /*18c40*/  IMAD.MOV.U32 R13, RZ, RZ, R3 ;  /* 0x000000ffff0d7224 */ /* 0x000fce00078e0003 */
[----:B------:R-:W-:Y:S05]  /*18c50*/  WARPSYNC.COLLECTIVE R15, `(.L_x_1649) ;  /* 0x000000000f087348 */ /* 0x000fea0003c00000 */
[----:B------:R0:W1:Y:S02]  /*18c60*/  SHFL.UP P6, R14, R13, R12, R11 ;  /* 0x0400000c0d0e7389 */ /* 0x00006400000c000b */
[----:B01----:R-:W-:Y:S01]  /*18c70*/  ENDCOLLECTIVE ;  /* 0x000000000000791b */ /* 0x003fe20003800000 */
.L_x_1649:
[----:B------:R-:W-:Y:S02]  /*18c80*/  IMAD.MOV.U32 R12, RZ, RZ, 0x1f ;  /* 0x0000001fff0c7424 */ /* 0x000fe400078e00ff */
[----:B------:R-:W-:Y:S01]  /*18c90*/  IMAD.MOV.U32 R11, RZ, RZ, 0x1f ;  /* 0x0000001fff0b7424 */ /* 0x000fe200078e00ff */
[----:B------:R-:W-:-:S05]  /*18ca0*/  SEL R14, R14, RZ, P5 ;  /* 0x000000ff0e0e7207 */ /* 0x000fca0002800000 */
[----:B------:R-:W-:-:S04]  /*18cb0*/  IMAD.IADD R3, R3, 0x1, R14 ;  /* 0x0000000103037824 */ /* 0x000fc800078e020e */
[----:B------:R-:W-:-:S07]  /*18cc0*/  IMAD.MOV.U32 R13, RZ, RZ, R3 ;  /* 0x000000ffff0d7224 */ /* 0x000fce00078e0003 */
[----:B------:R-:W-:Y:S05]  /*18cd0*/  WARPSYNC.COLLECTIVE R15, `(.L_x_1650) ;  /* 0x000000000f087348 */ /* 0x000fea0003c00000 */
[----:B------:R0:W1:Y:S02]  /*18ce0*/  SHFL.IDX P6, R14, R13, R12, R11 ;  /* 0x0000000c0d0e7389 */ /* 0x00006400000c000b */
[----:B01----:R-:W-:Y:S01]  /*18cf0*/  ENDCOLLECTIVE ;  /* 0x000000000000791b */ /* 0x003fe20003800000 */
.L_x_1650:
[----:B------:R-:W-:Y:S01]  /*18d00*/  IMAD.MOV.U32 R16, RZ, RZ, R14 ;  /* 0x000000ffff107224 */ /* 0x000fe200078e000e */
[----:B------:R-:W-:Y:S06]  /*18d10*/  BRA `(.L_x_1651) ;  /* 0xffffffd8006c7947 */ /* 0x000fec000383ffff */
.L_x_1584:
[----:B------:R-:W-:Y:S01]  /*18d20*/  BSSY B0, `(.L_x_1652) ;  /* 0x0000006000007945 */ /* 0x000fe20003800000 */
[----:B------:R-:W-:Y:S01]  /*18d30*/  PLOP3.LUT P6, PT, P6, PT, PT, 0x8, 0x0 ;  /* 0x000000000000781c */ /* 0x000fe200037ce170 */
[----:B------:R-:W-:-:S12]  /*18d40*/  IMAD.MOV.U32 R15, RZ, RZ, -0x1 ;  /* 0xffffffffff0f7424 */ /* 0x000fd800078e00ff */
[----:B0123--:R-:W-:Y:S05]  /*18d50*/  WARPSYNC.COLLECTIVE R15, `(.L_x_1653) ;  /* 0x000000000f087348 */ /* 0x00ffea0003c00000 */
[----:B------:R-:W-:Y:S01]  /*18d60*/  VOTE.ANY R14, PT, P6 ;  /* 0x00000000000e7806 */ /* 0x000fe200030e0100 */
[----:B0123--:R-:W-:Y:S06]  /*18d70*/  ENDCOLLECTIVE ;  /* 0x000000000000791b */ /* 0x00ffec0003800000 */
.L_x_1653:
[----:B------:R-:W-:Y:S05]  /*18d80*/  BSYNC B0 ;  /* 0x0000000000007941 */ /* 0x000fea0003800000 */
.L_x_1652:
        /* <DEDUP_REMOVED lines=9> */
.L_x_1654:
[----:B------:R-:W-:Y:S01]  /*18e20*/  IMAD.MOV.U32 R17, RZ, RZ, R14 ;  /* 0x000000ffff117224 */ /* 0x000fe200078e000e */
[----:B------:R-:W-:Y:S06]  /*18e30*/  BRA `(.L_x_1655) ;  /* 0xffffffd8005c7947 */ /* 0x000fec000383ffff */
.L_x_1586:
[----:B------:R-:W-:Y:S01]  /*18e40*/  BSSY B0, `(.L_x_1656) ;  /* 0x0000007000007945 */ /* 0x000fe20003800000 */
[----:B------:R-:W-:Y:S02]  /*18e50*/  IMAD.MOV.U32 R13, RZ, RZ, R3 ;  /* 0x000000ffff0d7224 */ /* 0x000fe400078e0003 */
[----:B------:R-:W-:Y:S02]  /*18e60*/  IMAD.MOV.U32 R11, RZ, RZ, 0x1f ;  /* 0x0000001fff0b7424 */ /* 0x000fe400078e00ff */
[----:B------:R-:W-:-:S07]  /*18e70*/  IMAD.MOV.U32 R15, RZ, RZ, -0x1 ;  /* 0xffffffffff0f7424 */ /* 0x000fce00078e00ff */
[----:B0-234-:R-:W-:Y:S05]  /*18e80*/  WARPSYNC.COLLECTIVE R15, `(.L_x_1657) ;  /* 0x000000000f087348 */ /* 0x01dfea0003c00000 */
[----:B------:R1:W0:Y:S02]  /*18e90*/  SHFL.IDX P6, R14, R13, R12, R11 ;  /* 0x0000000c0d0e7389 */ /* 0x00022400000c000b */
[----:B01234-:R-:W-:Y:S01]  /*18ea0*/  ENDCOLLECTIVE ;  /* 0x000000000000791b */ /* 0x01ffe20003800000 */
.L_x_1657:
[----:B------:R-:W-:Y:S05]  /*18eb0*/  BSYNC B0 ;  /* 0x0000000000007941 */ /* 0x000fea0003800000 */
.L_x_1656:
[----:B------:R-:W-:Y:S01]  /*18ec0*/  IMAD.MOV.U32 R3, RZ, RZ, R14 ;  /* 0x000000ffff037224 */ /* 0x000fe200078e000e */
[----:B------:R-:W-:Y:S06]  /*18ed0*/  BRA `(.L_x_1658) ;  /* 0xffffffd800507947 */ /* 0x000fec000383ffff */
.L_x_1590:
[----:B0-----:R0:W3:Y:S02]  /*18ee0*/  SYNCS.PHASECHK.TRANS64.TRYWAIT P0, [R0+URZ+0x30820], R3 ;  /* 0x03082003000075a7 */ /* 0x0010e4000800017f */
[----:B---3--:R-:W-:Y:S05]  /*18ef0*/  @!P0 NANOSLEEP.SYNCS 0x989680 ;  /* 0x009896800000895d */ /* 0x008fea0003900000 */
[----:B------:R-:W3:Y:S02]  /*18f00*/  @!P0 SYNCS.PHASECHK.TRANS64 P0, [R0+URZ+0x30820], R3 ;  /* 0x03082003000085a7 */ /* 0x000ee4000800007f */
[----:B---3--:R-:W-:Y:S05]  /*18f10*/  @!P0 BRA `(.L_x_1590) ;  /* 0xfffffffc00f08947 */ /* 0x008fea000383ffff */
[----:B------:R-:W-:Y:S05]  /*18f20*/  BRA `(.L_x_1659) ;  /* 0xffffffdc00d87947 */ /* 0x000fea000383ffff */
.L_x_1591:
[----:B------:R-:W3:Y:S01]  /*18f30*/  S2R R2, SR_TID.X ;  /* 0x0000000000027919 */ /* 0x000ee20000002100 */
[----:B------:R-:W-:Y:S01]  /*18f40*/  BSSY B0, `(.L_x_1660) ;  /* 0x000000a000007945 */ /* 0x000fe20003800000 */
[----:B-1----:R-:W-:Y:S02]  /*18f50*/  IMAD.MOV.U32 R12, RZ, RZ, RZ ;  /* 0x000000ffff0c7224 */ /* 0x002fe400078e00ff */
[----:B------:R-:W-:Y:S02]  /*18f60*/  IMAD.MOV.U32 R11, RZ, RZ, 0x1f ;  /* 0x0000001fff0b7424 */ /* 0x000fe400078e00ff */
[----:B------:R-:W-:Y:S01]  /*18f70*/  IMAD.MOV.U32 R15, RZ, RZ, -0x1 ;  /* 0xffffffffff0f7424 */ /* 0x000fe200078e00ff */
[----:B---3--:R-:W-:-:S04]  /*18f80*/  SHF.R.U32.HI R2, RZ, 0x5, R2 ;  /* 0x00000005ff027819 */ /* 0x008fc80000011602 */
[----:B------:R-:W-:-:S05]  /*18f90*/  LOP3.LUT R2, R2, 0x3, RZ, 0xc0, !PT ;  /* 0x0000000302027812 */ /* 0x000fca00078ec0ff */
[----:B------:R-:W-:-:S07]  /*18fa0*/  IMAD.MOV.U32 R13, RZ, RZ, R2 ;  /* 0x000000ffff0d7224 */ /* 0x000fce00078e0002 */
[----:B0-2---:R-:W-:Y:S05]  /*18fb0*/  WARPSYNC.COLLECTIVE R15, `(.L_x_1661) ;  /* 0x000000000f087348 */ /* 0x005fea0003c00000 */
[----:B------:R1:W3:Y:S02]  /*18fc0*/  SHFL.IDX P6, R14, R13, R12, R11 ;  /* 0x0000000c0d0e7389 */ /* 0x0002e400000c000b */
[----:B0123--:R-:W-:Y:S01]  /*18fd0*/  ENDCOLLECTIVE ;  /* 0x000000000000791b */ /* 0x00ffe20003800000 */
.L_x_1661:
[----:B------:R-:W-:Y:S05]  /*18fe0*/  BSYNC B0 ;  /* 0x0000000000007941 */ /* 0x000fea0003800000 */
.L_x_1660:
[----:B------:R-:W-:Y:S05]  /*18ff0*/  BRA `(.L_x_1662) ;  /* 0xffffffdc00c07947 */ /* 0x000fea000383ffff */
.L_x_1594:
[----:B------:R-:W-:Y:S01]  /*19000*/  BSSY B1, `(.L_x_1663) ;  /* 0x0000006000017945 */ /* 0x000fe20003800000 */
[----:B------:R-:W-:-:S07]  /*19010*/  IMAD.MOV.U32 R15, RZ, RZ, -0x1 ;  /* 0xffffffffff0f7424 */ /* 0x000fce00078e00ff */
[----:B0123--:R-:W-:Y:S05]  /*19020*/  WARPSYNC.COLLECTIVE R15, `(.L_x_1664) ;  /* 0x000000000f0c7348 */ /* 0x00ffea0003c00000 */
[----:B------:R-:W-:Y:S02]  /*19030*/  ELECT P6, UR62, PT ;  /* 0x00000000003e782f */ /* 0x000fe400038c0000 */
[----:B------:R-:W-:Y:S01]  /*19040*/  MOV R14, UR62 ;  /* 0x0000003e000e7c02 */ /* 0x000fe20008000f00 */
[----:B0123--:R-:W-:Y:S10]  /*19050*/  ENDCOLLECTIVE ;  /* 0x000000000000791b */ /* 0x00fff40003800000 */
.L_x_1664:
[----:B------:R-:W-:Y:S05]  /*19060*/  BSYNC B1 ;  /* 0x0000000000017941 */ /* 0x000fea0003800000 */
.L_x_1663:
[----:B------:R-:W-:Y:S05]  /*19070*/  BRA `(.L_x_1665) ;  /* 0xffffffdc00b87947 */ /* 0x000fea000383ffff */
.L_x_1596:
[----:B0-----:R0:W2:Y:S02]  /*19080*/  SYNCS.PHASECHK.TRANS64.TRYWAIT P0, [R6+URZ], R5 ;  /* 0x00000005060075a7 */ /* 0x0010a4000800017f */
[----:B--2---:R-:W-:Y:S05]  /*19090*/  @!P0 NANOSLEEP.SYNCS 0x989680 ;  /* 0x009896800000895d */ /* 0x004fea0003900000 */
[----:B------:R-:W2:Y:S02]  /*190a0*/  @!P0 SYNCS.PHASECHK.TRANS64 P0, [R6+URZ], R5 ;  /* 0x00000005060085a7 */ /* 0x000ea4000800007f */
[----:B--2---:R-:W-:Y:S05]  /*190b0*/  @!P0 BRA `(.L_x_1596) ;  /* 0xfffffffc00f08947 */ /* 0x004fea000383ffff */
[----:B------:R-:W-:Y:S05]  /*190c0*/  BRA `(.L_x_1666) ;  /* 0xffffffdc00fc7947 */ /* 0x000fea000383ffff */
.L_x_1597:
[----:B--2---:R2:W3:Y:S02]  /*190d0*/  SYNCS.PHASECHK.TRANS64.TRYWAIT P0, [R7+URZ], R2 ;  /* 0x00000002070075a7 */ /* 0x0044e4000800017f */
[----:B---3--:R-:W-:Y:S05]  /*190e0*/  @!P0 NANOSLEEP.SYNCS 0x989680 ;  /* 0x009896800000895d */ /* 0x008fea0003900000 */
[----:B------:R-:W3:Y:S02]  /*190f0*/  @!P0 SYNCS.PHASECHK.TRANS64 P0, [R7+URZ], R2 ;  /* 0x00000002070085a7 */ /* 0x000ee4000800007f */
[----:B---3--:R-:W-:Y:S05]  /*19100*/  @!P0 BRA `(.L_x_1597) ;  /* 0xfffffffc00f08947 */ /* 0x008fea000383ffff */
[----:B------:R-:W-:Y:S05]  /*19110*/  BRA `(.L_x_1667) ;  /* 0xffffffdc00f07947 */ /* 0x000fea000383ffff */
.L_x_1599:
[----:B---3--:R3:W4:Y:S02]  /*19120*/  SYNCS.PHASECHK.TRANS64.TRYWAIT P0, [R4+URZ], R5 ;  /* 0x00000005040075a7 */ /* 0x008724000800017f */
[----:B----4-:R-:W-:Y:S05]  /*19130*/  @!P0 NANOSLEEP.SYNCS 0x989680 ;  /* 0x009896800000895d */ /* 0x010fea0003900000 */
[----:B------:R-:W4:Y:S02]  /*19140*/  @!P0 SYNCS.PHASECHK.TRANS64 P0, [R4+URZ], R5 ;  /* 0x00000005040085a7 */ /* 0x000f24000800007f */
[----:B----4-:R-:W-:Y:S05]  /*19150*/  @!P0 BRA `(.L_x_1599) ;  /* 0xfffffffc00f08947 */ /* 0x010fea000383ffff */
[----:B------:R-:W-:Y:S05]  /*19160*/  BRA `(.L_x_1668) ;  /* 0xffffffdc00f87947 */ /* 0x000fea000383ffff */
.L_x_1669:
        /* <DEDUP_REMOVED lines=9> */
.L_x_3244:


//--------------------- .text._ZN7cutlass13device_kernelIN5flash11enable_sm90INS1_16FlashAttnFwdSm90INS1_25CollectiveMainloopFwdSm90ILi2EN4cute5tupleIJNS5_1CILi1EEES8_S8_EEENS6_IJNS7_ILi128EEENS7_ILi96EEENS7_ILi192EEEEEELi192ENS_10bfloat16_tEfNS_4arch4Sm90ELb0ELb1ELb0ELb1ELb0ELb1ELb0ELb1ELb1ELb1ELb0ELb0EEENS1_21CollectiveEpilogueFwdINS6_IJSA_SC_SB_EEES9_SE_SG_Li256ELb1ELb1ELb0ELb0EEENS1_36VarlenDynamicPersistentTileSchedulerILi128ELi96ELi256ELi128ELb0ELb1ELb1ELb1ELb0ELb1EEEEEEEEEvNT_6ParamsE --------------------------
	.section	.text._ZN7cutlass13device_kernelIN5flash11enable_sm90INS1_16FlashAttnFwdSm90INS1_25CollectiveMainloopFwdSm90ILi2EN4cute5tupleIJNS5_1CILi1EEES8_S8_EEENS6_IJNS7_ILi128EEENS7_ILi96EEENS7_ILi192EEEEEELi192ENS_10bfloat16_tEfNS_4arch4Sm90ELb0ELb1ELb0ELb1ELb0ELb1ELb0ELb1ELb1ELb1ELb0ELb0EEENS1_21CollectiveEpilogueFwdINS6_IJSA_SC_SB_EEES9_SE_SG_Li256ELb1ELb1ELb0ELb0EEENS1_36VarlenDynamicPersistentTileSchedulerILi128ELi96ELi256ELi128ELb0ELb1ELb1ELb1ELb0ELb1EEEEEEEEEvNT_6ParamsE,"ax",@progbits
	.align	128
.text._ZN7cutlass13device_kernelIN5flash11enable_sm90INS1_16FlashAttnFwdSm90INS1_25CollectiveMainloopFwdSm90ILi2EN4cute5tupleIJNS5_1CILi1EEES8_S8_EEENS6_IJNS7_ILi128EEENS7_ILi96EEENS7_ILi192EEEEEELi192ENS_10bfloat16_tEfNS_4arch4Sm90ELb0ELb1ELb0ELb1ELb0ELb1ELb0ELb1ELb1ELb1ELb0ELb0EEENS1_21CollectiveEpilogueFwdINS6_IJSA_SC_SB_EEES9_SE_SG_Li256ELb1ELb1ELb0ELb0EEENS1_36VarlenDynamicPersistentTileSchedulerILi128ELi96ELi256ELi128ELb0ELb1ELb1ELb1ELb0ELb1EEEEEEEEEvNT_6ParamsE:
        .type           _ZN7cutlass13device_kernelIN5flash11enable_sm90INS1_16FlashAttnFwdSm90INS1_25CollectiveMainloopFwdSm90ILi2EN4cute5tupleIJNS5_1CILi1EEES8_S8_EEENS6_IJNS7_ILi128EEENS7_ILi96EEENS7_ILi192EEEEEELi192ENS_10bfloat16_tEfNS_4arch4Sm90ELb0ELb1ELb0ELb1ELb0ELb1ELb0ELb1ELb1ELb1ELb0ELb0EEENS1_21CollectiveEpilogueFwdINS6_IJSA_SC_SB_EEES9_SE_SG_Li256ELb1ELb1ELb0ELb0EEENS1_36VarlenDynamicPersistentTileSchedulerILi128ELi96ELi256ELi128ELb0ELb1ELb1ELb1ELb0ELb1EEEEEEEEEvNT_6ParamsE,@function
        .size           _ZN7cutlass13device_kernelIN5flash11enable_sm90INS1_16FlashAttnFwdSm90INS1_25CollectiveMainloopFwdSm90ILi2EN4cute5tupleIJNS5_1CILi1EEES8_S8_EEENS6_IJNS7_ILi128EEENS7_ILi96EEENS7_ILi192EEEEEELi192ENS_10bfloat16_tEfNS_4arch4Sm90ELb0ELb1ELb0ELb1ELb0ELb1ELb0ELb1ELb1ELb1ELb0ELb0EEENS1_21CollectiveEpilogueFwdINS6_IJSA_SC_SB_EEES9_SE_SG_Li256ELb1ELb1ELb0ELb0EEENS1_36VarlenDynamicPersistentTileSchedulerILi128ELi96ELi256ELi128ELb0ELb1ELb1ELb1ELb0ELb1EEEEEEEEEvNT_6ParamsE,(.L_x_3245 - _ZN7cutlass13device_kernelIN5flash11enable_sm90INS1_16FlashAttnFwdSm90INS1_25CollectiveMainloopFwdSm90ILi2EN4cute5tupleIJNS5_1CILi1EEES8_S8_EEENS6_IJNS7_ILi128EEENS7_ILi96EEENS7_ILi192EEEEEELi192ENS_10bfloat16_tEfNS_4arch4Sm90ELb0ELb1ELb0ELb1ELb0ELb1ELb0ELb1ELb1ELb1ELb0ELb0EEENS1_21CollectiveEpilogueFwdINS6_IJSA_SC_SB_EEES9_SE_SG_Li256ELb1ELb1ELb0ELb0EEENS1_36VarlenDynamicPersistentTileSchedulerILi128ELi96ELi256ELi128ELb0ELb1ELb1ELb1ELb0ELb1EEEEEEEEEvNT_6ParamsE)
        .other          _ZN7cutlass13device_kernelIN5flash11enable_sm90INS1_16FlashAttnFwdSm90INS1_25CollectiveMainloopFwdSm90ILi2EN4cute5tupleIJNS5_1CILi1EEES8_S8_EEENS6_IJNS7_ILi128EEENS7_ILi96EEENS7_ILi192EEEEEELi192ENS_10bfloat16_tEfNS_4arch4Sm90ELb0ELb1ELb0ELb1ELb0ELb1ELb0ELb1ELb1ELb1ELb0ELb0EEENS1_21CollectiveEpilogueFwdINS6_IJSA_SC_SB_EEES9_SE_SG_Li256ELb1ELb1ELb0ELb0EEENS1_36VarlenDynamicPersistentTileSchedulerILi128ELi96ELi256ELi128ELb0ELb1ELb1ELb1ELb0ELb1EEEEEEEEEvNT_6ParamsE,@"STO_CUDA_ENTRY STV_DEFAULT"
_ZN7cutlass13device_kernelIN5flash11enable_sm90INS1_16FlashAttnFwdSm90INS1_25CollectiveMainloopFwdSm90ILi2EN4cute5tupleIJNS5_1CILi1EEES8_S8_EEENS6_IJNS7_ILi128EEENS7_ILi96EEENS7_ILi192EEEEEELi192ENS_10bfloat16_tEfNS_4arch4Sm90ELb0ELb1ELb0ELb1ELb0ELb1ELb0ELb1ELb1ELb1ELb0ELb0EEENS1_21CollectiveEpilogueFwdINS6_IJSA_SC_SB_EEES9_SE_SG_Li256ELb1ELb1ELb0ELb0EEENS1_36VarlenDynamicPersistentTileSchedulerILi128ELi96ELi256ELi128ELb0ELb1ELb1ELb1ELb0ELb1EEEEEEEEEvNT_6ParamsE:
        /* <DEDUP_REMOVED lines=24> */
.L_x_1671:
[----:B------:R-:W-:Y:S05]  /*0180*/  BSYNC B0 ;  /* 0x0000000000007941 */ /* 0x000fea0003800000 */
.L_x_1670:
        /* <DEDUP_REMOVED lines=41> */
.L_x_1672:
        /* <DEDUP_REMOVED lines=22> */
.L_x_1673:
        /* <DEDUP_REMOVED lines=18> */
.L_x_1674:
        /* <DEDUP_REMOVED lines=22> */
.L_x_1675:
        /* <DEDUP_REMOVED lines=22> */
.L_x_1676:
        /* <DEDUP_REMOVED lines=10> */
.L_x_1679:
        /* <DEDUP_REMOVED lines=18> */
[----:B------:R-:W-:Y:S01]  /*0b20*/  IMAD.MOV.U32 R221, RZ, RZ, RZ ;  /* 0x000000ffffdd7224 */ /* 0x000fe200078e00ff */
[----:B------:R-:W-:Y:S01]  /*0b30*/  CS2R R22, SRZ ;  /* 0x0000000000167805 */ /* 0x000fe2000001ff00 */
[----:B------:R-:W-:Y:S01]  /*0b40*/  IMAD.MOV.U32 R17, RZ, RZ, RZ ;  /* 0x000000ffff117224 */ /* 0x000fe200078e00ff */
[----:B------:R-:W-:Y:S01]  /*0b50*/  SHF.R.S32.HI R3, RZ, 0x1f, R4 ;  /* 0x0000001fff037819 */ /* 0x000fe20000011404 */
[----:B------:R-:W-:-:S03]  /*0b60*/  IMAD.MOV.U32 R199, RZ, RZ, RZ ;  /* 0x000000ffffc77224 */ /* 0x000fc600078e00ff */
[CC--:B0-----:R-:W-:Y:S02]  /*0b70*/  LEA.HI R2, R3.reuse, R4.reuse, RZ, 0x4 ;  /* 0x0000000403027211 */ /* 0x0c1fe400078f20ff */
[CC--:B------:R-:W-:Y:S02]  /*0b80*/  LEA.HI R224, R3.reuse, R4.reuse, RZ, 0x3 ;  /* 0x0000000403e07211 */ /* 0x0c0fe400078f18ff */
[----:B------:R-:W-:Y:S01]  /*0b90*/  SHF.R.S32.HI R5, RZ, 0x4, R2 ;  /* 0x00000004ff057819 */ /* 0x000fe20000011402 */
[----:B------:R-:W-:Y:S01]  /*0ba0*/  UIADD3 UR4, UR4, 0x12400, URZ ;  /* 0x0001240004047890 */ /* 0x000fe2000fffe03f */
[----:B--2---:R-:W-:Y:S02]  /*0bb0*/  R2UR UR5, R0 ;  /* 0x00000000000572ca */ /* 0x004fe400000e0000 */
[----:B------:R-:W-:-:S04]  /*0bc0*/  LEA.HI R0, R3, R4, RZ, 0x7 ;  /* 0x0000000403007211 */ /* 0x000fc800078f38ff */
[----:B------:R-:W-:Y:S02]  /*0bd0*/  LOP3.LUT R233, R0, 0xffffff80, RZ, 0xc0, !PT ;  /* 0xffffff8000e97812 */ /* 0x000fe400078ec0ff */
[----:B------:R-:W-:-:S03]  /*0be0*/  SHF.R.S32.HI R12, RZ, 0x7, R0 ;  /* 0x00000007ff0c7819 */ /* 0x000fc60000011400 */
[----:B------:R-:W-:Y:S01]  /*0bf0*/  IMAD.IADD R233, R4, 0x1, -R233 ;  /* 0x0000000104e97824 */ /* 0x000fe200078e0ae9 */
[----:B------:R-:W-:Y:S01]  /*0c00*/  LEA.HI R0, R0, R12, RZ, 0x1 ;  /* 0x0000000c00007211 */ /* 0x000fe200078f08ff */
[----:B------:R0:W-:Y:S01]  /*0c10*/  STL [R1+0x50], R12 ;  /* 0x0000500c01007387 */ /* 0x0001e20000100800 */
[----:B------:R-:W-:Y:S02]  /*0c20*/  ULOP3.LUT UR5, UR5, 0x1, URZ, 0xfc, !UPT ;  /* 0x0000000105057892 */ /* 0x000fe4000f8efc3f */
[----:B------:R-:W-:-:S04]  /*0c30*/  SHF.R.S32.HI R8, RZ, 0x1f, R233 ;  /* 0x0000001fff087819 */ /* 0x000fc800000114e9 */
[CC--:B------:R-:W-:Y:S02]  /*0c40*/  LEA.HI R9, R8.reuse, R233.reuse, RZ, 0x2 ;  /* 0x000000e908097211 */ /* 0x0c0fe400078f10ff */
[----:B------:R-:W-:Y:S02]  /*0c50*/  LEA.HI R8, R8, R233, RZ, 0x5 ;  /* 0x000000e908087211 */ /* 0x000fe400078f28ff */
[--C-:B------:R-:W-:Y:S02]  /*0c60*/  SHF.R.S32.HI R7, RZ, 0x2, R9.reuse ;  /* 0x00000002ff077819 */ /* 0x100fe40000011409 */
[----:B------:R-:W-:Y:S02]  /*0c70*/  SHF.R.S32.HI R6, RZ, 0x1f, R9 ;  /* 0x0000001fff067819 */ /* 0x000fe40000011409 */
[----:B------:R-:W-:Y:S02]  /*0c80*/  SHF.R.S32.HI R8, RZ, 0x5, R8 ;  /* 0x00000005ff087819 */ /* 0x000fe40000011408 */
[----:B------:R-:W-:-:S02]  /*0c90*/  LEA.HI R10, R6, R7, RZ, 0x3 ;  /* 0x00000007060a7211 */ /* 0x000fc400078f18ff */
[----:B------:R-:W-:Y:S02]  /*0ca0*/  LEA.HI R6, R2, R5, RZ, 0x1 ;  /* 0x0000000502067211 */ /* 0x000fe400078f08ff */
[----:B------:R-:W-:Y:S02]  /*0cb0*/  LOP3.LUT R10, R10, 0xfffffff8, RZ, 0xc0, !PT ;  /* 0xfffffff80a0a7812 */ /* 0x000fe400078ec0ff */
[----:B------:R-:W-:Y:S02]  /*0cc0*/  LOP3.LUT R6, R6, 0x1ffffffe, RZ, 0xc0, !PT ;  /* 0x1ffffffe06067812 */ /* 0x000fe400078ec0ff */
[----:B------:R-:W-:Y:S01]  /*0cd0*/  LOP3.LUT R212, R9, 0x7ffffffc, RZ, 0xc0, !PT ;  /* 0x7ffffffc09d47812 */ /* 0x000fe200078ec0ff */
[----:B------:R-:W-:Y:S02]  /*0ce0*/  IMAD.IADD R7, R7, 0x1, -R10 ;  /* 0x0000000107077824 */ /* 0x000fe400078e0a0a */
[----:B------:R-:W-:Y:S01]  /*0cf0*/  IMAD.IADD R6, R5, 0x1, -R6 ;  /* 0x0000000105067824 */ /* 0x000fe200078e0a06 */
[CC--:B------:R-:W-:Y:S01]  /*0d00*/  LEA.HI R5, R3.reuse, R4.reuse, RZ, 0x5 ;  /* 0x0000000403057211 */ /* 0x0c0fe200078f28ff */
[----:B------:R-:W-:Y:S01]  /*0d10*/  IMAD R11, R8, 0x10, R7 ;  /* 0x00000010080b7824 */ /* 0x000fe200078e0207 */
[----:B------:R-:W-:Y:S01]  /*0d20*/  LEA.HI R7, R3, R4, RZ, 0x2 ;  /* 0x0000000403077211 */ /* 0x000fe200078f10ff */
[----:B------:R-:W-:Y:S01]  /*0d30*/  IMAD.IADD R212, R233, 0x1, -R212 ;  /* 0x00000001e9d47824 */ /* 0x000fe200078e0ad4 */
[----:B------:R-:W-:-:S02]  /*0d40*/  LOP3.LUT R3, R2, 0x3fffff0, RZ, 0xc0, !PT ;  /* 0x03fffff002037812 */ /* 0x000fc400078ec0ff */
[----:B------:R-:W-:Y:S02]  /*0d50*/  LOP3.LUT R223, R7, 0xfffffffc, RZ, 0xc0, !PT ;  /* 0xfffffffc07df7812 */ /* 0x000fe400078ec0ff */
[----:B------:R-:W-:Y:S01]  /*0d60*/  LOP3.LUT R2, R0, 0x3fffffe, RZ, 0xc0, !PT ;  /* 0x03fffffe00027812 */ /* 0x000fe200078ec0ff */
[C---:B------:R-:W-:Y:S01]  /*0d70*/  IMAD.IADD R3, R4.reuse, 0x1, -R3 ;  /* 0x0000000104037824 */ /* 0x040fe200078e0a03 */
[----:B------:R-:W-:Y:S01]  /*0d80*/  SHF.R.S32.HI R195, RZ, 0x2, R7 ;  /* 0x00000002ffc37819 */ /* 0x000fe20000011407 */
[----:B------:R-:W-:Y:S01]  /*0d90*/  IMAD.IADD R223, R4, 0x1, -R223 ;  /* 0x0000000104df7824 */ /* 0x000fe200078e0adf */
[----:B------:R-:W-:Y:S01]  /*0da0*/  SHF.R.S32.HI R0, RZ, 0x1f, R7 ;  /* 0x0000001fff007819 */ /* 0x000fe20000011407 */
[----:B------:R-:W-:Y:S01]  /*0db0*/  IMAD.IADD R2, R12, 0x1, -R2 ;  /* 0x000000010c027824 */ /* 0x000fe200078e0a02 */
[----:B------:R-:W-:Y:S01]  /*0dc0*/  SHF.R.S32.HI R208, RZ, 0x5, R5 ;  /* 0x00000005ffd07819 */ /* 0x000fe20000011405 */
[----:B------:R-:W-:Y:S01]  /*0dd0*/  IMAD.SHL.U32 R192, R223, 0x4, RZ ;  /* 0x00000004dfc07824 */ /* 0x000fe200078e00ff */
[----:B------:R-:W-:Y:S01]  /*0de0*/  LEA.HI R0, R0, R195, RZ, 0x3 ;  /* 0x000000c300007211 */ /* 0x000fe200078f18ff */
[C---:B------:R-:W-:Y:S01]  /*0df0*/  VIADD R222, R195.reuse, 0x40 ;  /* 0x00000040c3de7836 */ /* 0x040fe20000000000 */
[----:B------:R-:W-:Y:S01]  /*0e00*/  LOP3.LUT R5, R224, 0xfffffff8, RZ, 0xc0, !PT ;  /* 0xfffffff8e0057812 */ /* 0x000fe200078ec0ff */
[----:B------:R-:W-:Y:S01]  /*0e10*/  VIADD R201, R192, 0x20 ;  /* 0x00000020c0c97836 */ /* 0x000fe20000000000 */
[----:B------:R-:W-:Y:S01]  /*0e20*/  LOP3.LUT R0, R0, 0xfffffff8, RZ, 0xc0, !PT ;  /* 0xfffffff800007812 */ /* 0x000fe200078ec0ff */
[----:B------:R-:W-:Y:S01]  /*0e30*/  IMAD R3, R208, 0x10, R3 ;  /* 0x00000010d0037824 */ /* 0x000fe200078e0203 */
[----:B------:R-:W-:Y:S01]  /*0e40*/  SHF.R.S32.HI R224, RZ, 0x3, R224 ;  /* 0x00000003ffe07819 */ /* 0x000fe200000114e0 */
[--C-:B------:R-:W-:Y:S01]  /*0e50*/  IMAD.IADD R197, R192, 0x1, R201.reuse ;  /* 0x00000001c0c57824 */ /* 0x100fe200078e02c9 */
[----:B------:R-:W-:Y:S01]  /*0e60*/  SHF.R.S32.HI R231, RZ, 0x1f, R201 ;  /* 0x0000001fffe77819 */ /* 0x000fe200000114c9 */
[----:B------:R-:W-:-:S02]  /*0e70*/  IMAD.IADD R215, R195, 0x1, -R0 ;  /* 0x00000001c3d77824 */ /* 0x000fc400078e0a00 */
[----:B0-----:R-:W-:Y:S01]  /*0e80*/  IMAD R12, R3, 0x8, R6 ;  /* 0x00000008030c7824 */ /* 0x001fe200078e0206 */
[----:B------:R-:W-:Y:S01]  /*0e90*/  SHF.R.S32.HI R0, RZ, 0x1f, R197 ;  /* 0x0000001fff007819 */ /* 0x000fe200000114c5 */
[----:B------:R-:W-:Y:S01]  /*0ea0*/  IMAD.SHL.U32 R206, R215, 0x40, RZ ;  /* 0x00000040d7ce7824 */ /* 0x000fe200078e00ff */
[----:B------:R-:W-:Y:S01]  /*0eb0*/  SHF.R.S32.HI R3, RZ, 0x1f, R222 ;  /* 0x0000001fff037819 */ /* 0x000fe200000114de */
[----:B------:R-:W-:Y:S01]  /*0ec0*/  IMAD.SHL.U32 R205, R222, 0x40, RZ ;  /* 0x00000040decd7824 */ /* 0x000fe200078e00ff */
[-C--:B------:R-:W-:Y:S01]  /*0ed0*/  LEA.HI R225, R0, R197.reuse, RZ, 0x3 ;  /* 0x000000c500e17211 */ /* 0x080fe200078f18ff */
[----:B------:R-:W-:Y:S01]  /*0ee0*/  IMAD R11, R2, 0x40, R11 ;  /* 0x00000040020b7824 */ /* 0x000fe200078e020b */
[----:B------:R-:W-:Y:S01]  /*0ef0*/  LEA.HI R0, R0, R197, RZ, 0x6 ;  /* 0x000000c500007211 */ /* 0x000fe200078f30ff */
[----:B------:R-:W-:Y:S01]  /*0f00*/  VIADD R200, R192, 0x40 ;  /* 0x00000040c0c87836 */ /* 0x000fe20000000000 */
[----:B------:R-:W-:Y:S01]  /*0f10*/  LEA.HI R3, R3, R222, RZ, 0x3 ;  /* 0x000000de03037211 */ /* 0x000fe200078f18ff */
[----:B------:R-:W-:Y:S01]  /*0f20*/  IMAD.IADD R218, R4, 0x1, -R5 ;  /* 0x0000000104da7824 */ /* 0x000fe200078e0a05 */
[----:B------:R-:W-:Y:S01]  /*0f30*/  LOP3.LUT R206, R206, 0x1c0, RZ, 0xc0, !PT ;  /* 0x000001c0cece7812 */ /* 0x000fe200078ec0ff */
[----:B------:R-:W-:Y:S01]  /*0f40*/  IMAD.SHL.U32 R2, R0, 0x80, RZ ;  /* 0x0000008000027824 */ /* 0x000fe200078e00ff */
[----:B------:R-:W-:Y:S01]  /*0f50*/  LOP3.LUT R205, R205, 0x1c0, RZ, 0xc0, !PT ;  /* 0x000001c0cdcd7812 */ /* 0x000fe200078ec0ff */
[----:B------:R-:W-:Y:S01]  /*0f60*/  IMAD.SHL.U32 R3, R3, 0x40, RZ ;  /* 0x0000004003037824 */ /* 0x000fe200078e00ff */
[----:B------:R-:W-:Y:S01]  /*0f70*/  SHF.R.U32.HI R207, RZ, 0x3, R206 ;  /* 0x00000003ffcf7819 */ /* 0x000fe200000116ce */
[----:B------:R-:W-:Y:S01]  /*0f80*/  IMAD.SHL.U32 R208, R208, 0x200, RZ ;  /* 0x00000200d0d07824 */ /* 0x000fe200078e00ff */
[----:B------:R-:W-:Y:S01]  /*0f90*/  LOP3.LUT R0, R206, 0x38, R225, 0xf8, !PT ;  /* 0x00000038ce007812 */ /* 0x000fe200078ef8e1 */
[----:B------:R-:W-:Y:S01]  /*0fa0*/  IMAD.IADD R198, R192, 0x1, R200 ;  /* 0x00000001c0c67824 */ /* 0x000fe200078e02c8 */
[----:B------:R-:W-:Y:S01]  /*0fb0*/  SHF.R.U32.HI R13, RZ, 0x3, R205 ;  /* 0x00000003ff0d7819 */ /* 0x000fe200000116cd */
[----:B------:R-:W-:Y:S01]  /*0fc0*/  IMAD.SHL.U32 R214, R218, 0x8, RZ ;  /* 0x00000008dad67824 */ /* 0x000fe200078e00ff */
[----:B------:R-:W-:Y:S01]  /*0fd0*/  LOP3.LUT R7, R205, 0x38, R225, 0xf8, !PT ;  /* 0x00000038cd077812 */ /* 0x000fe200078ef8e1 */
[----:B------:R-:W-:Y:S01]  /*0fe0*/  IMAD.SHL.U32 R18, R223, 0x8, RZ ;  /* 0x00000008df127824 */ /* 0x000fe200078e00ff */
[----:B------:R-:W-:Y:S01]  /*0ff0*/  LOP3.LUT R5, R2, 0xffffe000, RZ, 0xc0, !PT ;  /* 0xffffe00002057812 */ /* 0x000fe200078ec0ff */
[----:B------:R-:W-:Y:S01]  /*1000*/  STL [R1+0x54], R11 ;  /* 0x0000540b01007387 */ /* 0x000fe20000100800 */
[----:B------:R-:W-:Y:S01]  /*1010*/  LOP3.LUT R0, R0, R207, RZ, 0x3c, !PT ;  /* 0x000000cf00007212 */ /* 0x000fe200078e3cff */
[----:B------:R-:W-:Y:S01]  /*1020*/  VIADD R217, R214, 0x80 ;  /* 0x00000080d6d97836 */ /* 0x000fe20000000000 */
[----:B------:R-:W-:Y:S01]  /*1030*/  LOP3.LUT R210, R3, 0xfffffe00, RZ, 0xc0, !PT ;  /* 0xfffffe0003d27812 */ /* 0x000fe200078ec0ff */
[----:B------:R-:W-:Y:S01]  /*1040*/  VIADD R203, R192, 0x10 ;  /* 0x00000010c0cb7836 */ /* 0x000fe20000000000 */
[----:B------:R-:W-:Y:S01]  /*1050*/  LOP3.LUT R8, R7, R13, RZ, 0x3c, !PT ;  /* 0x0000000d07087212 */ /* 0x000fe200078e3cff */
[----:B------:R-:W-:Y:S01]  /*1060*/  VIADD R216, R214, 0x40 ;  /* 0x00000040d6d87836 */ /* 0x000fe20000000000 */
[----:B------:R-:W-:Y:S01]  /*1070*/  SHF.R.S32.HI R3, RZ, 0x1f, R198 ;  /* 0x0000001fff037819 */ /* 0x000fe200000114c6 */
[----:B------:R-:W-:Y:S01]  /*1080*/  VIADD R202, R192, 0x30 ;  /* 0x00000030c0ca7836 */ /* 0x000fe20000000000 */
[-C--:B------:R-:W-:Y:S01]  /*1090*/  IADD3 R2, R0, R5.reuse, R208 ;  /* 0x0000000500027210 */ /* 0x080fe20007ffe0d0 */
[----:B------:R-:W-:Y:S01]  /*10a0*/  IMAD.U32 R0, RZ, RZ, UR5 ;  /* 0x00000005ff007e24 */ /* 0x000fe2000f8e00ff */
[----:B------:R-:W-:Y:S01]  /*10b0*/  IADD3 R8, R8, R5, R210 ;  /* 0x0000000508087210 */ /* 0x000fe20007ffe0d2 */
[----:B------:R-:W-:Y:S01]  /*10c0*/  IMAD.U32 R5, RZ, RZ, UR4 ;  /* 0x00000004ff057e24 */ /* 0x000fe2000f8e00ff */
[CC--:B------:R-:W-:Y:S01]  /*10d0*/  LEA.HI R4, R3.reuse, R198.reuse, RZ, 0x6 ;  /* 0x000000c603047211 */ /* 0x0c0fe200078f30ff */
[----:B------:R-:W-:Y:S01]  /*10e0*/  VIADD R204, R192, 0x50 ;  /* 0x00000050c0cc7836 */ /* 0x000fe20000000000 */
[----:B------:R-:W-:Y:S01]  /*10f0*/  STL [R1+0x4], R0 ;  /* 0x0000040001007387 */ /* 0x000fe20000100800 */
[----:B------:R-:W-:-:S02]  /*1100*/  LEA.HI R3, R3, R198, RZ, 0x3 ;  /* 0x000000c603037211 */ /* 0x000fc400078f18ff */
[----:B------:R-:W-:Y:S01]  /*1110*/  IMAD.SHL.U32 R6, R4, 0x80, RZ ;  /* 0x0000008004067824 */ /* 0x000fe200078e00ff */
[----:B------:R0:W-:Y:S01]  /*1120*/  STL [R1+0x48], R5 ;  /* 0x0000480501007387 */ /* 0x0001e20000100800 */
[--C-:B------:R-:W-:Y:S02]  /*1130*/  LOP3.LUT R4, R206, 0x38, R3.reuse, 0xf8, !PT ;  /* 0x00000038ce047812 */ /* 0x100fe400078ef803 */
[----:B------:R-:W-:Y:S02]  /*1140*/  LOP3.LUT R10, R205, 0x38, R3, 0xf8, !PT ;  /* 0x00000038cd0a7812 */ /* 0x000fe400078ef803 */
[----:B------:R-:W-:Y:S02]  /*1150*/  LOP3.LUT R7, R6, 0xffffe000, RZ, 0xc0, !PT ;  /* 0xffffe00006077812 */ /* 0x000fe400078ec0ff */
[----:B------:R-:W-:Y:S01]  /*1160*/  SHF.R.S32.HI R6, RZ, 0x1f, R217 ;  /* 0x0000001fff067819 */ /* 0x000fe200000114d9 */
[----:B------:R-:W-:Y:S01]  /*1170*/  IMAD.SHL.U32 R6, R12, 0x8, RZ ;  /* 0x000000080c067824 */ /* 0x000fe200078e00ff */
[----:B------:R-:W-:-:S02]  /*1180*/  SHF.R.S32.HI R226, RZ, 0x3, R3 ;  /* 0x00000003ffe27819 */ /* 0x000fc40000011403 */
[----:B0-----:R-:W-:Y:S02]  /*1190*/  SHF.R.S32.HI R5, RZ, 0x1f, R214 ;  /* 0x0000001fff057819 */ /* 0x001fe400000114d6 */
[----:B------:R-:W-:Y:S01]  /*11a0*/  LOP3.LUT R5, R205, 0x38, R18, 0xf8, !PT ;  /* 0x00000038cd057812 */ /* 0x000fe200078ef812 */
[----:B------:R0:W-:Y:S01]  /*11b0*/  STL [R1+0x58], R6 ;  /* 0x0000580601007387 */ /* 0x0001e20000100800 */
[----:B------:R-:W-:Y:S02]  /*11c0*/  LEA R2, R2, UR4, 0x1 ;  /* 0x0000000402027c11 */ /* 0x000fe4000f8e08ff */
[----:B------:R-:W-:Y:S02]  /*11d0*/  LOP3.LUT R5, R210, R5, R13, 0xf6, !PT ;  /* 0x00000005d2057212 */ /* 0x000fe400078ef60d */
[----:B------:R-:W-:Y:S02]  /*11e0*/  LEA.HI R0, R223, R223, RZ, 0x1 ;  /* 0x000000dfdf007211 */ /* 0x000fe400078f08ff */
[----:B------:R-:W-:-:S02]  /*11f0*/  LEA R3, R5, UR4, 0x1 ;  /* 0x0000000405037c11 */ /* 0x000fc4000f8e08ff */
[----:B------:R-:W-:Y:S02]  /*1200*/  LOP3.LUT R0, R0, 0x1ffffffe, RZ, 0xc0, !PT ;  /* 0x1ffffffe00007812 */ /* 0x000fe400078ec0ff */
[----:B------:R-:W-:Y:S01]  /*1210*/  LOP3.LUT R4, R4, R207, RZ, 0x3c, !PT ;  /* 0x000000cf04047212 */ /* 0x000fe200078e3cff */
[----:B------:R0:W-:Y:S01]  /*1220*/  STL [R1+0x40], R3 ;  /* 0x0000400301007387 */ /* 0x0001e20000100800 */
[----:B------:R-:W-:Y:S01]  /*1230*/  LOP3.LUT R10, R10, R13, RZ, 0x3c, !PT ;  /* 0x0000000d0a0a7212 */ /* 0x000fe200078e3cff */
[----:B------:R-:W-:Y:S01]  /*1240*/  IMAD.IADD R0, R223, 0x1, -R0 ;  /* 0x00000001df007824 */ /* 0x000fe200078e0a00 */
[-C--:B------:R-:W-:Y:S01]  /*1250*/  IADD3 R4, R4, R7.reuse, R208 ;  /* 0x0000000704047210 */ /* 0x080fe20007ffe0d0 */
[----:B------:R0:W-:Y:S01]  /*1260*/  STL [R1+0x44], R2 ;  /* 0x0000440201007387 */ /* 0x0001e20000100800 */
[----:B------:R-:W-:Y:S01]  /*1270*/  IADD3 R10, R10, R7, R210 ;  /* 0x000000070a0a7210 */ /* 0x000fe20007ffe0d2 */
[----:B------:R-:W-:Y:S01]  /*1280*/  IMAD R213, R0, 0x8, R11 ;  /* 0x0000000800d57824 */ /* 0x000fe200078e020b */
[----:B------:R-:W-:-:S02]  /*1290*/  SHF.R.S32.HI R232, RZ, 0x1f, R203 ;  /* 0x0000001fffe87819 */ /* 0x000fc400000114cb */
[----:B------:R-:W-:Y:S02]  /*12a0*/  SHF.R.S32.HI R7, RZ, 0x1f, R216 ;  /* 0x0000001fff077819 */ /* 0x000fe400000114d8 */
[----:B------:R-:W-:Y:S02]  /*12b0*/  SHF.R.S32.HI R230, RZ, 0x1f, R202 ;  /* 0x0000001fffe67819 */ /* 0x000fe400000114ca */
[----:B------:R-:W-:Y:S02]  /*12c0*/  SHF.R.S32.HI R229, RZ, 0x1f, R200 ;  /* 0x0000001fffe57819 */ /* 0x000fe400000114c8 */
[----:B------:R-:W-:Y:S02]  /*12d0*/  SHF.R.S32.HI R228, RZ, 0x1f, R204 ;  /* 0x0000001fffe47819 */ /* 0x000fe400000114cc */
[----:B------:R-:W-:Y:S02]  /*12e0*/  SHF.R.S32.HI R225, RZ, 0x3, R225 ;  /* 0x00000003ffe17819 */ /* 0x000fe400000114e1 */
[----:B------:R-:W-:-:S02]  /*12f0*/  LEA R236, R8, UR4, 0x1 ;  /* 0x0000000408ec7c11 */ /* 0x000fc4000f8e08ff */
[----:B------:R-:W-:Y:S02]  /*1300*/  LEA R237, R4, UR4, 0x1 ;  /* 0x0000000404ed7c11 */ /* 0x000fe4000f8e08ff */
[----:B0-----:R-:W-:-:S07]  /*1310*/  LEA R235, R10, UR4, 0x1 ;  /* 0x000000040aeb7c11 */ /* 0x001fce000f8e08ff */
.L_x_1966:
[----:B------:R-:W-:Y:S01]  /*1320*/  ULDC.64 UR4, c[0x0][0xa28] ;  /* 0x00028a0000047ab9 */ /* 0x000fe20000000a00 */
[----:B0---4-:R-:W0:Y:S01]  /*1330*/  LDC.64 R4, c[0x0][0xa08] ;  /* 0x00028200ff047b82 */ /* 0x011e220000000a00 */
[----:B------:R-:W-:Y:S01]  /*1340*/  ISETP.NE.U32.AND P0, PT, RZ, UR4, PT ;  /* 0x00000004ff007c0c */ /* 0x000fe2000bf05070 */
[----:B------:R-:W-:Y:S01]  /*1350*/  IMAD.MOV.U32 R0, RZ, RZ, RZ ;  /* 0x000000ffff007224 */ /* 0x000fe200078e00ff */
[----:B------:R-:W-:Y:S01]  /*1360*/  ULDC UR6, c[0x0][0x424] ;  /* 0x0001090000067ab9 */ /* 0x000fe20000000800 */
[----:B------:R-:W-:Y:S01]  /*1370*/  IMAD.MOV.U32 R28, RZ, RZ, RZ ;  /* 0x000000ffff1c7224 */ /* 0x000fe200078e00ff */
[----:B------:R-:W-:Y:S01]  /*1380*/  ISETP.NE.AND.EX P0, PT, RZ, UR5, PT, P0 ;  /* 0x00000005ff007c0c */ /* 0x000fe2000bf05300 */
[----:B------:R-:W-:Y:S02]  /*1390*/  ULDC.64 UR4, c[0x0][0xa18] ;  /* 0x0002860000047ab9 */ /* 0x000fe40000000a00 */
[----:B------:R-:W-:-:S04]  /*13a0*/  ISETP.NE.U32.AND P1, PT, RZ, UR4, PT ;  /* 0x00000004ff007c0c */ /* 0x000fc8000bf25070 */
[----:B------:R-:W-:Y:S01]  /*13b0*/  ISETP.NE.AND.EX P1, PT, RZ, UR5, PT, P1 ;  /* 0x00000005ff007c0c */ /* 0x000fe2000bf25310 */
[----:B------:R-:W-:Y:S02]  /*13c0*/  ULDC.64 UR4, c[0x0][0xa08] ;  /* 0x0002820000047ab9 */ /* 0x000fe40000000a00 */
[----:B------:R-:W-:-:S03]  /*13d0*/  ISETP.NE.U32.AND P3, PT, RZ, UR4, PT ;  /* 0x00000004ff007c0c */ /* 0x000fc6000bf65070 */
[----:B-12---:R-:W1:Y:S01]  /*13e0*/  @P0 LDC.64 R2, c[0x0][0xa28] ;  /* 0x00028a00ff020b82 */ /* 0x006e620000000a00 */
[----:B------:R-:W-:Y:S01]  /*13f0*/  ISETP.NE.AND.EX P3, PT, RZ, UR5, PT, P3 ;  /* 0x00000005ff007c0c */ /* 0x000fe2000bf65330 */
[----:B0-----:R-:W-:-:S06]  /*1400*/  IMAD.WIDE R8, R27, 0x4, R4 ;  /* 0x000000041b087825 */ /* 0x001fcc00078e0204 */
[----:B------:R-:W0:Y:S01]  /*1410*/  @P1 LDC.64 R6, c[0x0][0xa18] ;  /* 0x00028600ff061b82 */ /* 0x000e220000000a00 */
[----:B------:R-:W-:Y:S02]  /*1420*/  ULDC UR4, c[0x0][0x288] ;  /* 0x0000a20000047ab9 */ /* 0x000fe40000000800 */
[----:B------:R-:W-:Y:S01]  /*1430*/  IMAD.U32 R194, RZ, RZ, UR4 ;  /* 0x00000004ffc27e24 */ /* 0x000fe2000f8e00ff */
[----:B------:R-:W-:Y:S02]  /*1440*/  ULDC.64 UR4, c[0x0][0x418] ;  /* 0x0001060000047ab9 */ /* 0x000fe40000000a00 */
[----:B------:R2:W5:Y:S01]  /*1450*/  @P3 LDG.E R28, desc[UR60][R8.64] ;  /* 0x0000003c081c3981 */ /* 0x000562000c1e1900 */
[----:B-1----:R-:W-:-:S05]  /*1460*/  @P0 IMAD.WIDE R2, R27, 0x4, R2 ;  /* 0x000000041b020825 */ /* 0x002fca00078e0202 */
[----:B------:R2:W5:Y:S01]  /*1470*/  @P0 LDG.E R0, desc[UR60][R2.64] ;  /* 0x0000003c02000981 */ /* 0x000562000c1e1900 */
[----:B0-----:R-:W-:-:S05]  /*1480*/  @P1 IMAD.WIDE R4, R27, 0x4, R6 ;  /* 0x000000041b041825 */ /* 0x001fca00078e0206 */
[----:B------:R2:W5:Y:S01]  /*1490*/  @P1 LDG.E R194, desc[UR60][R4.64] ;  /* 0x0000003c04c21981 */ /* 0x000562000c1e1900 */
[----:B------:R-:W-:-:S04]  /*14a0*/  UISETP.NE.U32.AND UP0, UPT, UR4, URZ, UPT ;  /* 0x0000003f0400728c */ /* 0x000fc8000bf05070 */
[----:B------:R-:W-:-:S03]  /*14b0*/  UISETP.NE.AND.EX UP0, UPT, UR5, URZ, UPT, UP0 ;  /* 0x0000003f0500728c */ /* 0x000fc6000bf05300 */
[----:B------:R-:W-:Y:S02]  /*14c0*/  ULDC.64 UR4, c[0x0][0xa20] ;  /* 0x0002880000047ab9 */ /* 0x000fe40000000a00 */
[----:B------:R-:W-:Y:S01]  /*14d0*/  ISETP.NE.U32.AND P2, PT, RZ, UR4, PT ;  /* 0x00000004ff007c0c */ /* 0x000fe2000bf45070 */
[----:B------:R-:W-:-:S03]  /*14e0*/  USEL UR4, UR6, 0x1, UP0 ;  /* 0x0000000106047887 */ /* 0x000fc60008000000 */
[----:B------:R-:W-:Y:S01]  /*14f0*/  ULDC UR6, c[0x0][0x2f0] ;  /* 0x0000bc0000067ab9 */ /* 0x000fe20000000800 */
[----:B------:R-:W-:Y:S01]  /*1500*/  ISETP.NE.AND.EX P2, PT, RZ, UR5, PT, P2 ;  /* 0x00000005ff007c0c */ /* 0x000fe2000bf45320 */
[----:B------:R-:W-:Y:S01]  /*1510*/  UIMAD UR6, UR4, UR6, URZ ;  /* 0x00000006040672a4 */ /* 0x000fe2000f8e023f */
[----:B------:R-:W-:Y:S01]  /*1520*/  ULDC UR7, c[0x0][0x348] ;  /* 0x0000d20000077ab9 */ /* 0x000fe20000000800 */
[----:B------:R-:W-:Y:S02]  /*1530*/  IMAD.MOV.U32 R219, RZ, RZ, R26 ;  /* 0x000000ffffdb7224 */ /* 0x000fe400078e001a */
[----:B------:R-:W-:Y:S01]  /*1540*/  IMAD.MOV.U32 R220, RZ, RZ, R27 ;  /* 0x000000ffffdc7224 */ /* 0x000fe200078e001b */
[----:B--23--:R-:W-:Y:S07]  /*1550*/  @P1 BRA `(.L_x_1681) ;  /* 0x0000000000241947 */ /* 0x00cfee0003800000 */
        /* <DEDUP_REMOVED lines=9> */
.L_x_1681:
[----:B------:R-:W-:Y:S02]  /*15f0*/  IMAD.U32 R2, RZ, RZ, UR7 ;  /* 0x00000007ff027e24 */ /* 0x000fe4000f8e00ff */
[----:B------:R-:W-:Y:S01]  /*1600*/  IMAD.U32 R29, RZ, RZ, UR6 ;  /* 0x00000006ff1d7e24 */ /* 0x000fe2000f8e00ff */
[----:B------:R-:W-:Y:S06]  /*1610*/  @!P2 BRA `(.L_x_1682) ;  /* 0x000000000010a947 */ /* 0x000fec0003800000 */
[----:B------:R-:W0:Y:S02]  /*1620*/  LDC.64 R4, c[0x0][0xa20] ;  /* 0x00028800ff047b82 */ /* 0x000e240000000a00 */
[----:B0-----:R-:W-:-:S05]  /*1630*/  IMAD.WIDE R4, R27, 0x4, R4 ;  /* 0x000000041b047825 */ /* 0x001fca00078e0204 */
[----:B------:R0:W5:Y:S01]  /*1640*/  LDG.E R29, desc[UR60][R4.64] ;  /* 0x0000003c041d7981 */ /* 0x000162000c1e1900 */
[----:B------:R-:W-:Y:S05]  /*1650*/  BRA `(.L_x_1683) ;  /* 0x0000000000107947 */ /* 0x000fea0003800000 */
.L_x_1682:
[----:B------:R-:W-:Y:S05]  /*1660*/  @!P3 BRA `(.L_x_1683) ;  /* 0x00000000000cb947 */ /* 0x000fea0003800000 */
[----:B------:R-:W2:Y:S04]  /*1670*/  LDG.E R4, desc[UR60][R8.64] ;  /* 0x0000003c08047981 */ /* 0x000ea8000c1e1900 */
[----:B------:R-:W2:Y:S02]  /*1680*/  LDG.E R29, desc[UR60][R8.64+0x4] ;  /* 0x0000043c081d7981 */ /* 0x000ea4000c1e1900 */
[----:B--2---:R-:W-:-:S07]  /*1690*/  IMAD.IADD R29, R29, 0x1, -R4 ;  /* 0x000000011d1d7824 */ /* 0x004fce00078e0a04 */
.L_x_1683:
[----:B------:R-:W-:Y:S01]  /*16a0*/  ULDC.64 UR4, c[0x0][0xa10] ;  /* 0x0002840000047ab9 */ /* 0x000fe20000000a00 */
[----:B------:R-:W1:Y:S01]  /*16b0*/  LDC R9, c[0x0][0x448] ;  /* 0x00011200ff097b82 */ /* 0x000e620000000800 */
[----:B------:R-:W-:-:S04]  /*16c0*/  ISETP.NE.U32.AND P0, PT, RZ, UR4, PT ;  /* 0x00000004ff007c0c */ /* 0x000fc8000bf05070 */
[----:B------:R-:W-:Y:S01]  /*16d0*/  ISETP.NE.AND.EX P0, PT, RZ, UR5, PT, P0 ;  /* 0x00000005ff007c0c */ /* 0x000fe2000bf05300 */
[----:B------:R-:W-:Y:S02]  /*16e0*/  ULDC.64 UR4, c[0x0][0xa30] ;  /* 0x00028c0000047ab9 */ /* 0x000fe40000000a00 */
[----:B------:R-:W-:Y:S01]  /*16f0*/  ISETP.NE.U32.AND P1, PT, RZ, UR4, PT ;  /* 0x00000004ff007c0c */ /* 0x000fe2000bf25070 */
[----:B-----5:R-:W-:Y:S01]  /*1700*/  IMAD.MOV.U32 R145, RZ, RZ, R29 ;  /* 0x000000ffff917224 */ /* 0x020fe200078e001d */
[----:B------:R-:W2:Y:S02]  /*1710*/  LDC.64 R14, c[0x0][0x9e0] ;  /* 0x00027800ff0e7b82 */ /* 0x000ea40000000a00 */
[----:B------:R-:W-:-:S06]  /*1720*/  ISETP.NE.AND.EX P1, PT, RZ, UR5, PT, P1 ;  /* 0x00000005ff007c0c */ /* 0x000fcc000bf25310 */
[----:B0-----:R-:W0:Y:S08]  /*1730*/  @P0 LDC.64 R4, c[0x0][0xa10] ;  /* 0x00028400ff040b82 */ /* 0x001e300000000a00 */
[----:B------:R-:W3:Y:S01]  /*1740*/  @P1 LDC.64 R6, c[0x0][0xa30] ;  /* 0x00028c00ff061b82 */ /* 0x000ee20000000a00 */
[----:B0-----:R-:W-:-:S05]  /*1750*/  @P0 IMAD.WIDE R4, R27, 0x4, R4 ;  /* 0x000000041b040825 */ /* 0x001fca00078e0204 */
[----:B------:R-:W4:Y:S04]  /*1760*/  @P0 LDG.E R3, desc[UR60][R4.64] ;  /* 0x0000003c04030981 */ /* 0x000f28000c1e1900 */
[----:B------:R-:W4:Y:S01]  /*1770*/  @P0 LDG.E R8, desc[UR60][R4.64+0x4] ;  /* 0x0000043c04080981 */ /* 0x000f22000c1e1900 */
[----:B---3--:R-:W-:-:S05]  /*1780*/  @P1 IMAD.WIDE R6, R27, 0x4, R6 ;  /* 0x000000041b061825 */ /* 0x008fca00078e0206 */
[----:B------:R0:W5:Y:S01]  /*1790*/  @P1 LDG.E R145, desc[UR60][R6.64] ;  /* 0x0000003c06911981 */ /* 0x000162000c1e1900 */
[----:B-1----:R-:W-:Y:S01]  /*17a0*/  ISETP.NE.AND P1, PT, R9, 0x1, PT ;  /* 0x000000010900780c */ /* 0x002fe20003f25270 */
[----:B------:R-:W-:Y:S01]  /*17b0*/  IMAD.SHL.U32 R209, R25, 0x80, RZ ;  /* 0x0000008019d17824 */ /* 0x000fe200078e00ff */
[----:B--2---:R-:W-:-:S11]  /*17c0*/  ISETP.GE.AND P2, PT, R15, 0x1, PT ;  /* 0x000000010f00780c */ /* 0x004fd60003f46270 */
[----:B------:R-:W1:Y:S08]  /*17d0*/  @P1 LDC R10, c[0x0][0x44c] ;  /* 0x00011300ff0a1b82 */ /* 0x000e700000000800 */
[----:B------:R-:W2:Y:S01]  /*17e0*/  @P1 LDC R12, c[0x0][0x450] ;  /* 0x00011400ff0c1b82 */ /* 0x000ea20000000800 */
[----:B----4-:R-:W-:Y:S02]  /*17f0*/  @P0 IMAD.IADD R2, R8, 0x1, -R3 ;  /* 0x0000000108020824 */ /* 0x010fe400078e0a03 */
[----:B------:R-:W-:-:S02]  /*1800*/  IMAD.IADD R8, R29, 0x1, -R0 ;  /* 0x000000011d087824 */ /* 0x000fc400078e0a00 */
[----:B------:R-:W-:Y:S02]  /*1810*/  VIADD R3, R209, 0x7f ;  /* 0x0000007fd1037836 */ /* 0x000fe40000000000 */
[----:B------:R-:W-:Y:S02]  /*1820*/  IMAD.IADD R196, R8, 0x1, R2 ;  /* 0x0000000108c47824 */ /* 0x000fe400078e0202 */
[----:B-1----:R-:W-:-:S04]  /*1830*/  @P1 IMAD.HI.U32 R5, R3, R10, RZ ;  /* 0x0000000a03051227 */ /* 0x002fc800078e00ff */
[----:B------:R-:W-:Y:S02]  /*1840*/  VIADD R0, R196, 0x5f ;  /* 0x0000005fc4007836 */ /* 0x000fe40000000000 */
[----:B------:R-:W-:Y:S01]  /*1850*/  IMAD.MOV.U32 R4, RZ, RZ, R3 ;  /* 0x000000ffff047224 */ /* 0x000fe200078e0003 */
[----:B--2---:R-:W-:Y:S01]  /*1860*/  @P1 SHF.R.U32.HI R4, RZ, R12, R5 ;  /* 0x0000000cff041219 */ /* 0x004fe20000011605 */
[----:B------:R-:W-:Y:S01]  /*1870*/  IMAD.HI R0, R0, 0x2aaaaaab, RZ ;  /* 0x2aaaaaab00007827 */ /* 0x000fe200078e02ff */
[----:B------:R-:W-:-:S04]  /*1880*/  IADD3 R5, R196, 0x1, -R194 ;  /* 0x00000001c4057810 */ /* 0x000fc80007ffe8c2 */
[----:B------:R-:W-:Y:S01]  /*1890*/  SHF.R.U32.HI R3, RZ, 0x1f, R0 ;  /* 0x0000001fff037819 */ /* 0x000fe20000011600 */
[----:B0-----:R-:W-:-:S03]  /*18a0*/  IMAD.IADD R7, R5, 0x1, R4 ;  /* 0x0000000105077824 */ /* 0x001fc600078e0204 */
[----:B------:R-:W-:Y:S01]  /*18b0*/  LEA.HI.SX32 R150, R0, R3, 0x1c ;  /* 0x0000000300967211 */ /* 0x000fe200078fe2ff */
[----:B------:R-:W-:Y:S01]  /*18c0*/  IMAD.IADD R0, R7, 0x1, R14 ;  /* 0x0000000107007824 */ /* 0x000fe200078e020e */
[----:B------:R-:W-:Y:S06]  /*18d0*/  @!P2 BRA `(.L_x_1684) ;  /* 0x000000000048a947 */ /* 0x000fec0003800000 */
[C---:B------:R-:W-:Y:S01]  /*18e0*/  ISETP.GT.AND P0, PT, R7.reuse, RZ, PT ;  /* 0x000000ff0700720c */ /* 0x040fe20003f04270 */
[----:B------:R-:W-:Y:S01]  /*18f0*/  BSSY B0, `(.L_x_1685) ;  /* 0x000000e000007945 */ /* 0x000fe20003800000 */
[----:B------:R-:W-:-:S11]  /*1900*/  VIADD R3, R7, 0xffffffff ;  /* 0xffffffff07037836 */ /* 0x000fd60000000000 */
        /* <DEDUP_REMOVED lines=8> */
.L_x_1686:
[----:B------:R-:W-:-:S13]  /*1990*/  ISETP.NE.AND P0, PT, R15, 0x1, PT ;  /* 0x000000010f00780c */ /* 0x000fda0003f05270 */
[----:B------:R-:W0:Y:S02]  /*19a0*/  @P0 LDC.64 R4, c[0x0][0x9e8] ;  /* 0x00027a00ff040b82 */ /* 0x000e240000000a00 */
[----:B0-----:R-:W-:-:S05]  /*19b0*/  @P0 IMAD.HI.U32 R4, R3, R4, RZ ;  /* 0x0000000403040227 */ /* 0x001fca00078e00ff */
[----:B------:R-:W-:-:S07]  /*19c0*/  @P0 SHF.R.U32.HI R3, RZ, R5, R4 ;  /* 0x00000005ff030219 */ /* 0x000fce0000011604 */
.L_x_1687:
[----:B------:R-:W-:Y:S05]  /*19d0*/  BSYNC B0 ;  /* 0x0000000000007941 */ /* 0x000fea0003800000 */
.L_x_1685:
[----:B------:R-:W-:-:S05]  /*19e0*/  IMAD R3, R3, R15, R15 ;  /* 0x0000000f03037224 */ /* 0x000fca00078e020f */
[----:B------:R-:W-:-:S07]  /*19f0*/  VIMNMX R0, R0, R3, PT ;  /* 0x0000000300007248 */ /* 0x000fce0003fe0100 */
.L_x_1684:
[----:B------:R-:W0:Y:S01]  /*1a00*/  @P1 LDC R4, c[0x0][0x44c] ;  /* 0x00011300ff041b82 */ /* 0x000e220000000800 */
[----:B------:R-:W-:Y:S01]  /*1a10*/  IMAD.IADD R149, R196, 0x1, -R194 ;  /* 0x00000001c4957824 */ /* 0x000fe200078e0ac2 */
[----:B------:R-:W-:-:S06]  /*1a20*/  ULDC UR4, c[0x0][0x9dc] ;  /* 0x0002770000047ab9 */ /* 0x000fcc0000000800 */
[----:B------:R-:W1:Y:S01]  /*1a30*/  @P1 LDC R6, c[0x0][0x450] ;  /* 0x00011400ff061b82 */ /* 0x000e620000000800 */
[----:B0-----:R-:W-:-:S04]  /*1a40*/  @P1 IMAD.HI.U32 R3, R209, R4, RZ ;  /* 0x00000004d1031227 */ /* 0x001fc800078e00ff */
[----:B------:R-:W-:Y:S01]  /*1a50*/  IMAD.MOV.U32 R4, RZ, RZ, R209 ;  /* 0x000000ffff047224 */ /* 0x000fe200078e00d1 */
[----:B-1----:R-:W-:-:S05]  /*1a60*/  @P1 SHF.R.U32.HI R4, RZ, R6, R3 ;  /* 0x00000006ff041219 */ /* 0x002fca0000011603 */
[----:B------:R-:W-:-:S04]  /*1a70*/  IMAD.IADD R3, R149, 0x1, R4 ;  /* 0x0000000195037824 */ /* 0x000fc800078e0204 */
[----:B------:R-:W-:Y:S01]  /*1a80*/  VIADD R4, R3, -UR4 ;  /* 0x8000000403047c36 */ /* 0x000fe20008000000 */
[----:B------:R-:W-:Y:S06]  /*1a90*/  @!P2 BRA `(.L_x_1688) ;  /* 0x000000000044a947 */ /* 0x000fec0003800000 */
[----:B------:R-:W-:Y:S01]  /*1aa0*/  ISETP.GT.AND P0, PT, R3, -0x1, PT ;  /* 0xffffffff0300780c */ /* 0x000fe20003f04270 */
[----:B------:R-:W-:-:S12]  /*1ab0*/  BSSY B0, `(.L_x_1689) ;  /* 0x000000d000007945 */ /* 0x000fd80003800000 */
        /* <DEDUP_REMOVED lines=8> */
.L_x_1690:
[----:B------:R-:W-:-:S13]  /*1b40*/  ISETP.NE.AND P0, PT, R15, 0x1, PT ;  /* 0x000000010f00780c */ /* 0x000fda0003f05270 */
[----:B------:R-:W0:Y:S02]  /*1b50*/  @P0 LDC.64 R6, c[0x0][0x9e8] ;  /* 0x00027a00ff060b82 */ /* 0x000e240000000a00 */
[----:B0-----:R-:W-:-:S05]  /*1b60*/  @P0 IMAD.HI.U32 R6, R3, R6, RZ ;  /* 0x0000000603060227 */ /* 0x001fca00078e00ff */
[----:B------:R-:W-:-:S07]  /*1b70*/  @P0 SHF.R.U32.HI R3, RZ, R7, R6 ;  /* 0x00000007ff030219 */ /* 0x000fce0000011606 */
.L_x_1691:
[----:B------:R-:W-:Y:S05]  /*1b80*/  BSYNC B0 ;  /* 0x0000000000007941 */ /* 0x000fea0003800000 */
.L_x_1689:
[----:B------:R-:W-:-:S05]  /*1b90*/  IMAD R3, R3, R15, RZ ;  /* 0x0000000f03037224 */ /* 0x000fca00078e02ff */
[----:B------:R-:W-:-:S07]  /*1ba0*/  VIMNMX R4, R4, R3, !PT ;  /* 0x0000000304047248 */ /* 0x000fce0007fe0100 */
.L_x_1688:
[----:B------:R-:W-:Y:S01]  /*1bb0*/  VIADD R0, R0, 0x5f ;  /* 0x0000005f00007836 */ /* 0x000fe20000000000 */
[----:B------:R-:W-:Y:S01]  /*1bc0*/  PLOP3.LUT P2, PT, PT, PT, PT, 0x80, 0x0 ;  /* 0x000000000000781c */ /* 0x000fe20003f4f070 */
[----:B------:R-:W-:-:S04]  /*1bd0*/  IMAD.HI R4, R4, 0x2aaaaaab, RZ ;  /* 0x2aaaaaab04047827 */ /* 0x000fc800078e02ff */
[----:B------:R-:W-:Y:S01]  /*1be0*/  IMAD.HI R0, R0, 0x2aaaaaab, RZ ;  /* 0x2aaaaaab00007827 */ /* 0x000fe200078e02ff */
[----:B------:R-:W-:-:S04]  /*1bf0*/  SHF.R.U32.HI R5, RZ, 0x1f, R4 ;  /* 0x0000001fff057819 */ /* 0x000fc80000011604 */
[----:B------:R-:W-:Y:S02]  /*1c00*/  SHF.R.U32.HI R3, RZ, 0x1f, R0 ;  /* 0x0000001fff037819 */ /* 0x000fe40000011600 */
[----:B------:R-:W-:Y:S02]  /*1c10*/  LEA.HI.SX32 R5, R4, R5, 0x1c ;  /* 0x0000000504057211 */ /* 0x000fe400078fe2ff */
[----:B------:R-:W-:Y:S02]  /*1c20*/  LEA.HI.SX32 R3, R0, R3, 0x1c ;  /* 0x0000000300037211 */ /* 0x000fe400078fe2ff */
[----:B------:R-:W-:Y:S02]  /*1c30*/  VIMNMX R5, RZ, R5, !PT ;  /* 0x00000005ff057248 */ /* 0x000fe40007fe0100 */
[----:B------:R-:W-:-:S03]  /*1c40*/  VIMNMX R3, R150, R3, PT ;  /* 0x0000000396037248 */ /* 0x000fc60003fe0100 */
[--C-:B------:R-:W-:Y:S02]  /*1c50*/  IMAD R5, R5, 0x60, -R8.reuse ;  /* 0x0000006005057824 */ /* 0x100fe400078e0a08 */
[----:B------:R-:W-:-:S03]  /*1c60*/  IMAD R3, R3, 0x60, -R8 ;  /* 0x0000006003037824 */ /* 0x000fc600078e0a08 */
[----:B------:R-:W-:Y:S02]  /*1c70*/  VIMNMX R5, RZ, R5, !PT ;  /* 0x00000005ff057248 */ /* 0x000fe40007fe0100 */
[----:B------:R-:W-:-:S04]  /*1c80*/  VIMNMX R0, R3, R2, PT ;  /* 0x0000000203007248 */ /* 0x000fc80003fe0100 */
[----:B------:R-:W-:Y:S01]  /*1c90*/  ISETP.GT.AND P0, PT, R0, R5, PT ;  /* 0x000000050000720c */ /* 0x000fe20003f04270 */
[----:B------:R-:W-:-:S05]  /*1ca0*/  IMAD.WIDE.U32 R4, R5, -0x55555555, RZ ;  /* 0xaaaaaaab05047825 */ /* 0x000fca00078e00ff */
[----:B------:R-:W-:-:S05]  /*1cb0*/  SHF.R.U32.HI R131, RZ, 0x6, R5 ;  /* 0x00000006ff837819 */ /* 0x000fca0000011605 */
[----:B------:R-:W-:Y:S02]  /*1cc0*/  IMAD.MOV.U32 R24, RZ, RZ, R131 ;  /* 0x000000ffff187224 */ /* 0x000fe400078e0083 */
[----:B------:R-:W-:-:S04]  /*1cd0*/  @P0 VIADD R0, R0, 0x5f ;  /* 0x0000005f00000836 */ /* 0x000fc80000000000 */
[----:B------:R-:W-:-:S05]  /*1ce0*/  @P0 IMAD.HI R0, R0, 0x2aaaaaab, RZ ;  /* 0x2aaaaaab00000827 */ /* 0x000fca00078e02ff */
        /* <DEDUP_REMOVED lines=24> */
.L_x_1694:
[----:B------:R-:W-:Y:S05]  /*1e70*/  BSYNC B6 ;  /* 0x0000000000067941 */ /* 0x000fea0003800000 */
.L_x_1693:
        /* <DEDUP_REMOVED lines=20> */
.L_x_1696:
[----:B------:R-:W-:Y:S05]  /*1fc0*/  BSYNC B6 ;  /* 0x0000000000067941 */ /* 0x000fea0003800000 */
.L_x_1695:
[----:B------:R-:W-:Y:S01]  /*1fd0*/  ULDC.64 UR4, c[0x0][0x9f8] ;  /* 0x00027e0000047ab9 */ /* 0x000fe20000000a00 */
[----:B------:R-:W2:Y:S01]  /*1fe0*/  LDL.LU R30, [R1] ;  /* 0x00000000011e7983 */ /* 0x000ea20000300800 */
[----:B------:R-:W-:Y:S01]  /*1ff0*/  ISETP.NE.U32.AND P0, PT, RZ, UR4, PT ;  /* 0x00000004ff007c0c */ /* 0x000fe2000bf05070 */
[----:B------:R-:W0:Y:S01]  /*2000*/  LDC.64 R104, c[0x0][0x300] ;  /* 0x0000c000ff687b82 */ /* 0x000e220000000a00 */
[----:B------:R-:W-:Y:S01]  /*2010*/  ULDC UR8, c[0x0][0x2f4] ;  /* 0x0000bd0000087ab9 */ /* 0x000fe20000000800 */
[----:B------:R-:W-:Y:S02]  /*2020*/  SHF.R.S32.HI R9, RZ, 0x1f, R26 ;  /* 0x0000001fff097819 */ /* 0x000fe4000001141a */
[----:B------:R-:W-:Y:S01]  /*2030*/  SHF.R.S32.HI R19, RZ, 0x1f, R18 ;  /* 0x0000001fff137819 */ /* 0x000fe20000011412 */
[----:B------:R-:W-:Y:S01]  /*2040*/  IMAD.IADD R28, R28, 0x1, R29 ;  /* 0x000000011c1c7824 */ /* 0x000fe200078e021d */
[----:B------:R-:W-:Y:S01]  /*2050*/  ISETP.NE.AND.EX P0, PT, RZ, UR5, PT, P0 ;  /* 0x00000005ff007c0c */ /* 0x000fe2000bf05300 */
[----:B------:R-:W-:Y:S01]  /*2060*/  ULDC.64 UR4, c[0x0][0x330] ;  /* 0x0000cc0000047ab9 */ /* 0x000fe20000000a00 */
[----:B------:R-:W1:Y:S01]  /*2070*/  LDC.64 R98, c[0x0][0x408] ;  /* 0x00010200ff627b82 */ /* 0x000e620000000a00 */
[----:B------:R-:W-:Y:S01]  /*2080*/  ULDC.64 UR6, c[0x0][0x308] ;  /* 0x0000c20000067ab9 */ /* 0x000fe20000000a00 */
[----:B------:R-:W-:-:S06]  /*2090*/  SHF.R.S32.HI R147, RZ, 0x1f, R195 ;  /* 0x0000001fff937819 */ /* 0x000fcc00000114c3 */
[----:B------:R-:W3:Y:S08]  /*20a0*/  LDC R33, c[0x0][0x3f4] ;  /* 0x0000fd00ff217b82 */ /* 0x000ef00000000800 */
[----:B------:R-:W4:Y:S08]  /*20b0*/  @P0 LDC.64 R4, c[0x0][0x9f8] ;  /* 0x00027e00ff040b82 */ /* 0x000f300000000a00 */
[----:B------:R-:W1:Y:S01]  /*20c0*/  LDC.64 R92, c[0x0][0x3f8] ;  /* 0x0000fe00ff5c7b82 */ /* 0x000e620000000a00 */
[----:B----4-:R-:W-:-:S05]  /*20d0*/  @P0 IMAD.WIDE R4, R27, 0x4, R4 ;  /* 0x000000041b040825 */ /* 0x010fca00078e0204 */
[----:B------:R4:W2:Y:S01]  /*20e0*/  @P0 LDG.E R27, desc[UR60][R4.64] ;  /* 0x0000003c041b0981 */ /* 0x0008a2000c1e1900 */
[----:B------:R-:W-:Y:S01]  /*20f0*/  ISETP.GE.AND P1, PT, R197, UR8, PT ;  /* 0x00000008c5007c0c */ /* 0x000fe2000bf26270 */
[----:B------:R-:W-:Y:S01]  /*2100*/  IMAD R3, R9, UR4, RZ ;  /* 0x0000000409037c24 */ /* 0x000fe2000f8e02ff */
[----:B------:R-:W-:Y:S01]  /*2110*/  ISETP.GE.AND P0, PT, R18, UR8, PT ;  /* 0x0000000812007c0c */ /* 0x000fe2000bf06270 */
[C---:B------:R-:W-:Y:S01]  /*2120*/  IMAD.WIDE.U32 R106, R26.reuse, UR4, R18 ;  /* 0x000000041a6a7c25 */ /* 0x040fe2000f8e0012 */
[----:B------:R-:W-:Y:S01]  /*2130*/  SEL R0, RZ, 0xffffffff, P1 ;  /* 0xffffffffff007807 */ /* 0x000fe20000800000 */
[----:B------:R-:W1:Y:S01]  /*2140*/  S2R R151, SR_TID.X ;  /* 0x0000000000977919 */ /* 0x000e620000002100 */
[----:B------:R-:W-:Y:S01]  /*2150*/  SHF.R.S32.HI R10, RZ, 0x1f, R28 ;  /* 0x0000001fff0a7819 */ /* 0x000fe2000001141c */
[----:B------:R-:W-:Y:S01]  /*2160*/  IMAD R3, R26, UR5, R3 ;  /* 0x000000051a037c24 */ /* 0x000fe2000f8e0203 */
[----:B------:R-:W-:Y:S01]  /*2170*/  ULDC.64 UR4, c[0x0][0xa08] ;  /* 0x0002820000047ab9 */ /* 0x000fe20000000a00 */
[----:B----4-:R-:W-:Y:S01]  /*2180*/  IMAD.SHL.U32 R5, R0, 0x2, RZ ;  /* 0x0000000200057824 */ /* 0x010fe200078e00ff */
[----:B------:R-:W-:Y:S01]  /*2190*/  SEL R4, RZ, 0x1, P0 ;  /* 0x00000001ff047807 */ /* 0x000fe20000000000 */
[----:B------:R-:W-:Y:S01]  /*21a0*/  VIADD R0, R18, 0x60 ;  /* 0x0000006012007836 */ /* 0x000fe20000000000 */
[----:B------:R-:W-:Y:S01]  /*21b0*/  ISETP.GE.AND P0, PT, R198, UR8, PT ;  /* 0x00000008c6007c0c */ /* 0x000fe2000bf06270 */
[----:B------:R-:W-:Y:S01]  /*21c0*/  IMAD.IADD R107, R107, 0x1, R3 ;  /* 0x000000016b6b7824 */ /* 0x000fe200078e0203 */
[----:B------:R-:W-:Y:S01]  /*21d0*/  LOP3.LUT R6, R5, 0x2, R4, 0xe2, !PT ;  /* 0x0000000205067812 */ /* 0x000fe200078ee204 */
[----:B------:R-:W-:Y:S01]  /*21e0*/  VIADD R3, R18, 0x80 ;  /* 0x0000008012037836 */ /* 0x000fe20000000000 */
[----:B------:R-:W-:Y:S01]  /*21f0*/  ISETP.GE.AND P1, PT, R0, UR8, PT ;  /* 0x0000000800007c0c */ /* 0x000fe2000bf26270 */
[-C--:B0-----:R-:W-:Y:S01]  /*2200*/  IMAD R11, R10, R104.reuse, RZ ;  /* 0x000000680a0b7224 */ /* 0x081fe200078e02ff */
[----:B------:R-:W-:Y:S01]  /*2210*/  SEL R7, RZ, 0x4, P0 ;  /* 0x00000004ff077807 */ /* 0x000fe20000000000 */
[----:B------:R-:W-:Y:S01]  /*2220*/  IMAD.WIDE.U32 R4, R28, R104, RZ ;  /* 0x000000681c047225 */ /* 0x000fe200078e00ff */
[----:B------:R-:W-:-:S02]  /*2230*/  ISETP.GE.AND P2, PT, R3, UR8, PT ;  /* 0x0000000803007c0c */ /* 0x000fc4000bf46270 */
[----:B------:R-:W-:Y:S01]  /*2240*/  SEL R8, RZ, 0x8, P1 ;  /* 0x00000008ff087807 */ /* 0x000fe20000800000 */
[----:B------:R-:W-:Y:S01]  /*2250*/  IMAD R11, R28, R105, R11 ;  /* 0x000000691c0b7224 */ /* 0x000fe200078e020b */
[----:B------:R-:W-:Y:S01]  /*2260*/  SEL R21, RZ, 0x10, P2 ;  /* 0x00000010ff157807 */ /* 0x000fe20001000000 */
[----:B------:R-:W-:Y:S01]  /*2270*/  IMAD R9, R9, UR6, RZ ;  /* 0x0000000609097c24 */ /* 0x000fe2000f8e02ff */
[----:B------:R-:W-:Y:S01]  /*2280*/  LOP3.LUT R6, R8, R6, R7, 0xfe, !PT ;  /* 0x0000000608067212 */ /* 0x000fe200078efe07 */
[----:B------:R-:W-:Y:S01]  /*2290*/  IMAD.IADD R5, R5, 0x1, R11 ;  /* 0x0000000105057824 */ /* 0x000fe200078e020b */
[----:B------:R-:W-:Y:S01]  /*22a0*/  ISETP.NE.U32.AND P0, PT, RZ, UR4, PT ;  /* 0x00000004ff007c0c */ /* 0x000fe2000bf05070 */
[----:B------:R-:W-:Y:S01]  /*22b0*/  IMAD R9, R26, UR7, R9 ;  /* 0x000000071a097c24 */ /* 0x000fe2000f8e0209 */
[----:B------:R-:W-:Y:S01]  /*22c0*/  LOP3.LUT R21, R6, R21, RZ, 0xfc, !PT ;  /* 0x0000001506157212 */ /* 0x000fe200078efcff */
[----:B------:R-:W-:Y:S01]  /*22d0*/  IMAD.WIDE.U32 R4, R26, UR6, R4 ;  /* 0x000000061a047c25 */ /* 0x000fe2000f8e0004 */
[----:B------:R-:W-:Y:S01]  /*22e0*/  ISETP.NE.AND.EX P0, PT, RZ, UR5, PT, P0 ;  /* 0x00000005ff007c0c */ /* 0x000fe2000bf05300 */
[----:B------:R-:W-:Y:S01]  /*22f0*/  ULDC.64 UR4, c[0x0][0x310] ;  /* 0x0000c40000047ab9 */ /* 0x000fe20000000a00 */
[----:B------:R-:W-:Y:S01]  /*2300*/  SHF.R.S32.HI R193, RZ, 0x1f, R192 ;  /* 0x0000001fffc17819 */ /* 0x000fe200000114c0 */
[----:B------:R-:W-:Y:S01]  /*2310*/  IMAD.IADD R5, R5, 0x1, R9 ;  /* 0x0000000105057824 */ /* 0x000fe200078e0209 */
[-C--:B---3--:R-:W-:Y:S01]  /*2320*/  ISETP.GE.AND P1, PT, R197, R33.reuse, PT ;  /* 0x00000021c500720c */ /* 0x088fe20003f26270 */
[----:B-1----:R-:W-:Y:S01]  /*2330*/  IMAD.WIDE.U32 R100, R195, R98, R18 ;  /* 0x00000062c3647225 */ /* 0x002fe200078e0012 */
[----:B------:R-:W-:-:S02]  /*2340*/  ISETP.GE.AND P3, PT, R198, R33, PT ;  /* 0x00000021c600720c */ /* 0x000fc40003f66270 */
[----:B------:R-:W-:Y:S01]  /*2350*/  SHF.R.U32.HI R32, RZ, 0x3, R205 ;  /* 0x00000003ff207819 */ /* 0x000fe200000116cd */
[----:B------:R-:W-:Y:S01]  /*2360*/  IMAD.WIDE.U32 R102, R195, R98, R192 ;  /* 0x00000062c3667225 */ /* 0x000fe200078e00c0 */
[----:B------:R-:W-:Y:S02]  /*2370*/  LOP3.LUT P2, RZ, R215, 0x4, RZ, 0xc0, !PT ;  /* 0x00000004d7ff7812 */ /* 0x000fe4000784c0ff */
[----:B------:R-:W-:Y:S01]  /*2380*/  SHF.L.U64.HI R135, R104, 0x6, R105 ;  /* 0x0000000668877819 */ /* 0x000fe20000010269 */
[CC--:B------:R-:W-:Y:S01]  /*2390*/  IMAD.WIDE.U32 R96, R195.reuse, R92.reuse, R192 ;  /* 0x0000005cc3607225 */ /* 0x0c0fe200078e00c0 */
[----:B------:R-:W-:Y:S02]  /*23a0*/  SHF.L.U64.HI R110, R92, 0x6, R93 ;  /* 0x000000065c6e7819 */ /* 0x000fe4000001025d */
[----:B------:R-:W-:Y:S01]  /*23b0*/  SHF.R.S32.HI R148, RZ, 0x1f, R222 ;  /* 0x0000001fff947819 */ /* 0x000fe200000114de */
[----:B------:R-:W-:Y:S01]  /*23c0*/  IMAD.WIDE.U32 R94, R195, R92, R18 ;  /* 0x0000005cc35e7225 */ /* 0x000fe200078e0012 */
[----:B------:R-:W-:-:S03]  /*23d0*/  LEA.HI R151, R151, 0x8, RZ, 0x19 ;  /* 0x0000000897977811 */ /* 0x000fc600078fc8ff */
[----:B------:R-:W-:Y:S02]  /*23e0*/  IMAD.SHL.U32 R136, R104, 0x40, RZ ;  /* 0x0000004068887824 */ /* 0x000fe400078e00ff */
[----:B------:R-:W-:Y:S02]  /*23f0*/  IMAD R133, R93, 0x60, RZ ;  /* 0x000000605d857824 */ /* 0x000fe400078e02ff */
[----:B------:R-:W-:Y:S02]  /*2400*/  IMAD.SHL.U32 R111, R92, 0x40, RZ ;  /* 0x000000405c6f7824 */ /* 0x000fe400078e00ff */
[----:B------:R-:W-:Y:S01]  /*2410*/  IMAD.SHL.U32 R130, R33, 0x2, RZ ;  /* 0x0000000221827824 */ /* 0x000fe200078e00ff */
[----:B--2---:R-:W-:-:S04]  /*2420*/  LOP3.LUT R30, R30, 0xfffffffe, RZ, 0xc0, !PT ;  /* 0xfffffffe1e1e7812 */ /* 0x004fc800078ec0ff */
[----:B------:R-:W-:-:S04]  /*2430*/  @P3 LOP3.LUT R30, R30, 0x1, RZ, 0xfc, !PT ;  /* 0x000000011e1e3812 */ /* 0x000fc800078efcff */
[----:B------:R-:W-:-:S04]  /*2440*/  LOP3.LUT R30, R30, 0xfffffffb, RZ, 0xc0, !PT ;  /* 0xfffffffb1e1e7812 */ /* 0x000fc800078ec0ff */
[----:B------:R-:W-:-:S05]  /*2450*/  @P2 LOP3.LUT R30, R30, 0x4, RZ, 0xfc, !PT ;  /* 0x000000041e1e2812 */ /* 0x000fca00078efcff */
[----:B------:R0:W-:Y:S01]  /*2460*/  STL [R1], R30 ;  /* 0x0000001e01007387 */ /* 0x0001e20000100800 */
[----:B------:R-:W-:Y:S02]  /*2470*/  SHF.R.S32.HI R6, RZ, 0x1f, R27 ;  /* 0x0000001fff067819 */ /* 0x000fe4000001141b */
[----:B------:R-:W-:Y:S02]  /*2480*/  SEL R27, R27, RZ, !P0 ;  /* 0x000000ff1b1b7207 */ /* 0x000fe40004000000 */
[----:B------:R-:W-:Y:S01]  /*2490*/  SEL R8, R6, RZ, !P0 ;  /* 0x000000ff06087207 */ /* 0x000fe20004000000 */
[----:B------:R-:W-:Y:S02]  /*24a0*/  IMAD R6, R147, R98, RZ ;  /* 0x0000006293067224 */ /* 0x000fe400078e02ff */
[----:B------:R-:W-:-:S04]  /*24b0*/  IMAD.WIDE.U32 R108, R27, UR4, R4 ;  /* 0x000000041b6c7c25 */ /* 0x000fc8000f8e0004 */
[----:B------:R-:W-:Y:S02]  /*24c0*/  IMAD R12, R8, UR4, RZ ;  /* 0x00000004080c7c24 */ /* 0x000fe4000f8e02ff */
[-C--:B------:R-:W-:Y:S02]  /*24d0*/  IMAD R4, R147, R104.reuse, RZ ;  /* 0x0000006893047224 */ /* 0x080fe400078e02ff */
[----:B------:R-:W-:Y:S02]  /*24e0*/  IMAD R9, R195, R99, R6 ;  /* 0x00000063c3097224 */ /* 0x000fe400078e0206 */
[----:B------:R-:W-:Y:S01]  /*24f0*/  IMAD R11, R27, UR5, R12 ;  /* 0x000000051b0b7c24 */ /* 0x000fe2000f8e020c */
[----:B------:R-:W-:Y:S01]  /*2500*/  ULDC.64 UR4, c[0x0][0x338] ;  /* 0x0000ce0000047ab9 */ /* 0x000fe20000000a00 */
[----:B------:R-:W-:-:S04]  /*2510*/  IMAD.WIDE.U32 R6, R195, R104, R18 ;  /* 0x00000068c3067225 */ /* 0x000fc800078e0012 */
[----:B------:R-:W-:Y:S01]  /*2520*/  IMAD R13, R195, R105, R4 ;  /* 0x00000069c30d7224 */ /* 0x000fe200078e0204 */
[----:B------:R-:W-:Y:S01]  /*2530*/  IADD3 R5, P0, R108, R6, RZ ;  /* 0x000000066c057210 */ /* 0x000fe20007f1e0ff */
[----:B------:R-:W-:Y:S01]  /*2540*/  IMAD.IADD R4, R109, 0x1, R11 ;  /* 0x000000016d047824 */ /* 0x000fe200078e020b */
[----:B------:R-:W-:Y:S01]  /*2550*/  SEL R11, R33, RZ, P3 ;  /* 0x000000ff210b7207 */ /* 0x000fe20001800000 */
[----:B------:R-:W-:Y:S01]  /*2560*/  IMAD R8, R8, UR4, RZ ;  /* 0x0000000408087c24 */ /* 0x000fe2000f8e02ff */
[----:B------:R-:W-:Y:S01]  /*2570*/  IADD3 R122, P3, R195, R28, RZ ;  /* 0x0000001cc37a7210 */ /* 0x000fe20007f7e0ff */
[----:B------:R-:W-:Y:S01]  /*2580*/  IMAD.IADD R103, R103, 0x1, R9 ;  /* 0x0000000167677824 */ /* 0x000fe200078e0209 */
[----:B------:R-:W-:Y:S01]  /*2590*/  IADD3.X R6, R4, R7, R13, P0, !PT ;  /* 0x0000000704067210 */ /* 0x000fe200007fe40d */
[----:B------:R-:W-:Y:S01]  /*25a0*/  IMAD R31, R27, UR5, R8 ;  /* 0x000000051b1f7c24 */ /* 0x000fe2000f8e0208 */
[----:B------:R-:W-:Y:S01]  /*25b0*/  ISETP.GE.AND P0, PT, R18, R33, PT ;  /* 0x000000211200720c */ /* 0x000fe20003f06270 */
[----:B------:R-:W-:-:S02]  /*25c0*/  IMAD R8, R147, R92, RZ ;  /* 0x0000005c93087224 */ /* 0x000fc400078e02ff */
[----:B------:R-:W-:Y:S01]  /*25d0*/  IMAD.IADD R101, R9, 0x1, R101 ;  /* 0x0000000109657824 */ /* 0x000fe200078e0265 */
[----:B------:R-:W-:Y:S01]  /*25e0*/  SEL R7, R33, RZ, P0 ;  /* 0x000000ff21077207 */ /* 0x000fe20000000000 */
[----:B------:R-:W-:Y:S01]  /*25f0*/  IMAD R9, R195, R93, R8 ;  /* 0x0000005dc3097224 */ /* 0x000fe200078e0208 */
[----:B------:R-:W-:Y:S01]  /*2600*/  SEL R8, R33, RZ, P1 ;  /* 0x000000ff21087207 */ /* 0x000fe20000800000 */
[----:B------:R-:W-:Y:S02]  /*2610*/  IMAD.IADD R13, R198, 0x1, R11 ;  /* 0x00000001c60d7824 */ /* 0x000fe400078e020b */
[----:B------:R-:W-:Y:S02]  /*2620*/  IMAD.IADD R7, R18, 0x1, R7 ;  /* 0x0000000112077824 */ /* 0x000fe400078e0207 */
[----:B------:R-:W-:Y:S01]  /*2630*/  IMAD.IADD R97, R97, 0x1, R9 ;  /* 0x0000000161617824 */ /* 0x000fe200078e0209 */
[----:B------:R-:W-:Y:S01]  /*2640*/  SHF.R.S32.HI R26, RZ, 0x1f, R13 ;  /* 0x0000001fff1a7819 */ /* 0x000fe2000001140d */
[----:B------:R-:W-:-:S02]  /*2650*/  IMAD.IADD R95, R9, 0x1, R95 ;  /* 0x00000001095f7824 */ /* 0x000fc400078e025f */
[----:B------:R-:W-:Y:S01]  /*2660*/  IMAD.IADD R9, R197, 0x1, R8 ;  /* 0x00000001c5097824 */ /* 0x000fe200078e0208 */
[----:B------:R-:W-:Y:S01]  /*2670*/  SHF.R.S32.HI R8, RZ, 0x1f, R7 ;  /* 0x0000001fff087819 */ /* 0x000fe20000011407 */
[----:B------:R-:W-:Y:S01]  /*2680*/  IMAD.WIDE.U32 R106, R27, UR4, R106 ;  /* 0x000000041b6a7c25 */ /* 0x000fe2000f8e006a */
[----:B------:R-:W-:Y:S02]  /*2690*/  LEA.HI R25, R26, R13, RZ, 0x3 ;  /* 0x0000000d1a197211 */ /* 0x000fe400078f18ff */
[----:B------:R-:W-:Y:S01]  /*26a0*/  SHF.R.S32.HI R12, RZ, 0x1f, R9 ;  /* 0x0000001fff0c7819 */ /* 0x000fe20000011409 */
[CC--:B-----5:R-:W-:Y:S01]  /*26b0*/  IMAD.WIDE.U32 R102, R145.reuse, R98.reuse, R102 ;  /* 0x0000006291667225 */ /* 0x0e0fe200078e0066 */
[CC--:B------:R-:W-:Y:S02]  /*26c0*/  LEA.HI R14, R8.reuse, R7.reuse, RZ, 0x3 ;  /* 0x00000007080e7211 */ /* 0x0c0fe400078f18ff */
[----:B------:R-:W-:Y:S01]  /*26d0*/  LEA.HI R7, R8, R7, RZ, 0x6 ;  /* 0x0000000708077211 */ /* 0x000fe200078f30ff */
[----:B------:R-:W-:Y:S01]  /*26e0*/  IMAD.WIDE.U32 R100, R145, R98, R100 ;  /* 0x0000006291647225 */ /* 0x000fe200078e0064 */
[----:B------:R-:W-:-:S02]  /*26f0*/  LEA.HI R8, R12, R9, RZ, 0x6 ;  /* 0x000000090c087211 */ /* 0x000fc400078f30ff */
[----:B------:R-:W-:Y:S01]  /*2700*/  LEA.HI R15, R12, R9, RZ, 0x3 ;  /* 0x000000090c0f7211 */ /* 0x000fe200078f18ff */
[----:B------:R-:W-:Y:S01]  /*2710*/  IMAD.X R123, R10, 0x1, R147, P3 ;  /* 0x000000010a7b7824 */ /* 0x000fe200018e0693 */
[----:B------:R-:W-:Y:S01]  /*2720*/  SHF.R.S32.HI R7, RZ, 0x6, R7 ;  /* 0x00000006ff077819 */ /* 0x000fe20000011407 */
[-C--:B------:R-:W-:Y:S01]  /*2730*/  IMAD.WIDE.U32 R96, R145, R92.reuse, R96 ;  /* 0x0000005c91607225 */ /* 0x080fe200078e0060 */
[----:B------:R-:W-:Y:S02]  /*2740*/  SHF.R.S32.HI R9, RZ, 0x6, R8 ;  /* 0x00000006ff097819 */ /* 0x000fe40000011408 */
[C---:B------:R-:W-:Y:S01]  /*2750*/  LOP3.LUT R12, R206.reuse, 0x38, R15, 0xf8, !PT ;  /* 0x00000038ce0c7812 */ /* 0x040fe200078ef80f */
[C---:B------:R-:W-:Y:S01]  /*2760*/  IMAD R143, R7.reuse, 0x1800, R208 ;  /* 0x00001800078f7824 */ /* 0x040fe200078e02d0 */
[----:B------:R-:W-:Y:S01]  /*2770*/  LOP3.LUT R8, R206, 0x38, R14, 0xf8, !PT ;  /* 0x00000038ce087812 */ /* 0x000fe200078ef80e */
[----:B------:R-:W-:Y:S01]  /*2780*/  IMAD R141, R7, 0x1800, R210 ;  /* 0x00001800078d7824 */ /* 0x000fe200078e02d2 */
[-C--:B------:R-:W-:Y:S01]  /*2790*/  LOP3.LUT R7, R12, R207.reuse, RZ, 0x3c, !PT ;  /* 0x000000cf0c077212 */ /* 0x080fe200078e3cff */
[C---:B------:R-:W-:Y:S01]  /*27a0*/  IMAD R142, R9.reuse, 0x1800, R208 ;  /* 0x00001800098e7824 */ /* 0x040fe200078e02d0 */
[----:B------:R-:W-:Y:S01]  /*27b0*/  LOP3.LUT R8, R8, R207, RZ, 0x3c, !PT ;  /* 0x000000cf08087212 */ /* 0x000fe200078e3cff */
[----:B------:R-:W-:Y:S01]  /*27c0*/  IMAD R139, R9, 0x1800, R210 ;  /* 0x00001800098b7824 */ /* 0x000fe200078e02d2 */
[C---:B------:R-:W-:Y:S01]  /*27d0*/  LOP3.LUT R11, R205.reuse, 0x38, R14, 0xf8, !PT ;  /* 0x00000038cd0b7812 */ /* 0x040fe200078ef80e */
[----:B------:R-:W-:Y:S01]  /*27e0*/  IMAD.IADD R142, R142, 0x1, R7 ;  /* 0x000000018e8e7824 */ /* 0x000fe200078e0207 */
[----:B------:R-:W-:Y:S01]  /*27f0*/  LOP3.LUT R7, R205, 0x38, R15, 0xf8, !PT ;  /* 0x00000038cd077812 */ /* 0x000fe200078ef80f */
[----:B------:R-:W-:Y:S01]  /*2800*/  IMAD.IADD R143, R143, 0x1, R8 ;  /* 0x000000018f8f7824 */ /* 0x000fe200078e0208 */
[----:B------:R-:W-:Y:S01]  /*2810*/  LEA.HI R13, R26, R13, RZ, 0x6 ;  /* 0x0000000d1a0d7211 */ /* 0x000fe200078f30ff */
[----:B------:R-:W-:Y:S01]  /*2820*/  IMAD.WIDE.U32 R94, R145, R92, R94 ;  /* 0x0000005c915e7225 */ /* 0x000fe200078e005e */
[----:B------:R-:W-:-:S02]  /*2830*/  LOP3.LUT R12, R7, R32, RZ, 0x3c, !PT ;  /* 0x00000020070c7212 */ /* 0x000fc400078e3cff */
[----:B------:R-:W-:Y:S01]  /*2840*/  LOP3.LUT R8, R206, 0x38, R25, 0xf8, !PT ;  /* 0x00000038ce087812 */ /* 0x000fe200078ef819 */
[----:B0-----:R-:W-:Y:S01]  /*2850*/  IMAD.IADD R30, R107, 0x1, R31 ;  /* 0x000000016b1e7824 */ /* 0x001fe200078e021f */
[----:B------:R-:W-:Y:S01]  /*2860*/  SHF.R.S32.HI R9, RZ, 0x1f, R145 ;  /* 0x0000001fff097819 */ /* 0x000fe20000011491 */
[----:B------:R-:W-:Y:S01]  /*2870*/  IMAD.IADD R139, R139, 0x1, R12 ;  /* 0x000000018b8b7824 */ /* 0x000fe200078e020c */
[----:B------:R-:W-:Y:S02]  /*2880*/  LOP3.LUT R20, R11, R32, RZ, 0x3c, !PT ;  /* 0x000000200b147212 */ /* 0x000fe400078e3cff */
[----:B------:R-:W-:Y:S01]  /*2890*/  SHF.R.S32.HI R13, RZ, 0x6, R13 ;  /* 0x00000006ff0d7819 */ /* 0x000fe2000001140d */
[----:B------:R-:W-:Y:S01]  /*28a0*/  IMAD R12, R9, R92, RZ ;  /* 0x0000005c090c7224 */ /* 0x000fe200078e02ff */
[----:B------:R-:W-:Y:S01]  /*28b0*/  LOP3.LUT R11, R205, 0x38, R25, 0xf8, !PT ;  /* 0x00000038cd0b7812 */ /* 0x000fe200078ef819 */
[----:B------:R-:W-:Y:S01]  /*28c0*/  IMAD.IADD R141, R141, 0x1, R20 ;  /* 0x000000018d8d7824 */ /* 0x000fe200078e0214 */
[----:B------:R-:W-:Y:S01]  /*28d0*/  LOP3.LUT R7, R8, R207, RZ, 0x3c, !PT ;  /* 0x000000cf08077212 */ /* 0x000fe200078e3cff */
[----:B------:R-:W-:Y:S01]  /*28e0*/  IMAD R8, R9, R98, RZ ;  /* 0x0000006209087224 */ /* 0x000fe200078e02ff */
[----:B------:R-:W-:Y:S01]  /*28f0*/  LOP3.LUT R11, R11, R32, RZ, 0x3c, !PT ;  /* 0x000000200b0b7212 */ /* 0x000fe200078e3cff */
[----:B------:R-:W-:Y:S01]  /*2900*/  VIADD R9, R18, 0xa0 ;  /* 0x000000a012097836 */ /* 0x000fe20000000000 */
[----:B------:R-:W-:Y:S01]  /*2910*/  SHF.R.S32.HI R119, RZ, 0x3, R14 ;  /* 0x00000003ff777819 */ /* 0x000fe2000001140e */
[C---:B------:R-:W-:Y:S01]  /*2920*/  IMAD R138, R13.reuse, 0x1800, R210 ;  /* 0x000018000d8a7824 */ /* 0x040fe200078e02d2 */
[----:B------:R-:W-:Y:S01]  /*2930*/  SHF.R.S32.HI R118, RZ, 0x3, R15 ;  /* 0x00000003ff767819 */ /* 0x000fe2000001140f */
[----:B------:R-:W-:Y:S01]  /*2940*/  IMAD R140, R13, 0x1800, R208 ;  /* 0x000018000d8c7824 */ /* 0x000fe200078e02d0 */
[----:B------:R-:W-:Y:S01]  /*2950*/  ISETP.GE.AND P2, PT, R9, UR8, PT ;  /* 0x0000000809007c0c */ /* 0x000fe2000bf46270 */
[----:B------:R-:W-:Y:S01]  /*2960*/  IMAD.IADD R138, R138, 0x1, R11 ;  /* 0x000000018a8a7824 */ /* 0x000fe200078e020b */
[----:B------:R-:W-:Y:S01]  /*2970*/  LOP3.LUT R14, R14, 0xfffffff8, RZ, 0xc0, !PT ;  /* 0xfffffff80e0e7812 */ /* 0x000fe200078ec0ff */
[----:B------:R-:W-:Y:S01]  /*2980*/  IMAD R11, R105, 0x60, RZ ;  /* 0x00000060690b7824 */ /* 0x000fe200078e02ff */
[----:B------:R-:W-:Y:S01]  /*2990*/  SEL R26, RZ, 0x20, P2 ;  /* 0x00000020ff1a7807 */ /* 0x000fe20001000000 */
[----:B------:R-:W-:Y:S01]  /*29a0*/  IMAD.WIDE.U32 R104, R104, 0x60, RZ ;  /* 0x0000006068687825 */ /* 0x000fe200078e00ff */
[----:B------:R-:W-:-:S02]  /*29b0*/  LOP3.LUT R15, R15, 0xfffffff8, RZ, 0xc0, !PT ;  /* 0xfffffff80f0f7812 */ /* 0x000fc400078ec0ff */
[----:B------:R-:W-:Y:S01]  /*29c0*/  LOP3.LUT R20, R25, 0xfffffff8, RZ, 0xc0, !PT ;  /* 0xfffffff819147812 */ /* 0x000fe200078ec0ff */
[C---:B------:R-:W-:Y:S01]  /*29d0*/  IMAD R29, R145.reuse, R99, R8 ;  /* 0x00000063911d7224 */ /* 0x040fe200078e0208 */
[----:B------:R-:W-:Y:S01]  /*29e0*/  SHF.R.S32.HI R115, RZ, 0x3, R25 ;  /* 0x00000003ff737819 */ /* 0x000fe20000011419 */
[----:B------:R-:W-:Y:S01]  /*29f0*/  IMAD R27, R145, R93, R12 ;  /* 0x0000005d911b7224 */ /* 0x000fe200078e020c */
[----:B------:R-:W-:Y:S01]  /*2a00*/  LOP3.LUT R12, R206, 0x18, R18, 0xf8, !PT ;  /* 0x00000018ce0c7812 */ /* 0x000fe200078ef812 */
[----:B------:R-:W-:Y:S01]  /*2a10*/  IMAD.IADD R140, R140, 0x1, R7 ;  /* 0x000000018c8c7824 */ /* 0x000fe200078e0207 */
[----:B------:R-:W-:Y:S01]  /*2a20*/  SHF.L.U64.HI R7, R98, 0x6, R99 ;  /* 0x0000000662077819 */ /* 0x000fe20000010263 */
[----:B------:R-:W-:Y:S01]  /*2a30*/  IMAD R13, R99, 0x60, RZ ;  /* 0x00000060630d7824 */ /* 0x000fe200078e02ff */
[----:B------:R-:W-:Y:S01]  /*2a40*/  LOP3.LUT R137, R12, R207, RZ, 0x3c, !PT ;  /* 0x000000cf0c897212 */ /* 0x000fe200078e3cff */
[C---:B------:R-:W-:Y:S01]  /*2a50*/  IMAD.SHL.U32 R8, R98.reuse, 0x40, RZ ;  /* 0x0000004062087824 */ /* 0x040fe200078e00ff */
[----:B------:R-:W-:Y:S01]  /*2a60*/  SHF.R.S32.HI R114, RZ, 0x1f, R14 ;  /* 0x0000001fff727819 */ /* 0x000fe2000001140e */
[----:B------:R-:W-:Y:S01]  /*2a70*/  IMAD.WIDE.U32 R98, R98, 0x60, RZ ;  /* 0x0000006062627825 */ /* 0x000fe200078e00ff */
[----:B------:R-:W-:-:S02]  /*2a80*/  SHF.R.S32.HI R113, RZ, 0x1f, R15 ;  /* 0x0000001fff717819 */ /* 0x000fc4000001140f */
[----:B------:R-:W-:Y:S01]  /*2a90*/  SHF.R.S32.HI R112, RZ, 0x1f, R20 ;  /* 0x0000001fff707819 */ /* 0x000fe20000011414 */
[----:B------:R-:W-:Y:S02]  /*2aa0*/  IMAD.IADD R132, R105, 0x1, R11 ;  /* 0x0000000169847824 */ /* 0x000fe400078e020b */
[----:B------:R-:W-:Y:S02]  /*2ab0*/  IMAD.IADD R10, R103, 0x1, R29 ;  /* 0x00000001670a7824 */ /* 0x000fe400078e021d */
[----:B------:R-:W-:Y:S01]  /*2ac0*/  IMAD.IADD R11, R29, 0x1, R101 ;  /* 0x000000011d0b7824 */ /* 0x000fe200078e0265 */
[C---:B------:R-:W-:Y:S01]  /*2ad0*/  LOP3.LUT R29, R21.reuse, R26, RZ, 0xfc, !PT ;  /* 0x0000001a151d7212 */ /* 0x040fe200078efcff */
[----:B------:R-:W-:Y:S01]  /*2ae0*/  IMAD.WIDE.U32 R92, R92, 0x60, RZ ;  /* 0x000000605c5c7825 */ /* 0x000fe200078e00ff */
[----:B------:R-:W-:Y:S02]  /*2af0*/  LOP3.LUT R21, R21, 0x1, RZ, 0xc0, !PT ;  /* 0x0000000115157812 */ /* 0x000fe400078ec0ff */
[----:B------:R-:W-:Y:S01]  /*2b00*/  LOP3.LUT R25, R29, 0x2, RZ, 0xc0, !PT ;  /* 0x000000021d197812 */ /* 0x000fe200078ec0ff */
[----:B------:R-:W-:Y:S01]  /*2b10*/  IMAD.IADD R134, R99, 0x1, R13 ;  /* 0x0000000163867824 */ /* 0x000fe200078e020d */
[----:B------:R-:W-:Y:S01]  /*2b20*/  LOP3.LUT R26, R29, 0x4, RZ, 0xc0, !PT ;  /* 0x000000041d1a7812 */ /* 0x000fe200078ec0ff */
[----:B------:R-:W-:Y:S01]  /*2b30*/  IMAD.IADD R12, R97, 0x1, R27 ;  /* 0x00000001610c7824 */ /* 0x000fe200078e021b */
[----:B------:R-:W-:Y:S01]  /*2b40*/  LOP3.LUT R28, R29, 0x10, RZ, 0xc0, !PT ;  /* 0x000000101d1c7812 */ /* 0x000fe200078ec0ff */
[----:B------:R-:W-:Y:S01]  /*2b50*/  IMAD.IADD R13, R27, 0x1, R95 ;  /* 0x000000011b0d7824 */ /* 0x000fe200078e025f */
[C---:B------:R-:W-:Y:S01]  /*2b60*/  LOP3.LUT R27, R29.reuse, 0x8, RZ, 0xc0, !PT ;  /* 0x000000081d1b7812 */ /* 0x040fe200078ec0ff */
[----:B------:R-:W-:Y:S01]  /*2b70*/  IMAD.IADD R137, R208, 0x1, R137 ;  /* 0x00000001d0897824 */ /* 0x000fe200078e0289 */
[----:B------:R-:W-:Y:S01]  /*2b80*/  LOP3.LUT R29, R29, 0x20, RZ, 0xc0, !PT ;  /* 0x000000201d1d7812 */ /* 0x000fe200078ec0ff */
[----:B------:R-:W-:-:S07]  /*2b90*/  IMAD.IADD R133, R93, 0x1, R133 ;  /* 0x000000015d857824 */ /* 0x000fce00078e0285 */
.L_x_1796:
[----:B------:R-:W2:Y:S01]  /*2ba0*/  LDL.LU R35, [R1] ;  /* 0x0000000001237983 */ /* 0x000ea20000300800 */
        /* <DEDUP_REMOVED lines=20> */
[----:B------:R-:W-:Y:S01]  /*2cf0*/  IMAD.MOV.U32 R24, RZ, RZ, R41 ;  /* 0x000000ffff187224 */ /* 0x000fe200078e0029 */
[----:B-1----:R-:W-:Y:S02]  /*2d00*/  ISETP.GE.AND P2, PT, R121, 0x1, PT ;  /* 0x000000017900780c */ /* 0x002fe40003f46270 */
[----:B------:R-:W-:Y:S01]  /*2d10*/  LEA.HI.X R39, R33, R117, R34, 0x1, P4 ;  /* 0x0000007521277211 */ /* 0x000fe200020f0c22 */
[C---:B------:R-:W-:Y:S02]  /*2d20*/  VIADD R33, R31.reuse, 0x20 ;  /* 0x000000201f217836 */ /* 0x040fe40000000000 */
[C---:B------:R-:W-:Y:S02]  /*2d30*/  @P5 VIADD R33, R31.reuse, 0xffffffe0 ;  /* 0xffffffe01f215836 */ /* 0x040fe40000000000 */
[----:B------:R-:W-:-:S02]  /*2d40*/  IMAD R31, R31, 0x2, R120 ;  /* 0x000000021f1f7824 */ /* 0x000fc400078e0278 */
[----:B------:R-:W-:Y:S01]  /*2d50*/  IMAD R88, R33, 0x2, R120 ;  /* 0x0000000221587824 */ /* 0x000fe200078e0278 */
[----:B--2---:R-:W-:-:S04]  /*2d60*/  LOP3.LUT R35, R35, 0xfffffffd, RZ, 0xc0, !PT ;  /* 0xfffffffd23237812 */ /* 0x004fc800078ec0ff */
[----:B------:R-:W-:-:S05]  /*2d70*/  @P3 LOP3.LUT R35, R35, 0x2, RZ, 0xfc, !PT ;  /* 0x0000000223233812 */ /* 0x000fca00078efcff */
[----:B------:R0:W-:Y:S01]  /*2d80*/  STL [R1], R35 ;  /* 0x0000002301007387 */ /* 0x0001e20000100800 */
[----:B------:R-:W-:Y:S05]  /*2d90*/  @!P2 BRA `(.L_x_1698) ;  /* 0x000000740090a947 */ /* 0x000fea0003800000 */
        /* <DEDUP_REMOVED lines=69> */
.L_x_1701:
[----:B------:R-:W-:Y:S05]  /*31f0*/  BSYNC B1 ;  /* 0x0000000000017941 */ /* 0x000fea0003800000 */
.L_x_1700:
        /* <DEDUP_REMOVED lines=56> */
.L_x_1703:
[----:B------:R-:W-:Y:S05]  /*3580*/  BSYNC B1 ;  /* 0x0000000000017941 */ /* 0x000fea0003800000 */
.L_x_1702:
[----:B01----:R-:W2:Y:S01]  /*3590*/  LDL R32, [R1+0x4] ;  /* 0x0000040001207983 */ /* 0x003ea20000100800 */
        /* <DEDUP_REMOVED lines=60> */
[----:B------:R-:W-:-:S03]  /*3960*/  IMAD.MOV.U32 R34, RZ, RZ, R59 ;  /* 0x000000ffff227224 */ /* 0x000fc600078e003b */
[----:B------:R-:W-:Y:S01]  /*3970*/  PRMT R171, R33, 0x7610, R171 ;  /* 0x0000761021ab7816 */ /* 0x000fe200000000ab */
[----:B------:R-:W-:Y:S01]  /*3980*/  IMAD.MOV.U32 R33, RZ, RZ, R62 ;  /* 0x000000ffff217224 */ /* 0x000fe200078e003e */
[----:B------:R-:W-:-:S04]  /*3990*/  PRMT R175, R34, 0x7610, R175 ;  /* 0x0000761022af7816 */ /* 0x000fc800000000af */
[----:B------:R-:W-:Y:S02]  /*39a0*/  PRMT R176, R33, 0x7610, R176 ;  /* 0x0000761021b07816 */ /* 0x000fe400000000b0 */
[----:B--2---:R-:W-:Y:S01]  /*39b0*/  R2UR UR4, R32 ;  /* 0x00000000200472ca */ /* 0x004fe200000e0000 */
[----:B------:R-:W-:-:S05]  /*39c0*/  IMAD.MOV.U32 R32, RZ, RZ, R68 ;  /* 0x000000ffff207224 */ /* 0x000fca00078e0044 */
[----:B------:R-:W-:Y:S01]  /*39d0*/  PRMT R181, R32, 0x7610, R181 ;  /* 0x0000761020b57816 */ /* 0x000fe200000000b5 */
[----:B------:R-:W-:-:S05]  /*39e0*/  IMAD.MOV.U32 R32, RZ, RZ, R72 ;  /* 0x000000ffff207224 */ /* 0x000fca00078e0048 */
[----:B------:R-:W-:Y:S01]  /*39f0*/  PRMT R182, R32, 0x7610, R182 ;  /* 0x0000761020b67816 */ /* 0x000fe200000000b6 */
[----:B------:R-:W-:Y:S01]  /*3a00*/  IMAD.MOV.U32 R32, RZ, RZ, R84 ;  /* 0x000000ffff207224 */ /* 0x000fe200078e0054 */
[----:B------:R-:W-:-:S04]  /*3a10*/  UISETP.NE.AND UP0, UPT, UR4, 0x3, UPT ;  /* 0x000000030400788c */ /* 0x000fc8000bf05270 */
[----:B------:R-:W-:Y:S01]  /*3a20*/  PRMT R168, R32, 0x7610, R168 ;  /* 0x0000761020a87816 */ /* 0x000fe200000000a8 */
[----:B------:R-:W-:Y:S01]  /*3a30*/  IMAD.MOV.U32 R32, RZ, RZ, R66 ;  /* 0x000000ffff207224 */ /* 0x000fe200078e0042 */
[----:B------:R-:W-:-:S04]  /*3a40*/  PLOP3.LUT P2, PT, PT, PT, UP0, 0x80, 0x0 ;  /* 0x000000000000781c */ /* 0x000fc80003f4f008 */
[----:B------:R-:W-:Y:S01]  /*3a50*/  PRMT R166, R32, 0x7610, R166 ;  /* 0x0000761020a67816 */ /* 0x000fe200000000a6 */
[----:B------:R-:W-:-:S05]  /*3a60*/  IMAD.MOV.U32 R32, RZ, RZ, R74 ;  /* 0x000000ffff207224 */ /* 0x000fca00078e004a */
        /* <DEDUP_REMOVED lines=10> */
[----:B------:R-:W-:Y:S02]  /*3b10*/  PRMT R174, R35, 0x7610, R174 ;  /* 0x0000761023ae7816 */ /* 0x000fe400000000ae */
[----:B------:R-:W-:Y:S01]  /*3b20*/  PRMT R155, R32, 0x7610, R155 ;  /* 0x00007610209b7816 */ /* 0x000fe2000000009b */
[----:B------:R-:W-:-:S05]  /*3b30*/  IMAD.MOV.U32 R32, RZ, RZ, R61 ;  /* 0x000000ffff207224 */ /* 0x000fca00078e003d */
[----:B------:R-:W-:Y:S01]  /*3b40*/  PRMT R172, R32, 0x7610, R172 ;  /* 0x0000761020ac7816 */ /* 0x000fe200000000ac */
[----:B------:R-:W-:-:S05]  /*3b50*/  IMAD.MOV.U32 R32, RZ, RZ, R47 ;  /* 0x000000ffff207224 */ /* 0x000fca00078e002f */
[----:B------:R-:W-:Y:S01]  /*3b60*/  PRMT R126, R32, 0x7610, R126 ;  /* 0x00007610207e7816 */ /* 0x000fe2000000007e */
[----:B------:R-:W-:-:S05]  /*3b70*/  IMAD.MOV.U32 R32, RZ, RZ, R55 ;  /* 0x000000ffff207224 */ /* 0x000fca00078e0037 */
[----:B------:R-:W-:Y:S01]  /*3b80*/  PRMT R173, R32, 0x7610, R173 ;  /* 0x0000761020ad7816 */ /* 0x000fe200000000ad */
[----:B------:R-:W-:-:S05]  /*3b90*/  IMAD.MOV.U32 R32, RZ, RZ, R63 ;  /* 0x000000ffff207224 */ /* 0x000fca00078e003f */
[----:B------:R-:W-:Y:S01]  /*3ba0*/  PRMT R177, R32, 0x7610, R177 ;  /* 0x0000761020b17816 */ /* 0x000fe200000000b1 */
[----:B------:R-:W-:Y:S06]  /*3bb0*/  @!P2 BRA `(.L_x_1704) ;  /* 0x000000000004a947 */ /* 0x000fec0003800000 */
[----:B------:R-:W-:Y:S01]  /*3bc0*/  BPT.TRAP 0x1 ;  /* 0x000000040000795c */ /* 0x000fe20000300000 */
.L_x_1704:
[----:B------:R-:W-:Y:S01]  /*3bd0*/  IMAD R90, R17, 0x8, R16 ;  /* 0x00000008115a7824 */ /* 0x000fe200078e0210 */
[----:B------:R-:W-:Y:S01]  /*3be0*/  SHF.L.U32 R91, R199, 0x1f, RZ ;  /* 0x0000001fc75b7819 */ /* 0x000fe200000006ff */
[----:B------:R-:W-:Y:S03]  /*3bf0*/  BSSY B1, `(.L_x_1705) ;  /* 0x0000003000017945 */ /* 0x000fe60003800000 */
[----:B------:R-:W0:Y:S02]  /*3c00*/  SYNCS.PHASECHK.TRANS64.TRYWAIT P5, [R90+URZ+0x30890], R91 ;  /* 0x0308905b5a0075a7 */ /* 0x000e2400080a017f */
[----:B0-----:R-:W-:Y:S05]  /*3c10*/  @!P5 BRA `(.L_x_1706) ;  /* 0x0000026c00a0d947 */ /* 0x001fea0003800000 */
.L_x_2149:
[----:B------:R-:W-:Y:S05]  /*3c20*/  BSYNC B1 ;  /* 0x0000000000017941 */ /* 0x000fea0003800000 */
.L_x_1705:
        /* <DEDUP_REMOVED lines=9> */
[----:B------:R-:W-:Y:S01]  /*3cc0*/  SHF.R.U64 R124, R124, 0x10, R125 ;  /* 0x000000107c7c7819 */ /* 0x000fe2000000127d */
[----:B--2---:R-:W-:Y:S01]  /*3cd0*/  IMAD.U32 R161, R33, 0x10000, RZ ;  /* 0x0001000021a17824 */ /* 0x004fe200078e00ff */
[--C-:B------:R-:W-:Y:S02]  /*3ce0*/  SHF.R.U64 R116, R116, 0x10, R117.reuse ;  /* 0x0000001074747819 */ /* 0x100fe40000001275 */
[----:B------:R-:W-:Y:S02]  /*3cf0*/  SHF.R.U32.HI R162, RZ, 0x10, R117 ;  /* 0x00000010ffa27819 */ /* 0x000fe40000011675 */
[----:B------:R-:W-:Y:S02]  /*3d00*/  PRMT R117, R127, 0x5432, R124 ;  /* 0x000054327f757816 */ /* 0x000fe4000000007c */
[----:B------:R-:W-:Y:S02]  /*3d10*/  PRMT R116, R80, 0x5432, R116 ;  /* 0x0000543250747816 */ /* 0x000fe40000000074 */
        /* <DEDUP_REMOVED lines=10> */
[C---:B------:R-:W-:Y:S02]  /*3dc0*/  FFMA.FTZ R158, R161.reuse, R158, -R164 ;  /* 0x0000009ea19e7223 */ /* 0x040fe400000108a4 */
[----:B------:R-:W-:Y:S01]  /*3dd0*/  FFMA.FTZ R163, R161, R124, R163 ;  /* 0x0000007ca1a37223 */ /* 0x000fe200000100a3 */
        /* <DEDUP_REMOVED lines=12> */
[C---:B------:R-:W-:Y:S01]  /*3ea0*/  IMAD.U32 R161, R32.reuse, 0x10000, RZ ;  /* 0x0001000020a17824 */ /* 0x040fe200078e00ff */
[----:B------:R-:W-:Y:S01]  /*3eb0*/  LOP3.LUT R32, R32, 0xffff0000, RZ, 0xc0, !PT ;  /* 0xffff000020207812 */ /* 0x000fe200078ec0ff */
[----:B------:R-:W-:Y:S02]  /*3ec0*/  IMAD.U32 R35, R35, 0x10000, RZ ;  /* 0x0001000023237824 */ /* 0x000fe400078e00ff */
[C---:B------:R-:W-:Y:S01]  /*3ed0*/  FMUL.FTZ R162, R34.reuse, R125 ;  /* 0x0000007d22a27220 */ /* 0x040fe20000410000 */
[----:B------:R-:W-:-:S03]  /*3ee0*/  FMUL.FTZ R34, R34, R33 ;  /* 0x0000002122227220 */ /* 0x000fc60000410000 */
[C---:B------:R-:W-:Y:S01]  /*3ef0*/  FFMA.FTZ R33, R35.reuse, R33, -R162 ;  /* 0x0000002123217223 */ /* 0x040fe200000108a2 */
[C---:B------:R-:W-:Y:S01]  /*3f00*/  FMUL.FTZ R162, R32.reuse, R117 ;  /* 0x0000007520a27220 */ /* 0x040fe20000410000 */
[-C--:B------:R-:W-:Y:S01]  /*3f10*/  FMUL.FTZ R32, R32, R116.reuse ;  /* 0x0000007420207220 */ /* 0x080fe20000410000 */
[----:B------:R-:W-:Y:S02]  /*3f20*/  FFMA.FTZ R34, R35, R125, R34 ;  /* 0x0000007d23227223 */ /* 0x000fe40000010022 */
[C---:B------:R-:W-:Y:S01]  /*3f30*/  FFMA.FTZ R162, R161.reuse, R116, -R162 ;  /* 0x00000074a1a27223 */ /* 0x040fe200000108a2 */
[----:B------:R-:W-:Y:S02]  /*3f40*/  FFMA.FTZ R117, R161, R117, R32 ;  /* 0x00000075a1757223 */ /* 0x000fe40000010020 */
[----:B------:R-:W-:Y:S01]  /*3f50*/  F2FP.BF16.F32.PACK_AB R35, R34, R33 ;  /* 0x000000212223723e */ /* 0x000fe200000010ff */
[----:B------:R-:W-:Y:S01]  /*3f60*/  IMAD.MOV.U32 R33, RZ, RZ, R158 ;  /* 0x000000ffff217224 */ /* 0x000fe200078e009e */
[----:B------:R-:W-:-:S02]  /*3f70*/  F2FP.BF16.F32.PACK_AB R34, R124, R167 ;  /* 0x000000a77c22723e */ /* 0x000fc400000010ff */
[----:B------:R-:W-:-:S07]  /*3f80*/  F2FP.BF16.F32.PACK_AB R32, R117, R162 ;  /* 0x000000a27520723e */ /* 0x000fce00000010ff */
.L_x_1712:
[----:B------:R-:W-:Y:S05]  /*3f90*/  BSYNC B3 ;  /* 0x0000000000037941 */ /* 0x000fea0003800000 */
.L_x_1711:
[----:B--2---:R1:W-:Y:S02]  /*3fa0*/  STG.E.128 desc[UR60][R38.64], R32 ;  /* 0x0000002026007986 */ /* 0x0043e4000c101d3c */
.L_x_1710:
[----:B------:R-:W-:Y:S05]  /*3fb0*/  BSYNC B2 ;  /* 0x0000000000027941 */ /* 0x000fea0003800000 */
.L_x_1709:
        /* <DEDUP_REMOVED lines=10> */
[----:B------:R-:W-:Y:S02]  /*4060*/  SHF.R.U32.HI R87, RZ, 0x10, R87 ;  /* 0x00000010ff577819 */ /* 0x000fe40000011657 */
[----:B------:R-:W-:Y:S02]  /*4070*/  PRMT R116, R126, 0x5432, R116 ;  /* 0x000054327e747816 */ /* 0x000fe40000000074 */
[----:B------:R-:W-:Y:S01]  /*4080*/  SHF.R.U32.HI R125, RZ, 0x10, R85 ;  /* 0x00000010ff7d7819 */ /* 0x000fe20000011655 */
[----:B------:R-:W-:Y:S01]  /*4090*/  IMAD.U32 R85, R34, 0x10000, RZ ;  /* 0x0001000022557824 */ /* 0x000fe200078e00ff */
[----:B------:R-:W-:-:S02]  /*40a0*/  PRMT R117, R168, 0x5410, R117 ;  /* 0x00005410a8757816 */ /* 0x000fc40000000075 */
[----:B------:R-:W-:Y:S02]  /*40b0*/  PRMT R87, R189, 0x5410, R87 ;  /* 0x00005410bd577816 */ /* 0x000fe40000000057 */
[----:B------:R-:W-:Y:S02]  /*40c0*/  LOP3.LUT R163, R33, 0xffff0000, RZ, 0xc0, !PT ;  /* 0xffff000021a37812 */ /* 0x000fe400078ec0ff */
[C---:B------:R-:W-:Y:S01]  /*40d0*/  LOP3.LUT R158, R116.reuse, 0xffff0000, RZ, 0xc0, !PT ;  /* 0xffff0000749e7812 */ /* 0x040fe200078ec0ff */
[----:B------:R-:W-:Y:S01]  /*40e0*/  IMAD.U32 R116, R116, 0x10000, RZ ;  /* 0x0001000074747824 */ /* 0x000fe200078e00ff */
[----:B------:R-:W-:Y:S01]  /*40f0*/  PRMT R86, R186, 0x5410, R125 ;  /* 0x00005410ba567816 */ /* 0x000fe2000000007d */
[----:B------:R-:W-:Y:S01]  /*4100*/  IMAD.U32 R125, R87, 0x10000, RZ ;  /* 0x00010000577d7824 */ /* 0x000fe200078e00ff */
[----:B------:R-:W-:Y:S01]  /*4110*/  LOP3.LUT R162, R117, 0xffff0000, RZ, 0xc0, !PT ;  /* 0xffff000075a27812 */ /* 0x000fe200078ec0ff */
[----:B------:R-:W-:Y:S01]  /*4120*/  FMUL.FTZ R164, R163, R158 ;  /* 0x0000009ea3a47220 */ /* 0x000fe20000410000 */
[----:B------:R-:W-:Y:S01]  /*4130*/  LOP3.LUT R34, R34, 0xffff0000, RZ, 0xc0, !PT ;  /* 0xffff000022227812 */ /* 0x000fe200078ec0ff */
[----:B------:R-:W-:Y:S01]  /*4140*/  IMAD.U32 R161, R86, 0x10000, RZ ;  /* 0x0001000056a17824 */ /* 0x000fe200078e00ff */
[----:B------:R-:W-:Y:S01]  /*4150*/  LOP3.LUT R84, R35, 0xffff0000, RZ, 0xc0, !PT ;  /* 0xffff000023547812 */ /* 0x000fe200078ec0ff */
[----:B------:R-:W-:-:S02]  /*4160*/  IMAD.U32 R35, R33, 0x10000, RZ ;  /* 0x0001000021237824 */ /* 0x000fc400078e00ff */
[-C--:B------:R-:W-:Y:S01]  /*4170*/  FMUL.FTZ R163, R163, R162.reuse ;  /* 0x000000a2a3a37220 */ /* 0x080fe20000410000 */
[----:B------:R-:W-:Y:S02]  /*4180*/  IMAD.U32 R33, R32, 0x10000, RZ ;  /* 0x0001000020217824 */ /* 0x000fe400078e00ff */
[----:B------:R-:W-:Y:S01]  /*4190*/  FMUL.FTZ R168, R34, R125 ;  /* 0x0000007d22a87220 */ /* 0x000fe20000410000 */
[----:B------:R-:W-:Y:S01]  /*41a0*/  LOP3.LUT R32, R32, 0xffff0000, RZ, 0xc0, !PT ;  /* 0xffff000020207812 */ /* 0x000fe200078ec0ff */
[C---:B------:R-:W-:Y:S01]  /*41b0*/  FFMA.FTZ R164, R35.reuse, R162, -R164 ;  /* 0x000000a223a47223 */ /* 0x040fe200000108a4 */
[----:B------:R-:W-:Y:S01]  /*41c0*/  FFMA.FTZ R163, R35, R158, R163 ;  /* 0x0000009e23a37223 */ /* 0x000fe200000100a3 */
[-C--:B------:R-:W-:Y:S01]  /*41d0*/  FMUL.FTZ R34, R34, R161.reuse ;  /* 0x000000a122227220 */ /* 0x080fe20000410000 */
[----:B------:R-:W-:Y:S01]  /*41e0*/  LOP3.LUT R87, R87, 0xffff0000, RZ, 0xc0, !PT ;  /* 0xffff000057577812 */ /* 0x000fe200078ec0ff */
[----:B------:R-:W-:Y:S01]  /*41f0*/  IMAD.U32 R117, R117, 0x10000, RZ ;  /* 0x0001000075757824 */ /* 0x000fe200078e00ff */
[----:B------:R-:W-:Y:S01]  /*4200*/  LOP3.LUT R35, R86, 0xffff0000, RZ, 0xc0, !PT ;  /* 0xffff000056237812 */ /* 0x000fe200078ec0ff */
[C---:B------:R-:W-:Y:S01]  /*4210*/  FFMA.FTZ R168, R85.reuse, R161, -R168 ;  /* 0x000000a155a87223 */ /* 0x040fe200000108a8 */
[----:B------:R-:W-:Y:S01]  /*4220*/  FFMA.FTZ R85, R85, R125, R34 ;  /* 0x0000007d55557223 */ /* 0x000fe20000010022 */
[----:B------:R-:W-:Y:S01]  /*4230*/  FMUL.FTZ R125, R84, R87 ;  /* 0x00000057547d7220 */ /* 0x000fe20000410000 */
[CC--:B------:R-:W-:Y:S01]  /*4240*/  FMUL.FTZ R34, R32.reuse, R116.reuse ;  /* 0x0000007420227220 */ /* 0x0c0fe20000410000 */
[----:B------:R-:W-:Y:S01]  /*4250*/  FMUL.FTZ R161, R32, R117 ;  /* 0x0000007520a17220 */ /* 0x000fe20000410000 */
        /* <DEDUP_REMOVED lines=9> */
[----:B------:R-:W-:-:S07]  /*42f0*/  F2FP.BF16.F32.PACK_AB R35, R84, R125 ;  /* 0x0000007d5423723e */ /* 0x000fce00000010ff */
.L_x_1716:
[----:B------:R-:W-:Y:S05]  /*4300*/  BSYNC B3 ;  /* 0x0000000000037941 */ /* 0x000fea0003800000 */
.L_x_1715:
[----:B--2---:R2:W-:Y:S02]  /*4310*/  STG.E.128 desc[UR60][R38.64+0x40], R32 ;  /* 0x0000402026007986 */ /* 0x0045e4000c101d3c */
.L_x_1714:
[----:B------:R-:W-:Y:S05]  /*4320*/  BSYNC B2 ;  /* 0x0000000000027941 */ /* 0x000fea0003800000 */
.L_x_1713:
[----:B------:R-:W-:Y:S01]  /*4330*/  ISETP.NE.AND P3, PT, R26, RZ, PT ;  /* 0x000000ff1a00720c */ /* 0x000fe20003f65270 */
[----:B------:R-:W-:-:S12]  /*4340*/  BSSY B2, `(.L_x_1717) ;  /* 0x0000035000027945 */ /* 0x000fd80003800000 */
[----:B------:R-:W-:Y:S05]  /*4350*/  @!P3 BRA `(.L_x_1718) ;  /* 0x0000000000ccb947 */ /* 0x000fea0003800000 */
[----:B-12---:R1:W2:Y:S01]  /*4360*/  LDS.128 R32, [R31+0x21000] ;  /* 0x021000001f207984 */ /* 0x0062a20000000c00 */
        /* <DEDUP_REMOVED lines=48> */
.L_x_1720:
[----:B------:R-:W-:Y:S05]  /*4670*/  BSYNC B3 ;  /* 0x0000000000037941 */ /* 0x000fea0003800000 */
.L_x_1719:
[----:B--2---:R3:W-:Y:S02]  /*4680*/  STG.E.128 desc[UR60][R38.64+0x80], R32 ;  /* 0x0000802026007986 */ /* 0x0047e4000c101d3c */
.L_x_1718:
[----:B------:R-:W-:Y:S05]  /*4690*/  BSYNC B2 ;  /* 0x0000000000027941 */ /* 0x000fea0003800000 */
.L_x_1717:
        /* <DEDUP_REMOVED lines=52> */
.L_x_1724:
[----:B------:R-:W-:Y:S05]  /*49e0*/  BSYNC B3 ;  /* 0x0000000000037941 */ /* 0x000fea0003800000 */
.L_x_1723:
[----:B--2---:R4:W-:Y:S02]  /*49f0*/  STG.E.128 desc[UR60][R38.64+0xc0], R32 ;  /* 0x0000c02026007986 */ /* 0x0049e4000c101d3c */
.L_x_1722:
[----:B------:R-:W-:Y:S05]  /*4a00*/  BSYNC B2 ;  /* 0x0000000000027941 */ /* 0x000fea0003800000 */
.L_x_1721:
[----:B------:R-:W-:Y:S01]  /*4a10*/  ISETP.NE.AND P3, PT, R28, RZ, PT ;  /* 0x000000ff1c00720c */ /* 0x000fe20003f65270 */
[----:B------:R-:W-:-:S12]  /*4a20*/  BSSY B2, `(.L_x_1725) ;  /* 0x0000036000027945 */ /* 0x000fd80003800000 */
[----:B------:R-:W-:Y:S05]  /*4a30*/  @!P3 BRA `(.L_x_1726) ;  /* 0x0000000000d0b947 */ /* 0x000fea0003800000 */
[----:B-1234-:R1:W2:Y:S01]  /*4a40*/  LDS.128 R32, [R31+0x24000] ;  /* 0x024000001f207984 */ /* 0x01e2a20000000c00 */
[----:B------:R-:W-:Y:S01]  /*4a50*/  ISETP.GE.AND P3, PT, R200, R121, PT ;  /* 0x00000079c800720c */ /* 0x000fe20003f66270 */
[----:B------:R-:W-:-:S12]  /*4a60*/  BSSY B3, `(.L_x_1727) ;  /* 0x0000030000037945 */ /* 0x000fd80003800000 */
[----:B-1----:R-:W-:Y:S05]  /*4a70*/  @P3 BRA `(.L_x_1728) ;  /* 0x0000000000b83947 */ /* 0x002fea0003800000 */
[----:B------:R-:W-:Y:S02]  /*4a80*/  SHF.R.U64 R70, R70, 0x10, R71 ;  /* 0x0000001046467819 */ /* 0x000fe40000001247 */
[----:B------:R-:W-:Y:S01]  /*4a90*/  SHF.R.U64 R72, R68, 0x10, R69 ;  /* 0x0000001044487819 */ /* 0x000fe20000001245 */
[----:B--2---:R-:W-:Y:S01]  /*4aa0*/  IMAD.U32 R68, R34, 0x10000, RZ ;  /* 0x0001000022447824 */ /* 0x004fe200078e00ff */
[----:B------:R-:W-:Y:S02]  /*4ab0*/  SHF.R.U32.HI R71, RZ, 0x10, R71 ;  /* 0x00000010ff477819 */ /* 0x000fe40000011647 */
[----:B------:R-:W-:Y:S02]  /*4ac0*/  PRMT R179, R179, 0x5410, R70 ;  /* 0x00005410b3b37816 */ /* 0x000fe40000000046 */
[----:B------:R-:W-:Y:S01]  /*4ad0*/  PRMT R181, R181, 0x5410, R72 ;  /* 0x00005410b5b57816 */ /* 0x000fe20000000048 */
[----:B------:R-:W-:Y:S01]  /*4ae0*/  IMAD.U32 R72, R33, 0x10000, RZ ;  /* 0x0001000021487824 */ /* 0x000fe200078e00ff */
[----:B------:R-:W-:-:S02]  /*4af0*/  SHF.R.U32.HI R73, RZ, 0x10, R69 ;  /* 0x00000010ff497819 */ /* 0x000fc40000011645 */
        /* <DEDUP_REMOVED lines=14> */
[CC--:B------:R-:W-:Y:S01]  /*4be0*/  FMUL.FTZ R79, R69.reuse, R70.reuse ;  /* 0x00000046454f7220 */ /* 0x0c0fe20000410000 */
[----:B------:R-:W-:Y:S01]  /*4bf0*/  FFMA.FTZ R72, R72, R75, R74 ;  /* 0x0000004b48487223 */ /* 0x000fe2000001004a */
[-C--:B------:R-:W-:Y:S01]  /*4c00*/  FMUL.FTZ R75, R69, R73.reuse ;  /* 0x00000049454b7220 */ /* 0x080fe20000410000 */
[----:B------:R-:W-:Y:S01]  /*4c10*/  LOP3.LUT R178, R178, 0xffff0000, RZ, 0xc0, !PT ;  /* 0xffff0000b2b27812 */ /* 0x000fe200078ec0ff */
[----:B------:R-:W-:Y:S01]  /*4c20*/  FFMA.FTZ R69, R68, R73, -R79 ;  /* 0x0000004944457223 */ /* 0x000fe2000001084f */
[----:B------:R-:W-:Y:S01]  /*4c30*/  LOP3.LUT R180, R180, 0xffff0000, RZ, 0xc0, !PT ;  /* 0xffff0000b4b47812 */ /* 0x000fe200078ec0ff */
[----:B------:R-:W-:Y:S01]  /*4c40*/  IMAD.U32 R181, R181, 0x10000, RZ ;  /* 0x00010000b5b57824 */ /* 0x000fe200078e00ff */
[----:B------:R-:W-:Y:S01]  /*4c50*/  LOP3.LUT R32, R32, 0xffff0000, RZ, 0xc0, !PT ;  /* 0xffff000020207812 */ /* 0x000fe200078ec0ff */
[----:B------:R-:W-:Y:S01]  /*4c60*/  FFMA.FTZ R68, R68, R70, R75 ;  /* 0x0000004644447223 */ /* 0x000fe2000001004b */
[C---:B------:R-:W-:Y:S01]  /*4c70*/  FMUL.FTZ R70, R34.reuse, R178 ;  /* 0x000000b222467220 */ /* 0x040fe20000410000 */
[----:B------:R-:W-:Y:S01]  /*4c80*/  FMUL.FTZ R73, R34, R180 ;  /* 0x000000b422497220 */ /* 0x000fe20000410000 */
[----:B------:R-:W-:-:S02]  /*4c90*/  IMAD.U32 R35, R35, 0x10000, RZ ;  /* 0x0001000023237824 */ /* 0x000fc400078e00ff */
[C---:B------:R-:W-:Y:S01]  /*4ca0*/  FMUL.FTZ R34, R32.reuse, R179 ;  /* 0x000000b320227220 */ /* 0x040fe20000410000 */
[----:B------:R-:W-:Y:S01]  /*4cb0*/  FMUL.FTZ R32, R32, R181 ;  /* 0x000000b520207220 */ /* 0x000fe20000410000 */
[----:B------:R-:W-:Y:S01]  /*4cc0*/  F2FP.BF16.F32.PACK_AB R71, R72, R71 ;  /* 0x000000474847723e */ /* 0x000fe200000010ff */
[----:B------:R-:W-:Y:S01]  /*4cd0*/  FFMA.FTZ R70, R35, R180, -R70 ;  /* 0x000000b423467223 */ /* 0x000fe20000010846 */
[C---:B------:R-:W-:Y:S01]  /*4ce0*/  FFMA.FTZ R34, R33.reuse, R181, -R34 ;  /* 0x000000b521227223 */ /* 0x040fe20000010822 */
[----:B------:R-:W-:Y:S01]  /*4cf0*/  FFMA.FTZ R33, R33, R179, R32 ;  /* 0x000000b321217223 */ /* 0x000fe20000010020 */
[----:B------:R-:W-:Y:S01]  /*4d00*/  FFMA.FTZ R73, R35, R178, R73 ;  /* 0x000000b223497223 */ /* 0x000fe20000010049 */
[----:B------:R-:W-:-:S03]  /*4d10*/  F2FP.BF16.F32.PACK_AB R68, R68, R69 ;  /* 0x000000454444723e */ /* 0x000fc600000010ff */
[----:B------:R-:W-:Y:S01]  /*4d20*/  F2FP.BF16.F32.PACK_AB R32, R33, R34 ;  /* 0x000000222120723e */ /* 0x000fe200000010ff */
[----:B------:R-:W-:Y:S01]  /*4d30*/  IMAD.MOV.U32 R33, RZ, RZ, R71 ;  /* 0x000000ffff217224 */ /* 0x000fe200078e0047 */
[----:B------:R-:W-:Y:S01]  /*4d40*/  F2FP.BF16.F32.PACK_AB R35, R73, R70 ;  /* 0x000000464923723e */ /* 0x000fe200000010ff */
[----:B------:R-:W-:-:S07]  /*4d50*/  IMAD.MOV.U32 R34, RZ, RZ, R68 ;  /* 0x000000ffff227224 */ /* 0x000fce00078e0044 */
.L_x_1728:
[----:B------:R-:W-:Y:S05]  /*4d60*/  BSYNC B3 ;  /* 0x0000000000037941 */ /* 0x000fea0003800000 */
.L_x_1727:
[----:B--2---:R1:W-:Y:S02]  /*4d70*/  STG.E.128 desc[UR60][R38.64+0x100], R32 ;  /* 0x0001002026007986 */ /* 0x0043e4000c101d3c */
.L_x_1726:
[----:B------:R-:W-:Y:S05]  /*4d80*/  BSYNC B2 ;  /* 0x0000000000027941 */ /* 0x000fea0003800000 */
.L_x_1725:
        /* <DEDUP_REMOVED lines=12> */
[----:B------:R-:W-:Y:S02]  /*4e50*/  PRMT R166, R166, 0x5410, R65 ;  /* 0x00005410a6a67816 */ /* 0x000fe40000000041 */
[----:B------:R-:W-:-:S02]  /*4e60*/  PRMT R159, R159, 0x5410, R70 ;  /* 0x000054109f9f7816 */ /* 0x000fc40000000046 */
[----:B------:R-:W-:Y:S02]  /*4e70*/  PRMT R169, R169, 0x5410, R68 ;  /* 0x00005410a9a97816 */ /* 0x000fe40000000044 */
[----:B------:R-:W-:Y:S01]  /*4e80*/  LOP3.LUT R65, R33, 0xffff0000, RZ, 0xc0, !PT ;  /* 0xffff000021417812 */ /* 0x000fe200078ec0ff */
[----:B------:R-:W-:Y:S01]  /*4e90*/  IMAD.U32 R33, R32, 0x10000, RZ ;  /* 0x0001000020217824 */ /* 0x000fe200078e00ff */
[C---:B------:R-:W-:Y:S01]  /*4ea0*/  LOP3.LUT R70, R166.reuse, 0xffff0000, RZ, 0xc0, !PT ;  /* 0xffff0000a6467812 */ /* 0x040fe200078ec0ff */
[----:B------:R-:W-:Y:S01]  /*4eb0*/  IMAD.U32 R71, R169, 0x10000, RZ ;  /* 0x00010000a9477824 */ /* 0x000fe200078e00ff */
[----:B------:R-:W-:Y:S01]  /*4ec0*/  LOP3.LUT R68, R159, 0xffff0000, RZ, 0xc0, !PT ;  /* 0xffff00009f447812 */ /* 0x000fe200078ec0ff */
[----:B------:R-:W-:Y:S01]  /*4ed0*/  IMAD.U32 R166, R166, 0x10000, RZ ;  /* 0x00010000a6a67824 */ /* 0x000fe200078e00ff */
[----:B------:R-:W-:Y:S01]  /*4ee0*/  PRMT R160, R160, 0x5410, R69 ;  /* 0x00005410a0a07816 */ /* 0x000fe20000000045 */
[C---:B------:R-:W-:Y:S01]  /*4ef0*/  FMUL.FTZ R72, R65.reuse, R70 ;  /* 0x0000004641487220 */ /* 0x040fe20000410000 */
[----:B------:R-:W-:Y:S01]  /*4f00*/  LOP3.LUT R66, R34, 0xffff0000, RZ, 0xc0, !PT ;  /* 0xffff000022427812 */ /* 0x000fe200078ec0ff */
[-C--:B------:R-:W-:Y:S01]  /*4f10*/  FMUL.FTZ R73, R65, R68.reuse ;  /* 0x0000004441497220 */ /* 0x080fe20000410000 */
[----:B------:R-:W-:Y:S01]  /*4f20*/  LOP3.LUT R65, R32, 0xffff0000, RZ, 0xc0, !PT ;  /* 0xffff000020417812 */ /* 0x000fe200078ec0ff */
[C---:B------:R-:W-:Y:S01]  /*4f30*/  IMAD.U32 R69, R160.reuse, 0x10000, RZ ;  /* 0x00010000a0457824 */ /* 0x040fe200078e00ff */
[----:B------:R-:W-:Y:S01]  /*4f40*/  LOP3.LUT R34, R35, 0xffff0000, RZ, 0xc0, !PT ;  /* 0xffff000023227812 */ /* 0x000fe200078ec0ff */
[----:B------:R-:W-:Y:S01]  /*4f50*/  FFMA.FTZ R32, R67, R68, -R72 ;  /* 0x0000004443207223 */ /* 0x000fe20000010848 */
[----:B------:R-:W-:Y:S01]  /*4f60*/  LOP3.LUT R169, R169, 0xffff0000, RZ, 0xc0, !PT ;  /* 0xffff0000a9a97812 */ /* 0x000fe200078ec0ff */
[----:B------:R-:W-:Y:S01]  /*4f70*/  FFMA.FTZ R67, R67, R70, R73 ;  /* 0x0000004643437223 */ /* 0x000fe20000010049 */
[----:B------:R-:W-:Y:S01]  /*4f80*/  LOP3.LUT R160, R160, 0xffff0000, RZ, 0xc0, !PT ;  /* 0xffff0000a0a07812 */ /* 0x000fe200078ec0ff */
[C---:B------:R-:W-:Y:S01]  /*4f90*/  FMUL.FTZ R75, R66.reuse, R71 ;  /* 0x00000047424b7220 */ /* 0x040fe20000410000 */
[----:B------:R-:W-:Y:S01]  /*4fa0*/  FMUL.FTZ R73, R66, R69 ;  /* 0x0000004542497220 */ /* 0x000fe20000410000 */
[----:B------:R-:W-:-:S02]  /*4fb0*/  IMAD.U32 R66, R159, 0x10000, RZ ;  /* 0x000100009f427824 */ /* 0x000fc400078e00ff */
[C---:B------:R-:W-:Y:S01]  /*4fc0*/  FMUL.FTZ R68, R34.reuse, R169 ;  /* 0x000000a922447220 */ /* 0x040fe20000410000 */
[----:B------:R-:W-:Y:S01]  /*4fd0*/  FMUL.FTZ R70, R34, R160 ;  /* 0x000000a022467220 */ /* 0x000fe20000410000 */
[C---:B------:R-:W-:Y:S01]  /*4fe0*/  FFMA.FTZ R75, R64.reuse, R69, -R75 ;  /* 0x00000045404b7223 */ /* 0x040fe2000001084b */
[----:B------:R-:W-:Y:S01]  /*4ff0*/  FMUL.FTZ R34, R65, R166 ;  /* 0x000000a641227220 */ /* 0x000fe20000410000 */
[----:B------:R-:W-:Y:S02]  /*5000*/  IMAD.U32 R35, R35, 0x10000, RZ ;  /* 0x0001000023237824 */ /* 0x000fe400078e00ff */
[----:B------:R-:W-:Y:S01]  /*5010*/  FFMA.FTZ R64, R64, R71, R73 ;  /* 0x0000004740407223 */ /* 0x000fe20000010049 */
[-C--:B------:R-:W-:Y:S01]  /*5020*/  FMUL.FTZ R65, R65, R66.reuse ;  /* 0x0000004241417220 */ /* 0x080fe20000410000 */
[----:B------:R-:W-:Y:S01]  /*5030*/  FFMA.FTZ R34, R33, R66, -R34 ;  /* 0x0000004221227223 */ /* 0x000fe20000010822 */
        /* <DEDUP_REMOVED lines=8> */
.L_x_1730:
[----:B------:R-:W-:Y:S05]  /*50c0*/  BSYNC B2 ;  /* 0x0000000000027941 */ /* 0x000fea0003800000 */
.L_x_1729:
[----:B--2---:R1:W-:Y:S02]  /*50d0*/  STG.E.128 desc[UR60][R38.64+0x140], R32 ;  /* 0x0001402026007986 */ /* 0x0043e4000c101d3c */
.L_x_1708:
[----:B------:R-:W-:Y:S05]  /*50e0*/  BSYNC B1 ;  /* 0x0000000000017941 */ /* 0x000fea0003800000 */
.L_x_1707:
        /* <DEDUP_REMOVED lines=13> */
[----:B------:R-:W-:Y:S02]  /*51c0*/  PRMT R170, R170, 0x5410, R67 ;  /* 0x00005410aaaa7816 */ /* 0x000fe40000000043 */
[----:B------:R-:W-:-:S02]  /*51d0*/  SHF.R.U32.HI R65, RZ, 0x10, R61 ;  /* 0x00000010ff417819 */ /* 0x000fc4000001163d */
[----:B------:R-:W-:Y:S02]  /*51e0*/  PRMT R177, R177, 0x5410, R62 ;  /* 0x00005410b1b17816 */ /* 0x000fe4000000003e */
[----:B------:R-:W-:Y:S02]  /*51f0*/  LOP3.LUT R39, R33, 0xffff0000, RZ, 0xc0, !PT ;  /* 0xffff000021277812 */ /* 0x000fe400078ec0ff */
[C---:B------:R-:W-:Y:S01]  /*5200*/  LOP3.LUT R64, R176.reuse, 0xffff0000, RZ, 0xc0, !PT ;  /* 0xffff0000b0407812 */ /* 0x040fe200078ec0ff */
[----:B------:R-:W-:Y:S01]  /*5210*/  IMAD.U32 R176, R176, 0x10000, RZ ;  /* 0x00010000b0b07824 */ /* 0x000fe200078e00ff */
[C---:B------:R-:W-:Y:S01]  /*5220*/  LOP3.LUT R62, R170.reuse, 0xffff0000, RZ, 0xc0, !PT ;  /* 0xffff0000aa3e7812 */ /* 0x040fe200078ec0ff */
[----:B------:R-:W-:Y:S01]  /*5230*/  IMAD.U32 R170, R170, 0x10000, RZ ;  /* 0x00010000aaaa7824 */ /* 0x000fe200078e00ff */
[----:B------:R-:W-:Y:S01]  /*5240*/  PRMT R172, R172, 0x5410, R65 ;  /* 0x00005410acac7816 */ /* 0x000fe20000000041 */
[----:B------:R-:W-:Y:S01]  /*5250*/  FMUL.FTZ R66, R39, R64 ;  /* 0x0000004027427220 */ /* 0x000fe20000410000 */
[----:B------:R-:W-:Y:S01]  /*5260*/  LOP3.LUT R61, R34, 0xffff0000, RZ, 0xc0, !PT ;  /* 0xffff0000223d7812 */ /* 0x000fe200078ec0ff */
[C---:B------:R-:W-:Y:S01]  /*5270*/  IMAD.U32 R34, R35.reuse, 0x10000, RZ ;  /* 0x0001000023227824 */ /* 0x040fe200078e00ff */
[----:B------:R-:W-:Y:S01]  /*5280*/  LOP3.LUT R38, R35, 0xffff0000, RZ, 0xc0, !PT ;  /* 0xffff000023267812 */ /* 0x000fe200078ec0ff */
[----:B------:R-:W-:-:S02]  /*5290*/  IMAD.U32 R35, R33, 0x10000, RZ ;  /* 0x0001000021237824 */ /* 0x000fc400078e00ff */
[-C--:B------:R-:W-:Y:S01]  /*52a0*/  FMUL.FTZ R39, R39, R62.reuse ;  /* 0x0000003e27277220 */ /* 0x080fe20000410000 */
[C---:B------:R-:W-:Y:S01]  /*52b0*/  IMAD.U32 R65, R177.reuse, 0x10000, RZ ;  /* 0x00010000b1417824 */ /* 0x040fe200078e00ff */
[----:B------:R-:W-:Y:S01]  /*52c0*/  LOP3.LUT R177, R177, 0xffff0000, RZ, 0xc0, !PT ;  /* 0xffff0000b1b17812 */ /* 0x000fe200078ec0ff */
[----:B------:R-:W-:Y:S02]  /*52d0*/  IMAD.U32 R63, R172, 0x10000, RZ ;  /* 0x00010000ac3f7824 */ /* 0x000fe400078e00ff */
[----:B------:R-:W-:Y:S01]  /*52e0*/  FFMA.FTZ R66, R35, R62, -R66 ;  /* 0x0000003e23427223 */ /* 0x000fe20000010842 */
[----:B------:R-:W-:Y:S01]  /*52f0*/  FMUL.FTZ R69, R61, R65 ;  /* 0x000000413d457220 */ /* 0x000fe20000410000 */
[----:B------:R-:W-:Y:S01]  /*5300*/  FFMA.FTZ R67, R35, R64, R39 ;  /* 0x0000004023437223 */ /* 0x000fe20000010027 */
[----:B------:R-:W-:Y:S02]  /*5310*/  IMAD.U32 R33, R32, 0x10000, RZ ;  /* 0x0001000020217824 */ /* 0x000fe400078e00ff */
[-C--:B------:R-:W-:Y:S01]  /*5320*/  FMUL.FTZ R61, R61, R63.reuse ;  /* 0x0000003f3d3d7220 */ /* 0x080fe20000410000 */
[----:B------:R-:W-:Y:S01]  /*5330*/  LOP3.LUT R35, R172, 0xffff0000, RZ, 0xc0, !PT ;  /* 0xffff0000ac237812 */ /* 0x000fe200078ec0ff */
[----:B------:R-:W-:Y:S01]  /*5340*/  FFMA.FTZ R69, R60, R63, -R69 ;  /* 0x0000003f3c457223 */ /* 0x000fe20000010845 */
[----:B------:R-:W-:Y:S01]  /*5350*/  LOP3.LUT R32, R32, 0xffff0000, RZ, 0xc0, !PT ;  /* 0xffff000020207812 */ /* 0x000fe200078ec0ff */
[----:B------:R-:W-:Y:S01]  /*5360*/  FFMA.FTZ R60, R60, R65, R61 ;  /* 0x000000413c3c7223 */ /* 0x000fe2000001003d */
[C---:B------:R-:W-:Y:S01]  /*5370*/  FMUL.FTZ R61, R38.reuse, R177 ;  /* 0x000000b1263d7220 */ /* 0x040fe20000410000 */
[----:B------:R-:W-:-:S02]  /*5380*/  FMUL.FTZ R62, R38, R35 ;  /* 0x00000023263e7220 */ /* 0x000fc40000410000 */
        /* <DEDUP_REMOVED lines=8> */
[----:B------:R-:W-:-:S02]  /*5410*/  F2FP.BF16.F32.PACK_AB R34, R60, R69 ;  /* 0x000000453c22723e */ /* 0x000fc400000010ff */
[----:B------:R-:W-:-:S07]  /*5420*/  F2FP.BF16.F32.PACK_AB R32, R39, R38 ;  /* 0x000000262720723e */ /* 0x000fce00000010ff */
.L_x_1735:
[----:B------:R-:W-:Y:S05]  /*5430*/  BSYNC B2 ;  /* 0x0000000000027941 */ /* 0x000fea0003800000 */
.L_x_1734:
[----:B--2---:R1:W-:Y:S02]  /*5440*/  STG.E.128 desc[UR60][R36.64], R32 ;  /* 0x0000002024007986 */ /* 0x0043e4000c101d3c */
.L_x_1733:
[----:B------:R-:W-:Y:S05]  /*5450*/  BSYNC B1 ;  /* 0x0000000000017941 */ /* 0x000fea0003800000 */
.L_x_1732:
[----:B------:R-:W-:Y:S01]  /*5460*/  ISETP.NE.AND P3, PT, R25, RZ, PT ;  /* 0x000000ff1900720c */ /* 0x000fe20003f65270 */
[----:B------:R-:W-:-:S12]  /*5470*/  BSSY B1, `(.L_x_1736) ;  /* 0x0000036000017945 */ /* 0x000fd80003800000 */
        /* <DEDUP_REMOVED lines=8> */
[--C-:B------:R-:W-:Y:S02]  /*5500*/  SHF.R.U32.HI R60, RZ, 0x10, R57.reuse ;  /* 0x00000010ff3c7819 */ /* 0x100fe40000011639 */
[----:B------:R-:W-:Y:S02]  /*5510*/  PRMT R175, R175, 0x5410, R58 ;  /* 0x00005410afaf7816 */ /* 0x000fe4000000003a */
[----:B------:R-:W-:Y:S01]  /*5520*/  SHF.R.U64 R63, R56, 0x10, R57 ;  /* 0x00000010383f7819 */ /* 0x000fe20000001239 */
[----:B------:R-:W-:Y:S01]  /*5530*/  IMAD.U32 R56, R35, 0x10000, RZ ;  /* 0x0001000023387824 */ /* 0x000fe200078e00ff */
[----:B------:R-:W-:-:S02]  /*5540*/  PRMT R157, R157, 0x5410, R60 ;  /* 0x000054109d9d7816 */ /* 0x000fc4000000003c */
[----:B------:R-:W-:Y:S01]  /*5550*/  PRMT R174, R174, 0x5410, R61 ;  /* 0x00005410aeae7816 */ /* 0x000fe2000000003d */
        /* <DEDUP_REMOVED lines=8> */
[-C--:B------:R-:W-:Y:S01]  /*55e0*/  FMUL.FTZ R39, R39, R59.reuse ;  /* 0x0000003b27277220 */ /* 0x080fe20000410000 */
[----:B------:R-:W-:Y:S01]  /*55f0*/  LOP3.LUT R60, R174, 0xffff0000, RZ, 0xc0, !PT ;  /* 0xffff0000ae3c7812 */ /* 0x000fe200078ec0ff */
[----:B------:R-:W-:Y:S01]  /*5600*/  IMAD.U32 R33, R32, 0x10000, RZ ;  /* 0x0001000020217824 */ /* 0x000fe200078e00ff */
[----:B------:R-:W-:Y:S01]  /*5610*/  LOP3.LUT R58, R156, 0xffff0000, RZ, 0xc0, !PT ;  /* 0xffff00009c3a7812 */ /* 0x000fe200078ec0ff */
[----:B------:R-:W-:Y:S01]  /*5620*/  FFMA.FTZ R65, R38, R59, -R65 ;  /* 0x0000003b26417223 */ /* 0x000fe20000010841 */
[----:B------:R-:W-:Y:S01]  /*5630*/  LOP3.LUT R175, R175, 0xffff0000, RZ, 0xc0, !PT ;  /* 0xffff0000afaf7812 */ /* 0x000fe200078ec0ff */
[----:B------:R-:W-:Y:S01]  /*5640*/  FMUL.FTZ R63, R35, R60 ;  /* 0x0000003c233f7220 */ /* 0x000fe20000410000 */
[----:B------:R-:W-:Y:S01]  /*5650*/  LOP3.LUT R157, R157, 0xffff0000, RZ, 0xc0, !PT ;  /* 0xffff00009d9d7812 */ /* 0x000fe200078ec0ff */
[-C--:B------:R-:W-:Y:S01]  /*5660*/  FMUL.FTZ R35, R35, R58.reuse ;  /* 0x0000003a23237220 */ /* 0x080fe20000410000 */
[----:B------:R-:W-:Y:S01]  /*5670*/  LOP3.LUT R32, R32, 0xffff0000, RZ, 0xc0, !PT ;  /* 0xffff000020207812 */ /* 0x000fe200078ec0ff */
[----:B------:R-:W-:Y:S01]  /*5680*/  FFMA.FTZ R63, R34, R58, -R63 ;  /* 0x0000003a223f7223 */ /* 0x000fe2000001083f */
[----:B------:R-:W-:Y:S01]  /*5690*/  FFMA.FTZ R38, R38, R61, R39 ;  /* 0x0000003d26267223 */ /* 0x000fe20000010027 */
[----:B------:R-:W-:-:S02]  /*56a0*/  IMAD.U32 R174, R174, 0x10000, RZ ;  /* 0x00010000aeae7824 */ /* 0x000fc400078e00ff */
[C---:B------:R-:W-:Y:S01]  /*56b0*/  FMUL.FTZ R39, R57.reuse, R175 ;  /* 0x000000af39277220 */ /* 0x040fe20000410000 */
[----:B------:R-:W-:Y:S02]  /*56c0*/  IMAD.U32 R156, R156, 0x10000, RZ ;  /* 0x000100009c9c7824 */ /* 0x000fe400078e00ff */
[-C--:B------:R-:W-:Y:S01]  /*56d0*/  FMUL.FTZ R58, R57, R157.reuse ;  /* 0x0000009d393a7220 */ /* 0x080fe20000410000 */
        /* <DEDUP_REMOVED lines=13> */
.L_x_1739:
[----:B------:R-:W-:Y:S05]  /*57b0*/  BSYNC B2 ;  /* 0x0000000000027941 */ /* 0x000fea0003800000 */
.L_x_1738:
[----:B--2---:R1:W-:Y:S02]  /*57c0*/  STG.E.128 desc[UR60][R36.64+0x40], R32 ;  /* 0x0000402024007986 */ /* 0x0043e4000c101d3c */
.L_x_1737:
[----:B------:R-:W-:Y:S05]  /*57d0*/  BSYNC B1 ;  /* 0x0000000000017941 */ /* 0x000fea0003800000 */
.L_x_1736:
        /* <DEDUP_REMOVED lines=28> */
[-C--:B------:R-:W-:Y:S01]  /*59a0*/  FMUL.FTZ R35, R35, R54.reuse ;  /* 0x0000003623237220 */ /* 0x080fe20000410000 */
        /* <DEDUP_REMOVED lines=24> */
.L_x_1743:
[----:B------:R-:W-:Y:S05]  /*5b30*/  BSYNC B2 ;  /* 0x0000000000027941 */ /* 0x000fea0003800000 */
.L_x_1742:
[----:B--2---:R1:W-:Y:S02]  /*5b40*/  STG.E.128 desc[UR60][R36.64+0x80], R32 ;  /* 0x0000802024007986 */ /* 0x0043e4000c101d3c */
.L_x_1741:
[----:B------:R-:W-:Y:S05]  /*5b50*/  BSYNC B1 ;  /* 0x0000000000017941 */ /* 0x000fea0003800000 */
.L_x_1740:
        /* <DEDUP_REMOVED lines=30> */
[C---:B------:R-:W-:Y:S01]  /*5d40*/  FMUL.FTZ R55, R35.reuse, R52 ;  /* 0x0000003423377220 */ /* 0x040fe20000410000 */
[----:B------:R-:W-:Y:S01]  /*5d50*/  LOP3.LUT R144, R144, 0xffff0000, RZ, 0xc0, !PT ;  /* 0xffff000090907812 */ /* 0x000fe200078ec0ff */
[-C--:B------:R-:W-:Y:S01]  /*5d60*/  FMUL.FTZ R35, R35, R50.reuse ;  /* 0x0000003223237220 */ /* 0x080fe20000410000 */
[----:B------:R-:W-:Y:S01]  /*5d70*/  LOP3.LUT R32, R32, 0xffff0000, RZ, 0xc0, !PT ;  /* 0xffff000020207812 */ /* 0x000fe200078ec0ff */
[----:B------:R-:W-:Y:S01]  /*5d80*/  FFMA.FTZ R55, R34, R50, -R55 ;  /* 0x0000003222377223 */ /* 0x000fe20000010837 */
[----:B------:R-:W-:Y:S01]  /*5d90*/  FFMA.FTZ R38, R38, R53, R39 ;  /* 0x0000003526267223 */ /* 0x000fe20000010027 */
[----:B------:R-:W-:-:S02]  /*5da0*/  IMAD.U32 R152, R152, 0x10000, RZ ;  /* 0x0001000098987824 */ /* 0x000fc400078e00ff */
[CC--:B------:R-:W-:Y:S01]  /*5db0*/  FMUL.FTZ R39, R49.reuse, R153.reuse ;  /* 0x0000009931277220 */ /* 0x0c0fe20000410000 */
[----:B------:R-:W-:Y:S02]  /*5dc0*/  IMAD.U32 R146, R146, 0x10000, RZ ;  /* 0x0001000092927824 */ /* 0x000fe400078e00ff */
[----:B------:R-:W-:Y:S01]  /*5dd0*/  FMUL.FTZ R50, R49, R144 ;  /* 0x0000009031327220 */ /* 0x000fe20000410000 */
        /* <DEDUP_REMOVED lines=13> */
.L_x_1747:
[----:B------:R-:W-:Y:S05]  /*5eb0*/  BSYNC B2 ;  /* 0x0000000000027941 */ /* 0x000fea0003800000 */
.L_x_1746:
[----:B--2---:R1:W-:Y:S02]  /*5ec0*/  STG.E.128 desc[UR60][R36.64+0xc0], R32 ;  /* 0x0000c02024007986 */ /* 0x0043e4000c101d3c */
.L_x_1745:
[----:B------:R-:W-:Y:S05]  /*5ed0*/  BSYNC B1 ;  /* 0x0000000000017941 */ /* 0x000fea0003800000 */
.L_x_1744:
        /* <DEDUP_REMOVED lines=31> */
[----:B------:R-:W-:Y:S01]  /*60d0*/  LOP3.LUT R126, R126, 0xffff0000, RZ, 0xc0, !PT ;  /* 0xffff00007e7e7812 */ /* 0x000fe200078ec0ff */
[-C--:B------:R-:W-:Y:S01]  /*60e0*/  FMUL.FTZ R39, R39, R47.reuse ;  /* 0x0000002f27277220 */ /* 0x080fe20000410000 */
        /* <DEDUP_REMOVED lines=20> */
.L_x_1751:
[----:B------:R-:W-:Y:S05]  /*6230*/  BSYNC B2 ;  /* 0x0000000000027941 */ /* 0x000fea0003800000 */
.L_x_1750:
[----:B--2---:R1:W-:Y:S02]  /*6240*/  STG.E.128 desc[UR60][R36.64+0x100], R32 ;  /* 0x0001002024007986 */ /* 0x0043e4000c101d3c */
.L_x_1749:
[----:B------:R-:W-:Y:S05]  /*6250*/  BSYNC B1 ;  /* 0x0000000000017941 */ /* 0x000fea0003800000 */
.L_x_1748:
        /* <DEDUP_REMOVED lines=10> */
[----:B------:R-:W-:Y:S01]  /*6300*/  SHF.R.U64 R44, R40, 0x10, R41 ;  /* 0x00000010282c7819 */ /* 0x000fe20000001229 */
[----:B------:R-:W-:Y:S01]  /*6310*/  IMAD.U32 R40, R35, 0x10000, RZ ;  /* 0x0001000023287824 */ /* 0x000fe200078e00ff */
[----:B------:R-:W-:Y:S02]  /*6320*/  PRMT R83, R83, 0x5410, R42 ;  /* 0x0000541053537816 */ /* 0x000fe4000000002a */
        /* <DEDUP_REMOVED lines=23> */
[----:B------:R-:W-:Y:S01]  /*64a0*/  FMUL.FTZ R39, R41, R83 ;  /* 0x0000005329277220 */ /* 0x000fe20000410000 */
        /* <DEDUP_REMOVED lines=15> */
.L_x_1753:
[----:B------:R-:W-:Y:S05]  /*65a0*/  BSYNC B1 ;  /* 0x0000000000017941 */ /* 0x000fea0003800000 */
.L_x_1752:
[----:B--2---:R1:W-:Y:S01]  /*65b0*/  STG.E.128 desc[UR60][R36.64+0x140], R32 ;  /* 0x0001402024007986 */ /* 0x0043e2000c101d3c */
[----:B------:R-:W-:Y:S05]  /*65c0*/  BRA `(.L_x_1731) ;  /* 0x0000004000647947 */ /* 0x000fea0003800000 */
.L_x_1699:
        /* <DEDUP_REMOVED lines=47> */
.L_x_1755:
[----:B------:R-:W-:Y:S05]  /*68c0*/  BSYNC B1 ;  /* 0x0000000000017941 */ /* 0x000fea0003800000 */
.L_x_1754:
        /* <DEDUP_REMOVED lines=47> */
.L_x_1757:
[----:B------:R-:W-:Y:S05]  /*6bc0*/  BSYNC B1 ;  /* 0x0000000000017941 */ /* 0x000fea0003800000 */
.L_x_1756:
[----:B0-----:R-:W2:Y:S01]  /*6bd0*/  LDL R80, [R1+0x4] ;  /* 0x0000040001507983 */ /* 0x001ea20000100800 */
        /* <DEDUP_REMOVED lines=21> */
[----:B------:R-:W-:Y:S02]  /*6d30*/  IMAD.MOV.U32 R81, RZ, RZ, R51 ;  /* 0x000000ffff517224 */ /* 0x000fe400078e0033 */
[----:B------:R-:W-:-:S05]  /*6d40*/  IMAD.MOV.U32 R83, RZ, RZ, R49 ;  /* 0x000000ffff537224 */ /* 0x000fca00078e0031 */
[----:B------:R-:W-:Y:S01]  /*6d50*/  PRMT R179, R83, 0x5410, R82 ;  /* 0x0000541053b37816 */ /* 0x000fe20000000052 */
[----:B------:R-:W-:Y:S02]  /*6d60*/  IMAD.MOV.U32 R82, RZ, RZ, R52 ;  /* 0x000000ffff527224 */ /* 0x000fe400078e0034 */
[----:B------:R-:W-:-:S05]  /*6d70*/  IMAD.MOV.U32 R83, RZ, RZ, R53 ;  /* 0x000000ffff537224 */ /* 0x000fca00078e0035 */
[----:B------:R-:W-:Y:S01]  /*6d80*/  PRMT R167, R83, 0x7610, R167 ;  /* 0x0000761053a77816 */ /* 0x000fe200000000a7 */
[----:B-----5:R-:W-:Y:S01]  /*6d90*/  IMAD.MOV.U32 R83, RZ, RZ, R56 ;  /* 0x000000ffff537224 */ /* 0x020fe200078e0038 */
[----:B--2---:R-:W-:Y:S01]  /*6da0*/  R2UR UR4, R80 ;  /* 0x00000000500472ca */ /* 0x004fe200000e0000 */
[----:B------:R-:W-:-:S05]  /*6db0*/  IMAD.MOV.U32 R80, RZ, RZ, R32 ;  /* 0x000000ffff507224 */ /* 0x000fca00078e0020 */
[----:B------:R-:W-:Y:S01]  /*6dc0*/  PRMT R175, R80, 0x5410, R85 ;  /* 0x0000541050af7816 */ /* 0x000fe20000000055 */
[----:B------:R-:W-:-:S05]  /*6dd0*/  IMAD.MOV.U32 R80, RZ, RZ, R38 ;  /* 0x000000ffff507224 */ /* 0x000fca00078e0026 */
[----:B------:R-:W-:Y:S01]  /*6de0*/  PRMT R178, R178, 0x5410, R80 ;  /* 0x00005410b2b27816 */ /* 0x000fe20000000050 */
[----:B------:R-:W-:Y:S01]  /*6df0*/  IMAD.MOV.U32 R80, RZ, RZ, R42 ;  /* 0x000000ffff507224 */ /* 0x000fe200078e002a */
[----:B------:R-:W-:Y:S02]  /*6e00*/  UISETP.NE.AND UP0, UPT, UR4, 0x3, UPT ;  /* 0x000000030400788c */ /* 0x000fe4000bf05270 */
[----:B------:R-:W-:Y:S01]  /*6e10*/  PRMT R178, R81, 0x7610, R178 ;  /* 0x0000761051b27816 */ /* 0x000fe200000000b2 */
[----:B------:R-:W-:Y:S01]  /*6e20*/  IMAD.MOV.U32 R81, RZ, RZ, R55 ;  /* 0x000000ffff517224 */ /* 0x000fe200078e0037 */
[----:B------:R-:W-:Y:S01]  /*6e30*/  PRMT R182, R182, 0x5410, R80 ;  /* 0x00005410b6b67816 */ /* 0x000fe20000000050 */
[----:B------:R-:W-:Y:S01]  /*6e40*/  IMAD.MOV.U32 R80, RZ, RZ, R46 ;  /* 0x000000ffff507224 */ /* 0x000fe200078e002e */
[----:B------:R-:W-:Y:S02]  /*6e50*/  PLOP3.LUT P2, PT, PT, PT, UP0, 0x80, 0x0 ;  /* 0x000000000000781c */ /* 0x000fe40003f4f008 */
        /* <DEDUP_REMOVED lines=9> */
[----:B------:R-:W-:Y:S02]  /*6ef0*/  IMAD.MOV.U32 R82, RZ, RZ, R63 ;  /* 0x000000ffff527224 */ /* 0x000fe400078e003f */
[----:B------:R-:W-:Y:S01]  /*6f00*/  IMAD.MOV.U32 R81, RZ, RZ, R60 ;  /* 0x000000ffff517224 */ /* 0x000fe200078e003c */
[----:B------:R-:W-:Y:S01]  /*6f10*/  PRMT R180, R80, 0x7610, R180 ;  /* 0x0000761050b47816 */ /* 0x000fe200000000b4 */
[----:B------:R-:W-:-:S05]  /*6f20*/  IMAD.MOV.U32 R80, RZ, RZ, R57 ;  /* 0x000000ffff507224 */ /* 0x000fca00078e0039 */
[----:B------:R-:W-:Y:S01]  /*6f30*/  PRMT R153, R83, 0x5410, R80 ;  /* 0x0000541053997816 */ /* 0x000fe20000000050 */
[----:B------:R-:W-:Y:S02]  /*6f40*/  IMAD.MOV.U32 R83, RZ, RZ, R62 ;  /* 0x000000ffff537224 */ /* 0x000fe400078e003e */
[----:B------:R-:W-:-:S03]  /*6f50*/  IMAD.MOV.U32 R80, RZ, RZ, R61 ;  /* 0x000000ffff507224 */ /* 0x000fc600078e003d */
[----:B------:R-:W-:Y:S01]  /*6f60*/  PRMT R157, R83, 0x5410, R82 ;  /* 0x00005410539d7816 */ /* 0x000fe20000000052 */
[----:B------:R-:W-:Y:S01]  /*6f70*/  IMAD.MOV.U32 R83, RZ, RZ, R66 ;  /* 0x000000ffff537224 */ /* 0x000fe200078e0042 */
        /* <DEDUP_REMOVED lines=24> */
[----:B------:R-:W-:Y:S06]  /*7100*/  @!P2 BRA `(.L_x_1758) ;  /* 0x000000000004a947 */ /* 0x000fec0003800000 */
[----:B------:R-:W-:Y:S01]  /*7110*/  BPT.TRAP 0x1 ;  /* 0x000000040000795c */ /* 0x000fe20000300000 */
.L_x_1758:
[----:B------:R-:W-:Y:S01]  /*7120*/  IMAD R90, R17, 0x8, R16 ;  /* 0x00000008115a7824 */ /* 0x000fe200078e0210 */
[----:B------:R-:W-:Y:S01]  /*7130*/  SHF.L.U32 R91, R199, 0x1f, RZ ;  /* 0x0000001fc75b7819 */ /* 0x000fe200000006ff */
[----:B------:R-:W0:Y:S01]  /*7140*/  LDC R144, c[0x0][0x2f4] ;  /* 0x0000bd00ff907b82 */ /* 0x000e220000000800 */
[----:B------:R-:W-:Y:S02]  /*7150*/  BSSY B1, `(.L_x_1759) ;  /* 0x0000004000017945 */ /* 0x000fe40003800000 */
[----:B------:R-:W1:Y:S05]  /*7160*/  SYNCS.PHASECHK.TRANS64.TRYWAIT P5, [R90+URZ+0x30890], R91 ;  /* 0x0308905b5a0075a7 */ /* 0x000e6a00080a017f */
[----:B------:R-:W2:Y:S01]  /*7170*/  LDC.64 R124, c[0x0][0x300] ;  /* 0x0000c000ff7c7b82 */ /* 0x000ea20000000a00 */
[----:B-1----:R-:W-:Y:S05]  /*7180*/  @!P5 BRA `(.L_x_1760) ;  /* 0x000002380058d947 */ /* 0x002fea0003800000 */
.L_x_2150:
[----:B------:R-:W-:Y:S05]  /*7190*/  BSYNC B1 ;  /* 0x0000000000017941 */ /* 0x000fea0003800000 */
.L_x_1759:
[----:B------:R-:W-:Y:S01]  /*71a0*/  BSSY B1, `(.L_x_1761) ;  /* 0x0000192000017945 */ /* 0x000fe20003800000 */
[----:B0-----:R-:W-:Y:S02]  /*71b0*/  IMAD.IADD R146, R144, 0x1, -R130 ;  /* 0x0000000190927824 */ /* 0x001fe400078e0a82 */
[----:B------:R-:W-:Y:S01]  /*71c0*/  IMAD.MOV.U32 R127, RZ, RZ, R84 ;  /* 0x000000ffff7f7224 */ /* 0x000fe200078e0054 */
[----:B------:R-:W-:Y:S06]  /*71d0*/  @P4 BRA `(.L_x_1762) ;  /* 0x0000001800384947 */ /* 0x000fec0003800000 */
        /* <DEDUP_REMOVED lines=30> */
[----:B------:R-:W-:Y:S02]  /*73c0*/  SHF.R.U64 R166, R40, 0x10, R41 ;  /* 0x0000001028a67819 */ /* 0x000fe40000001229 */
[----:B------:R-:W-:Y:S02]  /*73d0*/  SHF.R.U32.HI R165, RZ, 0x10, R53 ;  /* 0x00000010ffa57819 */ /* 0x000fe40000011635 */
[----:B------:R-:W-:Y:S02]  /*73e0*/  SHF.R.U32.HI R164, RZ, 0x10, R41 ;  /* 0x00000010ffa47819 */ /* 0x000fe40000011629 */
[--C-:B------:R-:W-:Y:S02]  /*73f0*/  SHF.R.U64 R40, R42, 0x10, R43.reuse ;  /* 0x000000102a287819 */ /* 0x100fe4000000122b */
[----:B------:R-:W-:Y:S02]  /*7400*/  SHF.R.U32.HI R42, RZ, 0x10, R43 ;  /* 0x00000010ff2a7819 */ /* 0x000fe4000001162b */
[----:B------:R-:W-:-:S02]  /*7410*/  SHF.R.U64 R43, R52, 0x10, R53 ;  /* 0x00000010342b7819 */ /* 0x000fc40000001235 */
[C---:B------:R-:W-:Y:S02]  /*7420*/  PRMT R52, R167.reuse, 0x5410, R165 ;  /* 0x00005410a7347816 */ /* 0x040fe400000000a5 */
[----:B------:R-:W-:Y:S01]  /*7430*/  PRMT R53, R167, 0x5432, R164 ;  /* 0x00005432a7357816 */ /* 0x000fe200000000a4 */
[----:B0-----:R-:W-:Y:S01]  /*7440*/  IMAD.U32 R167, R85, 0x10000, RZ ;  /* 0x0001000055a77824 */ /* 0x001fe200078e00ff */
[--C-:B------:R-:W-:Y:S01]  /*7450*/  SHF.R.U64 R41, R54, 0x10, R55.reuse ;  /* 0x0000001036297819 */ /* 0x100fe20000001237 */
[----:B------:R-:W-:Y:S01]  /*7460*/  IMAD.U32 R54, R52, 0x10000, RZ ;  /* 0x0001000034367824 */ /* 0x000fe200078e00ff */
[----:B------:R-:W-:Y:S01]  /*7470*/  SHF.R.U32.HI R55, RZ, 0x10, R55 ;  /* 0x00000010ff377819 */ /* 0x000fe20000011637 */
[----:B------:R-:W-:Y:S01]  /*7480*/  IMAD.U32 R165, R53, 0x10000, RZ ;  /* 0x0001000035a57824 */ /* 0x000fe200078e00ff */
[----:B------:R-:W-:Y:S01]  /*7490*/  PRMT R43, R182, 0x5410, R43 ;  /* 0x00005410b62b7816 */ /* 0x000fe2000000002b */
[----:B--2---:R-:W-:Y:S02]  /*74a0*/  IMAD.U32 R164, R81, 0x10000, RZ ;  /* 0x0001000051a47824 */ /* 0x004fe400078e00ff */
[C---:B------:R-:W-:Y:S01]  /*74b0*/  FMUL.FTZ R168, R167.reuse, R54 ;  /* 0x00000036a7a87220 */ /* 0x040fe20000410000 */
[----:B------:R-:W-:Y:S01]  /*74c0*/  FMUL.FTZ R167, R167, R165 ;  /* 0x000000a5a7a77220 */ /* 0x000fe20000410000 */
[----:B------:R-:W-:-:S02]  /*74d0*/  PRMT R41, R180, 0x5410, R41 ;  /* 0x00005410b4297816 */ /* 0x000fc40000000029 */
[C---:B------:R-:W-:Y:S01]  /*74e0*/  FFMA.FTZ R165, R164.reuse, R165, -R168 ;  /* 0x000000a5a4a57223 */ /* 0x040fe200000108a8 */
[----:B------:R-:W-:Y:S01]  /*74f0*/  FFMA.FTZ R164, R164, R54, R167 ;  /* 0x00000036a4a47223 */ /* 0x000fe200000100a7 */
[----:B------:R-:W-:Y:S02]  /*7500*/  LOP3.LUT R54, R53, 0xffff0000, RZ, 0xc0, !PT ;  /* 0xffff000035367812 */ /* 0x000fe400078ec0ff */
[----:B------:R-:W-:Y:S02]  /*7510*/  LOP3.LUT R53, R52, 0xffff0000, RZ, 0xc0, !PT ;  /* 0xffff000034357812 */ /* 0x000fe400078ec0ff */
[----:B------:R-:W-:Y:S02]  /*7520*/  LOP3.LUT R167, R85, 0xffff0000, RZ, 0xc0, !PT ;  /* 0xffff000055a77812 */ /* 0x000fe400078ec0ff */
[----:B------:R-:W-:Y:S02]  /*7530*/  LOP3.LUT R52, R81, 0xffff0000, RZ, 0xc0, !PT ;  /* 0xffff000051347812 */ /* 0x000fe400078ec0ff */
[----:B------:R-:W-:Y:S01]  /*7540*/  PRMT R40, R182, 0x5432, R40 ;  /* 0x00005432b6287816 */ /* 0x000fe20000000028 */
[C---:B------:R-:W-:Y:S01]  /*7550*/  FMUL.FTZ R85, R167.reuse, R53 ;  /* 0x00000035a7557220 */ /* 0x040fe20000410000 */
[----:B------:R-:W-:Y:S01]  /*7560*/  FMUL.FTZ R81, R167, R54 ;  /* 0x00000036a7517220 */ /* 0x000fe20000410000 */
[----:B------:R-:W-:-:S02]  /*7570*/  IMAD.U32 R167, R87, 0x10000, RZ ;  /* 0x0001000057a77824 */ /* 0x000fc400078e00ff */
[C---:B------:R-:W-:Y:S01]  /*7580*/  FFMA.FTZ R54, R52.reuse, R54, -R85 ;  /* 0x0000003634367223 */ /* 0x040fe20000010855 */
[----:B------:R-:W-:Y:S01]  /*7590*/  FFMA.FTZ R52, R52, R53, R81 ;  /* 0x0000003534347223 */ /* 0x000fe20000010051 */
[----:B------:R-:W-:Y:S02]  /*75a0*/  PRMT R53, R183, 0x5432, R42 ;  /* 0x00005432b7357816 */ /* 0x000fe4000000002a */
[----:B------:R-:W-:Y:S01]  /*75b0*/  PRMT R42, R181, 0x5410, R55 ;  /* 0x00005410b52a7816 */ /* 0x000fe20000000037 */
[----:B------:R-:W-:Y:S01]  /*75c0*/  IMAD.U32 R55, R83, 0x10000, RZ ;  /* 0x0001000053377824 */ /* 0x000fe200078e00ff */
[----:B------:R-:W-:Y:S01]  /*75d0*/  PRMT R85, R184, 0x5432, R166 ;  /* 0x00005432b8557816 */ /* 0x000fe200000000a6 */
[C---:B------:R-:W-:Y:S01]  /*75e0*/  IMAD.U32 R81, R53.reuse, 0x10000, RZ ;  /* 0x0001000035517824 */ /* 0x040fe200078e00ff */
[----:B------:R-:W-:Y:S01]  /*75f0*/  LOP3.LUT R53, R53, 0xffff0000, RZ, 0xc0, !PT ;  /* 0xffff000035357812 */ /* 0x000fe200078ec0ff */
[----:B------:R-:W-:Y:S01]  /*7600*/  IMAD.U32 R166, R42, 0x10000, RZ ;  /* 0x000100002aa67824 */ /* 0x000fe200078e00ff */
[----:B------:R-:W-:-:S02]  /*7610*/  F2FP.BF16.F32.PACK_AB R54, R54, R165 ;  /* 0x000000a53636723e */ /* 0x000fc400000010ff */
[----:B------:R-:W-:Y:S01]  /*7620*/  F2FP.BF16.F32.PACK_AB R52, R52, R164 ;  /* 0x000000a43434723e */ /* 0x000fe200000010ff */
[C---:B------:R-:W-:Y:S01]  /*7630*/  FMUL.FTZ R168, R167.reuse, R166 ;  /* 0x000000a6a7a87220 */ /* 0x040fe20000410000 */
[----:B------:R-:W-:-:S03]  /*7640*/  FMUL.FTZ R167, R167, R81 ;  /* 0x00000051a7a77220 */ /* 0x000fc60000410000 */
[C---:B------:R-:W-:Y:S01]  /*7650*/  FFMA.FTZ R81, R55.reuse, R81, -R168 ;  /* 0x0000005137517223 */ /* 0x040fe200000108a8 */
[----:B------:R-:W-:Y:S01]  /*7660*/  FFMA.FTZ R55, R55, R166, R167 ;  /* 0x000000a637377223 */ /* 0x000fe200000100a7 */
[----:B------:R-:W-:Y:S02]  /*7670*/  LOP3.LUT R166, R42, 0xffff0000, RZ, 0xc0, !PT ;  /* 0xffff00002aa67812 */ /* 0x000fe400078ec0ff */
[----:B------:R-:W-:Y:S02]  /*7680*/  LOP3.LUT R167, R87, 0xffff0000, RZ, 0xc0, !PT ;  /* 0xffff000057a77812 */ /* 0x000fe400078ec0ff */
[----:B------:R-:W-:-:S03]  /*7690*/  LOP3.LUT R42, R83, 0xffff0000, RZ, 0xc0, !PT ;  /* 0xffff0000532a7812 */ /* 0x000fc600078ec0ff */
[CC--:B------:R-:W-:Y:S01]  /*76a0*/  FMUL.FTZ R87, R167.reuse, R166.reuse ;  /* 0x000000a6a7577220 */ /* 0x0c0fe20000410000 */
[-C--:B------:R-:W-:Y:S01]  /*76b0*/  FMUL.FTZ R83, R167, R53.reuse ;  /* 0x00000035a7537220 */ /* 0x080fe20000410000 */
[----:B------:R-:W-:Y:S02]  /*76c0*/  IMAD.U32 R167, R85, 0x10000, RZ ;  /* 0x0001000055a77824 */ /* 0x000fe400078e00ff */
[C---:B------:R-:W-:Y:S01]  /*76d0*/  FFMA.FTZ R53, R42.reuse, R53, -R87 ;  /* 0x000000352a357223 */ /* 0x040fe20000010857 */
[----:B------:R-:W-:Y:S01]  /*76e0*/  FFMA.FTZ R42, R42, R166, R83 ;  /* 0x000000a62a2a7223 */ /* 0x000fe20000010053 */
[C---:B------:R-:W-:Y:S01]  /*76f0*/  IMAD.U32 R166, R84.reuse, 0x10000, RZ ;  /* 0x0001000054a67824 */ /* 0x040fe200078e00ff */
[----:B------:R-:W-:Y:S01]  /*7700*/  LOP3.LUT R84, R84, 0xffff0000, RZ, 0xc0, !PT ;  /* 0xffff000054547812 */ /* 0x000fe200078ec0ff */
[----:B------:R-:W-:Y:S01]  /*7710*/  IMAD.U32 R87, R43, 0x10000, RZ ;  /* 0x000100002b577824 */ /* 0x000fe200078e00ff */
[----:B------:R-:W-:Y:S01]  /*7720*/  F2FP.BF16.F32.PACK_AB R53, R53, R81 ;  /* 0x000000513535723e */ /* 0x000fe200000010ff */
[C---:B------:R-:W-:Y:S01]  /*7730*/  IMAD.U32 R83, R80.reuse, 0x10000, RZ ;  /* 0x0001000050537824 */ /* 0x040fe200078e00ff */
[----:B------:R-:W-:Y:S01]  /*7740*/  LOP3.LUT R80, R80, 0xffff0000, RZ, 0xc0, !PT ;  /* 0xffff000050507812 */ /* 0x000fe200078ec0ff */
[C---:B------:R-:W-:Y:S01]  /*7750*/  FMUL.FTZ R168, R166.reuse, R87 ;  /* 0x00000057a6a87220 */ /* 0x040fe20000410000 */
[----:B------:R-:W-:Y:S01]  /*7760*/  FMUL.FTZ R166, R166, R167 ;  /* 0x000000a7a6a67220 */ /* 0x000fe20000410000 */
[----:B------:R-:W-:Y:S01]  /*7770*/  F2FP.BF16.F32.PACK_AB R42, R42, R55 ;  /* 0x000000372a2a723e */ /* 0x000fe200000010ff */
[----:B------:R-:W-:-:S02]  /*7780*/  IMAD.MOV.U32 R81, RZ, RZ, R54 ;  /* 0x000000ffff517224 */ /* 0x000fc400078e0036 */
[C---:B------:R-:W-:Y:S01]  /*7790*/  FFMA.FTZ R168, R83.reuse, R167, -R168 ;  /* 0x000000a753a87223 */ /* 0x040fe200000108a8 */
[----:B------:R-:W-:Y:S01]  /*77a0*/  FFMA.FTZ R166, R83, R87, R166 ;  /* 0x0000005753a67223 */ /* 0x000fe200000100a6 */
[----:B------:R-:W-:Y:S01]  /*77b0*/  LOP3.LUT R83, R43, 0xffff0000, RZ, 0xc0, !PT ;  /* 0xffff00002b537812 */ /* 0x000fe200078ec0ff */
[C---:B------:R-:W-:Y:S01]  /*77c0*/  IMAD.U32 R167, R86.reuse, 0x10000, RZ ;  /* 0x0001000056a77824 */ /* 0x040fe200078e00ff */
[----:B------:R-:W-:Y:S02]  /*77d0*/  LOP3.LUT R43, R85, 0xffff0000, RZ, 0xc0, !PT ;  /* 0xffff0000552b7812 */ /* 0x000fe400078ec0ff */
[----:B------:R-:W-:Y:S01]  /*77e0*/  LOP3.LUT R86, R86, 0xffff0000, RZ, 0xc0, !PT ;  /* 0xffff000056567812 */ /* 0x000fe200078ec0ff */
[C---:B------:R-:W-:Y:S02]  /*77f0*/  FMUL.FTZ R85, R84.reuse, R83 ;  /* 0x0000005354557220 */ /* 0x040fe40000410000 */
[-C--:B------:R-:W-:Y:S02]  /*7800*/  FMUL.FTZ R84, R84, R43.reuse ;  /* 0x0000002b54547220 */ /* 0x080fe40000410000 */
[----:B------:R-:W-:Y:S01]  /*7810*/  FFMA.FTZ R43, R80, R43, -R85 ;  /* 0x0000002b502b7223 */ /* 0x000fe20000010855 */
[----:B------:R-:W-:-:S02]  /*7820*/  IMAD.U32 R85, R40, 0x10000, RZ ;  /* 0x0001000028557824 */ /* 0x000fc400078e00ff */
[----:B------:R-:W-:Y:S01]  /*7830*/  FFMA.FTZ R80, R80, R83, R84 ;  /* 0x0000005350507223 */ /* 0x000fe20000010054 */
[C---:B------:R-:W-:Y:S01]  /*7840*/  IMAD.U32 R84, R41.reuse, 0x10000, RZ ;  /* 0x0001000029547824 */ /* 0x040fe200078e00ff */
[----:B------:R-:W-:Y:S01]  /*7850*/  LOP3.LUT R41, R41, 0xffff0000, RZ, 0xc0, !PT ;  /* 0xffff000029297812 */ /* 0x000fe200078ec0ff */
[----:B------:R-:W-:Y:S01]  /*7860*/  IMAD.U32 R83, R82, 0x10000, RZ ;  /* 0x0001000052537824 */ /* 0x000fe200078e00ff */
[----:B------:R-:W-:Y:S01]  /*7870*/  LOP3.LUT R40, R40, 0xffff0000, RZ, 0xc0, !PT ;  /* 0xffff000028287812 */ /* 0x000fe200078ec0ff */
[CC--:B------:R-:W-:Y:S01]  /*7880*/  FMUL.FTZ R87, R167.reuse, R84.reuse ;  /* 0x00000054a7577220 */ /* 0x0c0fe20000410000 */
[-C--:B------:R-:W-:Y:S01]  /*7890*/  FMUL.FTZ R167, R167, R85.reuse ;  /* 0x00000055a7a77220 */ /* 0x080fe20000410000 */
[----:B------:R-:W-:Y:S02]  /*78a0*/  LOP3.LUT R82, R82, 0xffff0000, RZ, 0xc0, !PT ;  /* 0xffff000052527812 */ /* 0x000fe400078ec0ff */
[C---:B------:R-:W-:Y:S01]  /*78b0*/  FFMA.FTZ R87, R83.reuse, R85, -R87 ;  /* 0x0000005553577223 */ /* 0x040fe20000010857 */
[----:B------:R-:W-:Y:S01]  /*78c0*/  FFMA.FTZ R167, R83, R84, R167 ;  /* 0x0000005453a77223 */ /* 0x000fe200000100a7 */
[C---:B------:R-:W-:Y:S01]  /*78d0*/  FMUL.FTZ R83, R86.reuse, R41 ;  /* 0x0000002956537220 */ /* 0x040fe20000410000 */
[----:B------:R-:W-:Y:S01]  /*78e0*/  FMUL.FTZ R86, R86, R40 ;  /* 0x0000002856567220 */ /* 0x000fe20000410000 */
[----:B------:R-:W-:Y:S01]  /*78f0*/  F2FP.BF16.F32.PACK_AB R43, R43, R168 ;  /* 0x000000a82b2b723e */ /* 0x000fe200000010ff */
[----:B------:R-:W-:-:S02]  /*7900*/  IMAD.MOV.U32 R85, RZ, RZ, R52 ;  /* 0x000000ffff557224 */ /* 0x000fc400078e0034 */
[C---:B------:R-:W-:Y:S01]  /*7910*/  FFMA.FTZ R83, R82.reuse, R40, -R83 ;  /* 0x0000002852537223 */ /* 0x040fe20000010853 */
[----:B------:R-:W-:Y:S01]  /*7920*/  FFMA.FTZ R86, R82, R41, R86 ;  /* 0x0000002952567223 */ /* 0x000fe20000010056 */
[----:B------:R-:W-:Y:S01]  /*7930*/  F2FP.BF16.F32.PACK_AB R166, R80, R166 ;  /* 0x000000a650a6723e */ /* 0x000fe200000010ff */
[----:B------:R-:W-:Y:S02]  /*7940*/  IMAD.MOV.U32 R80, RZ, RZ, R43 ;  /* 0x000000ffff507224 */ /* 0x000fe400078e002b */
[----:B------:R-:W-:Y:S01]  /*7950*/  F2FP.BF16.F32.PACK_AB R83, R83, R87 ;  /* 0x000000575353723e */ /* 0x000fe200000010ff */
[----:B------:R-:W-:Y:S01]  /*7960*/  IMAD.MOV.U32 R87, RZ, RZ, R42 ;  /* 0x000000ffff577224 */ /* 0x000fe200078e002a */
[----:B------:R-:W-:Y:S01]  /*7970*/  F2FP.BF16.F32.PACK_AB R86, R86, R167 ;  /* 0x000000a75656723e */ /* 0x000fe200000010ff */
[----:B------:R-:W-:Y:S02]  /*7980*/  IMAD.MOV.U32 R84, RZ, RZ, R166 ;  /* 0x000000ffff547224 */ /* 0x000fe400078e00a6 */
[----:B------:R-:W-:-:S02]  /*7990*/  IMAD.MOV.U32 R82, RZ, RZ, R83 ;  /* 0x000000ffff527224 */ /* 0x000fc400078e0053 */
[----:B------:R-:W-:-:S07]  /*79a0*/  IMAD.MOV.U32 R83, RZ, RZ, R53 ;  /* 0x000000ffff537224 */ /* 0x000fce00078e0035 */
.L_x_1766:
[----:B------:R-:W-:Y:S05]  /*79b0*/  BSYNC B3 ;  /* 0x0000000000037941 */ /* 0x000fea0003800000 */
.L_x_1765:
        /* <DEDUP_REMOVED lines=10> */
.L_x_1764:
[----:B------:R-:W-:Y:S05]  /*7a60*/  BSYNC B2 ;  /* 0x0000000000027941 */ /* 0x000fea0003800000 */
.L_x_1763:
        /* <DEDUP_REMOVED lines=27> */
[----:B--2---:R-:W-:Y:S01]  /*7c20*/  IMAD.U32 R161, R53, 0x10000, RZ ;  /* 0x0001000035a17824 */ /* 0x004fe200078e00ff */
[----:B------:R-:W-:Y:S01]  /*7c30*/  SHF.R.U32.HI R84, RZ, 0x10, R37 ;  /* 0x00000010ff547819 */ /* 0x000fe20000011625 */
[----:B0-----:R-:W-:Y:S01]  /*7c40*/  IMAD.U32 R85, R41, 0x10000, RZ ;  /* 0x0001000029557824 */ /* 0x001fe200078e00ff */
[----:B------:R-:W-:Y:S02]  /*7c50*/  PRMT R83, R179, 0x5410, R83 ;  /* 0x00005410b3537816 */ /* 0x000fe40000000053 */
[----:B------:R-:W-:Y:S02]  /*7c60*/  PRMT R84, R181, 0x5432, R84 ;  /* 0x00005432b5547816 */ /* 0x000fe40000000054 */
[----:B------:R-:W-:Y:S01]  /*7c70*/  LOP3.LUT R53, R53, 0xffff0000, RZ, 0xc0, !PT ;  /* 0xffff000035357812 */ /* 0x000fe200078ec0ff */
[----:B------:R-:W-:Y:S01]  /*7c80*/  IMAD.U32 R87, R83, 0x10000, RZ ;  /* 0x0001000053577824 */ /* 0x000fe200078e00ff */
[----:B------:R-:W-:Y:S01]  /*7c90*/  LOP3.LUT R41, R41, 0xffff0000, RZ, 0xc0, !PT ;  /* 0xffff000029297812 */ /* 0x000fe200078ec0ff */
[----:B------:R-:W-:Y:S01]  /*7ca0*/  IMAD.U32 R86, R84, 0x10000, RZ ;  /* 0x0001000054567824 */ /* 0x000fe200078e00ff */
[----:B------:R-:W-:Y:S01]  /*7cb0*/  SHF.R.U64 R48, R48, 0x10, R49 ;  /* 0x0000001030307819 */ /* 0x000fe20000001231 */
[C---:B------:R-:W-:Y:S01]  /*7cc0*/  FMUL.FTZ R162, R161.reuse, R87 ;  /* 0x00000057a1a27220 */ /* 0x040fe20000410000 */
[----:B------:R-:W-:Y:S01]  /*7cd0*/  SHF.R.U64 R50, R50, 0x10, R51 ;  /* 0x0000001032327819 */ /* 0x000fe20000001233 */
[-C--:B------:R-:W-:Y:S01]  /*7ce0*/  FMUL.FTZ R161, R161, R86.reuse ;  /* 0x00000056a1a17220 */ /* 0x080fe20000410000 */
[----:B------:R-:W-:Y:S01]  /*7cf0*/  PRMT R48, R179, 0x5432, R48 ;  /* 0x00005432b3307816 */ /* 0x000fe20000000030 */
[----:B------:R-:W-:Y:S01]  /*7d00*/  FFMA.FTZ R86, R85, R86, -R162 ;  /* 0x0000005655567223 */ /* 0x000fe200000108a2 */
[----:B------:R-:W-:-:S02]  /*7d10*/  IMAD.U32 R162, R55, 0x10000, RZ ;  /* 0x0001000037a27824 */ /* 0x000fc400078e00ff */
[----:B------:R-:W-:Y:S01]  /*7d20*/  FFMA.FTZ R85, R85, R87, R161 ;  /* 0x0000005755557223 */ /* 0x000fe200000100a1 */
[----:B------:R-:W-:Y:S02]  /*7d30*/  LOP3.LUT R87, R84, 0xffff0000, RZ, 0xc0, !PT ;  /* 0xffff000054577812 */ /* 0x000fe400078ec0ff */
[----:B------:R-:W-:Y:S02]  /*7d40*/  LOP3.LUT R84, R83, 0xffff0000, RZ, 0xc0, !PT ;  /* 0xffff000053547812 */ /* 0x000fe400078ec0ff */
[----:B------:R-:W-:Y:S02]  /*7d50*/  LOP3.LUT R55, R55, 0xffff0000, RZ, 0xc0, !PT ;  /* 0xffff000037377812 */ /* 0x000fe400078ec0ff */
[----:B------:R-:W-:Y:S01]  /*7d60*/  SHF.R.U64 R38, R38, 0x10, R39 ;  /* 0x0000001026267819 */ /* 0x000fe20000001227 */
[C---:B------:R-:W-:Y:S01]  /*7d70*/  FMUL.FTZ R83, R53.reuse, R84 ;  /* 0x0000005435537220 */ /* 0x040fe20000410000 */
[----:B------:R-:W-:Y:S01]  /*7d80*/  FMUL.FTZ R53, R53, R87 ;  /* 0x0000005735357220 */ /* 0x000fe20000410000 */
[----:B------:R-:W-:-:S02]  /*7d90*/  PRMT R50, R177, 0x5432, R50 ;  /* 0x00005432b1327816 */ /* 0x000fc40000000032 */
[C---:B------:R-:W-:Y:S01]  /*7da0*/  FFMA.FTZ R83, R41.reuse, R87, -R83 ;  /* 0x0000005729537223 */ /* 0x040fe20000010853 */
[----:B------:R-:W-:Y:S01]  /*7db0*/  FFMA.FTZ R41, R41, R84, R53 ;  /* 0x0000005429297223 */ /* 0x000fe20000010035 */
[----:B------:R-:W-:Y:S01]  /*7dc0*/  SHF.R.U32.HI R53, RZ, 0x10, R51 ;  /* 0x00000010ff357819 */ /* 0x000fe20000011633 */
[----:B------:R-:W-:Y:S01]  /*7dd0*/  IMAD.U32 R87, R43, 0x10000, RZ ;  /* 0x000100002b577824 */ /* 0x000fe200078e00ff */
[----:B------:R-:W-:Y:S01]  /*7de0*/  SHF.R.U32.HI R84, RZ, 0x10, R39 ;  /* 0x00000010ff547819 */ /* 0x000fe20000011627 */
[----:B------:R-:W-:Y:S01]  /*7df0*/  IMAD.U32 R39, R42, 0x10000, RZ ;  /* 0x000100002a277824 */ /* 0x000fe200078e00ff */
[----:B------:R-:W-:Y:S02]  /*7e00*/  PRMT R53, R178, 0x5410, R53 ;  /* 0x00005410b2357816 */ /* 0x000fe40000000035 */
[----:B------:R-:W-:Y:S02]  /*7e10*/  PRMT R84, R180, 0x5432, R84 ;  /* 0x00005432b4547816 */ /* 0x000fe40000000054 */
[----:B------:R-:W-:Y:S01]  /*7e20*/  PRMT R38, R178, 0x5432, R38 ;  /* 0x00005432b2267816 */ /* 0x000fe20000000026 */
[C---:B------:R-:W-:Y:S01]  /*7e30*/  IMAD.U32 R161, R53.reuse, 0x10000, RZ ;  /* 0x0001000035a17824 */ /* 0x040fe200078e00ff */
[----:B------:R-:W-:Y:S01]  /*7e40*/  LOP3.LUT R53, R53, 0xffff0000, RZ, 0xc0, !PT ;  /* 0xffff000035357812 */ /* 0x000fe200078ec0ff */
[----:B------:R-:W-:Y:S01]  /*7e50*/  IMAD.U32 R163, R84, 0x10000, RZ ;  /* 0x0001000054a37824 */ /* 0x000fe200078e00ff */
[----:B------:R-:W-:Y:S01]  /*7e60*/  LOP3.LUT R42, R42, 0xffff0000, RZ, 0xc0, !PT ;  /* 0xffff00002a2a7812 */ /* 0x000fe200078ec0ff */
[C---:B------:R-:W-:Y:S01]  /*7e70*/  FMUL.FTZ R164, R162.reuse, R161 ;  /* 0x000000a1a2a47220 */ /* 0x040fe20000410000 */
[----:B------:R-:W-:Y:S01]  /*7e80*/  F2FP.BF16.F32.PACK_AB R83, R83, R86 ;  /* 0x000000565353723e */ /* 0x000fe200000010ff */
[----:B------:R-:W-:Y:S01]  /*7e90*/  FMUL.FTZ R162, R162, R163 ;  /* 0x000000a3a2a27220 */ /* 0x000fe20000410000 */
[----:B------:R-:W-:Y:S01]  /*7ea0*/  FMUL.FTZ R49, R55, R53 ;  /* 0x0000003537317220 */ /* 0x000fe20000410000 */
[----:B------:R-:W-:Y:S01]  /*7eb0*/  FFMA.FTZ R163, R87, R163, -R164 ;  /* 0x000000a357a37223 */ /* 0x000fe200000108a4 */
[----:B------:R-:W-:Y:S01]  /*7ec0*/  F2FP.BF16.F32.PACK_AB R85, R41, R85 ;  /* 0x000000552955723e */ /* 0x000fe200000010ff */
[----:B------:R-:W-:Y:S01]  /*7ed0*/  FFMA.FTZ R162, R87, R161, R162 ;  /* 0x000000a157a27223 */ /* 0x000fe200000100a2 */
[----:B------:R-:W-:Y:S01]  /*7ee0*/  SHF.R.U64 R87, R36, 0x10, R37 ;  /* 0x0000001024577819 */ /* 0x000fe20000001225 */
[----:B------:R-:W-:Y:S01]  /*7ef0*/  IMAD.MOV.U32 R41, RZ, RZ, R83 ;  /* 0x000000ffff297224 */ /* 0x000fe200078e0053 */
[----:B------:R-:W-:-:S02]  /*7f00*/  LOP3.LUT R37, R84, 0xffff0000, RZ, 0xc0, !PT ;  /* 0xffff000054257812 */ /* 0x000fc400078ec0ff */
[----:B------:R-:W-:-:S03]  /*7f10*/  LOP3.LUT R36, R43, 0xffff0000, RZ, 0xc0, !PT ;  /* 0xffff00002b247812 */ /* 0x000fc600078ec0ff */
[-C--:B------:R-:W-:Y:S02]  /*7f20*/  FMUL.FTZ R43, R55, R37.reuse ;  /* 0x00000025372b7220 */ /* 0x080fe40000410000 */
[----:B------:R-:W-:Y:S01]  /*7f30*/  FFMA.FTZ R37, R36, R37, -R49 ;  /* 0x0000002524257223 */ /* 0x000fe20000010831 */
[----:B------:R-:W-:Y:S02]  /*7f40*/  IMAD.U32 R49, R40, 0x10000, RZ ;  /* 0x0001000028317824 */ /* 0x000fe400078e00ff */
[----:B------:R-:W-:Y:S01]  /*7f50*/  FFMA.FTZ R36, R36, R53, R43 ;  /* 0x0000003524247223 */ /* 0x000fe2000001002b */
[----:B------:R-:W-:Y:S01]  /*7f60*/  PRMT R43, R177, 0x5410, R87 ;  /* 0x00005410b12b7816 */ /* 0x000fe20000000057 */
[C---:B------:R-:W-:Y:S01]  /*7f70*/  IMAD.U32 R87, R52.reuse, 0x10000, RZ ;  /* 0x0001000034577824 */ /* 0x040fe200078e00ff */
[----:B------:R-:W-:Y:S01]  /*7f80*/  LOP3.LUT R52, R52, 0xffff0000, RZ, 0xc0, !PT ;  /* 0xffff000034347812 */ /* 0x000fe200078ec0ff */
[C---:B------:R-:W-:Y:S01]  /*7f90*/  IMAD.U32 R53, R48.reuse, 0x10000, RZ ;  /* 0x0001000030357824 */ /* 0x040fe200078e00ff */
[----:B------:R-:W-:Y:S01]  /*7fa0*/  LOP3.LUT R48, R48, 0xffff0000, RZ, 0xc0, !PT ;  /* 0xffff000030307812 */ /* 0x000fe200078ec0ff */
[----:B------:R-:W-:Y:S01]  /*7fb0*/  IMAD.U32 R55, R43, 0x10000, RZ ;  /* 0x000100002b377824 */ /* 0x000fe200078e00ff */
[----:B------:R-:W-:Y:S01]  /*7fc0*/  LOP3.LUT R40, R40, 0xffff0000, RZ, 0xc0, !PT ;  /* 0xffff000028287812 */ /* 0x000fe200078ec0ff */
[----:B------:R-:W-:Y:S01]  /*7fd0*/  FMUL.FTZ R84, R87, R53 ;  /* 0x0000003557547220 */ /* 0x000fe20000410000 */
[----:B------:R-:W-:Y:S01]  /*7fe0*/  LOP3.LUT R43, R43, 0xffff0000, RZ, 0xc0, !PT ;  /* 0xffff00002b2b7812 */ /* 0x000fe200078ec0ff */
[-C--:B------:R-:W-:Y:S01]  /*7ff0*/  FMUL.FTZ R87, R87, R55.reuse ;  /* 0x0000003757577220 */ /* 0x080fe20000410000 */
[C---:B------:R-:W-:Y:S01]  /*8000*/  FMUL.FTZ R51, R52.reuse, R48 ;  /* 0x0000003034337220 */ /* 0x040fe20000410000 */
[----:B------:R-:W-:Y:S01]  /*8010*/  FFMA.FTZ R84, R49, R55, -R84 ;  /* 0x0000003731547223 */ /* 0x000fe20000010854 */
[----:B------:R-:W-:Y:S01]  /*8020*/  F2FP.BF16.F32.PACK_AB R37, R37, R163 ;  /* 0x000000a32525723e */ /* 0x000fe200000010ff */
[----:B------:R-:W-:Y:S01]  /*8030*/  FFMA.FTZ R87, R49, R53, R87 ;  /* 0x0000003531577223 */ /* 0x000fe20000010057 */
[-C--:B------:R-:W-:Y:S01]  /*8040*/  FMUL.FTZ R52, R52, R43.reuse ;  /* 0x0000002b34347220 */ /* 0x080fe20000410000 */
[----:B------:R-:W-:Y:S01]  /*8050*/  FFMA.FTZ R51, R40, R43, -R51 ;  /* 0x0000002b28337223 */ /* 0x000fe20000010833 */
[C---:B------:R-:W-:Y:S01]  /*8060*/  IMAD.U32 R49, R54.reuse, 0x10000, RZ ;  /* 0x0001000036317824 */ /* 0x040fe200078e00ff */
[----:B------:R-:W-:Y:S01]  /*8070*/  LOP3.LUT R54, R54, 0xffff0000, RZ, 0xc0, !PT ;  /* 0xffff000036367812 */ /* 0x000fe200078ec0ff */
[----:B------:R-:W-:-:S02]  /*8080*/  IMAD.U32 R43, R50, 0x10000, RZ ;  /* 0x00010000322b7824 */ /* 0x000fc400078e00ff */
[----:B------:R-:W-:Y:S01]  /*8090*/  FFMA.FTZ R52, R40, R48, R52 ;  /* 0x0000003028347223 */ /* 0x000fe20000010034 */
[----:B------:R-:W-:Y:S01]  /*80a0*/  IMAD.U32 R40, R38, 0x10000, RZ ;  /* 0x0001000026287824 */ /* 0x000fe200078e00ff */
[----:B------:R-:W-:Y:S01]  /*80b0*/  LOP3.LUT R50, R50, 0xffff0000, RZ, 0xc0, !PT ;  /* 0xffff000032327812 */ /* 0x000fe200078ec0ff */
[CC--:B------:R-:W-:Y:S01]  /*80c0*/  FMUL.FTZ R48, R49.reuse, R43.reuse ;  /* 0x0000002b31307220 */ /* 0x0c0fe20000410000 */
[----:B------:R-:W-:Y:S01]  /*80d0*/  LOP3.LUT R38, R38, 0xffff0000, RZ, 0xc0, !PT ;  /* 0xffff000026267812 */ /* 0x000fe200078ec0ff */
[----:B------:R-:W-:Y:S01]  /*80e0*/  FMUL.FTZ R49, R49, R40 ;  /* 0x0000002831317220 */ /* 0x000fe20000410000 */
[----:B------:R-:W-:Y:S01]  /*80f0*/  F2FP.BF16.F32.PACK_AB R36, R36, R162 ;  /* 0x000000a22424723e */ /* 0x000fe200000010ff */
[C---:B------:R-:W-:Y:S01]  /*8100*/  FFMA.FTZ R48, R39.reuse, R40, -R48 ;  /* 0x0000002827307223 */ /* 0x040fe20000010830 */
[C---:B------:R-:W-:Y:S01]  /*8110*/  FMUL.FTZ R40, R54.reuse, R50 ;  /* 0x0000003236287220 */ /* 0x040fe20000410000 */
[----:B------:R-:W-:Y:S01]  /*8120*/  FMUL.FTZ R54, R54, R38 ;  /* 0x0000002636367220 */ /* 0x000fe20000410000 */
[----:B------:R-:W-:Y:S01]  /*8130*/  FFMA.FTZ R49, R39, R43, R49 ;  /* 0x0000002b27317223 */ /* 0x000fe20000010031 */
[----:B------:R-:W-:Y:S01]  /*8140*/  F2FP.BF16.F32.PACK_AB R51, R51, R84 ;  /* 0x000000543333723e */ /* 0x000fe200000010ff */
[C---:B------:R-:W-:Y:S01]  /*8150*/  FFMA.FTZ R40, R42.reuse, R38, -R40 ;  /* 0x000000262a287223 */ /* 0x040fe20000010828 */
[----:B------:R-:W-:Y:S01]  /*8160*/  FFMA.FTZ R54, R42, R50, R54 ;  /* 0x000000322a367223 */ /* 0x000fe20000010036 */
[----:B------:R-:W-:Y:S01]  /*8170*/  F2FP.BF16.F32.PACK_AB R52, R52, R87 ;  /* 0x000000573434723e */ /* 0x000fe200000010ff */
[----:B------:R-:W-:-:S02]  /*8180*/  IMAD.MOV.U32 R53, RZ, RZ, R85 ;  /* 0x000000ffff357224 */ /* 0x000fc400078e0055 */
[----:B------:R-:W-:Y:S01]  /*8190*/  F2FP.BF16.F32.PACK_AB R48, R40, R48 ;  /* 0x000000302830723e */ /* 0x000fe200000010ff */
[----:B------:R-:W-:Y:S01]  /*81a0*/  IMAD.MOV.U32 R40, RZ, RZ, R51 ;  /* 0x000000ffff287224 */ /* 0x000fe200078e0033 */
[----:B------:R-:W-:Y:S01]  /*81b0*/  F2FP.BF16.F32.PACK_AB R54, R54, R49 ;  /* 0x000000313636723e */ /* 0x000fe200000010ff */
[----:B------:R-:W-:Y:S02]  /*81c0*/  IMAD.MOV.U32 R43, RZ, RZ, R37 ;  /* 0x000000ffff2b7224 */ /* 0x000fe400078e0025 */
[----:B------:R-:W-:Y:S02]  /*81d0*/  IMAD.MOV.U32 R42, RZ, RZ, R48 ;  /* 0x000000ffff2a7224 */ /* 0x000fe400078e0030 */
[----:B------:R-:W-:-:S07]  /*81e0*/  IMAD.MOV.U32 R55, RZ, RZ, R36 ;  /* 0x000000ffff377224 */ /* 0x000fce00078e0024 */
.L_x_1770:
[----:B------:R-:W-:Y:S05]  /*81f0*/  BSYNC B3 ;  /* 0x0000000000037941 */ /* 0x000fea0003800000 */
.L_x_1769:
        /* <DEDUP_REMOVED lines=10> */
.L_x_1768:
[----:B------:R-:W-:Y:S05]  /*82a0*/  BSYNC B2 ;  /* 0x0000000000027941 */ /* 0x000fea0003800000 */
.L_x_1767:
[----:B------:R-:W-:-:S13]  /*82b0*/  ISETP.NE.AND P4, PT, R26, RZ, PT ;  /* 0x000000ff1a00720c */ /* 0x000fda0003f85270 */
[----:B------:R-:W-:Y:S05]  /*82c0*/  @!P4 BRA `(.L_x_1762) ;  /* 0x0000000400fcc947 */ /* 0x000fea0003800000 */
[----:B0-----:R-:W3:Y:S01]  /*82d0*/  LDL R36, [R1] ;  /* 0x0000000001247983 */ /* 0x001ee20000100800 */
        /* <DEDUP_REMOVED lines=9> */
[----:B------:R-:W-:Y:S01]  /*8370*/  SHF.R.S32.HI R37, RZ, 0x1f, R36 ;  /* 0x0000001fff257819 */ /* 0x000fe20000011424 */
[----:B------:R-:W-:-:S03]  /*8380*/  IMAD.SHL.U32 R50, R36, 0x8, RZ ;  /* 0x0000000824327824 */ /* 0x000fc600078e00ff */
[----:B------:R-:W-:Y:S02]  /*8390*/  LEA.HI R37, R37, R36, RZ, 0x3 ;  /* 0x0000002425257211 */ /* 0x000fe400078f18ff */
[----:B------:R-:W-:Y:S02]  /*83a0*/  LOP3.LUT R36, R206, 0x38, R50, 0xf8, !PT ;  /* 0x00000038ce247812 */ /* 0x000fe400078ef832 */
[----:B------:R-:W-:Y:S02]  /*83b0*/  SHF.R.S32.HI R37, RZ, 0x3, R37 ;  /* 0x00000003ff257819 */ /* 0x000fe40000011425 */
[----:B------:R-:W-:-:S03]  /*83c0*/  LOP3.LUT R36, R36, R207, RZ, 0x3c, !PT ;  /* 0x000000cf24247212 */ /* 0x000fc600078e3cff */
[----:B------:R-:W-:-:S04]  /*83d0*/  IMAD R37, R37, 0x1800, R208 ;  /* 0x0000180025257824 */ /* 0x000fc800078e02d0 */
[----:B------:R-:W-:Y:S02]  /*83e0*/  IMAD.IADD R36, R37, 0x1, R36 ;  /* 0x0000000125247824 */ /* 0x000fe400078e0224 */
[C---:B------:R-:W-:Y:S02]  /*83f0*/  IMAD R37, R17.reuse, 0x4800, R140 ;  /* 0x0000480011257824 */ /* 0x040fe400078e028c */
[----:B------:R-:W-:Y:S02]  /*8400*/  IMAD R39, R17, 0x4800, R36 ;  /* 0x0000480011277824 */ /* 0x000fe400078e0224 */
[--C-:B------:R-:W-:Y:S02]  /*8410*/  IMAD R37, R37, 0x2, R16.reuse ;  /* 0x0000000225257824 */ /* 0x100fe400078e0210 */
[----:B--2---:R-:W-:-:S04]  /*8420*/  IMAD R40, R39, 0x2, R16 ;  /* 0x0000000227287824 */ /* 0x004fc800078e0210 */
        /* <DEDUP_REMOVED lines=13> */
[----:B------:R-:W-:-:S02]  /*8500*/  SHF.R.U32.HI R33, RZ, 0x10, R33 ;  /* 0x00000010ff217819 */ /* 0x000fc40000011621 */
[----:B------:R-:W-:Y:S02]  /*8510*/  PRMT R44, R174, 0x5432, R44 ;  /* 0x00005432ae2c7816 */ /* 0x000fe4000000002c */
[----:B------:R-:W-:Y:S02]  /*8520*/  SHF.R.U64 R45, R46, 0x10, R47 ;  /* 0x000000102e2d7819 */ /* 0x000fe4000000122f */
[----:B------:R-:W-:Y:S01]  /*8530*/  PRMT R33, R176, 0x5410, R33 ;  /* 0x00005410b0217816 */ /* 0x000fe20000000021 */
[----:B------:R-:W-:Y:S01]  /*8540*/  IMAD.U32 R83, R44, 0x10000, RZ ;  /* 0x000100002c537824 */ /* 0x000fe200078e00ff */
[----:B------:R-:W-:Y:S01]  /*8550*/  SHF.R.U32.HI R46, RZ, 0x10, R47 ;  /* 0x00000010ff2e7819 */ /* 0x000fe2000001162f */
[----:B------:R-:W-:Y:S01]  /*8560*/  IMAD.U32 R47, R37, 0x10000, RZ ;  /* 0x00010000252f7824 */ /* 0x000fe200078e00ff */
[----:B------:R-:W-:Y:S01]  /*8570*/  PRMT R51, R173, 0x5410, R51 ;  /* 0x00005410ad337816 */ /* 0x000fe20000000033 */
[----:B------:R-:W-:Y:S01]  /*8580*/  IMAD.U32 R84, R33, 0x10000, RZ ;  /* 0x0001000021547824 */ /* 0x000fe200078e00ff */
        /* <DEDUP_REMOVED lines=8> */
[----:B------:R-:W-:Y:S01]  /*8610*/  LOP3.LUT R33, R33, 0xffff0000, RZ, 0xc0, !PT ;  /* 0xffff000021217812 */ /* 0x000fe200078ec0ff */
[----:B------:R-:W-:Y:S01]  /*8620*/  FMUL.FTZ R85, R54, R44 ;  /* 0x0000002c36557220 */ /* 0x000fe20000410000 */
[----:B------:R-:W-:Y:S01]  /*8630*/  LOP3.LUT R52, R37, 0xffff0000, RZ, 0xc0, !PT ;  /* 0xffff000025347812 */ /* 0x000fe200078ec0ff */
[----:B------:R-:W-:Y:S01]  /*8640*/  IMAD.U32 R84, R46, 0x10000, RZ ;  /* 0x000100002e547824 */ /* 0x000fe200078e00ff */
[----:B------:R-:W-:Y:S01]  /*8650*/  LOP3.LUT R43, R43, 0xffff0000, RZ, 0xc0, !PT ;  /* 0xffff00002b2b7812 */ /* 0x000fe200078ec0ff */
[----:B------:R-:W-:Y:S01]  /*8660*/  FMUL.FTZ R54, R54, R33 ;  /* 0x0000002136367220 */ /* 0x000fe20000410000 */
[----:B------:R-:W-:Y:S01]  /*8670*/  LOP3.LUT R46, R46, 0xffff0000, RZ, 0xc0, !PT ;  /* 0xffff00002e2e7812 */ /* 0x000fe200078ec0ff */
[----:B------:R-:W-:Y:S01]  /*8680*/  FFMA.FTZ R53, R47, R83, R53 ;  /* 0x000000532f357223 */ /* 0x000fe20000010035 */
[----:B------:R-:W-:Y:S01]  /*8690*/  FFMA.FTZ R85, R52, R33, -R85 ;  /* 0x0000002134557223 */ /* 0x000fe20000010855 */
[----:B------:R-:W-:Y:S01]  /*86a0*/  PRMT R35, R176, 0x5432, R35 ;  /* 0x00005432b0237816 */ /* 0x000fe20000000023 */
[----:B------:R-:W-:-:S02]  /*86b0*/  IMAD.U32 R47, R51, 0x10000, RZ ;  /* 0x00010000332f7824 */ /* 0x000fc400078e00ff */
[----:B------:R-:W-:Y:S01]  /*86c0*/  FMUL.FTZ R33, R81, R84 ;  /* 0x0000005451217220 */ /* 0x000fe20000410000 */
[----:B------:R-:W-:Y:S01]  /*86d0*/  PRMT R32, R175, 0x5410, R32 ;  /* 0x00005410af207816 */ /* 0x000fe20000000020 */
[----:B------:R-:W-:Y:S01]  /*86e0*/  FFMA.FTZ R54, R52, R44, R54 ;  /* 0x0000002c34367223 */ /* 0x000fe20000010036 */
[----:B------:R-:W-:Y:S01]  /*86f0*/  LOP3.LUT R39, R39, 0xffff0000, RZ, 0xc0, !PT ;  /* 0xffff000027277812 */ /* 0x000fe200078ec0ff */
[----:B------:R-:W-:Y:S01]  /*8700*/  FMUL.FTZ R52, R43, R46 ;  /* 0x0000002e2b347220 */ /* 0x000fe20000410000 */
[----:B------:R-:W-:Y:S01]  /*8710*/  LOP3.LUT R51, R51, 0xffff0000, RZ, 0xc0, !PT ;  /* 0xffff000033337812 */ /* 0x000fe200078ec0ff */
[-C--:B------:R-:W-:Y:S01]  /*8720*/  FMUL.FTZ R81, R81, R47.reuse ;  /* 0x0000002f51517220 */ /* 0x080fe20000410000 */
[----:B------:R-:W-:Y:S01]  /*8730*/  FFMA.FTZ R33, R80, R47, -R33 ;  /* 0x0000002f50217223 */ /* 0x000fe20000010821 */
[----:B------:R-:W-:Y:S01]  /*8740*/  IMAD.U32 R47, R35, 0x10000, RZ ;  /* 0x00010000232f7824 */ /* 0x000fe200078e00ff */
[----:B------:R-:W-:Y:S01]  /*8750*/  LOP3.LUT R40, R40, 0xffff0000, RZ, 0xc0, !PT ;  /* 0xffff000028287812 */ /* 0x000fe200078ec0ff */
[----:B------:R-:W-:-:S02]  /*8760*/  IMAD.U32 R44, R32, 0x10000, RZ ;  /* 0x00010000202c7824 */ /* 0x000fc400078e00ff */
[-C--:B------:R-:W-:Y:S01]  /*8770*/  FMUL.FTZ R43, R43, R51.reuse ;  /* 0x000000332b2b7220 */ /* 0x080fe20000410000 */
[----:B------:R-:W-:Y:S01]  /*8780*/  FFMA.FTZ R52, R39, R51, -R52 ;  /* 0x0000003327347223 */ /* 0x000fe20000010834 */
[----:B------:R-:W-:Y:S01]  /*8790*/  LOP3.LUT R51, R32, 0xffff0000, RZ, 0xc0, !PT ;  /* 0xffff000020337812 */ /* 0x000fe200078ec0ff */
[-C--:B------:R-:W-:Y:S01]  /*87a0*/  FMUL.FTZ R32, R41, R47.reuse ;  /* 0x0000002f29207220 */ /* 0x080fe20000410000 */
[C---:B------:R-:W-:Y:S01]  /*87b0*/  IMAD.U32 R37, R36.reuse, 0x10000, RZ ;  /* 0x0001000024257824 */ /* 0x040fe200078e00ff */
[----:B------:R-:W-:Y:S01]  /*87c0*/  LOP3.LUT R35, R35, 0xffff0000, RZ, 0xc0, !PT ;  /* 0xffff000023237812 */ /* 0x000fe200078ec0ff */
[----:B------:R-:W-:Y:S01]  /*87d0*/  FMUL.FTZ R41, R41, R44 ;  /* 0x0000002c29297220 */ /* 0x000fe20000410000 */
[----:B------:R-:W-:Y:S01]  /*87e0*/  PRMT R34, R175, 0x5432, R34 ;  /* 0x00005432af227816 */ /* 0x000fe20000000022 */
[----:B------:R-:W-:Y:S01]  /*87f0*/  FFMA.FTZ R43, R39, R46, R43 ;  /* 0x0000002e272b7223 */ /* 0x000fe2000001002b */
[C---:B------:R-:W-:Y:S01]  /*8800*/  FFMA.FTZ R32, R37.reuse, R44, -R32 ;  /* 0x0000002c25207223 */ /* 0x040fe20000010820 */
[----:B------:R-:W-:Y:S01]  /*8810*/  FFMA.FTZ R41, R37, R47, R41 ;  /* 0x0000002f25297223 */ /* 0x000fe20000010029 */
[----:B------:R-:W-:Y:S01]  /*8820*/  LOP3.LUT R36, R36, 0xffff0000, RZ, 0xc0, !PT ;  /* 0xffff000024247812 */ /* 0x000fe200078ec0ff */
[----:B------:R-:W-:Y:S01]  /*8830*/  FMUL.FTZ R39, R40, R35 ;  /* 0x0000002328277220 */ /* 0x000fe20000410000 */
[C---:B------:R-:W-:Y:S01]  /*8840*/  IMAD.U32 R37, R173.reuse, 0x10000, RZ ;  /* 0x00010000ad257824 */ /* 0x040fe200078e00ff */
[----:B------:R-:W-:Y:S01]  /*8850*/  LOP3.LUT R42, R42, 0xffff0000, RZ, 0xc0, !PT ;  /* 0xffff00002a2a7812 */ /* 0x000fe200078ec0ff */
[-C--:B------:R-:W-:Y:S01]  /*8860*/  FMUL.FTZ R40, R40, R51.reuse ;  /* 0x0000003328287220 */ /* 0x080fe20000410000 */
[----:B------:R-:W-:Y:S01]  /*8870*/  IMAD.U32 R44, R34, 0x10000, RZ ;  /* 0x00010000222c7824 */ /* 0x000fe200078e00ff */
[----:B------:R-:W-:Y:S01]  /*8880*/  LOP3.LUT R173, R173, 0xffff0000, RZ, 0xc0, !PT ;  /* 0xffff0000adad7812 */ /* 0x000fe200078ec0ff */
[----:B------:R-:W-:Y:S01]  /*8890*/  FFMA.FTZ R39, R36, R51, -R39 ;  /* 0x0000003324277223 */ /* 0x000fe20000010827 */
[----:B------:R-:W-:Y:S01]  /*88a0*/  LOP3.LUT R34, R34, 0xffff0000, RZ, 0xc0, !PT ;  /* 0xffff000022227812 */ /* 0x000fe200078ec0ff */
[----:B------:R-:W-:Y:S01]  /*88b0*/  FFMA.FTZ R40, R36, R35, R40 ;  /* 0x0000002324287223 */ /* 0x000fe20000010028 */
[----:B------:R-:W-:Y:S01]  /*88c0*/  LOP3.LUT R38, R38, 0xffff0000, RZ, 0xc0, !PT ;  /* 0xffff000026267812 */ /* 0x000fe200078ec0ff */
[----:B------:R-:W-:Y:S01]  /*88d0*/  FMUL.FTZ R35, R82, R37 ;  /* 0x0000002552237220 */ /* 0x000fe20000410000 */
[----:B------:R-:W-:Y:S01]  /*88e0*/  FMUL.FTZ R36, R42, R173 ;  /* 0x000000ad2a247220 */ /* 0x000fe20000410000 */
[----:B------:R-:W-:Y:S01]  /*88f0*/  FMUL.FTZ R82, R82, R44 ;  /* 0x0000002c52527220 */ /* 0x000fe20000410000 */
[----:B------:R-:W-:Y:S01]  /*8900*/  FMUL.FTZ R42, R42, R34 ;  /* 0x000000222a2a7220 */ /* 0x000fe20000410000 */
[C---:B------:R-:W-:Y:S01]  /*8910*/  FFMA.FTZ R35, R55.reuse, R44, -R35 ;  /* 0x0000002c37237223 */ /* 0x040fe20000010823 */
[----:B------:R-:W-:Y:S01]  /*8920*/  FFMA.FTZ R36, R38, R34, -R36 ;  /* 0x0000002226247223 */ /* 0x000fe20000010824 */
[----:B------:R-:W-:Y:S01]  /*8930*/  FFMA.FTZ R81, R80, R84, R81 ;  /* 0x0000005450517223 */ /* 0x000fe20000010051 */
[----:B------:R-:W-:Y:S01]  /*8940*/  FFMA.FTZ R82, R55, R37, R82 ;  /* 0x0000002537527223 */ /* 0x000fe20000010052 */
        /* <DEDUP_REMOVED lines=8> */
[----:B------:R-:W-:Y:S01]  /*89d0*/  IMAD.MOV.U32 R36, RZ, RZ, R32 ;  /* 0x000000ffff247224 */ /* 0x000fe200078e0020 */
[----:B------:R-:W-:Y:S02]  /*89e0*/  F2FP.BF16.F32.PACK_AB R37, R85, R45 ;  /* 0x0000002d5525723e */ /* 0x000fe400000010ff */
[----:B------:R-:W-:-:S02]  /*89f0*/  F2FP.BF16.F32.PACK_AB R43, R43, R81 ;  /* 0x000000512b2b723e */ /* 0x000fc400000010ff */
[----:B------:R-:W-:-:S07]  /*8a00*/  F2FP.BF16.F32.PACK_AB R42, R173, R82 ;  /* 0x00000052ad2a723e */ /* 0x000fce00000010ff */
.L_x_1772:
[----:B------:R-:W-:Y:S05]  /*8a10*/  BSYNC B2 ;  /* 0x0000000000027941 */ /* 0x000fea0003800000 */
.L_x_1771:
        /* <DEDUP_REMOVED lines=10> */
.L_x_1762:
[----:B------:R-:W-:Y:S05]  /*8ac0*/  BSYNC B1 ;  /* 0x0000000000017941 */ /* 0x000fea0003800000 */
.L_x_1761:
[-C--:B--23--:R-:W-:Y:S02]  /*8ad0*/  IMAD R32, R148, R124.reuse, RZ ;  /* 0x0000007c94207224 */ /* 0x08cfe400078e02ff */
        /* <DEDUP_REMOVED lines=11> */
[----:B------:R-:W-:Y:S02]  /*8b90*/  IADD3.X R35, R4, R44, R114, P3, P4 ;  /* 0x0000002c04237210 */ /* 0x000fe40001fe8472 */
[----:B------:R-:W-:Y:S02]  /*8ba0*/  LEA.HI R32, R33, R32, RZ, 0x4 ;  /* 0x0000002021207211 */ /* 0x000fe400078f20ff */
[----:B0-----:R-:W-:-:S02]  /*8bb0*/  SHF.R.U32.HI R38, RZ, 0x3, R205 ;  /* 0x00000003ff267819 */ /* 0x001fc400000116cd */
        /* <DEDUP_REMOVED lines=35> */
[----:B------:R-:W-:-:S02]  /*8df0*/  PRMT R65, R170, 0x5432, R65 ;  /* 0x00005432aa417816 */ /* 0x000fc40000000041 */
[----:B------:R-:W-:Y:S01]  /*8e00*/  SHF.R.U64 R46, R66, 0x10, R67 ;  /* 0x00000010422e7819 */ /* 0x000fe20000001243 */
[----:B------:R-:W-:Y:S01]  /*8e10*/  IMAD.U32 R76, R77, 0x10000, RZ ;  /* 0x000100004d4c7824 */ /* 0x000fe200078e00ff */
[----:B------:R-:W-:Y:S01]  /*8e20*/  SHF.R.U64 R48, R78, 0x10, R79 ;  /* 0x000000104e307819 */ /* 0x000fe2000000124f */
[----:B------:R-:W-:Y:S01]  /*8e30*/  IMAD.U32 R80, R65, 0x10000, RZ ;  /* 0x0001000041507824 */ /* 0x000fe200078e00ff */
[----:B------:R-:W-:Y:S01]  /*8e40*/  SHF.R.U32.HI R66, RZ, 0x10, R67 ;  /* 0x00000010ff427819 */ /* 0x000fe20000011643 */
[C---:B------:R-:W-:Y:S01]  /*8e50*/  FMUL.FTZ R82, R51.reuse, R76 ;  /* 0x0000004c33527220 */ /* 0x040fe20000410000 */
[----:B------:R-:W-:Y:S01]  /*8e60*/  SHF.R.U32.HI R78, RZ, 0x10, R79 ;  /* 0x00000010ff4e7819 */ /* 0x000fe2000001164f */
[----:B------:R-:W-:Y:S01]  /*8e70*/  FMUL.FTZ R84, R51, R80 ;  /* 0x0000005033547220 */ /* 0x000fe20000410000 */
[----:B------:R-:W-:Y:S01]  /*8e80*/  LOP3.LUT R52, R37, 0xffff0000, RZ, 0xc0, !PT ;  /* 0xffff000025347812 */ /* 0x000fe200078ec0ff */
[----:B------:R-:W-:Y:S01]  /*8e90*/  IMAD.U32 R37, R36, 0x10000, RZ ;  /* 0x0001000024257824 */ /* 0x000fe200078e00ff */
[----:B------:R-:W-:-:S02]  /*8ea0*/  LOP3.LUT R67, R77, 0xffff0000, RZ, 0xc0, !PT ;  /* 0xffff00004d437812 */ /* 0x000fc400078ec0ff */
[----:B------:R-:W-:Y:S02]  /*8eb0*/  PRMT R66, R169, 0x5432, R66 ;  /* 0x00005432a9427816 */ /* 0x000fe40000000042 */
[----:B------:R-:W-:Y:S01]  /*8ec0*/  PRMT R78, R171, 0x5432, R78 ;  /* 0x00005432ab4e7816 */ /* 0x000fe2000000004e */
[----:B------:R-:W-:Y:S01]  /*8ed0*/  FMUL.FTZ R79, R52, R67 ;  /* 0x00000043344f7220 */ /* 0x000fe20000410000 */
[----:B------:R-:W-:Y:S01]  /*8ee0*/  LOP3.LUT R65, R65, 0xffff0000, RZ, 0xc0, !PT ;  /* 0xffff000041417812 */ /* 0x000fe200078ec0ff */
[----:B------:R-:W-:Y:S01]  /*8ef0*/  IMAD.U32 R51, R66, 0x10000, RZ ;  /* 0x0001000042337824 */ /* 0x000fe200078e00ff */
[----:B------:R-:W-:Y:S01]  /*8f00*/  LOP3.LUT R50, R33, 0xffff0000, RZ, 0xc0, !PT ;  /* 0xffff000021327812 */ /* 0x000fe200078ec0ff */
[----:B------:R-:W-:Y:S01]  /*8f10*/  IMAD.U32 R77, R78, 0x10000, RZ ;  /* 0x000100004e4d7824 */ /* 0x000fe200078e00ff */
[----:B------:R-:W-:Y:S01]  /*8f20*/  PRMT R172, R172, 0x5410, R47 ;  /* 0x00005410acac7816 */ /* 0x000fe2000000002f */
[C---:B------:R-:W-:Y:S01]  /*8f30*/  FFMA.FTZ R47, R49.reuse, R80, -R82 ;  /* 0x00000050312f7223 */ /* 0x040fe20000010852 */
[----:B------:R-:W-:Y:S01]  /*8f40*/  FFMA.FTZ R49, R49, R76, R84 ;  /* 0x0000004c31317223 */ /* 0x000fe20000010054 */
[-C--:B------:R-:W-:Y:S01]  /*8f50*/  FMUL.FTZ R81, R52, R65.reuse ;  /* 0x0000004134517220 */ /* 0x080fe20000410000 */
[----:B------:R-:W-:Y:S01]  /*8f60*/  FFMA.FTZ R52, R50, R65, -R79 ;  /* 0x0000004132347223 */ /* 0x000fe2000001084f */
[----:B------:R-:W-:Y:S01]  /*8f70*/  LOP3.LUT R76, R78, 0xffff0000, RZ, 0xc0, !PT ;  /* 0xffff00004e4c7812 */ /* 0x000fe200078ec0ff */
[C---:B------:R-:W-:Y:S01]  /*8f80*/  FMUL.FTZ R65, R64.reuse, R77 ;  /* 0x0000004d40417220 */ /* 0x040fe20000410000 */
[----:B------:R-:W-:Y:S01]  /*8f90*/  LOP3.LUT R39, R39, 0xffff0000, RZ, 0xc0, !PT ;  /* 0xffff000027277812 */ /* 0x000fe200078ec0ff */
[-C--:B------:R-:W-:Y:S01]  /*8fa0*/  FMUL.FTZ R78, R64, R51.reuse ;  /* 0x00000033404e7220 */ /* 0x080fe20000410000 */
[----:B------:R-:W-:Y:S01]  /*8fb0*/  LOP3.LUT R64, R66, 0xffff0000, RZ, 0xc0, !PT ;  /* 0xffff000042407812 */ /* 0x000fe200078ec0ff */
[----:B------:R-:W-:Y:S01]  /*8fc0*/  FFMA.FTZ R51, R54, R51, -R65 ;  /* 0x0000003336337223 */ /* 0x000fe20000010841 */
[----:B------:R-:W-:Y:S01]  /*8fd0*/  PRMT R45, R170, 0x5410, R45 ;  /* 0x00005410aa2d7816 */ /* 0x000fe2000000002d */
[----:B------:R-:W-:Y:S01]  /*8fe0*/  FFMA.FTZ R54, R54, R77, R78 ;  /* 0x0000004d36367223 */ /* 0x000fe2000001004e */
[----:B------:R-:W-:Y:S01]  /*8ff0*/  LOP3.LUT R35, R35, 0xffff0000, RZ, 0xc0, !PT ;  /* 0xffff000023237812 */ /* 0x000fe200078ec0ff */
[----:B------:R-:W-:Y:S01]  /*9000*/  FMUL.FTZ R80, R39, R76 ;  /* 0x0000004c27507220 */ /* 0x000fe20000410000 */
[----:B------:R-:W-:-:S02]  /*9010*/  IMAD.U32 R78, R172, 0x10000, RZ ;  /* 0x00010000ac4e7824 */ /* 0x000fc400078e00ff */
[-C--:B------:R-:W-:Y:S01]  /*9020*/  FMUL.FTZ R82, R39, R64.reuse ;  /* 0x0000004027527220 */ /* 0x080fe20000410000 */
[----:B------:R-:W-:Y:S01]  /*9030*/  LOP3.LUT R36, R36, 0xffff0000, RZ, 0xc0, !PT ;  /* 0xffff000024247812 */ /* 0x000fe200078ec0ff */
[----:B------:R-:W-:Y:S01]  /*9040*/  IMAD.U32 R66, R45, 0x10000, RZ ;  /* 0x000100002d427824 */ /* 0x000fe200078e00ff */
[----:B------:R-:W-:Y:S01]  /*9050*/  LOP3.LUT R39, R172, 0xffff0000, RZ, 0xc0, !PT ;  /* 0xffff0000ac277812 */ /* 0x000fe200078ec0ff */
[----:B------:R-:W-:Y:S01]  /*9060*/  FFMA.FTZ R64, R35, R64, -R80 ;  /* 0x0000004023407223 */ /* 0x000fe20000010850 */
[C---:B------:R-:W-:Y:S02]  /*9070*/  IMAD.U32 R33, R32.reuse, 0x10000, RZ ;  /* 0x0001000020217824 */ /* 0x040fe400078e00ff */
[----:B------:R-:W-:Y:S01]  /*9080*/  FMUL.FTZ R80, R37, R78 ;  /* 0x0000004e25507220 */ /* 0x000fe20000410000 */
[----:B------:R-:W-:Y:S01]  /*9090*/  LOP3.LUT R32, R32, 0xffff0000, RZ, 0xc0, !PT ;  /* 0xffff000020207812 */ /* 0x000fe200078ec0ff */
[----:B------:R-:W-:Y:S01]  /*90a0*/  FFMA.FTZ R50, R50, R67, R81 ;  /* 0x0000004332327223 */ /* 0x000fe20000010051 */
[----:B------:R-:W-:Y:S01]  /*90b0*/  LOP3.LUT R45, R45, 0xffff0000, RZ, 0xc0, !PT ;  /* 0xffff00002d2d7812 */ /* 0x000fe200078ec0ff */
[-C--:B------:R-:W-:Y:S01]  /*90c0*/  FMUL.FTZ R65, R37, R66.reuse ;  /* 0x0000004225417220 */ /* 0x080fe20000410000 */
[----:B------:R-:W-:Y:S01]  /*90d0*/  PRMT R48, R171, 0x5410, R48 ;  /* 0x00005410ab307816 */ /* 0x000fe20000000030 */
[----:B------:R-:W-:Y:S01]  /*90e0*/  FMUL.FTZ R67, R36, R39 ;  /* 0x0000002724437220 */ /* 0x000fe20000410000 */
[C---:B------:R-:W-:Y:S01]  /*90f0*/  FFMA.FTZ R37, R33.reuse, R66, -R80 ;  /* 0x0000004221257223 */ /* 0x040fe20000010850 */
[----:B------:R-:W-:Y:S01]  /*9100*/  FFMA.FTZ R33, R33, R78, R65 ;  /* 0x0000004e21217223 */ /* 0x000fe20000010041 */
[----:B------:R-:W-:Y:S01]  /*9110*/  LOP3.LUT R55, R34, 0xffff0000, RZ, 0xc0, !PT ;  /* 0xffff000022377812 */ /* 0x000fe200078ec0ff */
[-C--:B------:R-:W-:Y:S01]  /*9120*/  FMUL.FTZ R65, R36, R45.reuse ;  /* 0x0000002d24417220 */ /* 0x080fe20000410000 */
[----:B------:R-:W-:Y:S01]  /*9130*/  PRMT R46, R169, 0x5410, R46 ;  /* 0x00005410a92e7816 */ /* 0x000fe2000000002e */
[----:B------:R-:W-:Y:S01]  /*9140*/  FFMA.FTZ R66, R32, R45, -R67 ;  /* 0x0000002d20427223 */ /* 0x000fe20000010843 */
[C---:B------:R-:W-:Y:S01]  /*9150*/  IMAD.U32 R34, R38.reuse, 0x10000, RZ ;  /* 0x0001000026227824 */ /* 0x040fe200078e00ff */
[----:B------:R-:W-:Y:S01]  /*9160*/  LOP3.LUT R38, R38, 0xffff0000, RZ, 0xc0, !PT ;  /* 0xffff000026267812 */ /* 0x000fe200078ec0ff */
[C---:B------:R-:W-:Y:S01]  /*9170*/  IMAD.U32 R45, R48.reuse, 0x10000, RZ ;  /* 0x00010000302d7824 */ /* 0x040fe200078e00ff */
[----:B------:R-:W-:Y:S01]  /*9180*/  LOP3.LUT R48, R48, 0xffff0000, RZ, 0xc0, !PT ;  /* 0xffff000030307812 */ /* 0x000fe200078ec0ff */
[----:B------:R-:W-:-:S02]  /*9190*/  IMAD.U32 R36, R46, 0x10000, RZ ;  /* 0x000100002e247824 */ /* 0x000fc400078e00ff */
[----:B------:R-:W-:Y:S01]  /*91a0*/  FFMA.FTZ R35, R35, R76, R82 ;  /* 0x0000004c23237223 */ /* 0x000fe20000010052 */
[----:B------:R-:W-:Y:S01]  /*91b0*/  LOP3.LUT R46, R46, 0xffff0000, RZ, 0xc0, !PT ;  /* 0xffff00002e2e7812 */ /* 0x000fe200078ec0ff */
[----:B------:R-:W-:Y:S01]  /*91c0*/  FMUL.FTZ R76, R34, R45 ;  /* 0x0000002d224c7220 */ /* 0x000fe20000410000 */
[----:B------:R-:W-:Y:S01]  /*91d0*/  FMUL.FTZ R78, R38, R48 ;  /* 0x00000030264e7220 */ /* 0x000fe20000410000 */
[----:B------:R-:W-:Y:S01]  /*91e0*/  FFMA.FTZ R32, R32, R39, R65 ;  /* 0x0000002720207223 */ /* 0x000fe20000010041 */
        /* <DEDUP_REMOVED lines=11> */
[----:B------:R-:W-:Y:S01]  /*92a0*/  IMAD.MOV.U32 R37, RZ, RZ, R49 ;  /* 0x000000ffff257224 */ /* 0x000fe200078e0031 */
[----:B------:R-:W-:Y:S01]  /*92b0*/  F2FP.BF16.F32.PACK_AB R50, R39, R76 ;  /* 0x0000004c2732723e */ /* 0x000fe200000010ff */
[----:B------:R-:W-:Y:S01]  /*92c0*/  IMAD.MOV.U32 R35, RZ, RZ, R51 ;  /* 0x000000ffff237224 */ /* 0x000fe200078e0033 */
[----:B------:R-:W-:Y:S01]  /*92d0*/  F2FP.BF16.F32.PACK_AB R36, R32, R33 ;  /* 0x000000212024723e */ /* 0x000fe200000010ff */
[----:B------:R-:W-:Y:S01]  /*92e0*/  IMAD.MOV.U32 R32, RZ, RZ, R46 ;  /* 0x000000ffff207224 */ /* 0x000fe200078e002e */
[----:B------:R-:W-:Y:S01]  /*92f0*/  F2FP.BF16.F32.PACK_AB R38, R65, R34 ;  /* 0x000000224126723e */ /* 0x000fe200000010ff */
[----:B------:R-:W-:-:S02]  /*9300*/  IMAD.MOV.U32 R33, RZ, RZ, R47 ;  /* 0x000000ffff217224 */ /* 0x000fc400078e002f */
[----:B------:R-:W-:Y:S02]  /*9310*/  IMAD.MOV.U32 R34, RZ, RZ, R50 ;  /* 0x000000ffff227224 */ /* 0x000fe400078e0032 */
[----:B------:R-:W-:-:S07]  /*9320*/  IMAD.MOV.U32 R39, RZ, RZ, R54 ;  /* 0x000000ffff277224 */ /* 0x000fce00078e0036 */
.L_x_1776:
[----:B------:R-:W-:Y:S05]  /*9330*/  BSYNC B2 ;  /* 0x0000000000027941 */ /* 0x000fea0003800000 */
.L_x_1775:
[----:B0-----:R3:W-:Y:S04]  /*9340*/  STG.E.128 desc[UR60][R40.64], R32 ;  /* 0x0000002028007986 */ /* 0x0017e8000c101d3c */
[----:B--2---:R3:W-:Y:S02]  /*9350*/  @!P3 STG.E.128 desc[UR60][R42.64], R36 ;  /* 0x000000242a00b986 */ /* 0x0047e4000c101d3c */
.L_x_1774:
[----:B------:R-:W-:Y:S05]  /*9360*/  BSYNC B1 ;  /* 0x0000000000017941 */ /* 0x000fea0003800000 */
.L_x_1773:
[----:B------:R-:W-:Y:S01]  /*9370*/  ISETP.NE.AND P3, PT, R25, RZ, PT ;  /* 0x000000ff1900720c */ /* 0x000fe20003f65270 */
[----:B------:R-:W-:-:S12]  /*9380*/  BSSY B1, `(.L_x_1777) ;  /* 0x0000081000017945 */ /* 0x000fd80003800000 */
[----:B------:R-:W-:Y:S05]  /*9390*/  @!P3 BRA `(.L_x_1778) ;  /* 0x0000000400fcb947 */ /* 0x000fea0003800000 */
[----:B---3--:R-:W-:Y:S01]  /*93a0*/  SEL R32, R130, R146, !P1 ;  /* 0x0000009282207207 */ /* 0x008fe20004800000 */
        /* <DEDUP_REMOVED lines=35> */
[----:B------:R-:W-:Y:S01]  /*95e0*/  SHF.R.U32.HI R61, RZ, 0x10, R73 ;  /* 0x00000010ff3d7819 */ /* 0x000fe20000011649 */
[----:B0-----:R-:W-:Y:S01]  /*95f0*/  IMAD.U32 R49, R33, 0x10000, RZ ;  /* 0x0001000021317824 */ /* 0x001fe200078e00ff */
[----:B------:R-:W-:Y:S01]  /*9600*/  SHF.R.U64 R62, R62, 0x10, R63 ;  /* 0x000000103e3e7819 */ /* 0x000fe2000000123f */
[----:B------:R-:W-:Y:S01]  /*9610*/  IMAD.U32 R53, R35, 0x10000, RZ ;  /* 0x0001000023357824 */ /* 0x000fe200078e00ff */
[----:B------:R-:W-:Y:S01]  /*9620*/  PRMT R61, R160, 0x5432, R61 ;  /* 0x00005432a03d7816 */ /* 0x000fe2000000003d */
[----:B------:R-:W-:Y:S01]  /*9630*/  IMAD.U32 R45, R32, 0x10000, RZ ;  /* 0x00010000202d7824 */ /* 0x000fe200078e00ff */
[----:B------:R-:W-:-:S02]  /*9640*/  PRMT R54, R158, 0x5410, R67 ;  /* 0x000054109e367816 */ /* 0x000fc40000000043 */
[----:B------:R-:W-:Y:S02]  /*9650*/  SHF.R.U32.HI R60, RZ, 0x10, R63 ;  /* 0x00000010ff3c7819 */ /* 0x000fe4000001163f */
[----:B------:R-:W-:Y:S02]  /*9660*/  SHF.R.U64 R47, R72, 0x10, R73 ;  /* 0x00000010482f7819 */ /* 0x000fe40000001249 */
[----:B------:R-:W-:Y:S02]  /*9670*/  LOP3.LUT R52, R39, 0xffff0000, RZ, 0xc0, !PT ;  /* 0xffff000027347812 */ /* 0x000fe400078ec0ff */
[----:B------:R-:W-:Y:S02]  /*9680*/  PRMT R158, R158, 0x5432, R65 ;  /* 0x000054329e9e7816 */ /* 0x000fe40000000041 */
[--C-:B------:R-:W-:Y:S02]  /*9690*/  SHF.R.U64 R64, R74, 0x10, R75.reuse ;  /* 0x000000104a407819 */ /* 0x100fe4000000124b */
[----:B------:R-:W-:Y:S01]  /*96a0*/  PRMT R39, R157, 0x5410, R62 ;  /* 0x000054109d277816 */ /* 0x000fe2000000003e */
[----:B------:R-:W-:Y:S01]  /*96b0*/  IMAD.U32 R62, R61, 0x10000, RZ ;  /* 0x000100003d3e7824 */ /* 0x000fe200078e00ff */
[----:B------:R-:W-:-:S02]  /*96c0*/  SHF.R.U32.HI R74, RZ, 0x10, R75 ;  /* 0x00000010ff4a7819 */ /* 0x000fc4000001164b */
[----:B------:R-:W-:Y:S01]  /*96d0*/  PRMT R157, R157, 0x5432, R60 ;  /* 0x000054329d9d7816 */ /* 0x000fe2000000003c */
[----:B------:R-:W-:Y:S01]  /*96e0*/  IMAD.U32 R60, R158, 0x10000, RZ ;  /* 0x000100009e3c7824 */ /* 0x000fe200078e00ff */
[----:B------:R-:W-:Y:S02]  /*96f0*/  PRMT R160, R160, 0x5410, R47 ;  /* 0x00005410a0a07816 */ /* 0x000fe4000000002f */
[C---:B------:R-:W-:Y:S01]  /*9700*/  PRMT R47, R159.reuse, 0x5410, R64 ;  /* 0x000054109f2f7816 */ /* 0x040fe20000000040 */
[C---:B------:R-:W-:Y:S01]  /*9710*/  FMUL.FTZ R64, R48.reuse, R62 ;  /* 0x0000003e30407220 */ /* 0x040fe20000410000 */
[----:B------:R-:W-:Y:S01]  /*9720*/  PRMT R159, R159, 0x5432, R74 ;  /* 0x000054329f9f7816 */ /* 0x000fe2000000004a */
[-C--:B------:R-:W-:Y:S01]  /*9730*/  FMUL.FTZ R66, R48, R60.reuse ;  /* 0x0000003c30427220 */ /* 0x080fe20000410000 */
[----:B------:R-:W-:Y:S01]  /*9740*/  LOP3.LUT R51, R37, 0xffff0000, RZ, 0xc0, !PT ;  /* 0xffff000025337812 */ /* 0x000fe200078ec0ff */
[----:B------:R-:W-:Y:S01]  /*9750*/  FFMA.FTZ R48, R49, R60, -R64 ;  /* 0x0000003c31307223 */ /* 0x000fe20000010840 */
[----:B------:R-:W-:Y:S01]  /*9760*/  LOP3.LUT R61, R61, 0xffff0000, RZ, 0xc0, !PT ;  /* 0xffff00003d3d7812 */ /* 0x000fe200078ec0ff */
[----:B------:R-:W-:Y:S01]  /*9770*/  IMAD.U32 R64, R159, 0x10000, RZ ;  /* 0x000100009f407824 */ /* 0x000fe200078e00ff */
[----:B------:R-:W-:Y:S01]  /*9780*/  LOP3.LUT R158, R158, 0xffff0000, RZ, 0xc0, !PT ;  /* 0xffff00009e9e7812 */ /* 0x000fe200078ec0ff */
[----:B------:R-:W-:Y:S01]  /*9790*/  IMAD.U32 R60, R157, 0x10000, RZ ;  /* 0x000100009d3c7824 */ /* 0x000fe200078e00ff */
[----:B------:R-:W-:Y:S01]  /*97a0*/  LOP3.LUT R50, R33, 0xffff0000, RZ, 0xc0, !PT ;  /* 0xffff000021327812 */ /* 0x000fe200078ec0ff */
[----:B------:R-:W-:Y:S01]  /*97b0*/  FMUL.FTZ R63, R51, R61 ;  /* 0x0000003d333f7220 */ /* 0x000fe20000410000 */
[----:B------:R-:W-:Y:S01]  /*97c0*/  FFMA.FTZ R49, R49, R62, R66 ;  /* 0x0000003e31317223 */ /* 0x000fe20000010042 */
[----:B------:R-:W-:Y:S01]  /*97d0*/  FMUL.FTZ R65, R51, R158 ;  /* 0x0000009e33417220 */ /* 0x000fe20000410000 */
[----:B------:R-:W-:Y:S01]  /*97e0*/  FMUL.FTZ R62, R55, R64 ;  /* 0x00000040373e7220 */ /* 0x000fe20000410000 */
[----:B------:R-:W-:Y:S01]  /*97f0*/  FFMA.FTZ R51, R50, R158, -R63 ;  /* 0x0000009e32337223 */ /* 0x000fe2000001083f */
[----:B------:R-:W-:Y:S01]  /*9800*/  LOP3.LUT R159, R159, 0xffff0000, RZ, 0xc0, !PT ;  /* 0xffff00009f9f7812 */ /* 0x000fe200078ec0ff */
[-C--:B------:R-:W-:Y:S01]  /*9810*/  FMUL.FTZ R63, R55, R60.reuse ;  /* 0x0000003c373f7220 */ /* 0x080fe20000410000 */
[----:B------:R-:W-:Y:S01]  /*9820*/  LOP3.LUT R157, R157, 0xffff0000, RZ, 0xc0, !PT ;  /* 0xffff00009d9d7812 */ /* 0x000fe200078ec0ff */
[----:B------:R-:W-:Y:S01]  /*9830*/  FFMA.FTZ R55, R53, R60, -R62 ;  /* 0x0000003c35377223 */ /* 0x000fe2000001083e */
[----:B------:R-:W-:Y:S01]  /*9840*/  IMAD.U32 R37, R36, 0x10000, RZ ;  /* 0x0001000024257824 */ /* 0x000fe200078e00ff */
[----:B------:R-:W-:Y:S01]  /*9850*/  LOP3.LUT R46, R35, 0xffff0000, RZ, 0xc0, !PT ;  /* 0xffff0000232e7812 */ /* 0x000fe200078ec0ff */
[----:B------:R-:W-:-:S02]  /*9860*/  IMAD.U32 R62, R160, 0x10000, RZ ;  /* 0x00010000a03e7824 */ /* 0x000fc400078e00ff */
[----:B------:R-:W-:Y:S01]  /*9870*/  FFMA.FTZ R64, R53, R64, R63 ;  /* 0x0000004035407223 */ /* 0x000fe2000001003f */
[----:B------:R-:W-:Y:S02]  /*9880*/  IMAD.U32 R60, R54, 0x10000, RZ ;  /* 0x00010000363c7824 */ /* 0x000fe400078e00ff */
[C---:B------:R-:W-:Y:S01]  /*9890*/  FMUL.FTZ R53, R52.reuse, R159 ;  /* 0x0000009f34357220 */ /* 0x040fe20000410000 */
[----:B------:R-:W-:Y:S01]  /*98a0*/  FMUL.FTZ R63, R52, R157 ;  /* 0x0000009d343f7220 */ /* 0x000fe20000410000 */
[C---:B------:R-:W-:Y:S01]  /*98b0*/  FMUL.FTZ R52, R37.reuse, R62 ;  /* 0x0000003e25347220 */ /* 0x040fe20000410000 */
[-C--:B------:R-:W-:Y:S01]  /*98c0*/  FMUL.FTZ R37, R37, R60.reuse ;  /* 0x0000003c25257220 */ /* 0x080fe20000410000 */
[----:B------:R-:W-:Y:S01]  /*98d0*/  FFMA.FTZ R50, R50, R61, R65 ;  /* 0x0000003d32327223 */ /* 0x000fe20000010041 */
[----:B------:R-:W-:Y:S01]  /*98e0*/  FFMA.FTZ R66, R46, R157, -R53 ;  /* 0x0000009d2e427223 */ /* 0x000fe20000010835 */
[----:B------:R-:W-:Y:S01]  /*98f0*/  LOP3.LUT R36, R36, 0xffff0000, RZ, 0xc0, !PT ;  /* 0xffff000024247812 */ /* 0x000fe200078ec0ff */
[C---:B------:R-:W-:Y:S01]  /*9900*/  FFMA.FTZ R52, R45.reuse, R60, -R52 ;  /* 0x0000003c2d347223 */ /* 0x040fe20000010834 */
[----:B------:R-:W-:Y:S01]  /*9910*/  LOP3.LUT R61, R160, 0xffff0000, RZ, 0xc0, !PT ;  /* 0xffff0000a03d7812 */ /* 0x000fe200078ec0ff */
[----:B------:R-:W-:Y:S01]  /*9920*/  IMAD.U32 R33, R34, 0x10000, RZ ;  /* 0x0001000022217824 */ /* 0x000fe200078e00ff */
[----:B------:R-:W-:Y:S01]  /*9930*/  LOP3.LUT R53, R54, 0xffff0000, RZ, 0xc0, !PT ;  /* 0xffff000036357812 */ /* 0x000fe200078ec0ff */
[----:B------:R-:W-:Y:S01]  /*9940*/  FFMA.FTZ R45, R45, R62, R37 ;  /* 0x0000003e2d2d7223 */ /* 0x000fe20000010025 */
[----:B------:R-:W-:Y:S01]  /*9950*/  LOP3.LUT R35, R34, 0xffff0000, RZ, 0xc0, !PT ;  /* 0xffff000022237812 */ /* 0x000fe200078ec0ff */
[C---:B------:R-:W-:Y:S01]  /*9960*/  IMAD.U32 R34, R38.reuse, 0x10000, RZ ;  /* 0x0001000026227824 */ /* 0x040fe200078e00ff */
[----:B------:R-:W-:Y:S01]  /*9970*/  LOP3.LUT R38, R38, 0xffff0000, RZ, 0xc0, !PT ;  /* 0xffff000026267812 */ /* 0x000fe200078ec0ff */
[----:B------:R-:W-:-:S02]  /*9980*/  IMAD.U32 R37, R47, 0x10000, RZ ;  /* 0x000100002f257824 */ /* 0x000fc400078e00ff */
[----:B------:R-:W-:Y:S01]  /*9990*/  FFMA.FTZ R159, R46, R159, R63 ;  /* 0x0000009f2e9f7223 */ /* 0x000fe2000001003f */
[----:B------:R-:W-:Y:S01]  /*99a0*/  LOP3.LUT R47, R47, 0xffff0000, RZ, 0xc0, !PT ;  /* 0xffff00002f2f7812 */ /* 0x000fe200078ec0ff */
[C---:B------:R-:W-:Y:S01]  /*99b0*/  FMUL.FTZ R63, R36.reuse, R61 ;  /* 0x0000003d243f7220 */ /* 0x040fe20000410000 */
[----:B------:R-:W-:Y:S01]  /*99c0*/  FMUL.FTZ R65, R36, R53 ;  /* 0x0000003524417220 */ /* 0x000fe20000410000 */
[C---:B------:R-:W-:Y:S01]  /*99d0*/  IMAD.U32 R36, R39.reuse, 0x10000, RZ ;  /* 0x0001000027247824 */ /* 0x040fe200078e00ff */
[----:B------:R-:W-:Y:S01]  /*99e0*/  LOP3.LUT R39, R39, 0xffff0000, RZ, 0xc0, !PT ;  /* 0xffff000027277812 */ /* 0x000fe200078ec0ff */
[----:B------:R-:W-:Y:S01]  /*99f0*/  FMUL.FTZ R46, R34, R37 ;  /* 0x00000025222e7220 */ /* 0x000fe20000410000 */
[----:B------:R-:W-:Y:S01]  /*9a00*/  LOP3.LUT R32, R32, 0xffff0000, RZ, 0xc0, !PT ;  /* 0xffff000020207812 */ /* 0x000fe200078ec0ff */
[----:B------:R-:W-:Y:S01]  /*9a10*/  FMUL.FTZ R54, R38, R47 ;  /* 0x0000002f26367220 */ /* 0x000fe20000410000 */
[-C--:B------:R-:W-:Y:S01]  /*9a20*/  FMUL.FTZ R34, R34, R36.reuse ;  /* 0x0000002422227220 */ /* 0x080fe20000410000 */
[----:B------:R-:W-:Y:S01]  /*9a30*/  FMUL.FTZ R38, R38, R39 ;  /* 0x0000002726267220 */ /* 0x000fe20000410000 */
[----:B------:R-:W-:Y:S01]  /*9a40*/  FFMA.FTZ R46, R33, R36, -R46 ;  /* 0x00000024212e7223 */ /* 0x000fe2000001082e */
[C---:B------:R-:W-:Y:S01]  /*9a50*/  FFMA.FTZ R63, R32.reuse, R53, -R63 ;  /* 0x00000035203f7223 */ /* 0x040fe2000001083f */
[----:B------:R-:W-:Y:S01]  /*9a60*/  FFMA.FTZ R39, R35, R39, -R54 ;  /* 0x0000002723277223 */ /* 0x000fe20000010836 */
[----:B------:R-:W-:Y:S01]  /*9a70*/  FFMA.FTZ R32, R32, R61, R65 ;  /* 0x0000003d20207223 */ /* 0x000fe20000010041 */
[----:B------:R-:W-:Y:S01]  /*9a80*/  FFMA.FTZ R34, R33, R37, R34 ;  /* 0x0000002521227223 */ /* 0x000fe20000010022 */
        /* <DEDUP_REMOVED lines=13> */
.L_x_1780:
[----:B------:R-:W-:Y:S05]  /*9b60*/  BSYNC B2 ;  /* 0x0000000000027941 */ /* 0x000fea0003800000 */
.L_x_1779:
[----:B0-----:R4:W-:Y:S04]  /*9b70*/  STG.E.128 desc[UR60][R40.64], R32 ;  /* 0x0000002028007986 */ /* 0x0019e8000c101d3c */
[----:B--2---:R4:W-:Y:S02]  /*9b80*/  @!P3 STG.E.128 desc[UR60][R42.64], R36 ;  /* 0x000000242a00b986 */ /* 0x0049e4000c101d3c */
.L_x_1778:
[----:B------:R-:W-:Y:S05]  /*9b90*/  BSYNC B1 ;  /* 0x0000000000017941 */ /* 0x000fea0003800000 */
.L_x_1777:
[----:B------:R-:W-:-:S13]  /*9ba0*/  ISETP.NE.AND P3, PT, R26, RZ, PT ;  /* 0x000000ff1a00720c */ /* 0x000fda0003f65270 */
[----:B------:R-:W-:Y:S05]  /*9bb0*/  @!P3 BRA `(.L_x_1731) ;  /* 0x0000000800e8b947 */ /* 0x000fea0003800000 */
[----:B---34-:R-:W2:Y:S01]  /*9bc0*/  LDL R32, [R1] ;  /* 0x0000000001207983 */ /* 0x018ea20000100800 */
[----:B------:R-:W-:Y:S01]  /*9bd0*/  SHF.R.U32.HI R35, RZ, 0x3, R205 ;  /* 0x00000003ff237819 */ /* 0x000fe200000116cd */
[----:B------:R-:W-:Y:S01]  /*9be0*/  BSSY B1, `(.L_x_1781) ;  /* 0x0000075000017945 */ /* 0x000fe20003800000 */
[----:B------:R-:W-:-:S04]  /*9bf0*/  IADD3 R34, P3, P4, R108, R126, R20 ;  /* 0x0000007e6c227210 */ /* 0x000fc80007c7e014 */
[----:B0-----:R-:W-:Y:S02]  /*9c00*/  IADD3.X R37, R4, R44, R112, P3, P4 ;  /* 0x0000002c04257210 */ /* 0x001fe40001fe8470 */
        /* <DEDUP_REMOVED lines=25> */
[--C-:B------:R-:W-:Y:S01]  /*9da0*/  SHF.R.U64 R52, R56, 0x10, R57.reuse ;  /* 0x0000001038347819 */ /* 0x100fe20000001239 */
[----:B0-----:R-:W-:Y:S01]  /*9db0*/  IMAD.U32 R45, R33, 0x10000, RZ ;  /* 0x00010000212d7824 */ /* 0x001fe200078e00ff */
[----:B------:R-:W-:Y:S01]  /*9dc0*/  SHF.R.U32.HI R56, RZ, 0x10, R57 ;  /* 0x00000010ff387819 */ /* 0x000fe20000011639 */
[----:B------:R-:W-:Y:S01]  /*9dd0*/  IMAD.U32 R51, R39, 0x10000, RZ ;  /* 0x0001000027337824 */ /* 0x000fe200078e00ff */
[----:B------:R-:W-:Y:S01]  /*9de0*/  PRMT R55, R156, 0x5432, R55 ;  /* 0x000054329c377816 */ /* 0x000fe20000000037 */
[----:B------:R-:W-:Y:S01]  /*9df0*/  IMAD.U32 R47, R35, 0x10000, RZ ;  /* 0x00010000232f7824 */ /* 0x000fe200078e00ff */
[C---:B------:R-:W-:Y:S01]  /*9e00*/  PRMT R52, R153.reuse, 0x5410, R52 ;  /* 0x0000541099347816 */ /* 0x040fe20000000034 */
[----:B------:R-:W-:Y:S01]  /*9e10*/  IMAD.U32 R42, R32, 0x10000, RZ ;  /* 0x00010000202a7824 */ /* 0x000fe200078e00ff */
[----:B------:R-:W-:Y:S01]  /*9e20*/  PRMT R153, R153, 0x5432, R56 ;  /* 0x0000543299997816 */ /* 0x000fe20000000038 */
[----:B------:R-:W-:Y:S01]  /*9e30*/  IMAD.U32 R56, R55, 0x10000, RZ ;  /* 0x0001000037387824 */ /* 0x000fe200078e00ff */
[----:B------:R-:W-:-:S02]  /*9e40*/  SHF.R.U64 R53, R58, 0x10, R59 ;  /* 0x000000103a357819 */ /* 0x000fc4000000123b */
[----:B------:R-:W-:Y:S01]  /*9e50*/  SHF.R.U64 R57, R68, 0x10, R69 ;  /* 0x0000001044397819 */ /* 0x000fe20000001245 */
[----:B------:R-:W-:Y:S01]  /*9e60*/  IMAD.U32 R54, R153, 0x10000, RZ ;  /* 0x0001000099367824 */ /* 0x000fe200078e00ff */
[--C-:B------:R-:W-:Y:S02]  /*9e70*/  SHF.R.U64 R58, R70, 0x10, R71.reuse ;  /* 0x00000010463a7819 */ /* 0x100fe40000001247 */
[----:B------:R-:W-:Y:S01]  /*9e80*/  SHF.R.U32.HI R70, RZ, 0x10, R71 ;  /* 0x00000010ff467819 */ /* 0x000fe20000011647 */
[----:B------:R-:W-:Y:S01]  /*9e90*/  FMUL.FTZ R60, R49, R54 ;  /* 0x00000036313c7220 */ /* 0x000fe20000410000 */
[----:B------:R-:W-:Y:S02]  /*9ea0*/  SHF.R.U32.HI R59, RZ, 0x10, R59 ;  /* 0x00000010ff3b7819 */ /* 0x000fe4000001163b */
[----:B------:R-:W-:Y:S01]  /*9eb0*/  PRMT R156, R156, 0x5410, R57 ;  /* 0x000054109c9c7816 */ /* 0x000fe20000000039 */
[-C--:B------:R-:W-:Y:S01]  /*9ec0*/  FFMA.FTZ R60, R45, R56.reuse, R60 ;  /* 0x000000382d3c7223 */ /* 0x080fe2000001003c */
[----:B------:R-:W-:Y:S01]  /*9ed0*/  PRMT R57, R155, 0x5410, R58 ;  /* 0x000054109b397816 */ /* 0x000fe2000000003a */
[----:B------:R-:W-:Y:S01]  /*9ee0*/  FMUL.FTZ R58, R49, R56 ;  /* 0x00000038313a7220 */ /* 0x000fe20000410000 */
[----:B------:R-:W-:-:S02]  /*9ef0*/  PRMT R53, R152, 0x5410, R53 ;  /* 0x0000541098357816 */ /* 0x000fc40000000035 */
[----:B------:R-:W-:Y:S01]  /*9f00*/  PRMT R155, R155, 0x5432, R70 ;  /* 0x000054329b9b7816 */ /* 0x000fe20000000046 */
[----:B------:R-:W-:Y:S01]  /*9f10*/  FFMA.FTZ R49, R45, R54, -R58 ;  /* 0x000000362d317223 */ /* 0x000fe2000001083a */
[----:B------:R-:W-:Y:S02]  /*9f20*/  PRMT R152, R152, 0x5432, R59 ;  /* 0x0000543298987816 */ /* 0x000fe4000000003b */
[----:B------:R-:W-:Y:S01]  /*9f30*/  LOP3.LUT R50, R37, 0xffff0000, RZ, 0xc0, !PT ;  /* 0xffff000025327812 */ /* 0x000fe200078ec0ff */
[----:B------:R-:W-:Y:S01]  /*9f40*/  IMAD.U32 R58, R155, 0x10000, RZ ;  /* 0x000100009b3a7824 */ /* 0x000fe200078e00ff */
[----:B------:R-:W-:Y:S01]  /*9f50*/  LOP3.LUT R55, R55, 0xffff0000, RZ, 0xc0, !PT ;  /* 0xffff000037377812 */ /* 0x000fe200078ec0ff */
[----:B------:R-:W-:Y:S01]  /*9f60*/  IMAD.U32 R54, R152, 0x10000, RZ ;  /* 0x0001000098367824 */ /* 0x000fe200078e00ff */
[----:B------:R-:W-:Y:S01]  /*9f70*/  LOP3.LUT R153, R153, 0xffff0000, RZ, 0xc0, !PT ;  /* 0xffff000099997812 */ /* 0x000fe200078ec0ff */
[----:B------:R-:W-:Y:S01]  /*9f80*/  FMUL.FTZ R56, R51, R58 ;  /* 0x0000003a33387220 */ /* 0x000fe20000410000 */
[----:B------:R-:W-:Y:S01]  /*9f90*/  LOP3.LUT R46, R33, 0xffff0000, RZ, 0xc0, !PT ;  /* 0xffff0000212e7812 */ /* 0x000fe200078ec0ff */
[C---:B------:R-:W-:Y:S01]  /*9fa0*/  FMUL.FTZ R59, R50.reuse, R55 ;  /* 0x00000037323b7220 */ /* 0x040fe20000410000 */
[----:B------:R-:W-:Y:S01]  /*9fb0*/  LOP3.LUT R39, R39, 0xffff0000, RZ, 0xc0, !PT ;  /* 0xffff000027277812 */ /* 0x000fe200078ec0ff */
[-C--:B------:R-:W-:Y:S01]  /*9fc0*/  FMUL.FTZ R45, R50, R153.reuse ;  /* 0x00000099322d7220 */ /* 0x080fe20000410000 */
[----:B------:R-:W-:Y:S01]  /*9fd0*/  LOP3.LUT R155, R155, 0xffff0000, RZ, 0xc0, !PT ;  /* 0xffff00009b9b7812 */ /* 0x000fe200078ec0ff */
[----:B------:R-:W-:Y:S01]  /*9fe0*/  FMUL.FTZ R51, R51, R54 ;  /* 0x0000003633337220 */ /* 0x000fe20000410000 */
[----:B------:R-:W-:Y:S01]  /*9ff0*/  LOP3.LUT R152, R152, 0xffff0000, RZ, 0xc0, !PT ;  /* 0xffff000098987812 */ /* 0x000fe200078ec0ff */
[C---:B------:R-:W-:Y:S01]  /*a000*/  FFMA.FTZ R50, R46.reuse, R153, -R59 ;  /* 0x000000992e327223 */ /* 0x040fe2000001083b */
[----:B------:R-:W-:Y:S01]  /*a010*/  FFMA.FTZ R55, R46, R55, R45 ;  /* 0x000000372e377223 */ /* 0x000fe2000001002d */
[----:B------:R-:W-:-:S02]  /*a020*/  IMAD.U32 R37, R36, 0x10000, RZ ;  /* 0x0001000024257824 */ /* 0x000fc400078e00ff */
[C---:B------:R-:W-:Y:S01]  /*a030*/  FFMA.FTZ R56, R47.reuse, R54, -R56 ;  /* 0x000000362f387223 */ /* 0x040fe20000010838 */
[----:B------:R-:W-:Y:S02]  /*a040*/  IMAD.U32 R46, R156, 0x10000, RZ ;  /* 0x000100009c2e7824 */ /* 0x000fe400078e00ff */
[----:B------:R-:W-:Y:S01]  /*a050*/  FFMA.FTZ R51, R47, R58, R51 ;  /* 0x0000003a2f337223 */ /* 0x000fe20000010033 */
[----:B------:R-:W-:Y:S01]  /*a060*/  IMAD.U32 R45, R52, 0x10000, RZ ;  /* 0x00010000342d7824 */ /* 0x000fe200078e00ff */
[----:B------:R-:W-:Y:S01]  /*a070*/  LOP3.LUT R48, R35, 0xffff0000, RZ, 0xc0, !PT ;  /* 0xffff000023307812 */ /* 0x000fe200078ec0ff */
[C---:B------:R-:W-:Y:S01]  /*a080*/  FMUL.FTZ R47, R39.reuse, R155 ;  /* 0x0000009b272f7220 */ /* 0x040fe20000410000 */
[----:B------:R-:W-:Y:S01]  /*a090*/  FMUL.FTZ R59, R39, R152 ;  /* 0x00000098273b7220 */ /* 0x000fe20000410000 */
[----:B------:R-:W-:Y:S01]  /*a0a0*/  LOP3.LUT R36, R36, 0xffff0000, RZ, 0xc0, !PT ;  /* 0xffff000024247812 */ /* 0x000fe200078ec0ff */
[C---:B------:R-:W-:Y:S01]  /*a0b0*/  FMUL.FTZ R39, R37.reuse, R46 ;  /* 0x0000002e25277220 */ /* 0x040fe20000410000 */
[----:B------:R-:W-:Y:S01]  /*a0c0*/  LOP3.LUT R156, R156, 0xffff0000, RZ, 0xc0, !PT ;  /* 0xffff00009c9c7812 */ /* 0x000fe200078ec0ff */
        /* <DEDUP_REMOVED lines=8> */
[----:B------:R-:W-:-:S02]  /*a150*/  IMAD.U32 R35, R38, 0x10000, RZ ;  /* 0x0001000026237824 */ /* 0x000fc400078e00ff */
[-C--:B------:R-:W-:Y:S01]  /*a160*/  FMUL.FTZ R46, R36, R52.reuse ;  /* 0x00000034242e7220 */ /* 0x080fe20000410000 */
[----:B------:R-:W-:Y:S01]  /*a170*/  IMAD.U32 R37, R57, 0x10000, RZ ;  /* 0x0001000039257824 */ /* 0x000fe200078e00ff */
[----:B------:R-:W-:Y:S01]  /*a180*/  LOP3.LUT R38, R38, 0xffff0000, RZ, 0xc0, !PT ;  /* 0xffff000026267812 */ /* 0x000fe200078ec0ff */
[----:B------:R-:W-:Y:S01]  /*a190*/  IMAD.U32 R36, R53, 0x10000, RZ ;  /* 0x0001000035247824 */ /* 0x000fe200078e00ff */
[----:B------:R-:W-:Y:S01]  /*a1a0*/  LOP3.LUT R57, R57, 0xffff0000, RZ, 0xc0, !PT ;  /* 0xffff000039397812 */ /* 0x000fe200078ec0ff */
[----:B------:R-:W-:Y:S01]  /*a1b0*/  FFMA.FTZ R48, R33, R52, -R48 ;  /* 0x0000003421307223 */ /* 0x000fe20000010830 */
[----:B------:R-:W-:Y:S01]  /*a1c0*/  LOP3.LUT R53, R53, 0xffff0000, RZ, 0xc0, !PT ;  /* 0xffff000035357812 */ /* 0x000fe200078ec0ff */
[C---:B------:R-:W-:Y:S02]  /*a1d0*/  IMAD.U32 R32, R34.reuse, 0x10000, RZ ;  /* 0x0001000022207824 */ /* 0x040fe400078e00ff */
[----:B------:R-:W-:Y:S01]  /*a1e0*/  FFMA.FTZ R33, R33, R156, R46 ;  /* 0x0000009c21217223 */ /* 0x000fe2000001002e */
[----:B------:R-:W-:Y:S01]  /*a1f0*/  LOP3.LUT R34, R34, 0xffff0000, RZ, 0xc0, !PT ;  /* 0xffff000022227812 */ /* 0x000fe200078ec0ff */
        /* <DEDUP_REMOVED lines=17> */
[----:B------:R-:W-:-:S02]  /*a310*/  F2FP.BF16.F32.PACK_AB R37, R55, R60 ;  /* 0x0000003c3725723e */ /* 0x000fc400000010ff */
[----:B------:R-:W-:-:S07]  /*a320*/  F2FP.BF16.F32.PACK_AB R38, R57, R46 ;  /* 0x0000002e3926723e */ /* 0x000fce00000010ff */
.L_x_1782:
[----:B------:R-:W-:Y:S05]  /*a330*/  BSYNC B1 ;  /* 0x0000000000017941 */ /* 0x000fea0003800000 */
.L_x_1781:
        /* <DEDUP_REMOVED lines=10> */
.L_x_1698:
[----:B------:R-:W2:Y:S02]  /*a3e0*/  LDL R32, [R1+0x4] ;  /* 0x0000040001207983 */ /* 0x000ea40000100800 */
[----:B--2---:R-:W-:-:S13]  /*a3f0*/  R2UR UR4, R32 ;  /* 0x00000000200472ca */ /* 0x004fda00000e0000 */
[----:B------:R-:W-:-:S06]  /*a400*/  UISETP.NE.AND UP0, UPT, UR4, 0x3, UPT ;  /* 0x000000030400788c */ /* 0x000fcc000bf05270 */
[----:B------:R-:W-:-:S13]  /*a410*/  PLOP3.LUT P2, PT, PT, PT, UP0, 0x80, 0x0 ;  /* 0x000000000000781c */ /* 0x000fda0003f4f008 */
[----:B------:R-:W-:Y:S05]  /*a420*/  @!P2 BRA `(.L_x_1783) ;  /* 0x000000000004a947 */ /* 0x000fea0003800000 */
[----:B------:R-:W-:Y:S01]  /*a430*/  BPT.TRAP 0x1 ;  /* 0x000000040000795c */ /* 0x000fe20000300000 */
.L_x_1783:
[----:B------:R-:W-:Y:S01]  /*a440*/  IMAD R90, R17, 0x8, R16 ;  /* 0x00000008115a7824 */ /* 0x000fe200078e0210 */
[----:B------:R-:W-:Y:S01]  /*a450*/  SHF.L.U32 R91, R199, 0x1f, RZ ;  /* 0x0000001fc75b7819 */ /* 0x000fe200000006ff */
[----:B------:R-:W-:Y:S01]  /*a460*/  IMAD R89, R24, -0x60, R2 ;  /* 0xffffffa018597824 */ /* 0x000fe200078e0202 */
[----:B------:R-:W-:Y:S02]  /*a470*/  BSSY B1, `(.L_x_1784) ;  /* 0x0000004000017945 */ /* 0x000fe40003800000 */
[----:B------:R-:W1:Y:S02]  /*a480*/  SYNCS.PHASECHK.TRANS64.TRYWAIT P3, [R90+URZ+0x30890], R91 ;  /* 0x0308905b5a0075a7 */ /* 0x000e64000806017f */
[----:B------:R-:W-:Y:S01]  /*a490*/  VIMNMX R89, R89, 0x60, PT ;  /* 0x0000006059597848 */ /* 0x000fe20003fe0100 */
[----:B-1----:R-:W-:Y:S06]  /*a4a0*/  @!P3 BRA `(.L_x_1785) ;  /* 0x0000020400a4b947 */ /* 0x002fec0003800000 */
.L_x_2151:
[----:B------:R-:W-:Y:S05]  /*a4b0*/  BSYNC B1 ;  /* 0x0000000000017941 */ /* 0x000fea0003800000 */
.L_x_1784:
        /* <DEDUP_REMOVED lines=21> */
.L_x_1787:
[----:B------:R-:W-:Y:S05]  /*a610*/  BSYNC B1 ;  /* 0x0000000000017941 */ /* 0x000fea0003800000 */
.L_x_1786:
        /* <DEDUP_REMOVED lines=20> */
.L_x_1731:
[----:B------:R-:W-:Y:S05]  /*a760*/  BSYNC B0 ;  /* 0x0000000000007941 */ /* 0x000fea0003800000 */
.L_x_1697:
        /* <DEDUP_REMOVED lines=17> */
.L_x_1789:
[----:B------:R-:W-:Y:S05]  /*a880*/  BSYNC B0 ;  /* 0x0000000000007941 */ /* 0x000fea0003800000 */
.L_x_1788:
[----:B------:R-:W1:Y:S01]  /*a890*/  SYNCS.PHASECHK.TRANS64.TRYWAIT P2, [R90+URZ+0x308b0], R91 ;  /* 0x0308b05b5a0075a7 */ /* 0x000e62000804017f */
[----:B------:R-:W-:Y:S01]  /*a8a0*/  ULDC.64 UR44, c[0x0][0x328] ;  /* 0x0000ca00002c7ab9 */ /* 0x000fe20000000a00 */
[----:B------:R-:W-:Y:S01]  /*a8b0*/  ULDC.64 UR46, c[0x0][0x318] ;  /* 0x0000c600002e7ab9 */ /* 0x000fe20000000a00 */
[----:B------:R-:W-:Y:S04]  /*a8c0*/  BSSY B0, `(.L_x_1790) ;  /* 0x0000002000007945 */ /* 0x000fe80003800000 */
[----:B-1----:R-:W-:Y:S05]  /*a8d0*/  @!P2 BRA `(.L_x_1791) ;  /* 0x0000020000aca947 */ /* 0x002fea0003800000 */
.L_x_2152:
[----:B------:R-:W-:Y:S05]  /*a8e0*/  BSYNC B0 ;  /* 0x0000000000007941 */ /* 0x000fea0003800000 */
.L_x_1790:
[----:B------:R-:W-:Y:S01]  /*a8f0*/  ISETP.GE.AND P2, PT, R195, R89, PT ;  /* 0x00000059c300720c */ /* 0x000fe20003f46270 */
[----:B------:R-:W-:Y:S01]  /*a900*/  BSSY B0, `(.L_x_1792) ;  /* 0x000001e000007945 */ /* 0x000fe20003800000 */
[----:B------:R-:W-:-:S11]  /*a910*/  IMAD.WIDE R36, R24, 0x60, R122 ;  /* 0x0000006018247825 */ /* 0x000fd600078e027a */
[----:B------:R-:W-:Y:S05]  /*a920*/  @P2 BRA `(.L_x_1793) ;  /* 0x00000000006c2947 */ /* 0x000fea0003800000 */
[----:B------:R-:W-:Y:S01]  /*a930*/  IMAD R35, R37, UR44, RZ ;  /* 0x0000002c25237c24 */ /* 0x000fe2000f8e02ff */
[----:B------:R-:W-:Y:S01]  /*a940*/  ULDC UR4, c[0x0][0x2f4] ;  /* 0x0000bd0000047ab9 */ /* 0x000fe20000000800 */
[----:B0-----:R-:W-:Y:S02]  /*a950*/  IMAD.MOV.U32 R32, RZ, RZ, R106 ;  /* 0x000000ffff207224 */ /* 0x001fe400078e006a */
[----:B------:R-:W-:Y:S02]  /*a960*/  IMAD.MOV.U32 R33, RZ, RZ, R30 ;  /* 0x000000ffff217224 */ /* 0x000fe400078e001e */
[C---:B------:R-:W-:Y:S02]  /*a970*/  IMAD R35, R36.reuse, UR45, R35 ;  /* 0x0000002d24237c24 */ /* 0x040fe4000f8e0223 */
[----:B------:R-:W-:-:S04]  /*a980*/  IMAD.WIDE.U32 R32, R36, UR44, R32 ;  /* 0x0000002c24207c25 */ /* 0x000fc8000f8e0020 */
[----:B------:R-:W-:Y:S01]  /*a990*/  IMAD.IADD R33, R33, 0x1, R35 ;  /* 0x0000000121217824 */ /* 0x000fe200078e0223 */
[----:B------:R-:W-:-:S04]  /*a9a0*/  LEA R38, P2, R32, UR46, 0x1 ;  /* 0x0000002e20267c11 */ /* 0x000fc8000f8408ff */
[----:B------:R-:W-:Y:S02]  /*a9b0*/  LEA.HI.X R39, R32, UR47, R33, 0x1, P2 ;  /* 0x0000002f20277c11 */ /* 0x000fe400090f0c21 */
[----:B------:R-:W-:-:S13]  /*a9c0*/  ISETP.GE.AND P2, PT, R18, UR4, PT ;  /* 0x0000000412007c0c */ /* 0x000fda000bf46270 */
[----:B------:R-:W0:Y:S04]  /*a9d0*/  @!P2 LDS.128 R32, [R31] ;  /* 0x000000001f20a984 */ /* 0x000e280000000c00 */
[----:B0-----:R-:W-:Y:S01]  /*a9e0*/  @!P2 STG.E.128 desc[UR60][R38.64], R32 ;  /* 0x000000202600a986 */ /* 0x001fe2000c101d3c */
[----:B------:R-:W-:-:S13]  /*a9f0*/  ISETP.GE.AND P2, PT, R197, UR4, PT ;  /* 0x00000004c5007c0c */ /* 0x000fda000bf46270 */
[----:B------:R-:W0:Y:S04]  /*aa00*/  @!P2 LDS.128 R32, [R88] ;  /* 0x000000005820a984 */ /* 0x000e280000000c00 */
[----:B0-----:R-:W-:Y:S01]  /*aa10*/  @!P2 STG.E.128 desc[UR60][R38.64+0x40], R32 ;  /* 0x000040202600a986 */ /* 0x001fe2000c101d3c */
[----:B------:R-:W-:-:S13]  /*aa20*/  ISETP.GE.AND P2, PT, R198, UR4, PT ;  /* 0x00000004c6007c0c */ /* 0x000fda000bf46270 */
[----:B------:R-:W0:Y:S04]  /*aa30*/  @!P2 LDS.128 R32, [R31+0x3000] ;  /* 0x003000001f20a984 */ /* 0x000e280000000c00 */
        /* <DEDUP_REMOVED lines=9> */
[----:B0-----:R2:W-:Y:S02]  /*aad0*/  @!P2 STG.E.128 desc[UR60][R38.64+0x140], R32 ;  /* 0x000140202600a986 */ /* 0x0015e4000c101d3c */
.L_x_1793:
[----:B------:R-:W-:Y:S05]  /*aae0*/  BSYNC B0 ;  /* 0x0000000000007941 */ /* 0x000fea0003800000 */
.L_x_1792:
[----:B------:R-:W-:Y:S01]  /*aaf0*/  ISETP.GE.AND P2, PT, R222, R89, PT ;  /* 0x00000059de00720c */ /* 0x000fe20003f46270 */
[----:B------:R-:W-:-:S12]  /*ab00*/  BSSY B0, `(.L_x_1794) ;  /* 0x000001f000007945 */ /* 0x000fd80003800000 */
[----:B------:R-:W-:Y:S05]  /*ab10*/  @P2 BRA `(.L_x_1795) ;  /* 0x0000000000742947 */ /* 0x000fea0003800000 */
[----:B--2---:R-:W-:Y:S01]  /*ab20*/  IADD3 R35, P2, R36, 0x40, RZ ;  /* 0x0000004024237810 */ /* 0x004fe20007f5e0ff */
[----:B0-----:R-:W-:Y:S01]  /*ab30*/  IMAD.MOV.U32 R32, RZ, RZ, R106 ;  /* 0x000000ffff207224 */ /* 0x001fe200078e006a */
[----:B------:R-:W-:Y:S01]  /*ab40*/  ULDC UR4, c[0x0][0x2f4] ;  /* 0x0000bd0000047ab9 */ /* 0x000fe20000000800 */
[----:B------:R-:W-:Y:S02]  /*ab50*/  IMAD.MOV.U32 R33, RZ, RZ, R30 ;  /* 0x000000ffff217224 */ /* 0x000fe400078e001e */
[----:B------:R-:W-:Y:S02]  /*ab60*/  IMAD.X R36, RZ, RZ, R37, P2 ;  /* 0x000000ffff247224 */ /* 0x000fe400010e0625 */
[----:B------:R-:W-:-:S04]  /*ab70*/  IMAD.WIDE.U32 R32, R35, UR44, R32 ;  /* 0x0000002c23207c25 */ /* 0x000fc8000f8e0020 */
[----:B------:R-:W-:-:S04]  /*ab80*/  IMAD R36, R36, UR44, RZ ;  /* 0x0000002c24247c24 */ /* 0x000fc8000f8e02ff */
[----:B------:R-:W-:Y:S01]  /*ab90*/  IMAD R35, R35, UR45, R36 ;  /* 0x0000002d23237c24 */ /* 0x000fe2000f8e0224 */
[----:B------:R-:W-:-:S03]  /*aba0*/  LEA R36, P2, R32, UR46, 0x1 ;  /* 0x0000002e20247c11 */ /* 0x000fc6000f8408ff */
[----:B------:R-:W-:-:S05]  /*abb0*/  IMAD.IADD R33, R33, 0x1, R35 ;  /* 0x0000000121217824 */ /* 0x000fca00078e0223 */
[----:B------:R-:W-:Y:S02]  /*abc0*/  LEA.HI.X R37, R32, UR47, R33, 0x1, P2 ;  /* 0x0000002f20257c11 */ /* 0x000fe400090f0c21 */
        /* <DEDUP_REMOVED lines=18> */
.L_x_1795:
[----:B------:R-:W-:Y:S05]  /*acf0*/  BSYNC B0 ;  /* 0x0000000000007941 */ /* 0x000fea0003800000 */
.L_x_1794:
[----:B------:R-:W4:Y:S01]  /*ad00*/  LDL R31, [R1] ;  /* 0x00000000011f7983 */ /* 0x000f220000100800 */
[----:B-1----:R-:W-:Y:S01]  /*ad10*/  @!P3 VIADD R90, R90, 0x308c0 ;  /* 0x000308c05a5ab836 */ /* 0x002fe20000000000 */
[----:B------:R-:W-:Y:S01]  /*ad20*/  PLOP3.LUT P2, PT, PT, PT, PT, 0x8, 0x0 ;  /* 0x000000000000781c */ /* 0x000fe20003f4e170 */
[----:B------:R-:W-:Y:S01]  /*ad30*/  VIADD R17, R17, 0x1 ;  /* 0x0000000111117836 */ /* 0x000fe20000000000 */
[----:B------:R-:W-:Y:S01]  /*ad40*/  @!PT LDS RZ, [RZ] ;  /* 0x00000000fffff984 */ /* 0x000fe20000000800 */
[----:B------:R-:W-:Y:S01]  /*ad50*/  @!PT LDS RZ, [RZ] ;  /* 0x00000000fffff984 */ /* 0x000fe20000000800 */
[----:B------:R-:W-:Y:S01]  /*ad60*/  @!PT LDS RZ, [RZ] ;  /* 0x00000000fffff984 */ /* 0x000fe20000000800 */
[----:B------:R-:W-:Y:S01]  /*ad70*/  @!PT LDS RZ, [RZ] ;  /* 0x00000000fffff984 */ /* 0x000fe20000000800 */
[----:B------:R1:W-:Y:S06]  /*ad80*/  MEMBAR.ALL.CTA ;  /* 0x0000000000007992 */ /* 0x0003ec0000008000 */
[----:B-1----:R-:W1:Y:S01]  /*ad90*/  FENCE.VIEW.ASYNC.S ;  /* 0x00000000000073c6 */ /* 0x002e620000000000 */
[----:B------:R-:W-:Y:S01]  /*ada0*/  @!P3 PRMT R90, RZ, 0x654, R90 ;  /* 0x00000654ff5ab816 */ /* 0x000fe2000000005a */
[----:B-1----:R1:W-:Y:S06]  /*adb0*/  BAR.SYNC.DEFER_BLOCKING R151, 0x80 ;  /* 0x000200970000751d */ /* 0x0023ec0000010000 */
[----:B------:R1:W-:Y:S01]  /*adc0*/  @!P3 SYNCS.ARRIVE.TRANS64.RED.A1T0 RZ, [R90+URZ], RZ ;  /* 0x000000ff5affb9a7 */ /* 0x0003e2000810043f */
[----:B------:R-:W-:-:S04]  /*add0*/  ISETP.NE.AND P3, PT, R17, 0x2, PT ;  /* 0x000000021100780c */ /* 0x000fc80003f65270 */
[----:B0-23--:R-:W-:Y:S02]  /*ade0*/  SEL R32, RZ, 0x1, P3 ;  /* 0x00000001ff207807 */ /* 0x00dfe40001800000 */
[----:B------:R-:W-:Y:S02]  /*adf0*/  SEL R17, R17, RZ, P3 ;  /* 0x000000ff11117207 */ /* 0x000fe40001800000 */
[----:B------:R-:W-:Y:S02]  /*ae00*/  LOP3.LUT R199, R199, R32, RZ, 0x3c, !PT ;  /* 0x00000020c7c77212 */ /* 0x000fe400078e3cff */
[----:B----4-:R-:W-:-:S13]  /*ae10*/  LOP3.LUT P4, RZ, R31, 0x2, RZ, 0xc0, !PT ;  /* 0x000000021fff7812 */ /* 0x010fda000788c0ff */
[----:B-1----:R-:W-:Y:S05]  /*ae20*/  @P4 BRA `(.L_x_1796) ;  /* 0xffffff7c005c4947 */ /* 0x002fea000383ffff */
.L_x_1692:
[----:B------:R-:W0:Y:S01]  /*ae30*/  LDC R0, c[0x0][0x448] ;  /* 0x00011200ff007b82 */ /* 0x000e220000000800 */
[----:B------:R-:W-:Y:S01]  /*ae40*/  IADD3 R5, R196, 0x1, -R194 ;  /* 0x00000001c4057810 */ /* 0x000fe20007ffe8c2 */
[----:B------:R-:W-:Y:S06]  /*ae50*/  BSSY B0, `(.L_x_1797) ;  /* 0x000000d000007945 */ /* 0x000fec0003800000 */
[----:B------:R-:W1:Y:S01]  /*ae60*/  LDC.64 R6, c[0x0][0x9e0] ;  /* 0x00027800ff067b82 */ /* 0x000e620000000a00 */
[----:B0-----:R-:W-:Y:S01]  /*ae70*/  ISETP.NE.AND P1, PT, R0, 0x1, PT ;  /* 0x000000010000780c */ /* 0x001fe20003f25270 */
[----:B------:R-:W-:Y:S01]  /*ae80*/  VIADD R0, R209, 0x7f ;  /* 0x0000007fd1007836 */ /* 0x000fe20000000000 */
[----:B-1----:R-:W-:-:S11]  /*ae90*/  ISETP.GE.AND P3, PT, R7, 0x1, PT ;  /* 0x000000010700780c */ /* 0x002fd60003f66270 */
[----:B------:R-:W0:Y:S08]  /*aea0*/  @P1 LDC R3, c[0x0][0x44c] ;  /* 0x00011300ff031b82 */ /* 0x000e300000000800 */
[----:B------:R-:W1:Y:S01]  /*aeb0*/  @P1 LDC R2, c[0x0][0x450] ;  /* 0x00011400ff021b82 */ /* 0x000e620000000800 */
[----:B0-----:R-:W-:-:S05]  /*aec0*/  @P1 IMAD.HI.U32 R3, R0, R3, RZ ;  /* 0x0000000300031227 */ /* 0x001fca00078e00ff */
[----:B-1----:R-:W-:-:S05]  /*aed0*/  @P1 SHF.R.U32.HI R0, RZ, R2, R3 ;  /* 0x00000002ff001219 */ /* 0x002fca0000011603 */
[----:B------:R-:W-:Y:S01]  /*aee0*/  IMAD.IADD R3, R5, 0x1, R0 ;  /* 0x0000000105037824 */ /* 0x000fe200078e0200 */
[----:B------:R-:W-:Y:S06]  /*aef0*/  @P2 BRA `(.L_x_1798) ;  /* 0x0000000000082947 */ /* 0x000fec0003800000 */
[----:B------:R-:W0:Y:S02]  /*af00*/  FENCE.VIEW.ASYNC.G ;  /* 0x00000000000073c6 */ /* 0x000e240000000100 */
[----:B0-----:R-:W-:Y:S06]  /*af10*/  BAR.ARV 0xc, 0x180 ;  /* 0x0306000000007b1d */ /* 0x001fec0000002000 */
.L_x_1798:
[----:B------:R-:W-:Y:S05]  /*af20*/  BSYNC B0 ;  /* 0x0000000000007941 */ /* 0x000fea0003800000 */
.L_x_1797:
        /* <DEDUP_REMOVED lines=13> */
.L_x_1801:
[----:B------:R-:W-:-:S13]  /*b000*/  ISETP.NE.AND P0, PT, R7, 0x1, PT ;  /* 0x000000010700780c */ /* 0x000fda0003f05270 */
[----:B------:R-:W0:Y:S02]  /*b010*/  @P0 LDC.64 R4, c[0x0][0x9e8] ;  /* 0x00027a00ff040b82 */ /* 0x000e240000000a00 */
[----:B0-----:R-:W-:-:S05]  /*b020*/  @P0 IMAD.HI.U32 R4, R2, R4, RZ ;  /* 0x0000000402040227 */ /* 0x001fca00078e00ff */
[----:B------:R-:W-:-:S07]  /*b030*/  @P0 SHF.R.U32.HI R2, RZ, R5, R4 ;  /* 0x00000005ff020219 */ /* 0x000fce0000011604 */
.L_x_1802:
[----:B------:R-:W-:Y:S05]  /*b040*/  BSYNC B0 ;  /* 0x0000000000007941 */ /* 0x000fea0003800000 */
.L_x_1800:
[----:B------:R-:W-:-:S05]  /*b050*/  IMAD R3, R2, R7, R7 ;  /* 0x0000000702037224 */ /* 0x000fca00078e0207 */
[----:B------:R-:W-:-:S07]  /*b060*/  VIMNMX R0, R0, R3, PT ;  /* 0x0000000300007248 */ /* 0x000fce0003fe0100 */
.L_x_1799:
[----:B------:R-:W0:Y:S01]  /*b070*/  @P1 LDC R2, c[0x0][0x44c] ;  /* 0x00011300ff021b82 */ /* 0x000e220000000800 */
[----:B------:R-:W-:Y:S01]  /*b080*/  VIADD R0, R0, 0x5f ;  /* 0x0000005f00007836 */ /* 0x000fe20000000000 */
[----:B------:R-:W-:-:S03]  /*b090*/  ULDC UR4, c[0x0][0x9dc] ;  /* 0x0002770000047ab9 */ /* 0x000fc60000000800 */
[----:B------:R-:W-:-:S03]  /*b0a0*/  IMAD.HI R0, R0, 0x2aaaaaab, RZ ;  /* 0x2aaaaaab00007827 */ /* 0x000fc600078e02ff */
[----:B------:R-:W1:Y:S02]  /*b0b0*/  @P1 LDC R5, c[0x0][0x450] ;  /* 0x00011400ff051b82 */ /* 0x000e640000000800 */
[----:B------:R-:W-:-:S04]  /*b0c0*/  SHF.R.U32.HI R3, RZ, 0x1f, R0 ;  /* 0x0000001fff037819 */ /* 0x000fc80000011600 */
[----:B------:R-:W-:-:S04]  /*b0d0*/  LEA.HI.SX32 R3, R0, R3, 0x1c ;  /* 0x0000000300037211 */ /* 0x000fc800078fe2ff */
[----:B------:R-:W-:Y:S01]  /*b0e0*/  VIMNMX R150, R150, R3, PT ;  /* 0x0000000396967248 */ /* 0x000fe20003fe0100 */
        /* <DEDUP_REMOVED lines=16> */
.L_x_1805:
[----:B------:R-:W-:-:S13]  /*b1f0*/  ISETP.NE.AND P0, PT, R7, 0x1, PT ;  /* 0x000000010700780c */ /* 0x000fda0003f05270 */
[----:B------:R-:W0:Y:S02]  /*b200*/  @P0 LDC.64 R4, c[0x0][0x9e8] ;  /* 0x00027a00ff040b82 */ /* 0x000e240000000a00 */
[----:B0-----:R-:W-:-:S05]  /*b210*/  @P0 IMAD.HI.U32 R4, R0, R4, RZ ;  /* 0x0000000400040227 */ /* 0x001fca00078e00ff */
[----:B------:R-:W-:-:S07]  /*b220*/  @P0 SHF.R.U32.HI R0, RZ, R5, R4 ;  /* 0x00000005ff000219 */ /* 0x000fce0000011604 */
.L_x_1806:
[----:B------:R-:W-:Y:S05]  /*b230*/  BSYNC B0 ;  /* 0x0000000000007941 */ /* 0x000fea0003800000 */
.L_x_1804:
[----:B------:R-:W-:-:S05]  /*b240*/  IMAD R3, R0, R7, RZ ;  /* 0x0000000700037224 */ /* 0x000fca00078e02ff */
[----:B------:R-:W-:-:S07]  /*b250*/  VIMNMX R2, R2, R3, !PT ;  /* 0x0000000302027248 */ /* 0x000fce0007fe0100 */
.L_x_1803:
[----:B------:R-:W-:Y:S01]  /*b260*/  IMAD.HI R0, R2, 0x2aaaaaab, RZ ;  /* 0x2aaaaaab02007827 */ /* 0x000fe200078e02ff */
[----:B------:R-:W-:Y:S02]  /*b270*/  PLOP3.LUT P0, PT, PT, PT, PT, 0x80, 0x0 ;  /* 0x000000000000781c */ /* 0x000fe40003f0f070 */
[----:B------:R-:W-:Y:S02]  /*b280*/  CS2R R4, SRZ ;  /* 0x0000000000047805 */ /* 0x000fe4000001ff00 */
[----:B------:R-:W-:Y:S02]  /*b290*/  CS2R R118, SRZ ;  /* 0x0000000000767805 */ /* 0x000fe4000001ff00 */
[----:B------:R-:W-:Y:S02]  /*b2a0*/  CS2R R116, SRZ ;  /* 0x0000000000747805 */ /* 0x000fe4000001ff00 */
[----:B------:R-:W-:Y:S02]  /*b2b0*/  SHF.R.U32.HI R3, RZ, 0x1f, R0 ;  /* 0x0000001fff037819 */ /* 0x000fe40000011600 */
[----:B------:R-:W-:-:S02]  /*b2c0*/  CS2R R114, SRZ ;  /* 0x0000000000727805 */ /* 0x000fc4000001ff00 */
[----:B------:R-:W-:Y:S02]  /*b2d0*/  CS2R R112, SRZ ;  /* 0x0000000000707805 */ /* 0x000fe4000001ff00 */
[----:B------:R-:W-:Y:S02]  /*b2e0*/  CS2R R106, SRZ ;  /* 0x00000000006a7805 */ /* 0x000fe4000001ff00 */
[----:B------:R-:W-:Y:S01]  /*b2f0*/  LEA.HI.SX32 R3, R0, R3, 0x1c ;  /* 0x0000000300037211 */ /* 0x000fe200078fe2ff */
[----:B------:R-:W-:Y:S01]  /*b300*/  IMAD.MOV.U32 R110, RZ, RZ, RZ ;  /* 0x000000ffff6e7224 */ /* 0x000fe200078e00ff */
[----:B------:R-:W-:Y:S02]  /*b310*/  CS2R R108, SRZ ;  /* 0x00000000006c7805 */ /* 0x000fe4000001ff00 */
[----:B------:R-:W-:Y:S02]  /*b320*/  CS2R R62, SRZ ;  /* 0x00000000003e7805 */ /* 0x000fe4000001ff00 */
[----:B------:R-:W-:-:S02]  /*b330*/  VIMNMX R211, RZ, R3, !PT ;  /* 0x00000003ffd37248 */ /* 0x000fc40007fe0100 */
[----:B------:R-:W-:Y:S01]  /*b340*/  CS2R R104, SRZ ;  /* 0x0000000000687805 */ /* 0x000fe2000001ff00 */
[----:B------:R-:W-:Y:S01]  /*b350*/  IMAD.MOV.U32 R103, RZ, RZ, RZ ;  /* 0x000000ffff677224 */ /* 0x000fe200078e00ff */
[----:B------:R-:W-:Y:S02]  /*b360*/  CS2R R98, SRZ ;  /* 0x0000000000627805 */ /* 0x000fe4000001ff00 */
[----:B------:R-:W-:Y:S02]  /*b370*/  ISETP.GT.AND P1, PT, R150, R211, PT ;  /* 0x000000d39600720c */ /* 0x000fe40003f24270 */
        /* <DEDUP_REMOVED lines=40> */
[----:B------:R-:W-:Y:S06]  /*b600*/  @!P1 BRA `(.L_x_1807) ;  /* 0x0000014400a09947 */ /* 0x000fec0003800000 */
[----:B------:R-:W2:Y:S04]  /*b610*/  LDL R6, [R1+0x50] ;  /* 0x0000500001067983 */ /* 0x000ea80000100800 */
[----:B------:R-:W3:Y:S04]  /*b620*/  LDL R7, [R1+0x48] ;  /* 0x0000480001077983 */ /* 0x000ee80000100800 */
[----:B--2---:R-:W0:Y:S01]  /*b630*/  SHFL.IDX PT, R0, R6, RZ, 0x1f ;  /* 0x00001fff06007589 */ /* 0x004e2200000e0000 */
[----:B---3--:R-:W-:-:S13]  /*b640*/  R2UR UR4, R7 ;  /* 0x00000000070472ca */ /* 0x008fda00000e0000 */
[----:B------:R-:W-:Y:S01]  /*b650*/  ULOP3.LUT UP0, URZ, UR4, 0x1bf, URZ, 0xc0, !UPT ;  /* 0x000001bf043f7892 */ /* 0x000fe2000f80c03f */
[----:B0-----:R-:W-:-:S04]  /*b660*/  LEA.HI R2, R0, R0, RZ, 0x1 ;  /* 0x0000000000027211 */ /* 0x001fc800078f08ff */
[----:B------:R-:W-:Y:S02]  /*b670*/  LOP3.LUT R3, R2, 0x1e, RZ, 0xc0, !PT ;  /* 0x0000001e02037812 */ /* 0x000fe400078ec0ff */
[----:B------:R-:W-:-:S03]  /*b680*/  PLOP3.LUT P0, PT, PT, PT, UP0, 0x80, 0x0 ;  /* 0x000000000000781c */ /* 0x000fc60003f0f008 */
[----:B------:R-:W-:-:S05]  /*b690*/  IMAD.IADD R3, R0, 0x1, -R3 ;  /* 0x0000000100037824 */ /* 0x000fca00078e0a03 */
[----:B------:R-:W-:-:S04]  /*b6a0*/  LEA R3, R3, UR4, 0xd ;  /* 0x0000000403037c11 */ /* 0x000fc8000f8e68ff */
[----:B------:R-:W-:-:S04]  /*b6b0*/  SHF.R.U32.HI R2, RZ, 0x4, R3 ;  /* 0x00000004ff027819 */ /* 0x000fc80000011603 */
[----:B------:R-:W-:Y:S01]  /*b6c0*/  LOP3.LUT R2, R2, 0x3fff, RZ, 0xc0, !PT ;  /* 0x00003fff02027812 */ /* 0x000fe200078ec0ff */
[----:B------:R-:W-:Y:S06]  /*b6d0*/  @!P0 BRA `(.L_x_1808) ;  /* 0x0000000000408947 */ /* 0x000fec0003800000 */
        /* <DEDUP_REMOVED lines=16> */
.L_x_1808:
        /* <DEDUP_REMOVED lines=12> */
.L_x_1812:
[----:B-1----:R1:W2:Y:S02]  /*b8a0*/  SYNCS.PHASECHK.TRANS64.TRYWAIT P0, [R16+URZ+0x30800], R3 ;  /* 0x03080003100075a7 */ /* 0x0022a4000800017f */
[----:B--2---:R-:W-:Y:S05]  /*b8b0*/  @!P0 NANOSLEEP.SYNCS 0x989680 ;  /* 0x009896800000895d */ /* 0x004fea0003900000 */
[----:B------:R-:W2:Y:S02]  /*b8c0*/  @!P0 SYNCS.PHASECHK.TRANS64 P0, [R16+URZ+0x30800], R3 ;  /* 0x03080003100085a7 */ /* 0x000ea4000800007f */
[----:B--2---:R-:W-:Y:S05]  /*b8d0*/  @!P0 BRA `(.L_x_1812) ;  /* 0xfffffffc00f08947 */ /* 0x004fea000383ffff */
.L_x_1811:
[----:B------:R-:W-:Y:S05]  /*b8e0*/  BSYNC B0 ;  /* 0x0000000000007941 */ /* 0x000fea0003800000 */
.L_x_1810:
[----:B------:R-:W-:Y:S05]  /*b8f0*/  BRA `(.L_x_1813) ;  /* 0x0000007400187947 */ /* 0x000fea0003800000 */
.L_x_1809:
[----:B------:R-:W2:Y:S01]  /*b900*/  LDL R0, [R1+0x48] ;  /* 0x0000480001007983 */ /* 0x000ea20000100800 */
[----:B------:R-:W-:Y:S02]  /*b910*/  ULDC.64 UR6, c[0x0][0x408] ;  /* 0x0001020000067ab9 */ /* 0x000fe40000000a00 */
[----:B-----5:R-:W-:Y:S01]  /*b920*/  IMAD.WIDE.U32 R26, R145, UR6, RZ ;  /* 0x00000006911a7c25 */ /* 0x020fe2000f8e00ff */
[----:B--2---:R-:W-:Y:S02]  /*b930*/  R2UR UR4, R0 ;  /* 0x00000000000472ca */ /* 0x004fe400000e0000 */
[----:B------:R-:W-:-:S11]  /*b940*/  SHF.R.S32.HI R0, RZ, 0x1f, R145 ;  /* 0x0000001fff007819 */ /* 0x000fd60000011491 */
[----:B------:R-:W-:-:S03]  /*b950*/  ULOP3.LUT UP0, URZ, UR4, 0x3ff, URZ, 0xc0, !UPT ;  /* 0x000003ff043f7892 */ /* 0x000fc6000f80c03f */
[----:B------:R-:W-:Y:S02]  /*b960*/  ULDC.64 UR4, c[0x0][0x3f8] ;  /* 0x0000fe0000047ab9 */ /* 0x000fe40000000a00 */
[C---:B------:R-:W-:Y:S01]  /*b970*/  IMAD R4, R0.reuse, UR4, RZ ;  /* 0x0000000400047c24 */ /* 0x040fe2000f8e02ff */
[----:B------:R-:W-:Y:S01]  /*b980*/  PLOP3.LUT P0, PT, PT, PT, UP0, 0x80, 0x0 ;  /* 0x000000000000781c */ /* 0x000fe20003f0f008 */
[----:B------:R-:W-:Y:S02]  /*b990*/  IMAD R0, R0, UR6, RZ ;  /* 0x0000000600007c24 */ /* 0x000fe4000f8e02ff */
[----:B------:R-:W-:-:S04]  /*b9a0*/  IMAD.WIDE.U32 R24, R145, UR4, RZ ;  /* 0x0000000491187c25 */ /* 0x000fc8000f8e00ff */
[C---:B------:R-:W-:Y:S02]  /*b9b0*/  IMAD R29, R145.reuse, UR5, R4 ;  /* 0x00000005911d7c24 */ /* 0x040fe4000f8e0204 */
[----:B------:R-:W-:Y:S02]  /*b9c0*/  IMAD R31, R145, UR7, R0 ;  /* 0x00000007911f7c24 */ /* 0x000fe4000f8e0200 */
[----:B------:R-:W-:Y:S02]  /*b9d0*/  IMAD.IADD R29, R29, 0x1, R25 ;  /* 0x000000011d1d7824 */ /* 0x000fe400078e0219 */
[----:B------:R-:W-:Y:S01]  /*b9e0*/  IMAD.IADD R31, R31, 0x1, R27 ;  /* 0x000000011f1f7824 */ /* 0x000fe200078e021b */
        /* <DEDUP_REMOVED lines=17> */
.L_x_1814:
[----:B------:R-:W-:Y:S01]  /*bb00*/  ULDC.U8 UR4, c[0x0][0x410] ;  /* 0x0001040000047ab9 */ /* 0x000fe20000000000 */
[----:B------:R-:W-:Y:S01]  /*bb10*/  BSSY B0, `(.L_x_1815) ;  /* 0x000071c000007945 */ /* 0x000fe20003800000 */
[----:B------:R-:W-:Y:S01]  /*bb20*/  ISETP.NE.AND P0, PT, RZ, UR4, PT ;  /* 0x00000004ff007c0c */ /* 0x000fe2000bf05270 */
[----:B------:R-:W-:-:S12]  /*bb30*/  IMAD.IADD R10, R195, 0x1, R209 ;  /* 0x00000001c30a7824 */ /* 0x000fd800078e02d1 */
[----:B------:R-:W-:Y:S05]  /*bb40*/  @!P0 BRA `(.L_x_1816) ;  /* 0x00000038006c8947 */ /* 0x000fea0003800000 */
[----:B------:R-:W0:Y:S01]  /*bb50*/  LDC R21, c[0x0][0x448] ;  /* 0x00011200ff157b82 */ /* 0x000e220000000800 */
[----:B------:R-:W-:Y:S01]  /*bb60*/  IMAD R3, R223, 0x40, R10 ;  /* 0x00000040df037824 */ /* 0x000fe200078e020a */
[----:B------:R-:W-:Y:S01]  /*bb70*/  ULDC.64 UR4, c[0x0][0x3f8] ;  /* 0x0000fe0000047ab9 */ /* 0x000fe20000000a00 */
[----:B------:R-:W-:Y:S01]  /*bb80*/  ULDC.64 UR6, c[0x0][0x408] ;  /* 0x0001020000067ab9 */ /* 0x000fe20000000a00 */
[----:B------:R-:W-:Y:S02]  /*bb90*/  IMAD.MOV.U32 R8, RZ, RZ, R24 ;  /* 0x000000ffff087224 */ /* 0x000fe400078e0018 */
[----:B------:R-:W-:Y:S02]  /*bba0*/  IMAD.MOV.U32 R9, RZ, RZ, R29 ;  /* 0x000000ffff097224 */ /* 0x000fe400078e001d */
[----:B------:R-:W-:Y:S02]  /*bbb0*/  IMAD.MOV.U32 R12, RZ, RZ, R26 ;  /* 0x000000ffff0c7224 */ /* 0x000fe400078e001a */
[----:B------:R-:W-:Y:S01]  /*bbc0*/  IMAD.MOV.U32 R13, RZ, RZ, R31 ;  /* 0x000000ffff0d7224 */ /* 0x000fe200078e001f */
[----:B0-----:R-:W-:-:S13]  /*bbd0*/  ISETP.NE.AND P0, PT, R21, 0x1, PT ;  /* 0x000000011500780c */ /* 0x001fda0003f05270 */
[----:B------:R-:W0:Y:S08]  /*bbe0*/  @P0 LDC R0, c[0x0][0x44c] ;  /* 0x00011300ff000b82 */ /* 0x000e300000000800 */
[----:B------:R-:W1:Y:S01]  /*bbf0*/  @P0 LDC R5, c[0x0][0x450] ;  /* 0x00011400ff050b82 */ /* 0x000e620000000800 */
[----:B0-----:R-:W-:-:S05]  /*bc00*/  @P0 IMAD.HI.U32 R0, R3, R0, RZ ;  /* 0x0000000003000227 */ /* 0x001fca00078e00ff */
[----:B-1----:R-:W-:-:S04]  /*bc10*/  @P0 SHF.R.U32.HI R3, RZ, R5, R0 ;  /* 0x00000005ff030219 */ /* 0x002fc80000011600 */
[----:B------:R-:W-:Y:S01]  /*bc20*/  SHF.R.S32.HI R0, RZ, 0x1f, R3 ;  /* 0x0000001fff007819 */ /* 0x000fe20000011403 */
[----:B------:R-:W-:-:S04]  /*bc30*/  IMAD.WIDE.U32 R8, R3, UR4, R8 ;  /* 0x0000000403087c25 */ /* 0x000fc8000f8e0008 */
[C---:B------:R-:W-:Y:S02]  /*bc40*/  IMAD R4, R0.reuse, UR4, RZ ;  /* 0x0000000400047c24 */ /* 0x040fe4000f8e02ff */
[----:B------:R-:W-:Y:S02]  /*bc50*/  IMAD R0, R0, UR6, RZ ;  /* 0x0000000600007c24 */ /* 0x000fe4000f8e02ff */
[C---:B------:R-:W-:Y:S01]  /*bc60*/  IMAD R7, R3.reuse, UR5, R4 ;  /* 0x0000000503077c24 */ /* 0x040fe2000f8e0204 */
[----:B------:R-:W-:Y:S01]  /*bc70*/  ULDC.64 UR4, c[0x0][0x3e8] ;  /* 0x0000fa0000047ab9 */ /* 0x000fe20000000a00 */
[C---:B------:R-:W-:Y:S01]  /*bc80*/  IMAD.WIDE.U32 R12, R3.reuse, UR6, R12 ;  /* 0x00000006030c7c25 */ /* 0x040fe2000f8e000c */
[----:B------:R-:W-:Y:S01]  /*bc90*/  LEA R6, P0, R8, UR4, 0x1 ;  /* 0x0000000408067c11 */ /* 0x000fe2000f8008ff */
[----:B------:R-:W-:Y:S02]  /*bca0*/  UMOV UR4, 0xffffffff ;  /* 0xffffffff00047882 */ /* 0x000fe40000000000 */
[----:B------:R-:W-:Y:S01]  /*bcb0*/  IMAD R3, R3, UR7, R0 ;  /* 0x0000000703037c24 */ /* 0x000fe2000f8e0200 */
[----:B------:R-:W-:Y:S01]  /*bcc0*/  ULDC.64 UR6, c[0x0][0x400] ;  /* 0x0001000000067ab9 */ /* 0x000fe20000000a00 */
[----:B------:R-:W-:Y:S01]  /*bcd0*/  IMAD.IADD R7, R9, 0x1, R7 ;  /* 0x0000000109077824 */ /* 0x000fe200078e0207 */
[----:B------:R-:W-:Y:S01]  /*bce0*/  LEA R4, P1, R12, UR6, 0x1 ;  /* 0x000000060c047c11 */ /* 0x000fe2000f8208ff */
[----:B------:R-:W-:-:S03]  /*bcf0*/  IMAD.IADD R3, R13, 0x1, R3 ;  /* 0x000000010d037824 */ /* 0x000fc600078e0203 */
[----:B------:R-:W-:Y:S02]  /*bd00*/  LEA.HI.X R7, R8, UR5, R7, 0x1, P0 ;  /* 0x0000000508077c11 */ /* 0x000fe400080f0c07 */
[----:B------:R-:W-:Y:S01]  /*bd10*/  LEA.HI.X R8, R12, UR7, R3, 0x1, P1 ;  /* 0x000000070c087c11 */ /* 0x000fe200088f0c03 */
[----:B------:R-:W-:Y:S06]  /*bd20*/  BRA.DIV UR4, `(.L_x_1817) ;  /* 0x000001ee04ac7947 */ /* 0x000fec000b800000 */
[----:B------:R0:W1:Y:S04]  /*bd30*/  SHFL.IDX PT, R3, R7, RZ, 0x1c1f ;  /* 0x001c1fff07037589 */ /* 0x00006800000e0000 */
[----:B------:R0:W2:Y:S04]  /*bd40*/  SHFL.IDX PT, R0, R6, RZ, 0x1c1f ;  /* 0x001c1fff06007589 */ /* 0x0000a800000e0000 */
[----:B------:R0:W3:Y:S04]  /*bd50*/  SHFL.IDX PT, R5, R8, RZ, 0x1c1f ;  /* 0x001c1fff08057589 */ /* 0x0000e800000e0000 */
[----:B------:R0:W4:Y:S02]  /*bd60*/  SHFL.IDX PT, R14, R4, RZ, 0x1c1f ;  /* 0x001c1fff040e7589 */ /* 0x00012400000e0000 */
.L_x_2158:
[----:B------:R-:W-:Y:S01]  /*bd70*/  IMAD R80, R194, R21, RZ ;  /* 0x00000015c2507224 */ /* 0x000fe200078e02ff */
[----:B------:R-:W-:Y:S01]  /*bd80*/  BSSY B1, `(.L_x_1818) ;  /* 0x0000051000017945 */ /* 0x000fe20003800000 */
[----:B------:R-:W-:Y:S02]  /*bd90*/  CS2R R58, SRZ ;  /* 0x00000000003a7805 */ /* 0x000fe4000001ff00 */
[----:B------:R-:W-:Y:S02]  /*bda0*/  CS2R R54, SRZ ;  /* 0x0000000000367805 */ /* 0x000fe4000001ff00 */
[----:B------:R-:W-:Y:S02]  /*bdb0*/  CS2R R50, SRZ ;  /* 0x0000000000327805 */ /* 0x000fe4000001ff00 */
[----:B------:R-:W-:Y:S02]  /*bdc0*/  ISETP.GE.AND P0, PT, R10, R80, PT ;  /* 0x000000500a00720c */ /* 0x000fe40003f06270 */
        /* <DEDUP_REMOVED lines=10> */
[----:B------:R-:W-:Y:S01]  /*be70*/  ULDC UR4, c[0x0][0x3f4] ;  /* 0x0000fd0000047ab9 */ /* 0x000fe20000000800 */
[----:B------:R-:W-:Y:S02]  /*be80*/  CS2R R60, SRZ ;  /* 0x00000000003c7805 */ /* 0x000fe4000001ff00 */
[----:B------:R-:W-:Y:S02]  /*be90*/  ISETP.GE.AND P3, PT, R203, UR4, PT ;  /* 0x00000004cb007c0c */ /* 0x000fe4000bf66270 */
[----:B------:R-:W-:Y:S02]  /*bea0*/  CS2R R58, SRZ ;  /* 0x00000000003a7805 */ /* 0x000fe4000001ff00 */
[----:B------:R-:W-:Y:S02]  /*beb0*/  ISETP.GE.AND P2, PT, R201, UR4, PT ;  /* 0x00000004c9007c0c */ /* 0x000fe4000bf46270 */
[----:B------:R-:W-:Y:S02]  /*bec0*/  ISETP.GE.AND P1, PT, R202, UR4, PT ;  /* 0x00000004ca007c0c */ /* 0x000fe4000bf26270 */
[----:B------:R-:W-:-:S02]  /*bed0*/  ISETP.GE.AND P0, PT, R200, UR4, PT ;  /* 0x00000004c8007c0c */ /* 0x000fc4000bf06270 */
[----:B------:R-:W-:-:S03]  /*bee0*/  ISETP.GE.AND P4, PT, R192, UR4, PT ;  /* 0x00000004c0007c0c */ /* 0x000fc6000bf86270 */
[C---:B------:R-:W-:Y:S01]  /*bef0*/  @!P3 IMAD.SHL.U32 R27, R203.reuse, 0x2, RZ ;  /* 0x00000002cb1bb824 */ /* 0x040fe200078e00ff */
[----:B------:R-:W-:-:S03]  /*bf00*/  @!P3 SHF.L.U64.HI R20, R203, 0x1, R232 ;  /* 0x00000001cb14b819 */ /* 0x000fc600000102e8 */
[C---:B------:R-:W-:Y:S01]  /*bf10*/  @!P2 IMAD.SHL.U32 R31, R201.reuse, 0x2, RZ ;  /* 0x00000002c91fa824 */ /* 0x040fe200078e00ff */
[----:B------:R-:W-:Y:S01]  /*bf20*/  @!P2 SHF.L.U64.HI R12, R201, 0x1, R231 ;  /* 0x00000001c90ca819 */ /* 0x000fe200000102e7 */
[----:B------:R-:W-:Y:S01]  /*bf30*/  @!P1 IMAD.SHL.U32 R39, R202, 0x2, RZ ;  /* 0x00000002ca279824 */ /* 0x000fe200078e00ff */
[-C--:B--2---:R-:W-:Y:S01]  /*bf40*/  @!P3 IADD3 R24, P6, R0, R27.reuse, RZ ;  /* 0x0000001b0018b210 */ /* 0x084fe20007fde0ff */
[----:B------:R-:W-:Y:S01]  /*bf50*/  @!P0 IMAD.SHL.U32 R63, R200, 0x2, RZ ;  /* 0x00000002c83f8824 */ /* 0x000fe200078e00ff */
[----:B----4-:R-:W-:Y:S01]  /*bf60*/  @!P3 IADD3 R26, P5, R14, R27, RZ ;  /* 0x0000001b0e1ab210 */ /* 0x010fe20007fbe0ff */
[----:B-1----:R-:W-:Y:S01]  /*bf70*/  @!P4 IMAD.MOV.U32 R13, RZ, RZ, R3 ;  /* 0x000000ffff0dc224 */ /* 0x002fe200078e0003 */
[----:B------:R-:W-:Y:S01]  /*bf80*/  @!P0 SHF.L.U64.HI R34, R200, 0x1, R229 ;  /* 0x00000001c8228819 */ /* 0x000fe200000102e5 */
[--C-:B------:R-:W-:Y:S01]  /*bf90*/  @!P3 IMAD.X R25, R3, 0x1, R20.reuse, P6 ;  /* 0x000000010319b824 */ /* 0x100fe200030e0614 */
[-C--:B------:R-:W-:Y:S01]  /*bfa0*/  @!P2 IADD3 R28, P6, R0, R31.reuse, RZ ;  /* 0x0000001f001ca210 */ /* 0x080fe20007fde0ff */
[----:B---3--:R-:W-:Y:S01]  /*bfb0*/  @!P3 IMAD.X R27, R5, 0x1, R20, P5 ;  /* 0x00000001051bb824 */ /* 0x008fe200028e0614 */
[----:B------:R-:W-:Y:S01]  /*bfc0*/  @!P2 IADD3 R30, P5, R14, R31, RZ ;  /* 0x0000001f0e1ea210 */ /* 0x000fe20007fbe0ff */
[----:B------:R-:W-:Y:S01]  /*bfd0*/  @!P4 IMAD.MOV.U32 R15, RZ, RZ, R5 ;  /* 0x000000ffff0fc224 */ /* 0x000fe200078e0005 */
[----:B------:R-:W-:Y:S01]  /*bfe0*/  @!P1 SHF.L.U64.HI R20, R202, 0x1, R230 ;  /* 0x00000001ca149819 */ /* 0x000fe200000102e6 */
[--C-:B------:R-:W-:Y:S01]  /*bff0*/  @!P2 IMAD.X R29, R3, 0x1, R12.reuse, P6 ;  /* 0x00000001031da824 */ /* 0x100fe200030e060c */
[----:B------:R-:W-:Y:S01]  /*c000*/  @!P1 IADD3 R36, P6, R0, R39, RZ ;  /* 0x0000002700249210 */ /* 0x000fe20007fde0ff */
[----:B------:R-:W-:Y:S01]  /*c010*/  @!P2 IMAD.X R31, R5, 0x1, R12, P5 ;  /* 0x00000001051fa824 */ /* 0x000fe200028e060c */
[----:B------:R-:W-:Y:S01]  /*c020*/  ISETP.GE.AND P5, PT, R204, UR4, PT ;  /* 0x00000004cc007c0c */ /* 0x000fe2000bfa6270 */
[----:B------:R-:W-:-:S02]  /*c030*/  @!P4 IMAD.MOV.U32 R12, RZ, RZ, R0 ;  /* 0x000000ffff0cc224 */ /* 0x000fc400078e0000 */
[----:B------:R-:W-:Y:S01]  /*c040*/  @!P1 IMAD.X R37, R3, 0x1, R20, P6 ;  /* 0x0000000103259824 */ /* 0x000fe200030e0614 */
[----:B------:R-:W-:Y:S01]  /*c050*/  @!P1 IADD3 R38, P6, R14, R39, RZ ;  /* 0x000000270e269210 */ /* 0x000fe20007fde0ff */
[----:B------:R-:W-:-:S04]  /*c060*/  @!P4 IMAD.WIDE R12, R192, 0x2, R12 ;  /* 0x00000002c00cc825 */ /* 0x000fc800078e020c */
[----:B------:R-:W-:Y:S01]  /*c070*/  @!P1 IMAD.X R39, R5, 0x1, R20, P6 ;  /* 0x0000000105279824 */ /* 0x000fe200030e0614 */
[-C--:B------:R-:W-:Y:S01]  /*c080*/  @!P0 IADD3 R44, P6, R0, R63.reuse, RZ ;  /* 0x0000003f002c8210 */ /* 0x080fe20007fde0ff */
[----:B------:R-:W-:Y:S01]  /*c090*/  @!P4 IMAD.WIDE R20, R192, 0x2, R14 ;  /* 0x00000002c014c825 */ /* 0x000fe200078e020e */
[----:B------:R1:W5:Y:S03]  /*c0a0*/  @!P4 LD.E.64 R60, desc[UR60][R12.64] ;  /* 0x0000003c0c3cc980 */ /* 0x000366000c101b00 */
[----:B------:R-:W-:Y:S01]  /*c0b0*/  @!P0 IMAD.X R45, R3, 0x1, R34, P6 ;  /* 0x00000001032d8824 */ /* 0x000fe200030e0622 */
[----:B------:R-:W-:Y:S01]  /*c0c0*/  @!P0 IADD3 R62, P6, R14, R63, RZ ;  /* 0x0000003f0e3e8210 */ /* 0x000fe20007fde0ff */
[C---:B------:R-:W-:Y:S01]  /*c0d0*/  @!P5 IMAD.SHL.U32 R15, R204.reuse, 0x2, RZ ;  /* 0x00000002cc0fd824 */ /* 0x040fe200078e00ff */
[----:B------:R1:W5:Y:S01]  /*c0e0*/  @!P4 LD.E.64 R58, desc[UR60][R20.64] ;  /* 0x0000003c143ac980 */ /* 0x000362000c101b00 */
[----:B------:R-:W-:-:S02]  /*c0f0*/  @!P5 SHF.L.U64.HI R32, R204, 0x1, R228 ;  /* 0x00000001cc20d819 */ /* 0x000fc400000102e4 */
[----:B------:R-:W-:Y:S01]  /*c100*/  CS2R R56, SRZ ;  /* 0x0000000000387805 */ /* 0x000fe2000001ff00 */
[----:B------:R-:W-:Y:S01]  /*c110*/  @!P0 IMAD.X R63, R5, 0x1, R34, P6 ;  /* 0x00000001053f8824 */ /* 0x000fe200030e0622 */
[-C--:B------:R-:W-:Y:S02]  /*c120*/  @!P5 IADD3 R64, P4, R0, R15.reuse, RZ ;  /* 0x0000000f0040d210 */ /* 0x080fe40007f9e0ff */
[----:B------:R-:W-:Y:S02]  /*c130*/  CS2R R54, SRZ ;  /* 0x0000000000367805 */ /* 0x000fe4000001ff00 */
[----:B------:R-:W-:Y:S02]  /*c140*/  @!P5 IADD3 R14, P6, R14, R15, RZ ;  /* 0x0000000f0e0ed210 */ /* 0x000fe40007fde0ff */
[----:B------:R-:W-:Y:S02]  /*c150*/  CS2R R52, SRZ ;  /* 0x0000000000347805 */ /* 0x000fe4000001ff00 */
[----:B------:R-:W-:Y:S01]  /*c160*/  CS2R R50, SRZ ;  /* 0x0000000000327805 */ /* 0x000fe2000001ff00 */
[--C-:B------:R-:W-:Y:S01]  /*c170*/  @!P5 IMAD.X R65, R3, 0x1, R32.reuse, P4 ;  /* 0x000000010341d824 */ /* 0x100fe200020e0620 */
[----:B------:R-:W-:Y:S01]  /*c180*/  CS2R R48, SRZ ;  /* 0x0000000000307805 */ /* 0x000fe2000001ff00 */
[----:B------:R-:W-:Y:S01]  /*c190*/  @!P5 IMAD.X R15, R5, 0x1, R32, P6 ;  /* 0x00000001050fd824 */ /* 0x000fe200030e0620 */
[----:B------:R-:W-:-:S02]  /*c1a0*/  CS2R R46, SRZ ;  /* 0x00000000002e7805 */ /* 0x000fc4000001ff00 */
[----:B------:R-:W-:Y:S02]  /*c1b0*/  CS2R R42, SRZ ;  /* 0x00000000002a7805 */ /* 0x000fe4000001ff00 */
[----:B------:R-:W-:Y:S02]  /*c1c0*/  CS2R R40, SRZ ;  /* 0x0000000000287805 */ /* 0x000fe4000001ff00 */
[----:B------:R-:W-:Y:S02]  /*c1d0*/  CS2R R32, SRZ ;  /* 0x0000000000207805 */ /* 0x000fe4000001ff00 */
[----:B------:R-:W-:Y:S01]  /*c1e0*/  CS2R R34, SRZ ;  /* 0x0000000000227805 */ /* 0x000fe2000001ff00 */
[----:B------:R1:W5:Y:S04]  /*c1f0*/  @!P3 LD.E.64 R56, desc[UR60][R24.64] ;  /* 0x0000003c1838b980 */ /* 0x000368000c101b00 */
        /* <DEDUP_REMOVED lines=8> */
[----:B------:R1:W5:Y:S02]  /*c280*/  @!P5 LD.E.64 R34, desc[UR60][R14.64] ;  /* 0x0000003c0e22d980 */ /* 0x000364000c101b00 */
.L_x_1819:
[----:B------:R-:W-:Y:S05]  /*c290*/  BSYNC B1 ;  /* 0x0000000000017941 */ /* 0x000fea0003800000 */
.L_x_1818:
[----:B--2--5:R-:W-:Y:S01]  /*c2a0*/  IMAD.MOV.U32 R0, RZ, RZ, R58 ;  /* 0x000000ffff007224 */ /* 0x024fe200078e003a */
[----:B------:R-:W-:Y:S01]  /*c2b0*/  UMOV UR4, 0xffffffff ;  /* 0xffffffff00047882 */ /* 0x000fe20000000000 */
[----:B-1----:R-:W-:Y:S01]  /*c2c0*/  IMAD.MOV.U32 R3, RZ, RZ, R59 ;  /* 0x000000ffff037224 */ /* 0x002fe200078e003b */
[----:B------:R-:W-:Y:S01]  /*c2d0*/  CS2R R30, SRZ ;  /* 0x00000000001e7805 */ /* 0x000fe2000001ff00 */
[----:B---3--:R-:W-:Y:S01]  /*c2e0*/  IMAD.MOV.U32 R5, RZ, RZ, R54 ;  /* 0x000000ffff057224 */ /* 0x008fe200078e0036 */
        /* <DEDUP_REMOVED lines=42> */
[----:B------:R-:W-:-:S02]  /*c590*/  PRMT R84, R3, 0x7610, R84 ;  /* 0x0000761003547816 */ /* 0x000fc40000000054 */
[----:B------:R-:W-:Y:S02]  /*c5a0*/  PRMT R77, R5, 0x7610, R77 ;  /* 0x00007610054d7816 */ /* 0x000fe4000000004d */
[----:B------:R-:W-:Y:S01]  /*c5b0*/  PRMT R76, R9, 0x7610, R76 ;  /* 0x00007610094c7816 */ /* 0x000fe2000000004c */
[----:B------:R-:W-:Y:S06]  /*c5c0*/  BRA.DIV UR4, `(.L_x_1820) ;  /* 0x000001e604f47947 */ /* 0x000fec000b800000 */
[----:B------:R1:W2:Y:S04]  /*c5d0*/  SHFL.IDX PT, R3, R7, 0x1, 0x1c1f ;  /* 0x003c1f0007037f89 */ /* 0x0002a800000e0000 */
[----:B------:R1:W3:Y:S04]  /*c5e0*/  SHFL.IDX PT, R0, R6, 0x1, 0x1c1f ;  /* 0x003c1f0006007f89 */ /* 0x0002e800000e0000 */
[----:B------:R1:W1:Y:S04]  /*c5f0*/  SHFL.IDX PT, R5, R8, 0x1, 0x1c1f ;  /* 0x003c1f0008057f89 */ /* 0x00026800000e0000 */
[----:B0-----:R-:W0:Y:S02]  /*c600*/  SHFL.IDX PT, R4, R4, 0x1, 0x1c1f ;  /* 0x003c1f0004047f89 */ /* 0x001e2400000e0000 */
.L_x_2164:
[----:B-1----:R-:W-:Y:S01]  /*c610*/  VIADD R7, R10, 0x40 ;  /* 0x000000400a077836 */ /* 0x002fe20000000000 */
[----:B------:R-:W-:Y:S01]  /*c620*/  LOP3.LUT R6, R206, 0x18, R18, 0xf8, !PT ;  /* 0x00000018ce067812 */ /* 0x000fe200078ef812 */
[----:B------:R-:W-:Y:S01]  /*c630*/  BSSY B1, `(.L_x_1821) ;  /* 0x0000053000017945 */ /* 0x000fe20003800000 */
[----:B------:R-:W-:Y:S02]  /*c640*/  LOP3.LUT P0, RZ, R215, 0x4, RZ, 0xc0, !PT ;  /* 0x00000004d7ff7812 */ /* 0x000fe4000780c0ff */
[----:B------:R-:W-:Y:S02]  /*c650*/  CS2R R36, SRZ ;  /* 0x0000000000247805 */ /* 0x000fe4000001ff00 */
[----:B------:R-:W-:Y:S02]  /*c660*/  ISETP.GE.AND P1, PT, R7, R80, PT ;  /* 0x000000500700720c */ /* 0x000fe40003f26270 */
[----:B------:R-:W-:Y:S02]  /*c670*/  CS2R R26, SRZ ;  /* 0x00000000001a7805 */ /* 0x000fe4000001ff00 */
[----:B------:R-:W-:-:S02]  /*c680*/  LOP3.LUT R7, R6, R207, RZ, 0x3c, !PT ;  /* 0x000000cf06077212 */ /* 0x000fc400078e3cff */
[----:B------:R-:W-:Y:S02]  /*c690*/  CS2R R20, SRZ ;  /* 0x0000000000147805 */ /* 0x000fe4000001ff00 */
[----:B------:R-:W-:Y:S02]  /*c6a0*/  CS2R R12, SRZ ;  /* 0x00000000000c7805 */ /* 0x000fe4000001ff00 */
[----:B------:R-:W-:Y:S02]  /*c6b0*/  CS2R R8, SRZ ;  /* 0x0000000000087805 */ /* 0x000fe4000001ff00 */
[----:B------:R-:W-:Y:S01]  /*c6c0*/  CS2R R44, SRZ ;  /* 0x00000000002c7805 */ /* 0x000fe2000001ff00 */
[----:B------:R-:W-:Y:S01]  /*c6d0*/  IMAD.IADD R7, R208, 0x1, R7 ;  /* 0x00000001d0077824 */ /* 0x000fe200078e0207 */
[----:B------:R-:W-:Y:S02]  /*c6e0*/  CS2R R38, SRZ ;  /* 0x0000000000267805 */ /* 0x000fe4000001ff00 */
[----:B------:R-:W-:-:S02]  /*c6f0*/  CS2R R28, SRZ ;  /* 0x00000000001c7805 */ /* 0x000fc4000001ff00 */
[----:B------:R-:W-:Y:S02]  /*c700*/  CS2R R24, SRZ ;  /* 0x0000000000187805 */ /* 0x000fe4000001ff00 */
[----:B----4-:R-:W-:Y:S01]  /*c710*/  CS2R R14, SRZ ;  /* 0x00000000000e7805 */ /* 0x010fe2000001ff00 */
[----:B------:R-:W-:Y:S01]  /*c720*/  IMAD R62, R7, 0x2, R16 ;  /* 0x00000002073e7824 */ /* 0x000fe200078e0210 */
        /* <DEDUP_REMOVED lines=8> */
[----:B------:R-:W-:-:S05]  /*c7b0*/  ISETP.GE.AND P1, PT, R200, UR4, PT ;  /* 0x00000004c8007c0c */ /* 0x000fca000bf26270 */
[C---:B------:R-:W-:Y:S01]  /*c7c0*/  @!P4 IMAD.SHL.U32 R9, R203.reuse, 0x2, RZ ;  /* 0x00000002cb09c824 */ /* 0x040fe200078e00ff */
[----:B------:R-:W-:-:S03]  /*c7d0*/  @!P4 SHF.L.U64.HI R6, R203, 0x1, R232 ;  /* 0x00000001cb06c819 */ /* 0x000fc600000102e8 */
[C---:B------:R-:W-:Y:S01]  /*c7e0*/  @!P3 IMAD.SHL.U32 R71, R201.reuse, 0x2, RZ ;  /* 0x00000002c947b824 */ /* 0x040fe200078e00ff */
[----:B------:R-:W-:Y:S01]  /*c7f0*/  @!P3 SHF.L.U64.HI R12, R201, 0x1, R231 ;  /* 0x00000001c90cb819 */ /* 0x000fe200000102e7 */
[----:B------:R-:W-:Y:S01]  /*c800*/  @!P2 IMAD.SHL.U32 R67, R202, 0x2, RZ ;  /* 0x00000002ca43a824 */ /* 0x000fe200078e00ff */
[-C--:B---3--:R-:W-:Y:S01]  /*c810*/  @!P4 IADD3 R10, P5, R0, R9.reuse, RZ ;  /* 0x00000009000ac210 */ /* 0x088fe20007fbe0ff */
[----:B------:R-:W-:Y:S01]  /*c820*/  @!P1 IMAD.SHL.U32 R7, R200, 0x2, RZ ;  /* 0x00000002c8079824 */ /* 0x000fe200078e00ff */
[----:B0-----:R-:W-:Y:S02]  /*c830*/  @!P4 IADD3 R8, P6, R4, R9, RZ ;  /* 0x000000090408c210 */ /* 0x001fe40007fde0ff */
[----:B------:R-:W-:Y:S01]  /*c840*/  @!P2 SHF.L.U64.HI R14, R202, 0x1, R230 ;  /* 0x00000001ca0ea819 */ /* 0x000fe200000102e6 */
[--C-:B--2---:R-:W-:Y:S01]  /*c850*/  @!P4 IMAD.X R11, R3, 0x1, R6.reuse, P5 ;  /* 0x00000001030bc824 */ /* 0x104fe200028e0606 */
[-C--:B------:R-:W-:Y:S01]  /*c860*/  @!P3 IADD3 R74, P5, R0, R71.reuse, RZ ;  /* 0x00000047004ab210 */ /* 0x080fe20007fbe0ff */
[----:B------:R-:W-:Y:S01]  /*c870*/  @!P4 IMAD.X R9, R5, 0x1, R6, P6 ;  /* 0x000000010509c824 */ /* 0x000fe200030e0606 */
[----:B------:R-:W-:-:S02]  /*c880*/  @!P3 IADD3 R70, P6, R4, R71, RZ ;  /* 0x000000470446b210 */ /* 0x000fc40007fde0ff */
[----:B------:R-:W-:Y:S01]  /*c890*/  @!P1 SHF.L.U64.HI R20, R200, 0x1, R229 ;  /* 0x00000001c8149819 */ /* 0x000fe200000102e5 */
[--C-:B------:R-:W-:Y:S01]  /*c8a0*/  @!P3 IMAD.X R75, R3, 0x1, R12.reuse, P5 ;  /* 0x00000001034bb824 */ /* 0x100fe200028e060c */
[-C--:B------:R-:W-:Y:S01]  /*c8b0*/  @!P2 IADD3 R68, P5, R0, R67.reuse, RZ ;  /* 0x000000430044a210 */ /* 0x080fe20007fbe0ff */
[----:B------:R-:W-:Y:S01]  /*c8c0*/  @!P3 IMAD.X R71, R5, 0x1, R12, P6 ;  /* 0x000000010547b824 */ /* 0x000fe200030e060c */
[----:B------:R-:W-:-:S03]  /*c8d0*/  @!P2 IADD3 R66, P6, R4, R67, RZ ;  /* 0x000000430442a210 */ /* 0x000fc60007fde0ff */
[--C-:B------:R-:W-:Y:S01]  /*c8e0*/  @!P2 IMAD.X R69, R3, 0x1, R14.reuse, P5 ;  /* 0x000000010345a824 */ /* 0x100fe200028e060e */
[----:B------:R-:W-:Y:S01]  /*c8f0*/  @!P1 IADD3 R64, P5, R0, R7, RZ ;  /* 0x0000000700409210 */ /* 0x000fe20007fbe0ff */
[----:B------:R-:W-:Y:S01]  /*c900*/  @!P2 IMAD.X R67, R5, 0x1, R14, P6 ;  /* 0x000000010543a824 */ /* 0x000fe200030e060e */
[----:B------:R-:W-:-:S03]  /*c910*/  ISETP.GE.AND P6, PT, R192, UR4, PT ;  /* 0x00000004c0007c0c */ /* 0x000fc6000bfc6270 */
[----:B------:R-:W-:Y:S01]  /*c920*/  @!P1 IMAD.X R65, R3, 0x1, R20, P5 ;  /* 0x0000000103419824 */ /* 0x000fe200028e0614 */
[----:B------:R-:W-:-:S05]  /*c930*/  @!P1 IADD3 R6, P5, R4, R7, RZ ;  /* 0x0000000704069210 */ /* 0x000fca0007fbe0ff */
[----:B------:R-:W-:Y:S01]  /*c940*/  @!P1 IMAD.X R7, R5, 0x1, R20, P5 ;  /* 0x0000000105079824 */ /* 0x000fe200028e0614 */
[----:B------:R-:W-:-:S03]  /*c950*/  ISETP.GE.AND P5, PT, R204, UR4, PT ;  /* 0x00000004cc007c0c */ /* 0x000fc6000bfa6270 */
[----:B------:R-:W-:Y:S02]  /*c960*/  @!P6 IMAD.MOV.U32 R12, RZ, RZ, R0 ;  /* 0x000000ffff0ce224 */ /* 0x000fe400078e0000 */
[----:B------:R-:W-:Y:S02]  /*c970*/  @!P6 IMAD.MOV.U32 R13, RZ, RZ, R3 ;  /* 0x000000ffff0de224 */ /* 0x000fe400078e0003 */
[----:B------:R-:W-:-:S04]  /*c980*/  @!P6 IMAD.WIDE R14, R192, 0x2, R4 ;  /* 0x00000002c00ee825 */ /* 0x000fc800078e0204 */
[----:B------:R-:W-:Y:S01]  /*c990*/  @!P6 IMAD.WIDE R12, R192, 0x2, R12 ;  /* 0x00000002c00ce825 */ /* 0x000fe200078e020c */
[----:B------:R0:W5:Y:S03]  /*c9a0*/  @!P6 LD.E.64 R30, desc[UR60][R14.64] ;  /* 0x0000003c0e1ee980 */ /* 0x000166000c101b00 */
[C---:B------:R-:W-:Y:S01]  /*c9b0*/  @!P5 IMAD.SHL.U32 R21, R204.reuse, 0x2, RZ ;  /* 0x00000002cc15d824 */ /* 0x040fe200078e00ff */
[----:B------:R1:W5:Y:S01]  /*c9c0*/  @!P6 LD.E.64 R44, desc[UR60][R12.64] ;  /* 0x0000003c0c2ce980 */ /* 0x000362000c101b00 */
[----:B------:R-:W-:-:S03]  /*c9d0*/  @!P5 SHF.L.U64.HI R20, R204, 0x1, R228 ;  /* 0x00000001cc14d819 */ /* 0x000fc600000102e4 */
[-C--:B------:R-:W-:Y:S02]  /*c9e0*/  @!P5 IADD3 R72, P6, R0, R21.reuse, RZ ;  /* 0x000000150048d210 */ /* 0x080fe40007fde0ff */
[----:B------:R-:W-:Y:S02]  /*c9f0*/  CS2R R38, SRZ ;  /* 0x0000000000267805 */ /* 0x000fe4000001ff00 */
[----:B------:R-:W-:Y:S01]  /*ca00*/  CS2R R36, SRZ ;  /* 0x0000000000247805 */ /* 0x000fe2000001ff00 */
[----:B------:R-:W-:Y:S01]  /*ca10*/  @!P5 IMAD.X R73, R3, 0x1, R20, P6 ;  /* 0x000000010349d824 */ /* 0x000fe200030e0614 */
[----:B------:R-:W-:Y:S02]  /*ca20*/  @!P5 IADD3 R4, P6, R4, R21, RZ ;  /* 0x000000150404d210 */ /* 0x000fe40007fde0ff */
[----:B------:R2:W5:Y:S01]  /*ca30*/  @!P4 LD.E.64 R38, desc[UR60][R10.64] ;  /* 0x0000003c0a26c980 */ /* 0x000562000c101b00 */
[----:B------:R-:W-:Y:S02]  /*ca40*/  CS2R R28, SRZ ;  /* 0x00000000001c7805 */ /* 0x000fe4000001ff00 */
[----:B------:R-:W-:-:S02]  /*ca50*/  CS2R R26, SRZ ;  /* 0x00000000001a7805 */ /* 0x000fc4000001ff00 */
[----:B------:R-:W-:Y:S01]  /*ca60*/  CS2R R24, SRZ ;  /* 0x0000000000187805 */ /* 0x000fe2000001ff00 */
[----:B------:R-:W-:Y:S01]  /*ca70*/  @!P5 IMAD.X R5, R5, 0x1, R20, P6 ;  /* 0x000000010505d824 */ /* 0x000fe200030e0614 */
[----:B------:R3:W5:Y:S01]  /*ca80*/  @!P4 LD.E.64 R36, desc[UR60][R8.64] ;  /* 0x0000003c0824c980 */ /* 0x000762000c101b00 */
[----:B------:R-:W-:Y:S02]  /*ca90*/  CS2R R20, SRZ ;  /* 0x0000000000147805 */ /* 0x000fe4000001ff00 */
[----:B0-----:R-:W-:Y:S02]  /*caa0*/  CS2R R14, SRZ ;  /* 0x00000000000e7805 */ /* 0x001fe4000001ff00 */
[----:B-1----:R-:W-:Y:S01]  /*cab0*/  CS2R R12, SRZ ;  /* 0x00000000000c7805 */ /* 0x002fe2000001ff00 */
[----:B------:R1:W5:Y:S01]  /*cac0*/  @!P3 LD.E.64 R28, desc[UR60][R74.64] ;  /* 0x0000003c4a1cb980 */ /* 0x000362000c101b00 */
[----:B--2---:R-:W-:-:S03]  /*cad0*/  CS2R R10, SRZ ;  /* 0x00000000000a7805 */ /* 0x004fc6000001ff00 */
[----:B------:R1:W5:Y:S01]  /*cae0*/  @!P3 LD.E.64 R26, desc[UR60][R70.64] ;  /* 0x0000003c461ab980 */ /* 0x000362000c101b00 */
[----:B---3--:R-:W-:-:S03]  /*caf0*/  CS2R R8, SRZ ;  /* 0x0000000000087805 */ /* 0x008fc6000001ff00 */
[----:B------:R1:W5:Y:S04]  /*cb00*/  @!P2 LD.E.64 R24, desc[UR60][R68.64] ;  /* 0x0000003c4418a980 */ /* 0x000368000c101b00 */
[----:B------:R1:W5:Y:S04]  /*cb10*/  @!P2 LD.E.64 R20, desc[UR60][R66.64] ;  /* 0x0000003c4214a980 */ /* 0x000368000c101b00 */
[----:B------:R1:W5:Y:S04]  /*cb20*/  @!P1 LD.E.64 R14, desc[UR60][R64.64] ;  /* 0x0000003c400e9980 */ /* 0x000368000c101b00 */
[----:B------:R1:W5:Y:S04]  /*cb30*/  @!P1 LD.E.64 R12, desc[UR60][R6.64] ;  /* 0x0000003c060c9980 */ /* 0x000368000c101b00 */
[----:B------:R1:W5:Y:S04]  /*cb40*/  @!P5 LD.E.64 R10, desc[UR60][R72.64] ;  /* 0x0000003c480ad980 */ /* 0x000368000c101b00 */
[----:B------:R1:W5:Y:S02]  /*cb50*/  @!P5 LD.E.64 R8, desc[UR60][R4.64] ;  /* 0x0000003c0408d980 */ /* 0x000364000c101b00 */
.L_x_1822:
[----:B------:R-:W-:Y:S05]  /*cb60*/  BSYNC B1 ;  /* 0x0000000000017941 */ /* 0x000fea0003800000 */
.L_x_1821:
[----:B01---5:R-:W-:Y:S01]  /*cb70*/  IMAD.MOV.U32 R4, RZ, RZ, R30 ;  /* 0x000000ffff047224 */ /* 0x023fe200078e001e */
[----:B--2---:R-:W-:Y:S01]  /*cb80*/  LEA.HI R3, R221, R221, RZ, 0x1 ;  /* 0x000000dddd037211 */ /* 0x004fe200078f08ff */
[----:B------:R-:W-:Y:S01]  /*cb90*/  VIADD R5, R62, 0x12400 ;  /* 0x000124003e057836 */ /* 0x000fe20000000000 */
[----:B------:R-:W-:Y:S01]  /*cba0*/  VIADDMNMX R80, R80, -R209, 0x80, PT ;  /* 0x0000008050507446 */ /* 0x000fe200038009d1 */
[----:B---3--:R-:W-:Y:S01]  /*cbb0*/  VIADD R0, R62, 0x12440 ;  /* 0x000124403e007836 */ /* 0x008fe20000000000 */
[----:B------:R-:W-:Y:S01]  /*cbc0*/  PRMT R103, R4, 0x7610, R103 ;  /* 0x0000761004677816 */ /* 0x000fe20000000067 */
[----:B------:R-:W-:Y:S01]  /*cbd0*/  @P0 VIADD R0, R5, 0xffffffc0 ;  /* 0xffffffc005000836 */ /* 0x000fe20000000000 */
[----:B------:R-:W-:Y:S01]  /*cbe0*/  LOP3.LUT R4, R3, 0xfffffffe, RZ, 0xc0, !PT ;  /* 0xfffffffe03047812 */ /* 0x000fe200078ec0ff */
[----:B------:R-:W-:Y:S01]  /*cbf0*/  IMAD.MOV.U32 R5, RZ, RZ, R31 ;  /* 0x000000ffff057224 */ /* 0x000fe200078e001f */
[----:B------:R-:W-:Y:S01]  /*cc00*/  BSSY B1, `(.L_x_1823) ;  /* 0x0000031000017945 */ /* 0x000fe20003800000 */
[----:B------:R-:W-:Y:S01]  /*cc10*/  IMAD.MOV.U32 R6, RZ, RZ, R36 ;  /* 0x000000ffff067224 */ /* 0x000fe200078e0024 */
[----:B------:R-:W-:Y:S01]  /*cc20*/  ISETP.GE.AND P1, PT, R195, R80, PT ;  /* 0x00000050c300720c */ /* 0x000fe20003f26270 */
[----:B------:R-:W-:Y:S01]  /*cc30*/  IMAD.IADD R4, R221, 0x1, -R4 ;  /* 0x00000001dd047824 */ /* 0x000fe200078e0a04 */
[----:B------:R-:W-:Y:S01]  /*cc40*/  PRMT R104, R5, 0x7610, R104 ;  /* 0x0000761005687816 */ /* 0x000fe20000000068 */
[----:B------:R-:W-:Y:S01]  /*cc50*/  IMAD.MOV.U32 R7, RZ, RZ, R37 ;  /* 0x000000ffff077224 */ /* 0x000fe200078e0025 */
[----:B------:R-:W-:Y:S01]  /*cc60*/  PRMT R95, R6, 0x7610, R95 ;  /* 0x00007610065f7816 */ /* 0x000fe2000000005f */
[----:B------:R-:W-:Y:S01]  /*cc70*/  IMAD.MOV.U32 R3, RZ, RZ, R26 ;  /* 0x000000ffff037224 */ /* 0x000fe200078e001a */
[----:B------:R-:W-:Y:S01]  /*cc80*/  SHF.L.U32 R5, R4, 0x1f, RZ ;  /* 0x0000001f04057819 */ /* 0x000fe200000006ff */
[----:B------:R-:W-:Y:S01]  /*cc90*/  IMAD.MOV.U32 R6, RZ, RZ, R27 ;  /* 0x000000ffff067224 */ /* 0x000fe200078e001b */
[----:B------:R-:W-:Y:S01]  /*cca0*/  PRMT R96, R7, 0x7610, R96 ;  /* 0x0000761007607816 */ /* 0x000fe20000000060 */
[----:B------:R-:W-:Y:S01]  /*ccb0*/  IMAD.MOV.U32 R7, RZ, RZ, R20 ;  /* 0x000000ffff077224 */ /* 0x000fe200078e0014 */
[----:B------:R-:W0:Y:S01]  /*ccc0*/  SYNCS.PHASECHK.TRANS64.TRYWAIT P0, [R16+URZ+0x30800], R5 ;  /* 0x03080005100075a7 */ /* 0x000e22000800017f */
        /* <DEDUP_REMOVED lines=35> */
[----:B0-----:R-:W-:Y:S06]  /*cf00*/  @!P0 BRA `(.L_x_1824) ;  /* 0x000001e000188947 */ /* 0x001fec0003800000 */
.L_x_2165:
[----:B------:R-:W-:Y:S05]  /*cf10*/  BSYNC B1 ;  /* 0x0000000000017941 */ /* 0x000fea0003800000 */
.L_x_1823:
[----:B------:R-:W-:Y:S01]  /*cf20*/  BSSY B1, `(.L_x_1825) ;  /* 0x000012f000017945 */ /* 0x000fe20003800000 */
[----:B------:R-:W-:Y:S02]  /*cf30*/  PRMT R64, R4, 0x7610, R64 ;  /* 0x0000761004407816 */ /* 0x000fe40000000040 */
[----:B------:R-:W-:Y:S01]  /*cf40*/  PRMT R65, R6, 0x7610, R65 ;  /* 0x0000761006417816 */ /* 0x000fe20000000041 */
[----:B------:R-:W-:Y:S06]  /*cf50*/  @P1 BRA `(.L_x_1826) ;  /* 0x0000001000ac1947 */ /* 0x000fec0003800000 */
[----:B0-----:R-:W0:Y:S01]  /*cf60*/  LDC R5, c[0x0][0x3f4] ;  /* 0x0000fd00ff057b82 */ /* 0x001e220000000800 */
        /* <DEDUP_REMOVED lines=9> */
[----:B------:R-:W-:Y:S02]  /*d000*/  SHF.R.U64 R58, R58, 0x10, R59 ;  /* 0x000000103a3a7819 */ /* 0x000fe4000000123b */
[----:B------:R-:W-:Y:S02]  /*d010*/  SHF.R.U64 R60, R60, 0x10, R61 ;  /* 0x000000103c3c7819 */ /* 0x000fe4000000123d */
[----:B------:R-:W-:Y:S02]  /*d020*/  SHF.R.U32.HI R59, RZ, 0x10, R59 ;  /* 0x00000010ff3b7819 */ /* 0x000fe4000001163b */
[----:B------:R-:W-:Y:S02]  /*d030*/  SHF.R.U32.HI R61, RZ, 0x10, R61 ;  /* 0x00000010ff3d7819 */ /* 0x000fe4000001163d */
[----:B------:R-:W-:Y:S02]  /*d040*/  PRMT R108, R108, 0x5410, R59 ;  /* 0x000054106c6c7816 */ /* 0x000fe4000000003b */
[----:B------:R-:W-:-:S02]  /*d050*/  PRMT R110, R110, 0x5410, R61 ;  /* 0x000054106e6e7816 */ /* 0x000fc4000000003d */
[----:B------:R-:W-:Y:S01]  /*d060*/  PRMT R111, R107, 0x5410, R58 ;  /* 0x000054106b6f7816 */ /* 0x000fe2000000003a */
[C---:B------:R-:W-:Y:S01]  /*d070*/  IMAD.U32 R112, R108.reuse, 0x10000, RZ ;  /* 0x000100006c707824 */ /* 0x040fe200078e00ff */
[----:B------:R-:W-:Y:S01]  /*d080*/  LOP3.LUT R113, R108, 0xffff0000, RZ, 0xc0, !PT ;  /* 0xffff00006c717812 */ /* 0x000fe200078ec0ff */
[C---:B------:R-:W-:Y:S01]  /*d090*/  IMAD.U32 R107, R110.reuse, 0x10000, RZ ;  /* 0x000100006e6b7824 */ /* 0x040fe200078e00ff */
[----:B------:R-:W-:Y:S02]  /*d0a0*/  LOP3.LUT R110, R110, 0xffff0000, RZ, 0xc0, !PT ;  /* 0xffff00006e6e7812 */ /* 0x000fe400078ec0ff */
[----:B------:R-:W-:Y:S02]  /*d0b0*/  PRMT R109, R109, 0x5410, R60 ;  /* 0x000054106d6d7816 */ /* 0x000fe4000000003c */
[----:B------:R-:W-:Y:S02]  /*d0c0*/  LOP3.LUT R108, R111, 0xffff0000, RZ, 0xc0, !PT ;  /* 0xffff00006f6c7812 */ /* 0x000fe400078ec0ff */
[C---:B0-----:R-:W-:Y:S01]  /*d0d0*/  LOP3.LUT R59, R6.reuse, 0xffff0000, RZ, 0xc0, !PT ;  /* 0xffff0000063b7812 */ /* 0x041fe200078ec0ff */
[----:B------:R-:W-:Y:S01]  /*d0e0*/  IMAD.U32 R58, R6, 0x10000, RZ ;  /* 0x00010000063a7824 */ /* 0x000fe200078e00ff */
[C---:B------:R-:W-:Y:S01]  /*d0f0*/  LOP3.LUT R61, R7.reuse, 0xffff0000, RZ, 0xc0, !PT ;  /* 0xffff0000073d7812 */ /* 0x040fe200078ec0ff */
[----:B------:R-:W-:-:S02]  /*d100*/  IMAD.U32 R60, R7, 0x10000, RZ ;  /* 0x00010000073c7824 */ /* 0x000fc400078e00ff */
[CC--:B------:R-:W-:Y:S01]  /*d110*/  FMUL.FTZ R115, R59.reuse, R112.reuse ;  /* 0x000000703b737220 */ /* 0x0c0fe20000410000 */
[-C--:B------:R-:W-:Y:S01]  /*d120*/  FMUL.FTZ R59, R59, R107.reuse ;  /* 0x0000006b3b3b7220 */ /* 0x080fe20000410000 */
[C---:B------:R-:W-:Y:S01]  /*d130*/  IMAD.U32 R6, R4.reuse, 0x10000, RZ ;  /* 0x0001000004067824 */ /* 0x040fe200078e00ff */
[----:B------:R-:W-:Y:S01]  /*d140*/  LOP3.LUT R4, R4, 0xffff0000, RZ, 0xc0, !PT ;  /* 0xffff000004047812 */ /* 0x000fe200078ec0ff */
[C---:B------:R-:W-:Y:S02]  /*d150*/  IMAD.U32 R7, R5.reuse, 0x10000, RZ ;  /* 0x0001000005077824 */ /* 0x040fe400078e00ff */
[C---:B------:R-:W-:Y:S01]  /*d160*/  FFMA.FTZ R115, R58.reuse, R107, -R115 ;  /* 0x0000006b3a737223 */ /* 0x040fe20000010873 */
[----:B------:R-:W-:Y:S01]  /*d170*/  FFMA.FTZ R112, R58, R112, R59 ;  /* 0x000000703a707223 */ /* 0x000fe2000001003b */
[----:B------:R-:W-:Y:S01]  /*d180*/  LOP3.LUT R5, R5, 0xffff0000, RZ, 0xc0, !PT ;  /* 0xffff000005057812 */ /* 0x000fe200078ec0ff */
[C---:B------:R-:W-:Y:S01]  /*d190*/  FMUL.FTZ R117, R61.reuse, R113 ;  /* 0x000000713d757220 */ /* 0x040fe20000410000 */
[----:B------:R-:W-:Y:S01]  /*d1a0*/  FMUL.FTZ R107, R61, R110 ;  /* 0x0000006e3d6b7220 */ /* 0x000fe20000410000 */
[----:B------:R-:W-:Y:S01]  /*d1b0*/  LOP3.LUT R58, R109, 0xffff0000, RZ, 0xc0, !PT ;  /* 0xffff00006d3a7812 */ /* 0x000fe200078ec0ff */
[----:B------:R-:W-:-:S02]  /*d1c0*/  IMAD.U32 R61, R111, 0x10000, RZ ;  /* 0x000100006f3d7824 */ /* 0x000fc400078e00ff */
[C---:B------:R-:W-:Y:S01]  /*d1d0*/  FFMA.FTZ R117, R60.reuse, R110, -R117 ;  /* 0x0000006e3c757223 */ /* 0x040fe20000010875 */
[----:B------:R-:W-:Y:S02]  /*d1e0*/  IMAD.U32 R59, R109, 0x10000, RZ ;  /* 0x000100006d3b7824 */ /* 0x000fe400078e00ff */
[----:B------:R-:W-:Y:S01]  /*d1f0*/  FFMA.FTZ R114, R60, R113, R107 ;  /* 0x000000713c727223 */ /* 0x000fe2000001006b */
        /* <DEDUP_REMOVED lines=10> */
[----:B------:R-:W-:Y:S02]  /*d2a0*/  F2FP.BF16.F32.PACK_AB R4, R61, R4 ;  /* 0x000000043d04723e */ /* 0x000fe400000010ff */
[----:B------:R-:W-:-:S05]  /*d2b0*/  F2FP.BF16.F32.PACK_AB R5, R108, R5 ;  /* 0x000000056c05723e */ /* 0x000fca00000010ff */
[----:B------:R0:W-:Y:S02]  /*d2c0*/  STS.128 [R62+0x12400], R4 ;  /* 0x012400043e007388 */ /* 0x0001e40000000c00 */
.L_x_1828:
[----:B------:R-:W-:Y:S05]  /*d2d0*/  BSYNC B2 ;  /* 0x0000000000027941 */ /* 0x000fea0003800000 */
.L_x_1827:
[----:B------:R-:W-:Y:S04]  /*d2e0*/  BSSY B2, `(.L_x_1829) ;  /* 0x0000030000027945 */ /* 0x000fe80003800000 */
[----:B------:R-:W-:Y:S05]  /*d2f0*/  @P1 BRA `(.L_x_1830) ;  /* 0x0000000000b81947 */ /* 0x000fea0003800000 */
[----:B0-----:R-:W0:Y:S01]  /*d300*/  LDS.128 R4, [R0] ;  /* 0x0000000000047984 */ /* 0x001e220000000c00 */
        /* <DEDUP_REMOVED lines=12> */
[C---:B0-----:R-:W-:Y:S01]  /*d3d0*/  LOP3.LUT R55, R6.reuse, 0xffff0000, RZ, 0xc0, !PT ;  /* 0xffff000006377812 */ /* 0x041fe200078ec0ff */
[----:B------:R-:W-:Y:S01]  /*d3e0*/  IMAD.U32 R54, R6, 0x10000, RZ ;  /* 0x0001000006367824 */ /* 0x000fe200078e00ff */
[C---:B------:R-:W-:Y:S01]  /*d3f0*/  LOP3.LUT R57, R7.reuse, 0xffff0000, RZ, 0xc0, !PT ;  /* 0xffff000007397812 */ /* 0x040fe200078ec0ff */
[----:B------:R-:W-:-:S02]  /*d400*/  IMAD.U32 R56, R7, 0x10000, RZ ;  /* 0x0001000007387824 */ /* 0x000fc400078e00ff */
[C---:B------:R-:W-:Y:S01]  /*d410*/  FMUL.FTZ R60, R55.reuse, R58 ;  /* 0x0000003a373c7220 */ /* 0x040fe20000410000 */
[-C--:B------:R-:W-:Y:S01]  /*d420*/  FMUL.FTZ R61, R55, R59.reuse ;  /* 0x0000003b373d7220 */ /* 0x080fe20000410000 */
[----:B------:R-:W-:Y:S01]  /*d430*/  FMUL.FTZ R55, R57, R100 ;  /* 0x0000006439377220 */ /* 0x000fe20000410000 */
[----:B------:R-:W-:Y:S02]  /*d440*/  IMAD.U32 R6, R4, 0x10000, RZ ;  /* 0x0001000004067824 */ /* 0x000fe400078e00ff */
[C---:B------:R-:W-:Y:S01]  /*d450*/  FFMA.FTZ R108, R54.reuse, R59, R60 ;  /* 0x0000003b366c7223 */ /* 0x040fe2000001003c */
[----:B------:R-:W-:Y:S02]  /*d460*/  IMAD.U32 R7, R5, 0x10000, RZ ;  /* 0x0001000005077824 */ /* 0x000fe400078e00ff */
[----:B------:R-:W-:Y:S01]  /*d470*/  FFMA.FTZ R107, R54, R58, -R61 ;  /* 0x0000003a366b7223 */ /* 0x000fe2000001083d */
[-C--:B------:R-:W-:Y:S01]  /*d480*/  FMUL.FTZ R59, R57, R102.reuse ;  /* 0x00000066393b7220 */ /* 0x080fe20000410000 */
[----:B------:R-:W-:Y:S01]  /*d490*/  LOP3.LUT R4, R4, 0xffff0000, RZ, 0xc0, !PT ;  /* 0xffff000004047812 */ /* 0x000fe200078ec0ff */
[C---:B------:R-:W-:Y:S01]  /*d4a0*/  FFMA.FTZ R102, R56.reuse, R102, -R55 ;  /* 0x0000006638667223 */ /* 0x040fe20000010837 */
[----:B------:R-:W-:Y:S01]  /*d4b0*/  LOP3.LUT R5, R5, 0xffff0000, RZ, 0xc0, !PT ;  /* 0xffff000005057812 */ /* 0x000fe200078ec0ff */
[C---:B------:R-:W-:Y:S01]  /*d4c0*/  IMAD.U32 R57, R99.reuse, 0x10000, RZ ;  /* 0x0001000063397824 */ /* 0x040fe200078e00ff */
[----:B------:R-:W-:Y:S01]  /*d4d0*/  LOP3.LUT R58, R99, 0xffff0000, RZ, 0xc0, !PT ;  /* 0xffff0000633a7812 */ /* 0x000fe200078ec0ff */
[C---:B------:R-:W-:Y:S01]  /*d4e0*/  IMAD.U32 R55, R101.reuse, 0x10000, RZ ;  /* 0x0001000065377824 */ /* 0x040fe200078e00ff */
[----:B------:R-:W-:Y:S01]  /*d4f0*/  LOP3.LUT R54, R101, 0xffff0000, RZ, 0xc0, !PT ;  /* 0xffff000065367812 */ /* 0x000fe200078ec0ff */
[----:B------:R-:W-:Y:S01]  /*d500*/  FFMA.FTZ R99, R56, R100, R59 ;  /* 0x0000006438637223 */ /* 0x000fe2000001003b */
[C---:B------:R-:W-:Y:S01]  /*d510*/  FMUL.FTZ R59, R4.reuse, R57 ;  /* 0x00000039043b7220 */ /* 0x040fe20000410000 */
[-C--:B------:R-:W-:Y:S01]  /*d520*/  FMUL.FTZ R56, R4, R55.reuse ;  /* 0x0000003704387220 */ /* 0x080fe20000410000 */
        /* <DEDUP_REMOVED lines=11> */
.L_x_1830:
[----:B------:R-:W-:Y:S05]  /*d5e0*/  BSYNC B2 ;  /* 0x0000000000027941 */ /* 0x000fea0003800000 */
.L_x_1829:
[----:B------:R-:W-:Y:S04]  /*d5f0*/  BSSY B2, `(.L_x_1831) ;  /* 0x0000030000027945 */ /* 0x000fe80003800000 */
[----:B------:R-:W-:Y:S05]  /*d600*/  @P2 BRA `(.L_x_1832) ;  /* 0x0000000000b82947 */ /* 0x000fea0003800000 */
[----:B01----:R-:W0:Y:S01]  /*d610*/  LDS.128 R4, [R62+0x16400] ;  /* 0x016400003e047984 */ /* 0x003e220000000c00 */
        /* <DEDUP_REMOVED lines=45> */
.L_x_1832:
[----:B------:R-:W-:Y:S05]  /*d8f0*/  BSYNC B2 ;  /* 0x0000000000027941 */ /* 0x000fea0003800000 */
.L_x_1831:
[----:B------:R-:W-:Y:S04]  /*d900*/  BSSY B2, `(.L_x_1833) ;  /* 0x0000030000027945 */ /* 0x000fe80003800000 */
[----:B------:R-:W-:Y:S05]  /*d910*/  @P3 BRA `(.L_x_1834) ;  /* 0x0000000000b83947 */ /* 0x000fea0003800000 */
[----:B012---:R-:W0:Y:S01]  /*d920*/  LDS.128 R4, [R0+0x4000] ;  /* 0x0040000000047984 */ /* 0x007e220000000c00 */
        /* <DEDUP_REMOVED lines=45> */
.L_x_1834:
[----:B------:R-:W-:Y:S05]  /*dc00*/  BSYNC B2 ;  /* 0x0000000000027941 */ /* 0x000fea0003800000 */
.L_x_1833:
[----:B------:R-:W-:Y:S04]  /*dc10*/  BSSY B2, `(.L_x_1835) ;  /* 0x0000030000027945 */ /* 0x000fe80003800000 */
[----:B------:R-:W-:Y:S05]  /*dc20*/  @P4 BRA `(.L_x_1836) ;  /* 0x0000000000b84947 */ /* 0x000fea0003800000 */
[----:B0123--:R-:W0:Y:S01]  /*dc30*/  LDS.128 R4, [R62+0x1a400] ;  /* 0x01a400003e047984 */ /* 0x00fe220000000c00 */
        /* <DEDUP_REMOVED lines=45> */
.L_x_1836:
[----:B------:R-:W-:Y:S05]  /*df10*/  BSYNC B2 ;  /* 0x0000000000027941 */ /* 0x000fea0003800000 */
.L_x_1835:
[----:B------:R-:W-:Y:S05]  /*df20*/  @P5 BRA `(.L_x_1826) ;  /* 0x0000000000b85947 */ /* 0x000fea0003800000 */
[----:B01234-:R-:W0:Y:S01]  /*df30*/  LDS.128 R4, [R0+0x8000] ;  /* 0x0080000000047984 */ /* 0x01fe220000000c00 */
[----:B------:R-:W-:Y:S02]  /*df40*/  SHF.R.U64 R40, R32, 0x10, R33 ;  /* 0x0000001020287819 */ /* 0x000fe40000001221 */
[----:B------:R-:W-:Y:S02]  /*df50*/  SHF.R.U64 R32, R34, 0x10, R35 ;  /* 0x0000001022207819 */ /* 0x000fe40000001223 */
[----:B------:R-:W-:Y:S02]  /*df60*/  SHF.R.U32.HI R33, RZ, 0x10, R33 ;  /* 0x00000010ff217819 */ /* 0x000fe40000011621 */
[----:B------:R-:W-:Y:S02]  /*df70*/  SHF.R.U32.HI R35, RZ, 0x10, R35 ;  /* 0x00000010ff237819 */ /* 0x000fe40000011623 */
[----:B------:R-:W-:Y:S02]  /*df80*/  PRMT R76, R76, 0x5410, R33 ;  /* 0x000054104c4c7816 */ /* 0x000fe40000000021 */
[----:B------:R-:W-:-:S02]  /*df90*/  PRMT R78, R78, 0x5410, R35 ;  /* 0x000054104e4e7816 */ /* 0x000fc40000000023 */
[----:B------:R-:W-:Y:S01]  /*dfa0*/  PRMT R77, R77, 0x5410, R40 ;  /* 0x000054104d4d7816 */ /* 0x000fe20000000028 */
[----:B------:R-:W-:Y:S01]  /*dfb0*/  IMAD.U32 R40, R76, 0x10000, RZ ;  /* 0x000100004c287824 */ /* 0x000fe200078e00ff */
[----:B------:R-:W-:Y:S01]  /*dfc0*/  PRMT R79, R79, 0x5410, R32 ;  /* 0x000054104f4f7816 */ /* 0x000fe20000000020 */
[C---:B------:R-:W-:Y:S01]  /*dfd0*/  IMAD.U32 R41, R78.reuse, 0x10000, RZ ;  /* 0x000100004e297824 */ /* 0x040fe200078e00ff */
[----:B------:R-:W-:Y:S02]  /*dfe0*/  LOP3.LUT R78, R78, 0xffff0000, RZ, 0xc0, !PT ;  /* 0xffff00004e4e7812 */ /* 0x000fe400078ec0ff */
[----:B------:R-:W-:Y:S02]  /*dff0*/  LOP3.LUT R76, R76, 0xffff0000, RZ, 0xc0, !PT ;  /* 0xffff00004c4c7812 */ /* 0x000fe400078ec0ff */
        /* <DEDUP_REMOVED lines=33> */
.L_x_1826:
[----:B------:R-:W-:Y:S05]  /*e210*/  BSYNC B1 ;  /* 0x0000000000017941 */ /* 0x000fea0003800000 */
.L_x_1825:
        /* <DEDUP_REMOVED lines=57> */
.L_x_1839:
[----:B------:R-:W-:Y:S05]  /*e5b0*/  BSYNC B1 ;  /* 0x0000000000017941 */ /* 0x000fea0003800000 */
.L_x_1838:
[----:B------:R-:W-:Y:S04]  /*e5c0*/  BSSY B1, `(.L_x_1840) ;  /* 0x0000030000017945 */ /* 0x000fe80003800000 */
[----:B------:R-:W-:Y:S05]  /*e5d0*/  @P1 BRA `(.L_x_1841) ;  /* 0x0000000000b81947 */ /* 0x000fea0003800000 */
[----:B0-----:R-:W0:Y:S01]  /*e5e0*/  LDS.128 R4, [R0+0x2000] ;  /* 0x0020000000047984 */ /* 0x001e220000000c00 */
        /* <DEDUP_REMOVED lines=45> */
.L_x_1841:
[----:B------:R-:W-:Y:S05]  /*e8c0*/  BSYNC B1 ;  /* 0x0000000000017941 */ /* 0x000fea0003800000 */
.L_x_1840:
[----:B------:R-:W-:Y:S04]  /*e8d0*/  BSSY B1, `(.L_x_1842) ;  /* 0x0000030000017945 */ /* 0x000fe80003800000 */
[----:B------:R-:W-:Y:S05]  /*e8e0*/  @P2 BRA `(.L_x_1843) ;  /* 0x0000000000b82947 */ /* 0x000fea0003800000 */
[----:B01----:R-:W0:Y:S01]  /*e8f0*/  LDS.128 R4, [R62+0x18400] ;  /* 0x018400003e047984 */ /* 0x003e220000000c00 */
[--C-:B------:R-:W-:Y:S02]  /*e900*/  SHF.R.U64 R28, R28, 0x10, R29.reuse ;  /* 0x000000101c1c7819 */ /* 0x100fe4000000121d */
[----:B------:R-:W-:Y:S02]  /*e910*/  SHF.R.U32.HI R31, RZ, 0x10, R29 ;  /* 0x00000010ff1f7819 */ /* 0x000fe4000001161d */
[--C-:B------:R-:W-:Y:S02]  /*e920*/  SHF.R.U64 R29, R26, 0x10, R27.reuse ;  /* 0x000000101a1d7819 */ /* 0x100fe4000000121b */
        /* <DEDUP_REMOVED lines=14> */
[----:B------:R-:W-:Y:S01]  /*ea10*/  FMUL.FTZ R33, R27, R31 ;  /* 0x0000001f1b217220 */ /* 0x000fe20000410000 */
[C---:B------:R-:W-:Y:S01]  /*ea20*/  FMUL.FTZ R27, R29.reuse, R75 ;  /* 0x0000004b1d1b7220 */ /* 0x040fe20000410000 */
[----:B------:R-:W-:Y:S02]  /*ea30*/  IMAD.U32 R6, R4, 0x10000, RZ ;  /* 0x0001000004067824 */ /* 0x000fe400078e00ff */
[C---:B------:R-:W-:Y:S01]  /*ea40*/  FFMA.FTZ R35, R26.reuse, R31, R34 ;  /* 0x0000001f1a237223 */ /* 0x040fe20000010022 */
[----:B------:R-:W-:Y:S01]  /*ea50*/  FMUL.FTZ R31, R29, R90 ;  /* 0x0000005a1d1f7220 */ /* 0x000fe20000410000 */
[C---:B------:R-:W-:Y:S02]  /*ea60*/  IMAD.U32 R7, R5.reuse, 0x10000, RZ ;  /* 0x0001000005077824 */ /* 0x040fe400078e00ff */
[----:B------:R-:W-:Y:S01]  /*ea70*/  FFMA.FTZ R32, R26, R30, -R33 ;  /* 0x0000001e1a207223 */ /* 0x000fe20000010821 */
[----:B------:R-:W-:Y:S01]  /*ea80*/  IMAD.U32 R29, R74, 0x10000, RZ ;  /* 0x000100004a1d7824 */ /* 0x000fe200078e00ff */
        /* <DEDUP_REMOVED lines=8> */
[----:B------:R-:W-:Y:S01]  /*eb10*/  FMUL.FTZ R28, R4, R27 ;  /* 0x0000001b041c7220 */ /* 0x000fe20000410000 */
[----:B------:R-:W-:-:S02]  /*eb20*/  FMUL.FTZ R30, R5, R74 ;  /* 0x0000004a051e7220 */ /* 0x000fc40000410000 */
[-C--:B------:R-:W-:Y:S01]  /*eb30*/  FMUL.FTZ R33, R5, R26.reuse ;  /* 0x0000001a05217220 */ /* 0x080fe20000410000 */
[C---:B------:R-:W-:Y:S01]  /*eb40*/  FFMA.FTZ R4, R6.reuse, R27, -R31 ;  /* 0x0000001b06047223 */ /* 0x040fe2000001081f */
[----:B------:R-:W-:Y:S01]  /*eb50*/  FFMA.FTZ R29, R6, R29, R28 ;  /* 0x0000001d061d7223 */ /* 0x000fe2000001001c */
[C---:B------:R-:W-:Y:S01]  /*eb60*/  FFMA.FTZ R5, R7.reuse, R26, -R30 ;  /* 0x0000001a07057223 */ /* 0x040fe2000001081e */
[----:B------:R-:W-:Y:S01]  /*eb70*/  FFMA.FTZ R74, R7, R74, R33 ;  /* 0x0000004a074a7223 */ /* 0x000fe20000010021 */
[----:B------:R-:W-:Y:S02]  /*eb80*/  F2FP.BF16.F32.PACK_AB R6, R35, R32 ;  /* 0x000000202306723e */ /* 0x000fe400000010ff */
[----:B------:R-:W-:Y:S02]  /*eb90*/  F2FP.BF16.F32.PACK_AB R7, R75, R90 ;  /* 0x0000005a4b07723e */ /* 0x000fe400000010ff */
[----:B------:R-:W-:Y:S02]  /*eba0*/  F2FP.BF16.F32.PACK_AB R4, R29, R4 ;  /* 0x000000041d04723e */ /* 0x000fe400000010ff */
[----:B------:R-:W-:-:S05]  /*ebb0*/  F2FP.BF16.F32.PACK_AB R5, R74, R5 ;  /* 0x000000054a05723e */ /* 0x000fca00000010ff */
[----:B------:R2:W-:Y:S02]  /*ebc0*/  STS.128 [R62+0x18400], R4 ;  /* 0x018400043e007388 */ /* 0x0005e40000000c00 */
.L_x_1843:
[----:B------:R-:W-:Y:S05]  /*ebd0*/  BSYNC B1 ;  /* 0x0000000000017941 */ /* 0x000fea0003800000 */
.L_x_1842:
[----:B------:R-:W-:Y:S04]  /*ebe0*/  BSSY B1, `(.L_x_1844) ;  /* 0x0000030000017945 */ /* 0x000fe80003800000 */
[----:B------:R-:W-:Y:S05]  /*ebf0*/  @P3 BRA `(.L_x_1845) ;  /* 0x0000000000b83947 */ /* 0x000fea0003800000 */
[----:B012---:R-:W0:Y:S01]  /*ec00*/  LDS.128 R4, [R0+0x6000] ;  /* 0x0060000000047984 */ /* 0x007e220000000c00 */
[--C-:B------:R-:W-:Y:S02]  /*ec10*/  SHF.R.U64 R27, R24, 0x10, R25.reuse ;  /* 0x00000010181b7819 */ /* 0x100fe40000001219 */
[----:B------:R-:W-:Y:S02]  /*ec20*/  SHF.R.U32.HI R24, RZ, 0x10, R25 ;  /* 0x00000010ff187819 */ /* 0x000fe40000011619 */
[--C-:B------:R-:W-:Y:S02]  /*ec30*/  SHF.R.U64 R25, R20, 0x10, R21.reuse ;  /* 0x0000001014197819 */ /* 0x100fe40000001215 */
        /* <DEDUP_REMOVED lines=13> */
[CC--:B------:R-:W-:Y:S01]  /*ed10*/  FMUL.FTZ R28, R21.reuse, R26.reuse ;  /* 0x0000001a151c7220 */ /* 0x0c0fe20000410000 */
[----:B------:R-:W-:Y:S01]  /*ed20*/  FMUL.FTZ R29, R21, R27 ;  /* 0x0000001b151d7220 */ /* 0x000fe20000410000 */
[C---:B------:R-:W-:Y:S01]  /*ed30*/  FMUL.FTZ R21, R25.reuse, R71 ;  /* 0x0000004719157220 */ /* 0x040fe20000410000 */
[----:B------:R-:W-:Y:S02]  /*ed40*/  IMAD.U32 R6, R4, 0x10000, RZ ;  /* 0x0001000004067824 */ /* 0x000fe400078e00ff */
[----:B------:R-:W-:Y:S01]  /*ed50*/  FFMA.FTZ R31, R20, R27, R28 ;  /* 0x0000001b141f7223 */ /* 0x000fe2000001001c */
[-C--:B------:R-:W-:Y:S01]  /*ed60*/  FMUL.FTZ R27, R25, R73.reuse ;  /* 0x00000049191b7220 */ /* 0x080fe20000410000 */
[----:B------:R-:W-:Y:S01]  /*ed70*/  FFMA.FTZ R73, R24, R73, -R21 ;  /* 0x0000004918497223 */ /* 0x000fe20000010815 */
[C---:B------:R-:W-:Y:S01]  /*ed80*/  IMAD.U32 R7, R5.reuse, 0x10000, RZ ;  /* 0x0001000005077824 */ /* 0x040fe200078e00ff */
[----:B------:R-:W-:Y:S01]  /*ed90*/  LOP3.LUT R4, R4, 0xffff0000, RZ, 0xc0, !PT ;  /* 0xffff000004047812 */ /* 0x000fe200078ec0ff */
[----:B------:R-:W-:Y:S01]  /*eda0*/  IMAD.U32 R25, R70, 0x10000, RZ ;  /* 0x0001000046197824 */ /* 0x000fe200078e00ff */
[----:B------:R-:W-:Y:S01]  /*edb0*/  LOP3.LUT R5, R5, 0xffff0000, RZ, 0xc0, !PT ;  /* 0xffff000005057812 */ /* 0x000fe200078ec0ff */
[----:B------:R-:W-:Y:S01]  /*edc0*/  IMAD.U32 R21, R72, 0x10000, RZ ;  /* 0x0001000048157824 */ /* 0x000fe200078e00ff */
[----:B------:R-:W-:Y:S01]  /*edd0*/  LOP3.LUT R70, R70, 0xffff0000, RZ, 0xc0, !PT ;  /* 0xffff000046467812 */ /* 0x000fe200078ec0ff */
[----:B------:R-:W-:Y:S01]  /*ede0*/  FFMA.FTZ R26, R20, R26, -R29 ;  /* 0x0000001a141a7223 */ /* 0x000fe2000001081d */
        /* <DEDUP_REMOVED lines=15> */
.L_x_1845:
[----:B------:R-:W-:Y:S05]  /*eee0*/  BSYNC B1 ;  /* 0x0000000000017941 */ /* 0x000fea0003800000 */
.L_x_1844:
[----:B------:R-:W-:Y:S04]  /*eef0*/  BSSY B1, `(.L_x_1846) ;  /* 0x0000030000017945 */ /* 0x000fe80003800000 */
[----:B------:R-:W-:Y:S05]  /*ef00*/  @P4 BRA `(.L_x_1847) ;  /* 0x0000000000b84947 */ /* 0x000fea0003800000 */
[----:B0123--:R-:W0:Y:S01]  /*ef10*/  LDS.128 R4, [R62+0x1c400] ;  /* 0x01c400003e047984 */ /* 0x00fe220000000c00 */
        /* <DEDUP_REMOVED lines=45> */
.L_x_1847:
[----:B------:R-:W-:Y:S05]  /*f1f0*/  BSYNC B1 ;  /* 0x0000000000017941 */ /* 0x000fea0003800000 */
.L_x_1846:
        /* <DEDUP_REMOVED lines=15> */
[C---:B------:R-:W-:Y:S01]  /*f2f0*/  IMAD.U32 R10, R7.reuse, 0x10000, RZ ;  /* 0x00010000070a7824 */ /* 0x040fe200078e00ff */
[----:B------:R-:W-:Y:S01]  /*f300*/  LOP3.LUT R7, R7, 0xffff0000, RZ, 0xc0, !PT ;  /* 0xffff000007077812 */ /* 0x000fe200078ec0ff */
[----:B------:R-:W-:-:S02]  /*f310*/  IMAD.U32 R8, R6, 0x10000, RZ ;  /* 0x0001000006087824 */ /* 0x000fc400078e00ff */
[C---:B------:R-:W-:Y:S01]  /*f320*/  FMUL.FTZ R15, R9.reuse, R13 ;  /* 0x0000000d090f7220 */ /* 0x040fe20000410000 */
[----:B------:R-:W-:Y:S01]  /*f330*/  FMUL.FTZ R14, R9, R11 ;  /* 0x0000000b090e7220 */ /* 0x000fe20000410000 */
[C---:B------:R-:W-:Y:S01]  /*f340*/  FMUL.FTZ R9, R7.reuse, R63 ;  /* 0x0000003f07097220 */ /* 0x040fe20000410000 */
[----:B------:R-:W-:Y:S02]  /*f350*/  IMAD.U32 R3, R4, 0x10000, RZ ;  /* 0x0001000004037824 */ /* 0x000fe400078e00ff */
[C---:B------:R-:W-:Y:S01]  /*f360*/  FFMA.FTZ R15, R8.reuse, R11, -R15 ;  /* 0x0000000b080f7223 */ /* 0x040fe2000001080f */
[----:B------:R-:W-:Y:S01]  /*f370*/  FFMA.FTZ R14, R8, R13, R14 ;  /* 0x0000000d080e7223 */ /* 0x000fe2000001000e */
[-C--:B------:R-:W-:Y:S01]  /*f380*/  FMUL.FTZ R11, R7, R65.reuse ;  /* 0x00000041070b7220 */ /* 0x080fe20000410000 */
        /* <DEDUP_REMOVED lines=21> */
[----:B------:R0:W-:Y:S01]  /*f4e0*/  STS.128 [R0+0xa000], R4 ;  /* 0x00a0000400007388 */ /* 0x0001e20000000c00 */
[----:B------:R-:W-:Y:S05]  /*f4f0*/  BRA `(.L_x_1837) ;  /* 0x0000003400f47947 */ /* 0x000fea0003800000 */
.L_x_1816:
[----:B------:R-:W0:Y:S01]  /*f500*/  LDC R25, c[0x0][0x448] ;  /* 0x00011200ff197b82 */ /* 0x000e220000000800 */
[----:B------:R-:W-:Y:S01]  /*f510*/  IMAD R3, R223, 0x40, R10 ;  /* 0x00000040df037824 */ /* 0x000fe200078e020a */
[----:B------:R-:W-:Y:S01]  /*f520*/  ULDC.64 UR4, c[0x0][0x3f8] ;  /* 0x0000fe0000047ab9 */ /* 0x000fe20000000a00 */
[----:B------:R-:W-:Y:S01]  /*f530*/  ULDC.64 UR6, c[0x0][0x408] ;  /* 0x0001020000067ab9 */ /* 0x000fe20000000a00 */
[----:B------:R-:W-:Y:S02]  /*f540*/  IMAD.MOV.U32 R8, RZ, RZ, R24 ;  /* 0x000000ffff087224 */ /* 0x000fe400078e0018 */
[----:B------:R-:W-:Y:S02]  /*f550*/  IMAD.MOV.U32 R9, RZ, RZ, R29 ;  /* 0x000000ffff097224 */ /* 0x000fe400078e001d */
[----:B------:R-:W-:Y:S01]  /*f560*/  IMAD.MOV.U32 R4, RZ, RZ, R26 ;  /* 0x000000ffff047224 */ /* 0x000fe200078e001a */
[----:B0-----:R-:W-:-:S13]  /*f570*/  ISETP.NE.AND P0, PT, R25, 0x1, PT ;  /* 0x000000011900780c */ /* 0x001fda0003f05270 */
[----:B------:R-:W0:Y:S08]  /*f580*/  @P0 LDC R0, c[0x0][0x44c] ;  /* 0x00011300ff000b82 */ /* 0x000e300000000800 */
[----:B------:R-:W1:Y:S01]  /*f590*/  @P0 LDC R5, c[0x0][0x450] ;  /* 0x00011400ff050b82 */ /* 0x000e620000000800 */
[----:B0-----:R-:W-:-:S05]  /*f5a0*/  @P0 IMAD.HI.U32 R0, R3, R0, RZ ;  /* 0x0000000003000227 */ /* 0x001fca00078e00ff */
[----:B-1----:R-:W-:Y:S01]  /*f5b0*/  @P0 SHF.R.U32.HI R3, RZ, R5, R0 ;  /* 0x00000005ff030219 */ /* 0x002fe20000011600 */
[----:B------:R-:W-:-:S03]  /*f5c0*/  IMAD.MOV.U32 R5, RZ, RZ, R31 ;  /* 0x000000ffff057224 */ /* 0x000fc600078e001f */
        /* <DEDUP_REMOVED lines=17> */
[----:B------:R-:W0:Y:S04]  /*f6e0*/  SHFL.IDX PT, R3, R8, RZ, 0x1c1f ;  /* 0x001c1fff08037589 */ /* 0x000e2800000e0000 */
[----:B------:R-:W1:Y:S04]  /*f6f0*/  SHFL.IDX PT, R0, R6, RZ, 0x1c1f ;  /* 0x001c1fff06007589 */ /* 0x000e6800000e0000 */
[----:B------:R2:W3:Y:S04]  /*f700*/  SHFL.IDX PT, R5, R7, RZ, 0x1c1f ;  /* 0x001c1fff07057589 */ /* 0x0004e800000e0000 */
[----:B------:R2:W4:Y:S01]  /*f710*/  SHFL.IDX PT, R14, R9, RZ, 0x1c1f ;  /* 0x001c1fff090e7589 */ /* 0x00052200000e0000 */
[----:B0-----:R-:W-:-:S02]  /*f720*/  IMAD.MOV.U32 R21, RZ, RZ, R3 ;  /* 0x000000ffff157224 */ /* 0x001fc400078e0003 */
[----:B-12---:R-:W-:-:S07]  /*f730*/  IMAD.MOV.U32 R20, RZ, RZ, R0 ;  /* 0x000000ffff147224 */ /* 0x006fce00078e0000 */
.L_x_2171:
[----:B------:R-:W-:Y:S01]  /*f740*/  IMAD R76, R194, R25, RZ ;  /* 0x00000019c24c7224 */ /* 0x000fe200078e02ff */
[----:B------:R-:W-:Y:S01]  /*f750*/  BSSY B1, `(.L_x_1849) ;  /* 0x000002f000017945 */ /* 0x000fe20003800000 */
[----:B----4-:R-:W-:Y:S01]  /*f760*/  IMAD.MOV.U32 R50, RZ, RZ, R14 ;  /* 0x000000ffff327224 */ /* 0x010fe200078e000e */
[----:B------:R-:W-:Y:S01]  /*f770*/  CS2R R44, SRZ ;  /* 0x00000000002c7805 */ /* 0x000fe2000001ff00 */
[----:B---3--:R-:W-:Y:S01]  /*f780*/  IMAD.MOV.U32 R51, RZ, RZ, R5 ;  /* 0x000000ffff337224 */ /* 0x008fe200078e0005 */
[----:B------:R-:W-:Y:S02]  /*f790*/  ISETP.GE.AND P0, PT, R10, R76, PT ;  /* 0x0000004c0a00720c */ /* 0x000fe40003f06270 */
        /* <DEDUP_REMOVED lines=18> */
[----:B------:R-:W-:-:S02]  /*f8c0*/  CS2R R44, SRZ ;  /* 0x00000000002c7805 */ /* 0x000fc4000001ff00 */
        /* <DEDUP_REMOVED lines=14> */
[----:B------:R-:W-:Y:S01]  /*f9b0*/  CS2R R38, SRZ ;  /* 0x0000000000267805 */ /* 0x000fe2000001ff00 */
[----:B------:R1:W5:Y:S01]  /*f9c0*/  @!P1 LD.E.128 R28, desc[UR60][R12.64] ;  /* 0x0000003c0c1c9980 */ /* 0x000362000c101d00 */
[----:B------:R-:W-:-:S03]  /*f9d0*/  @!P1 IMAD.WIDE R14, R15, 0x2, R50 ;  /* 0x000000020f0e9825 */ /* 0x000fc600078e0232 */
[----:B------:R1:W5:Y:S01]  /*f9e0*/  @!P2 LD.E.128 R24, desc[UR60][R20.64] ;  /* 0x0000003c1418a980 */ /* 0x000362000c101d00 */
[----:B------:R-:W-:-:S03]  /*f9f0*/  @!P2 IMAD.WIDE R48, R49, 0x2, R50 ;  /* 0x000000023130a825 */ /* 0x000fc600078e0232 */
[----:B------:R1:W5:Y:S01]  /*fa00*/  @!P1 LD.E.128 R40, desc[UR60][R14.64] ;  /* 0x0000003c0e289980 */ /* 0x000362000c101d00 */
[----:B0-----:R-:W-:-:S03]  /*fa10*/  @!P0 IMAD.WIDE R4, R18, 0x2, R50 ;  /* 0x0000000212048825 */ /* 0x001fc600078e0232 */
[----:B------:R1:W5:Y:S04]  /*fa20*/  @!P2 LD.E.128 R36, desc[UR60][R48.64] ;  /* 0x0000003c3024a980 */ /* 0x000368000c101d00 */
[----:B------:R1:W5:Y:S02]  /*fa30*/  @!P0 LD.E.128 R44, desc[UR60][R4.64] ;  /* 0x0000003c042c8980 */ /* 0x000364000c101d00 */
.L_x_1850:
[----:B------:R-:W-:Y:S05]  /*fa40*/  BSYNC B1 ;  /* 0x0000000000017941 */ /* 0x000fea0003800000 */
.L_x_1849:
[----:B-1---5:R-:W-:Y:S01]  /*fa50*/  IMAD.MOV.U32 R4, RZ, RZ, R46 ;  /* 0x000000ffff047224 */ /* 0x022fe200078e002e */
[----:B------:R-:W-:Y:S01]  /*fa60*/  UMOV UR4, 0xffffffff ;  /* 0xffffffff00047882 */ /* 0x000fe20000000000 */
        /* <DEDUP_REMOVED lines=45> */
[----:B------:R-:W-:Y:S02]  /*fd40*/  CS2R R4, SRZ ;  /* 0x0000000000047805 */ /* 0x000fe4000001ff00 */
[----:B------:R-:W-:Y:S02]  /*fd50*/  PRMT R85, R0, 0x7610, R85 ;  /* 0x0000761000557816 */ /* 0x000fe40000000055 */
[----:B------:R-:W-:Y:S01]  /*fd60*/  PRMT R86, R3, 0x7610, R86 ;  /* 0x0000761003567816 */ /* 0x000fe20000000056 */
[----:B------:R-:W-:Y:S06]  /*fd70*/  BRA.DIV UR4, `(.L_x_1851) ;  /* 0x000001b604087947 */ /* 0x000fec000b800000 */
[----:B------:R-:W0:Y:S04]  /*fd80*/  SHFL.IDX PT, R3, R8, 0x1, 0x1c1f ;  /* 0x003c1f0008037f89 */ /* 0x000e2800000e0000 */
[----:B------:R-:W1:Y:S04]  /*fd90*/  SHFL.IDX PT, R0, R6, 0x1, 0x1c1f ;  /* 0x003c1f0006007f89 */ /* 0x000e6800000e0000 */
[----:B------:R-:W2:Y:S04]  /*fda0*/  SHFL.IDX PT, R7, R7, 0x1, 0x1c1f ;  /* 0x003c1f0007077f89 */ /* 0x000ea800000e0000 */
[----:B------:R3:W4:Y:S01]  /*fdb0*/  SHFL.IDX PT, R14, R9, 0x1, 0x1c1f ;  /* 0x003c1f00090e7f89 */ /* 0x00072200000e0000 */
[----:B0-----:R-:W-:-:S02]  /*fdc0*/  IMAD.MOV.U32 R61, RZ, RZ, R3 ;  /* 0x000000ffff3d7224 */ /* 0x001fc400078e0003 */
[----:B-1-3--:R-:W-:-:S07]  /*fdd0*/  IMAD.MOV.U32 R60, RZ, RZ, R0 ;  /* 0x000000ffff3c7224 */ /* 0x00afce00078e0000 */
.L_x_2177:
[----:B------:R-:W-:Y:S01]  /*fde0*/  VIADD R3, R10, 0x40 ;  /* 0x000000400a037836 */ /* 0x000fe20000000000 */
[----:B------:R-:W-:Y:S01]  /*fdf0*/  BSSY B1, `(.L_x_1852) ;  /* 0x000002e000017945 */ /* 0x000fe20003800000 */
[----:B----4-:R-:W-:Y:S01]  /*fe00*/  IMAD.MOV.U32 R62, RZ, RZ, R14 ;  /* 0x000000ffff3e7224 */ /* 0x010fe200078e000e */
[----:B------:R-:W-:Y:S01]  /*fe10*/  CS2R R8, SRZ ;  /* 0x0000000000087805 */ /* 0x000fe2000001ff00 */
[----:B--2---:R-:W-:Y:S01]  /*fe20*/  IMAD.MOV.U32 R63, RZ, RZ, R7 ;  /* 0x000000ffff3f7224 */ /* 0x004fe200078e0007 */
        /* <DEDUP_REMOVED lines=42> */
.L_x_1853:
[----:B------:R-:W-:Y:S05]  /*100d0*/  BSYNC B1 ;  /* 0x0000000000017941 */ /* 0x000fea0003800000 */
.L_x_1852:
[----:B------:R-:W-:Y:S01]  /*100e0*/  LEA.HI R0, R221, R221, RZ, 0x1 ;  /* 0x000000dddd007211 */ /* 0x000fe200078f08ff */
[----:B-----5:R-:W-:Y:S01]  /*100f0*/  IMAD.MOV.U32 R3, RZ, RZ, R4 ;  /* 0x000000ffff037224 */ /* 0x020fe200078e0004 */
[----:B------:R-:W-:Y:S01]  /*10100*/  VIADDMNMX R76, R76, -R209, 0x80, PT ;  /* 0x000000804c4c7446 */ /* 0x000fe200038009d1 */
[----:B0-----:R-:W-:Y:S01]  /*10110*/  IMAD.MOV.U32 R20, RZ, RZ, R5 ;  /* 0x000000ffff147224 */ /* 0x001fe200078e0005 */
[----:B------:R-:W-:Y:S01]  /*10120*/  LOP3.LUT R0, R0, 0xfffffffe, RZ, 0xc0, !PT ;  /* 0xfffffffe00007812 */ /* 0x000fe200078ec0ff */
[----:B------:R-:W-:Y:S01]  /*10130*/  IMAD.MOV.U32 R21, RZ, RZ, R7 ;  /* 0x000000ffff157224 */ /* 0x000fe200078e0007 */
[----:B------:R-:W-:Y:S01]  /*10140*/  PRMT R89, R3, 0x7610, R89 ;  /* 0x0000761003597816 */ /* 0x000fe20000000059 */
[----:B------:R-:W-:Y:S01]  /*10150*/  IMAD.MOV.U32 R3, RZ, RZ, R6 ;  /* 0x000000ffff037224 */ /* 0x000fe200078e0006 */
[----:B------:R-:W-:Y:S01]  /*10160*/  PRMT R90, R20, 0x7610, R90 ;  /* 0x00007610145a7816 */ /* 0x000fe2000000005a */
        /* <DEDUP_REMOVED lines=31> */
[----:B------:R-:W-:Y:S01]  /*10360*/  BSSY B1, `(.L_x_1854) ;  /* 0x000000e000017945 */ /* 0x000fe20003800000 */
        /* <DEDUP_REMOVED lines=9> */
[----:B------:R-:W-:-:S02]  /*10400*/  ISETP.GE.AND P1, PT, R195, R76, PT ;  /* 0x0000004cc300720c */ /* 0x000fc40003f26270 */
[----:B------:R-:W-:Y:S02]  /*10410*/  PRMT R68, R63, 0x7610, R68 ;  /* 0x000076103f447816 */ /* 0x000fe40000000044 */
[----:B------:R-:W-:Y:S01]  /*10420*/  PRMT R69, R64, 0x7610, R69 ;  /* 0x0000761040457816 */ /* 0x000fe20000000045 */
[----:B0-----:R-:W-:Y:S08]  /*10430*/  @!P0 BRA `(.L_x_1855) ;  /* 0x000001ac00d08947 */ /* 0x001ff00003800000 */
.L_x_2178:
[----:B------:R-:W-:Y:S05]  /*10440*/  BSYNC B1 ;  /* 0x0000000000017941 */ /* 0x000fea0003800000 */
.L_x_1854:
[----:B------:R-:W-:Y:S01]  /*10450*/  BSSY B1, `(.L_x_1856) ;  /* 0x0000146000017945 */ /* 0x000fe20003800000 */
[----:B------:R-:W-:Y:S02]  /*10460*/  PRMT R70, R60, 0x7610, R70 ;  /* 0x000076103c467816 */ /* 0x000fe40000000046 */
[----:B------:R-:W-:Y:S01]  /*10470*/  PRMT R71, R62, 0x7610, R71 ;  /* 0x000076103e477816 */ /* 0x000fe20000000047 */
[----:B------:R-:W-:Y:S06]  /*10480*/  @P1 BRA `(.L_x_1857) ;  /* 0x0000001400081947 */ /* 0x000fec0003800000 */
[----:B------:R-:W1:Y:S01]  /*10490*/  LDC R97, c[0x0][0x3f4] ;  /* 0x0000fd00ff617b82 */ /* 0x000e620000000800 */
[----:B------:R-:W-:Y:S01]  /*104a0*/  BSSY B2, `(.L_x_1858) ;  /* 0x000006f000027945 */ /* 0x000fe20003800000 */
[-C--:B-1----:R-:W-:Y:S02]  /*104b0*/  ISETP.GE.AND P0, PT, R18, R97.reuse, PT ;  /* 0x000000611200720c */ /* 0x082fe40003f06270 */
[-C--:B------:R-:W-:Y:S02]  /*104c0*/  ISETP.GE.AND P1, PT, R197, R97.reuse, PT ;  /* 0x00000061c500720c */ /* 0x080fe40003f26270 */
[----:B------:R-:W-:-:S09]  /*104d0*/  ISETP.GE.AND P2, PT, R198, R97, PT ;  /* 0x00000061c600720c */ /* 0x000fd20003f46270 */
[----:B------:R-:W-:Y:S05]  /*104e0*/  @P0 BRA `(.L_x_1859) ;  /* 0x0000000400a80947 */ /* 0x000fea0003800000 */
[----:B------:R-:W-:Y:S02]  /*104f0*/  LEA.HI R62, R97, R223, RZ, 0x1d ;  /* 0x000000df613e7211 */ /* 0x000fe400078fe8ff */
[----:B------:R-:W-:Y:S02]  /*10500*/  LOP3.LUT R60, R206, 0x38, R18, 0xf8, !PT ;  /* 0x00000038ce3c7812 */ /* 0x000fe400078ef812 */
[----:B------:R-:W-:Y:S01]  /*10510*/  SHF.R.S32.HI R65, RZ, 0x1f, R62 ;  /* 0x0000001fff417819 */ /* 0x000fe2000001143e */
[----:B------:R-:W-:Y:S01]  /*10520*/  IMAD.SHL.U32 R63, R62, 0x8, RZ ;  /* 0x000000083e3f7824 */ /* 0x000fe200078e00ff */
[-C--:B0-----:R-:W-:Y:S02]  /*10530*/  LOP3.LUT R61, R60, R207.reuse, RZ, 0x3c, !PT ;  /* 0x000000cf3c3d7212 */ /* 0x081fe400078e3cff */
[----:B------:R-:W-:Y:S02]  /*10540*/  LEA.HI R65, R65, R62, RZ, 0x3 ;  /* 0x0000003e41417211 */ /* 0x000fe400078f18ff */
[----:B------:R-:W-:Y:S01]  /*10550*/  LOP3.LUT R60, R206, 0x38, R63, 0xf8, !PT ;  /* 0x00000038ce3c7812 */ /* 0x000fe200078ef83f */
[----:B------:R-:W-:Y:S01]  /*10560*/  IMAD.IADD R61, R208, 0x1, R61 ;  /* 0x00000001d03d7824 */ /* 0x000fe200078e023d */
[--C-:B------:R-:W-:Y:S01]  /*10570*/  SHF.R.U64 R115, R32, 0x10, R33.reuse ;  /* 0x0000001020737819 */ /* 0x100fe20000001221 */
[----:B------:R-:W-:Y:S01]  /*10580*/  IMAD.SHL.U32 R65, R65, 0x400, RZ ;  /* 0x0000040041417824 */ /* 0x000fe200078e00ff */
[----:B------:R-:W-:Y:S01]  /*10590*/  LOP3.LUT R60, R60, R207, RZ, 0x3c, !PT ;  /* 0x000000cf3c3c7212 */ /* 0x000fe200078e3cff */
[----:B------:R-:W-:Y:S01]  /*105a0*/  IMAD R106, R61, 0x2, R16 ;  /* 0x000000023d6a7824 */ /* 0x000fe200078e0210 */
[----:B------:R-:W-:-:S02]  /*105b0*/  SHF.R.U32.HI R114, RZ, 0x10, R33 ;  /* 0x00000010ff727819 */ /* 0x000fc40000011621 */
[----:B------:R-:W-:Y:S02]  /*105c0*/  LOP3.LUT R65, R65, 0x7fffe000, RZ, 0xc0, !PT ;  /* 0x7fffe00041417812 */ /* 0x000fe400078ec0ff */
[--C-:B------:R-:W-:Y:S02]  /*105d0*/  SHF.R.U64 R33, R34, 0x10, R35.reuse ;  /* 0x0000001022217819 */ /* 0x100fe40000001223 */
[----:B------:R-:W-:Y:S02]  /*105e0*/  IADD3 R65, R60, R65, R208 ;  /* 0x000000413c417210 */ /* 0x000fe40007ffe0d0 */
[----:B------:R-:W0:Y:S01]  /*105f0*/  LDS.128 R60, [R106+0x12400] ;  /* 0x012400006a3c7984 */ /* 0x000e220000000c00 */
[----:B------:R-:W-:Y:S02]  /*10600*/  SHF.R.U32.HI R32, RZ, 0x10, R35 ;  /* 0x00000010ff207819 */ /* 0x000fe40000011623 */
[----:B------:R-:W-:Y:S01]  /*10610*/  IMAD R107, R65, 0x2, R16 ;  /* 0x00000002416b7824 */ /* 0x000fe200078e0210 */
[----:B------:R-:W-:-:S02]  /*10620*/  SHF.R.U64 R35, R44, 0x10, R45 ;  /* 0x000000102c237819 */ /* 0x000fc4000000122d */
[----:B------:R-:W-:Y:S02]  /*10630*/  SHF.R.U32.HI R44, RZ, 0x10, R45 ;  /* 0x00000010ff2c7819 */ /* 0x000fe4000001162d */
[----:B------:R-:W1:Y:S01]  /*10640*/  LDS.128 R64, [R107+0x12400] ;  /* 0x012400006b407984 */ /* 0x000e620000000c00 */
[----:B------:R-:W-:Y:S02]  /*10650*/  PRMT R113, R113, 0x5410, R114 ;  /* 0x0000541071717816 */ /* 0x000fe40000000072 */
[----:B------:R-:W-:Y:S02]  /*10660*/  SHF.R.U64 R117, R46, 0x10, R47 ;  /* 0x000000102e757819 */ /* 0x000fe4000000122f */
[----:B------:R-:W-:Y:S02]  /*10670*/  PRMT R112, R112, 0x5410, R115 ;  /* 0x0000541070707816 */ /* 0x000fe40000000073 */
[----:B------:R-:W-:Y:S02]  /*10680*/  PRMT R114, R108, 0x5410, R35 ;  /* 0x000054106c727816 */ /* 0x000fe40000000023 */
[----:B------:R-:W-:-:S02]  /*10690*/  PRMT R115, R109, 0x5410, R44 ;  /* 0x000054106d737816 */ /* 0x000fc4000000002c */
[----:B------:R-:W-:Y:S01]  /*106a0*/  SHF.R.U32.HI R118, RZ, 0x10, R47 ;  /* 0x00000010ff767819 */ /* 0x000fe2000001162f */
[----:B------:R-:W-:Y:S01]  /*106b0*/  IMAD.U32 R116, R114, 0x10000, RZ ;  /* 0x0001000072747824 */ /* 0x000fe200078e00ff */
[----:B------:R-:W-:Y:S01]  /*106c0*/  PRMT R117, R110, 0x5410, R117 ;  /* 0x000054106e757816 */ /* 0x000fe20000000075 */
[----:B------:R-:W-:Y:S01]  /*106d0*/  IMAD.U32 R110, R112, 0x10000, RZ ;  /* 0x00010000706e7824 */ /* 0x000fe200078e00ff */
[----:B------:R-:W-:Y:S01]  /*106e0*/  PRMT R118, R111, 0x5410, R118 ;  /* 0x000054106f767816 */ /* 0x000fe20000000076 */
[----:B------:R-:W-:Y:S01]  /*106f0*/  IMAD.U32 R111, R115, 0x10000, RZ ;  /* 0x00010000736f7824 */ /* 0x000fe200078e00ff */
[----:B------:R-:W-:Y:S02]  /*10700*/  LOP3.LUT R114, R114, 0xffff0000, RZ, 0xc0, !PT ;  /* 0xffff000072727812 */ /* 0x000fe400078ec0ff */
[----:B------:R-:W-:Y:S02]  /*10710*/  PRMT R32, R69, 0x5432, R32 ;  /* 0x0000543245207816 */ /* 0x000fe40000000020 */
[----:B------:R-:W-:-:S02]  /*10720*/  LOP3.LUT R112, R112, 0xffff0000, RZ, 0xc0, !PT ;  /* 0xffff000070707812 */ /* 0x000fc400078ec0ff */
[----:B------:R-:W-:Y:S02]  /*10730*/  PRMT R33, R68, 0x5432, R33 ;  /* 0x0000543244217816 */ /* 0x000fe40000000021 */
[----:B------:R-:W-:Y:S01]  /*10740*/  LOP3.LUT R115, R115, 0xffff0000, RZ, 0xc0, !PT ;  /* 0xffff000073737812 */ /* 0x000fe200078ec0ff */
        /* <DEDUP_REMOVED lines=14> */
[----:B------:R-:W-:-:S02]  /*10830*/  IMAD.U32 R61, R113, 0x10000, RZ ;  /* 0x00010000713d7824 */ /* 0x000fc400078e00ff */
[C---:B------:R-:W-:Y:S01]  /*10840*/  FMUL.FTZ R124, R108.reuse, R111 ;  /* 0x0000006f6c7c7220 */ /* 0x040fe20000410000 */
[C---:B------:R-:W-:Y:S01]  /*10850*/  FFMA.FTZ R119, R35.reuse, R110, -R120 ;  /* 0x0000006e23777223 */ /* 0x040fe20000010878 */
[----:B------:R-:W-:Y:S01]  /*10860*/  FFMA.FTZ R122, R35, R116, R122 ;  /* 0x00000074237a7223 */ /* 0x000fe2000001007a */
[-C--:B------:R-:W-:Y:S01]  /*10870*/  FMUL.FTZ R108, R108, R61.reuse ;  /* 0x0000003d6c6c7220 */ /* 0x080fe20000410000 */
[----:B------:R-:W-:Y:S01]  /*10880*/  FMUL.FTZ R35, R63, R114 ;  /* 0x000000723f237220 */ /* 0x000fe20000410000 */
[----:B------:R-:W-:Y:S02]  /*10890*/  IMAD.U32 R109, R67, 0x10000, RZ ;  /* 0x00010000436d7824 */ /* 0x000fe400078e00ff */
[C---:B------:R-:W-:Y:S01]  /*108a0*/  FFMA.FTZ R124, R45.reuse, R61, -R124 ;  /* 0x0000003d2d7c7223 */ /* 0x040fe2000001087c */
[----:B------:R-:W-:Y:S02]  /*108b0*/  IMAD.U32 R120, R118, 0x10000, RZ ;  /* 0x0001000076787824 */ /* 0x000fe400078e00ff */
[----:B------:R-:W-:Y:S01]  /*108c0*/  FFMA.FTZ R108, R45, R111, R108 ;  /* 0x0000006f2d6c7223 */ /* 0x000fe2000001006c */
[----:B------:R-:W-:-:S02]  /*108d0*/  IMAD.U32 R110, R32, 0x10000, RZ ;  /* 0x00010000206e7824 */ /* 0x000fc400078e00ff */
[-C--:B------:R-:W-:Y:S01]  /*108e0*/  FMUL.FTZ R63, R63, R112.reuse ;  /* 0x000000703f3f7220 */ /* 0x080fe20000410000 */
[----:B------:R-:W-:Y:S02]  /*108f0*/  IMAD.U32 R65, R66, 0x10000, RZ ;  /* 0x0001000042417824 */ /* 0x000fe400078e00ff */
[----:B------:R-:W-:Y:S01]  /*10900*/  FFMA.FTZ R112, R44, R112, -R35 ;  /* 0x000000702c707223 */ /* 0x000fe20000010823 */
[----:B------:R-:W-:Y:S02]  /*10910*/  IMAD.U32 R45, R117, 0x10000, RZ ;  /* 0x00010000752d7824 */ /* 0x000fe400078e00ff */
[----:B------:R-:W-:Y:S01]  /*10920*/  FMUL.FTZ R116, R109, R120 ;  /* 0x000000786d747220 */ /* 0x000fe20000410000 */
[----:B------:R-:W-:Y:S02]  /*10930*/  IMAD.U32 R35, R33, 0x10000, RZ ;  /* 0x0001000021237824 */ /* 0x000fe400078e00ff */
[-C--:B------:R-:W-:Y:S01]  /*10940*/  FMUL.FTZ R109, R109, R110.reuse ;  /* 0x0000006e6d6d7220 */ /* 0x080fe20000410000 */
        /* <DEDUP_REMOVED lines=8> */
[----:B------:R-:W-:Y:S01]  /*109d0*/  LOP3.LUT R118, R118, 0xffff0000, RZ, 0xc0, !PT ;  /* 0xffff000076767812 */ /* 0x000fe200078ec0ff */
[C---:B------:R-:W-:Y:S01]  /*109e0*/  FMUL.FTZ R47, R64.reuse, R115 ;  /* 0x00000073402f7220 */ /* 0x040fe20000410000 */
[----:B------:R-:W-:Y:S01]  /*109f0*/  LOP3.LUT R33, R33, 0xffff0000, RZ, 0xc0, !PT ;  /* 0xffff000021217812 */ /* 0x000fe200078ec0ff */
[----:B------:R-:W-:Y:S01]  /*10a00*/  FMUL.FTZ R64, R64, R113 ;  /* 0x0000007140407220 */ /* 0x000fe20000410000 */
[----:B------:R-:W-:Y:S01]  /*10a10*/  LOP3.LUT R32, R32, 0xffff0000, RZ, 0xc0, !PT ;  /* 0xffff000020207812 */ /* 0x000fe200078ec0ff */
[C---:B------:R-:W-:Y:S01]  /*10a20*/  FFMA.FTZ R61, R46.reuse, R35, -R61 ;  /* 0x000000232e3d7223 */ /* 0x040fe2000001083d */
[----:B------:R-:W-:Y:S01]  /*10a30*/  FFMA.FTZ R46, R46, R45, R65 ;  /* 0x0000002d2e2e7223 */ /* 0x000fe20000010041 */
[C---:B------:R-:W-:Y:S01]  /*10a40*/  FMUL.FTZ R35, R66.reuse, R117 ;  /* 0x0000007542237220 */ /* 0x040fe20000410000 */
[C---:B------:R-:W-:Y:S01]  /*10a50*/  FMUL.FTZ R45, R67.reuse, R118 ;  /* 0x00000076432d7220 */ /* 0x040fe20000410000 */
[----:B------:R-:W-:Y:S01]  /*10a60*/  FMUL.FTZ R66, R66, R33 ;  /* 0x0000002142427220 */ /* 0x000fe20000410000 */
[-C--:B------:R-:W-:Y:S01]  /*10a70*/  FMUL.FTZ R67, R67, R32.reuse ;  /* 0x0000002043437220 */ /* 0x080fe20000410000 */
[C---:B------:R-:W-:Y:S01]  /*10a80*/  FFMA.FTZ R47, R60.reuse, R113, -R47 ;  /* 0x000000713c2f7223 */ /* 0x040fe2000001082f */
[----:B------:R-:W-:Y:S01]  /*10a90*/  FFMA.FTZ R115, R60, R115, R64 ;  /* 0x000000733c737223 */ /* 0x000fe20000010040 */
[----:B------:R-:W-:Y:S01]  /*10aa0*/  FFMA.FTZ R60, R34, R33, -R35 ;  /* 0x00000021223c7223 */ /* 0x000fe20000010823 */
[----:B------:R-:W-:Y:S01]  /*10ab0*/  FFMA.FTZ R35, R62, R32, -R45 ;  /* 0x000000203e237223 */ /* 0x000fe2000001082d */
[----:B------:R-:W-:Y:S01]  /*10ac0*/  FFMA.FTZ R63, R44, R114, R63 ;  /* 0x000000722c3f7223 */ /* 0x000fe2000001003f */
        /* <DEDUP_REMOVED lines=8> */
[----:B------:R1:W-:Y:S01]  /*10b50*/  STS.128 [R106+0x12400], R32 ;  /* 0x012400206a007388 */ /* 0x0003e20000000c00 */
[----:B------:R-:W-:-:S02]  /*10b60*/  F2FP.BF16.F32.PACK_AB R46, R117, R46 ;  /* 0x0000002e752e723e */ /* 0x000fc400000010ff */
[----:B------:R-:W-:-:S05]  /*10b70*/  F2FP.BF16.F32.PACK_AB R47, R62, R109 ;  /* 0x0000006d3e2f723e */ /* 0x000fca00000010ff */
[----:B------:R1:W-:Y:S02]  /*10b80*/  STS.128 [R107+0x12400], R44 ;  /* 0x0124002c6b007388 */ /* 0x0003e40000000c00 */
.L_x_1859:
[----:B------:R-:W-:Y:S05]  /*10b90*/  BSYNC B2 ;  /* 0x0000000000027941 */ /* 0x000fea0003800000 */
.L_x_1858:
[----:B------:R-:W-:Y:S04]  /*10ba0*/  BSSY B2, `(.L_x_1860) ;  /* 0x0000069000027945 */ /* 0x000fe80003800000 */
[----:B------:R-:W-:Y:S05]  /*10bb0*/  @P1 BRA `(.L_x_1861) ;  /* 0x00000004009c1947 */ /* 0x000fea0003800000 */
[----:B------:R-:W2:Y:S01]  /*10bc0*/  LDL R66, [R1+0x44] ;  /* 0x0000440001427983 */ /* 0x000ea20000100800 */
[----:B-1----:R-:W-:Y:S02]  /*10bd0*/  LEA.HI R32, R97, R225, RZ, 0x1d ;  /* 0x000000e161207211 */ /* 0x002fe400078fe8ff */
[----:B------:R-:W-:Y:S02]  /*10be0*/  SHF.R.U64 R63, R28, 0x10, R29 ;  /* 0x000000101c3f7819 */ /* 0x000fe4000000121d */
[----:B------:R-:W-:Y:S01]  /*10bf0*/  SHF.R.S32.HI R35, RZ, 0x1f, R32 ;  /* 0x0000001fff237819 */ /* 0x000fe20000011420 */
[----:B------:R-:W-:Y:S01]  /*10c00*/  IMAD.SHL.U32 R33, R32, 0x8, RZ ;  /* 0x0000000820217824 */ /* 0x000fe200078e00ff */
[----:B0-----:R-:W-:Y:S02]  /*10c10*/  SHF.R.U64 R61, R30, 0x10, R31 ;  /* 0x000000101e3d7819 */ /* 0x001fe4000000121f */
[----:B------:R-:W-:Y:S02]  /*10c20*/  LEA.HI R35, R35, R32, RZ, 0x3 ;  /* 0x0000002023237211 */ /* 0x000fe400078f18ff */
[----:B------:R-:W-:-:S02]  /*10c30*/  LOP3.LUT R32, R206, 0x38, R33, 0xf8, !PT ;  /* 0x00000038ce207812 */ /* 0x000fc400078ef821 */
[----:B------:R-:W-:Y:S01]  /*10c40*/  SHF.R.U32.HI R28, RZ, 0x10, R29 ;  /* 0x00000010ff1c7819 */ /* 0x000fe2000001161d */
[----:B------:R-:W-:Y:S01]  /*10c50*/  IMAD.SHL.U32 R35, R35, 0x400, RZ ;  /* 0x0000040023237824 */ /* 0x000fe200078e00ff */
[----:B------:R-:W-:Y:S02]  /*10c60*/  LOP3.LUT R32, R32, R207, RZ, 0x3c, !PT ;  /* 0x000000cf20207212 */ /* 0x000fe400078e3cff */
[----:B------:R-:W-:Y:S02]  /*10c70*/  SHF.R.U32.HI R30, RZ, 0x10, R31 ;  /* 0x00000010ff1e7819 */ /* 0x000fe4000001161f */
[----:B------:R-:W-:Y:S02]  /*10c80*/  LOP3.LUT R35, R35, 0x7fffe000, RZ, 0xc0, !PT ;  /* 0x7fffe00023237812 */ /* 0x000fe400078ec0ff */
[----:B------:R-:W-:Y:S02]  /*10c90*/  SHF.R.U64 R31, R40, 0x10, R41 ;  /* 0x00000010281f7819 */ /* 0x000fe40000001229 */
[----:B------:R-:W-:-:S02]  /*10ca0*/  IADD3 R45, R32, R35, R208 ;  /* 0x00000023202d7210 */ /* 0x000fc40007ffe0d0 */
[----:B------:R-:W-:Y:S02]  /*10cb0*/  SHF.R.U64 R29, R42, 0x10, R43 ;  /* 0x000000102a1d7819 */ /* 0x000fe4000000122b */
[----:B------:R-:W-:Y:S01]  /*10cc0*/  SHF.R.U32.HI R40, RZ, 0x10, R41 ;  /* 0x00000010ff287819 */ /* 0x000fe20000011629 */
[----:B------:R-:W-:Y:S01]  /*10cd0*/  IMAD R60, R45, 0x2, R16 ;  /* 0x000000022d3c7824 */ /* 0x000fe200078e0210 */
[----:B------:R-:W-:Y:S02]  /*10ce0*/  PRMT R103, R103, 0x5410, R28 ;  /* 0x0000541067677816 */ /* 0x000fe4000000001c */
[----:B------:R-:W-:Y:S02]  /*10cf0*/  PRMT R98, R98, 0x5410, R31 ;  /* 0x0000541062627816 */ /* 0x000fe4000000001f */
[----:B------:R-:W0:Y:S01]  /*10d00*/  LDS.128 R44, [R60+0x12400] ;  /* 0x012400003c2c7984 */ /* 0x000e220000000c00 */
[----:B------:R-:W-:Y:S02]  /*10d10*/  PRMT R100, R100, 0x5410, R29 ;  /* 0x0000541064647816 */ /* 0x000fe4000000001d */
[----:B------:R-:W-:-:S02]  /*10d20*/  SHF.R.U32.HI R42, RZ, 0x10, R43 ;  /* 0x00000010ff2a7819 */ /* 0x000fc4000001162b */
[----:B------:R-:W-:Y:S02]  /*10d30*/  PRMT R105, R105, 0x5410, R30 ;  /* 0x0000541069697816 */ /* 0x000fe4000000001e */
[----:B------:R-:W-:Y:S01]  /*10d40*/  PRMT R102, R102, 0x5410, R63 ;  /* 0x0000541066667816 */ /* 0x000fe2000000003f */
[----:B------:R-:W-:Y:S01]  /*10d50*/  IMAD.U32 R63, R98, 0x10000, RZ ;  /* 0x00010000623f7824 */ /* 0x000fe200078e00ff */
[----:B------:R-:W-:Y:S02]  /*10d60*/  PRMT R99, R99, 0x5410, R40 ;  /* 0x0000541063637816 */ /* 0x000fe40000000028 */
[----:B------:R-:W-:Y:S01]  /*10d70*/  PRMT R101, R101, 0x5410, R42 ;  /* 0x0000541065657816 */ /* 0x000fe2000000002a */
[----:B------:R-:W-:Y:S01]  /*10d80*/  IMAD.U32 R62, R102, 0x10000, RZ ;  /* 0x00010000663e7824 */ /* 0x000fe200078e00ff */
[----:B------:R-:W-:Y:S02]  /*10d90*/  PRMT R104, R104, 0x5410, R61 ;  /* 0x0000541068687816 */ /* 0x000fe4000000003d */
[----:B------:R-:W-:-:S02]  /*10da0*/  LOP3.LUT R98, R98, 0xffff0000, RZ, 0xc0, !PT ;  /* 0xffff000062627812 */ /* 0x000fc400078ec0ff */
[----:B------:R-:W-:Y:S02]  /*10db0*/  LOP3.LUT R102, R102, 0xffff0000, RZ, 0xc0, !PT ;  /* 0xffff000066667812 */ /* 0x000fe400078ec0ff */
[----:B0-----:R-:W-:Y:S01]  /*10dc0*/  LOP3.LUT R41, R44, 0xffff0000, RZ, 0xc0, !PT ;  /* 0xffff00002c297812 */ /* 0x001fe200078ec0ff */
[----:B------:R-:W-:Y:S02]  /*10dd0*/  IMAD.U32 R42, R45, 0x10000, RZ ;  /* 0x000100002d2a7824 */ /* 0x000fe400078e00ff */
[----:B------:R-:W-:Y:S02]  /*10de0*/  IMAD.U32 R43, R46, 0x10000, RZ ;  /* 0x000100002e2b7824 */ /* 0x000fe400078e00ff */
[----:B------:R-:W-:Y:S01]  /*10df0*/  IMAD.U32 R61, R47, 0x10000, RZ ;  /* 0x000100002f3d7824 */ /* 0x000fe200078e00ff */
[----:B--2---:R-:W0:Y:S02]  /*10e00*/  LDS.128 R32, [R66] ;  /* 0x0000000042207984 */ /* 0x004e240000000c00 */
        /* <DEDUP_REMOVED lines=8> */
[----:B------:R-:W-:Y:S01]  /*10e90*/  IMAD.U32 R35, R44, 0x10000, RZ ;  /* 0x000100002c237824 */ /* 0x000fe200078e00ff */
[----:B------:R-:W-:-:S02]  /*10ea0*/  LOP3.LUT R44, R45, 0xffff0000, RZ, 0xc0, !PT ;  /* 0xffff00002d2c7812 */ /* 0x000fc400078ec0ff */
[----:B------:R-:W-:Y:S01]  /*10eb0*/  LOP3.LUT R45, R46, 0xffff0000, RZ, 0xc0, !PT ;  /* 0xffff00002e2d7812 */ /* 0x000fe200078ec0ff */
[----:B------:R-:W-:Y:S01]  /*10ec0*/  FMUL.FTZ R65, R35, R63 ;  /* 0x0000003f23417220 */ /* 0x000fe20000410000 */
[----:B------:R-:W-:Y:S01]  /*10ed0*/  LOP3.LUT R46, R47, 0xffff0000, RZ, 0xc0, !PT ;  /* 0xffff00002f2e7812 */ /* 0x000fe200078ec0ff */
[----:B------:R-:W-:Y:S02]  /*10ee0*/  IMAD.U32 R47, R99, 0x10000, RZ ;  /* 0x00010000632f7824 */ /* 0x000fe400078e00ff */
[-C--:B------:R-:W-:Y:S01]  /*10ef0*/  FMUL.FTZ R67, R35, R62.reuse ;  /* 0x0000003e23437220 */ /* 0x080fe20000410000 */
[----:B------:R-:W-:Y:S01]  /*10f00*/  FFMA.FTZ R65, R28, R62, -R65 ;  /* 0x0000003e1c417223 */ /* 0x000fe20000010841 */
[----:B------:R-:W-:Y:S02]  /*10f10*/  IMAD.U32 R35, R103, 0x10000, RZ ;  /* 0x0001000067237824 */ /* 0x000fe400078e00ff */
[----:B------:R-:W-:Y:S01]  /*10f20*/  FMUL.FTZ R107, R42, R47 ;  /* 0x0000002f2a6b7220 */ /* 0x000fe20000410000 */
[----:B------:R-:W-:-:S02]  /*10f30*/  IMAD.U32 R62, R101, 0x10000, RZ ;  /* 0x00010000653e7824 */ /* 0x000fc400078e00ff */
[----:B------:R-:W-:Y:S01]  /*10f40*/  FFMA.FTZ R67, R28, R63, R67 ;  /* 0x0000003f1c437223 */ /* 0x000fe20000010043 */
[----:B------:R-:W-:Y:S02]  /*10f50*/  IMAD.U32 R28, R105, 0x10000, RZ ;  /* 0x00010000691c7824 */ /* 0x000fe400078e00ff */
[-C--:B------:R-:W-:Y:S01]  /*10f60*/  FMUL.FTZ R63, R42, R35.reuse ;  /* 0x000000232a3f7220 */ /* 0x080fe20000410000 */
[C---:B------:R-:W-:Y:S01]  /*10f70*/  FFMA.FTZ R107, R30.reuse, R35, -R107 ;  /* 0x000000231e6b7223 */ /* 0x040fe2000001086b */
[C---:B------:R-:W-:Y:S01]  /*10f80*/  FMUL.FTZ R35, R61.reuse, R62 ;  /* 0x0000003e3d237220 */ /* 0x040fe20000410000 */
[-C--:B------:R-:W-:Y:S01]  /*10f90*/  FMUL.FTZ R61, R61, R28.reuse ;  /* 0x0000001c3d3d7220 */ /* 0x080fe20000410000 */
[----:B------:R-:W-:Y:S01]  /*10fa0*/  FFMA.FTZ R63, R30, R47, R63 ;  /* 0x0000002f1e3f7223 */ /* 0x000fe2000001003f */
[----:B------:R-:W-:Y:S01]  /*10fb0*/  LOP3.LUT R99, R99, 0xffff0000, RZ, 0xc0, !PT ;  /* 0xffff000063637812 */ /* 0x000fe200078ec0ff */
[C---:B------:R-:W-:Y:S01]  /*10fc0*/  FFMA.FTZ R47, R40.reuse, R28, -R35 ;  /* 0x0000001c282f7223 */ /* 0x040fe20000010823 */
[----:B------:R-:W-:Y:S01]  /*10fd0*/  LOP3.LUT R103, R103, 0xffff0000, RZ, 0xc0, !PT ;  /* 0xffff000067677812 */ /* 0x000fe200078ec0ff */
[----:B------:R-:W-:Y:S01]  /*10fe0*/  FMUL.FTZ R28, R41, R98 ;  /* 0x00000062291c7220 */ /* 0x000fe20000410000 */
[----:B------:R-:W-:Y:S01]  /*10ff0*/  FFMA.FTZ R61, R40, R62, R61 ;  /* 0x0000003e283d7223 */ /* 0x000fe2000001003d */
[----:B------:R-:W-:-:S02]  /*11000*/  IMAD.U32 R30, R100, 0x10000, RZ ;  /* 0x00010000641e7824 */ /* 0x000fc400078e00ff */
[-C--:B------:R-:W-:Y:S01]  /*11010*/  FMUL.FTZ R40, R41, R102.reuse ;  /* 0x0000006629287220 */ /* 0x080fe20000410000 */
[C---:B------:R-:W-:Y:S01]  /*11020*/  FMUL.FTZ R35, R44.reuse, R99 ;  /* 0x000000632c237220 */ /* 0x040fe20000410000 */
[----:B------:R-:W-:Y:S01]  /*11030*/  FFMA.FTZ R102, R29, R102, -R28 ;  /* 0x000000661d667223 */ /* 0x000fe2000001081c */
[-C--:B------:R-:W-:Y:S01]  /*11040*/  FMUL.FTZ R44, R44, R103.reuse ;  /* 0x000000672c2c7220 */ /* 0x080fe20000410000 */
[----:B------:R-:W-:Y:S02]  /*11050*/  IMAD.U32 R28, R104, 0x10000, RZ ;  /* 0x00010000681c7824 */ /* 0x000fe400078e00ff */
[----:B------:R-:W-:Y:S01]  /*11060*/  FMUL.FTZ R62, R43, R30 ;  /* 0x0000001e2b3e7220 */ /* 0x000fe20000410000 */
[----:B------:R-:W-:Y:S01]  /*11070*/  LOP3.LUT R100, R100, 0xffff0000, RZ, 0xc0, !PT ;  /* 0xffff000064647812 */ /* 0x000fe200078ec0ff */
[----:B------:R-:W-:Y:S01]  /*11080*/  FFMA.FTZ R42, R32, R103, -R35 ;  /* 0x00000067202a7223 */ /* 0x000fe20000010823 */
[----:B------:R-:W-:Y:S01]  /*11090*/  LOP3.LUT R104, R104, 0xffff0000, RZ, 0xc0, !PT ;  /* 0xffff000068687812 */ /* 0x000fe200078ec0ff */
[----:B------:R-:W-:Y:S01]  /*110a0*/  FFMA.FTZ R44, R32, R99, R44 ;  /* 0x00000063202c7223 */ /* 0x000fe2000001002c */
[----:B------:R-:W-:Y:S01]  /*110b0*/  LOP3.LUT R101, R101, 0xffff0000, RZ, 0xc0, !PT ;  /* 0xffff000065657812 */ /* 0x000fe200078ec0ff */
[-C--:B------:R-:W-:Y:S01]  /*110c0*/  FMUL.FTZ R32, R43, R28.reuse ;  /* 0x0000001c2b207220 */ /* 0x080fe20000410000 */
[----:B------:R-:W-:Y:S01]  /*110d0*/  LOP3.LUT R105, R105, 0xffff0000, RZ, 0xc0, !PT ;  /* 0xffff000069697812 */ /* 0x000fe200078ec0ff */
[----:B------:R-:W-:Y:S01]  /*110e0*/  FFMA.FTZ R62, R31, R28, -R62 ;  /* 0x0000001c1f3e7223 */ /* 0x000fe2000001083e */
[----:B------:R-:W-:Y:S01]  /*110f0*/  FMUL.FTZ R28, R45, R100 ;  /* 0x000000642d1c7220 */ /* 0x000fe20000410000 */
[----:B------:R-:W-:Y:S01]  /*11100*/  FFMA.FTZ R40, R29, R98, R40 ;  /* 0x000000621d287223 */ /* 0x000fe20000010028 */
[----:B------:R-:W-:Y:S01]  /*11110*/  FMUL.FTZ R45, R45, R104 ;  /* 0x000000682d2d7220 */ /* 0x000fe20000410000 */
[----:B------:R-:W-:Y:S01]  /*11120*/  FFMA.FTZ R31, R31, R30, R32 ;  /* 0x0000001e1f1f7223 */ /* 0x000fe20000010020 */
[C---:B------:R-:W-:Y:S01]  /*11130*/  FMUL.FTZ R29, R46.reuse, R101 ;  /* 0x000000652e1d7220 */ /* 0x040fe20000410000 */
[-C--:B------:R-:W-:Y:S01]  /*11140*/  FMUL.FTZ R30, R46, R105.reuse ;  /* 0x000000692e1e7220 */ /* 0x080fe20000410000 */
[C---:B------:R-:W-:Y:S01]  /*11150*/  FFMA.FTZ R100, R33.reuse, R100, R45 ;  /* 0x0000006421647223 */ /* 0x040fe2000001002d */
[----:B------:R-:W-:Y:S01]  /*11160*/  FFMA.FTZ R35, R33, R104, -R28 ;  /* 0x0000006821237223 */ /* 0x000fe2000001081c */
[C---:B------:R-:W-:Y:S01]  /*11170*/  FFMA.FTZ R46, R34.reuse, R105, -R29 ;  /* 0x00000069222e7223 */ /* 0x040fe2000001081d */
        /* <DEDUP_REMOVED lines=11> */
.L_x_1861:
[----:B------:R-:W-:Y:S05]  /*11230*/  BSYNC B2 ;  /* 0x0000000000027941 */ /* 0x000fea0003800000 */
.L_x_1860:
[----:B------:R-:W-:Y:S05]  /*11240*/  @P2 BRA `(.L_x_1857) ;  /* 0x0000000400982947 */ /* 0x000fea0003800000 */
[----:B------:R-:W-:Y:S02]  /*11250*/  LEA.HI R97, R97, R226, RZ, 0x1d ;  /* 0x000000e261617211 */ /* 0x000fe400078fe8ff */
[----:B-1----:R-:W-:Y:S02]  /*11260*/  SHF.R.U64 R44, R24, 0x10, R25 ;  /* 0x00000010182c7819 */ /* 0x002fe40000001219 */
[----:B--2---:R-:W-:Y:S01]  /*11270*/  SHF.R.S32.HI R28, RZ, 0x1f, R97 ;  /* 0x0000001fff1c7819 */ /* 0x004fe20000011461 */
[----:B------:R-:W-:Y:S01]  /*11280*/  IMAD.SHL.U32 R29, R97, 0x8, RZ ;  /* 0x00000008611d7824 */ /* 0x000fe200078e00ff */
[----:B------:R-:W-:Y:S02]  /*11290*/  SHF.R.U64 R42, R26, 0x10, R27 ;  /* 0x000000101a2a7819 */ /* 0x000fe4000000121b */
[----:B------:R-:W-:Y:S02]  /*112a0*/  LEA.HI R97, R28, R97, RZ, 0x3 ;  /* 0x000000611c617211 */ /* 0x000fe400078f18ff */
[----:B------:R-:W-:-:S02]  /*112b0*/  LOP3.LUT R28, R206, 0x38, R29, 0xf8, !PT ;  /* 0x00000038ce1c7812 */ /* 0x000fc400078ef81d */
[----:B------:R-:W-:Y:S01]  /*112c0*/  SHF.R.U32.HI R25, RZ, 0x10, R25 ;  /* 0x00000010ff197819 */ /* 0x000fe20000011619 */
[----:B------:R-:W-:Y:S01]  /*112d0*/  IMAD.SHL.U32 R97, R97, 0x400, RZ ;  /* 0x0000040061617824 */ /* 0x000fe200078e00ff */
[----:B------:R-:W-:Y:S02]  /*112e0*/  LOP3.LUT R28, R28, R207, RZ, 0x3c, !PT ;  /* 0x000000cf1c1c7212 */ /* 0x000fe400078e3cff */
[----:B------:R-:W-:Y:S02]  /*112f0*/  SHF.R.U64 R26, R36, 0x10, R37 ;  /* 0x00000010241a7819 */ /* 0x000fe40000001225 */
[----:B------:R-:W-:Y:S02]  /*11300*/  LOP3.LUT R97, R97, 0x7fffe000, RZ, 0xc0, !PT ;  /* 0x7fffe00061617812 */ /* 0x000fe400078ec0ff */
[----:B------:R-:W-:Y:S02]  /*11310*/  SHF.R.U64 R24, R38, 0x10, R39 ;  /* 0x0000001026187819 */ /* 0x000fe40000001227 */
[----:B------:R-:W-:-:S02]  /*11320*/  IADD3 R97, R28, R97, R208 ;  /* 0x000000611c617210 */ /* 0x000fc40007ffe0d0 */
[----:B------:R-:W1:Y:S01]  /*11330*/  LDS.128 R28, [R237] ;  /* 0x00000000ed1c7984 */ /* 0x000e620000000c00 */
[----:B------:R-:W-:Y:S02]  /*11340*/  SHF.R.U32.HI R27, RZ, 0x10, R27 ;  /* 0x00000010ff1b7819 */ /* 0x000fe4000001161b */
[----:B------:R-:W-:Y:S01]  /*11350*/  IMAD R40, R97, 0x2, R16 ;  /* 0x0000000261287824 */ /* 0x000fe200078e0210 */
[----:B------:R-:W-:Y:S02]  /*11360*/  SHF.R.U32.HI R37, RZ, 0x10, R37 ;  /* 0x00000010ff257819 */ /* 0x000fe40000011625 */
[----:B------:R-:W-:Y:S02]  /*11370*/  PRMT R86, R86, 0x5410, R25 ;  /* 0x0000541056567816 */ /* 0x000fe40000000019 */
[----:B------:R-:W2:Y:S01]  /*11380*/  LDS.128 R32, [R40+0x12400] ;  /* 0x0124000028207984 */ /* 0x000ea20000000c00 */
[----:B------:R-:W-:Y:S02]  /*11390*/  PRMT R81, R81, 0x5410, R26 ;  /* 0x0000541051517816 */ /* 0x000fe4000000001a */
[----:B------:R-:W-:-:S02]  /*113a0*/  PRMT R83, R83, 0x5410, R24 ;  /* 0x0000541053537816 */ /* 0x000fc40000000018 */
[----:B------:R-:W-:Y:S02]  /*113b0*/  PRMT R88, R88, 0x5410, R27 ;  /* 0x0000541058587816 */ /* 0x000fe4000000001b */
[----:B------:R-:W-:Y:S02]  /*113c0*/  PRMT R85, R85, 0x5410, R44 ;  /* 0x0000541055557816 */ /* 0x000fe4000000002c */
[----:B------:R-:W-:Y:S01]  /*113d0*/  PRMT R87, R87, 0x5410, R42 ;  /* 0x0000541057577816 */ /* 0x000fe2000000002a */
[----:B------:R-:W-:Y:S01]  /*113e0*/  IMAD.U32 R42, R81, 0x10000, RZ ;  /* 0x00010000512a7824 */ /* 0x000fe200078e00ff */
[----:B------:R-:W-:Y:S01]  /*113f0*/  PRMT R82, R82, 0x5410, R37 ;  /* 0x0000541052527816 */ /* 0x000fe20000000025 */
[----:B------:R-:W-:Y:S01]  /*11400*/  IMAD.U32 R41, R85, 0x10000, RZ ;  /* 0x0001000055297824 */ /* 0x000fe200078e00ff */
[----:B------:R-:W-:Y:S02]  /*11410*/  SHF.R.U32.HI R39, RZ, 0x10, R39 ;  /* 0x00000010ff277819 */ /* 0x000fe40000011627 */
[----:B------:R-:W-:Y:S01]  /*11420*/  LOP3.LUT R81, R81, 0xffff0000, RZ, 0xc0, !PT ;  /* 0xffff000051517812 */ /* 0x000fe200078ec0ff */
[----:B------:R-:W-:Y:S01]  /*11430*/  IMAD.U32 R43, R82, 0x10000, RZ ;  /* 0x00010000522b7824 */ /* 0x000fe200078e00ff */
[----:B------:R-:W-:-:S02]  /*11440*/  PRMT R84, R84, 0x5410, R39 ;  /* 0x0000541054547816 */ /* 0x000fc40000000027 */
[----:B------:R-:W-:Y:S02]  /*11450*/  LOP3.LUT R85, R85, 0xffff0000, RZ, 0xc0, !PT ;  /* 0xffff000055557812 */ /* 0x000fe400078ec0ff */
[----:B------:R-:W-:Y:S01]  /*11460*/  LOP3.LUT R82, R82, 0xffff0000, RZ, 0xc0, !PT ;  /* 0xffff000052527812 */ /* 0x000fe200078ec0ff */
[C---:B-1----:R-:W-:Y:S01]  /*11470*/  IMAD.U32 R24, R28.reuse, 0x10000, RZ ;  /* 0x000100001c187824 */ /* 0x042fe200078e00ff */
[----:B------:R-:W-:Y:S01]  /*11480*/  LOP3.LUT R25, R28, 0xffff0000, RZ, 0xc0, !PT ;  /* 0xffff00001c197812 */ /* 0x000fe200078ec0ff */
[C---:B------:R-:W-:Y:S01]  /*11490*/  IMAD.U32 R26, R29.reuse, 0x10000, RZ ;  /* 0x000100001d1a7824 */ /* 0x040fe200078e00ff */
[----:B------:R-:W-:Y:S01]  /*114a0*/  LOP3.LUT R28, R29, 0xffff0000, RZ, 0xc0, !PT ;  /* 0xffff00001d1c7812 */ /* 0x000fe200078ec0ff */
[C---:B------:R-:W-:Y:S01]  /*114b0*/  IMAD.U32 R27, R30.reuse, 0x10000, RZ ;  /* 0x000100001e1b7824 */ /* 0x040fe200078e00ff */
[----:B------:R-:W-:Y:S01]  /*114c0*/  LOP3.LUT R29, R30, 0xffff0000, RZ, 0xc0, !PT ;  /* 0xffff00001e1d7812 */ /* 0x000fe200078ec0ff */
[C---:B------:R-:W-:Y:S01]  /*114d0*/  IMAD.U32 R36, R31.reuse, 0x10000, RZ ;  /* 0x000100001f247824 */ /* 0x040fe200078e00ff */
[----:B------:R-:W-:Y:S01]  /*114e0*/  LOP3.LUT R30, R31, 0xffff0000, RZ, 0xc0, !PT ;  /* 0xffff00001f1e7812 */ /* 0x000fe200078ec0ff */
[C---:B--2---:R-:W-:Y:S01]  /*114f0*/  IMAD.U32 R31, R32.reuse, 0x10000, RZ ;  /* 0x00010000201f7824 */ /* 0x044fe200078e00ff */
[----:B------:R-:W-:Y:S01]  /*11500*/  LOP3.LUT R32, R32, 0xffff0000, RZ, 0xc0, !PT ;  /* 0xffff000020207812 */ /* 0x000fe200078ec0ff */
[C---:B------:R-:W-:Y:S01]  /*11510*/  IMAD.U32 R37, R33.reuse, 0x10000, RZ ;  /* 0x0001000021257824 */ /* 0x040fe200078e00ff */
[----:B------:R-:W-:Y:S01]  /*11520*/  LOP3.LUT R33, R33, 0xffff0000, RZ, 0xc0, !PT ;  /* 0xffff000021217812 */ /* 0x000fe200078ec0ff */
[C---:B------:R-:W-:Y:S01]  /*11530*/  FMUL.FTZ R45, R31.reuse, R42 ;  /* 0x0000002a1f2d7220 */ /* 0x040fe20000410000 */
[----:B------:R-:W-:Y:S01]  /*11540*/  FMUL.FTZ R47, R31, R41 ;  /* 0x000000291f2f7220 */ /* 0x000fe20000410000 */
[----:B------:R-:W-:-:S02]  /*11550*/  IMAD.U32 R31, R86, 0x10000, RZ ;  /* 0x00010000561f7824 */ /* 0x000fc400078e00ff */
[----:B0-----:R-:W-:Y:S01]  /*11560*/  FMUL.FTZ R61, R37, R43 ;  /* 0x0000002b253d7220 */ /* 0x001fe20000410000 */
[C---:B------:R-:W-:Y:S01]  /*11570*/  FFMA.FTZ R45, R24.reuse, R41, -R45 ;  /* 0x00000029182d7223 */ /* 0x040fe2000001082d */
[----:B------:R-:W-:Y:S02]  /*11580*/  IMAD.U32 R39, R35, 0x10000, RZ ;  /* 0x0001000023277824 */ /* 0x000fe400078e00ff */
[----:B------:R-:W-:Y:S01]  /*11590*/  FFMA.FTZ R47, R24, R42, R47 ;  /* 0x0000002a182f7223 */ /* 0x000fe2000001002f */
[----:B------:R-:W-:Y:S02]  /*115a0*/  IMAD.U32 R41, R84, 0x10000, RZ ;  /* 0x0001000054297824 */ /* 0x000fe400078e00ff */
[-C--:B------:R-:W-:Y:S01]  /*115b0*/  FMUL.FTZ R37, R37, R31.reuse ;  /* 0x0000001f25257220 */ /* 0x080fe20000410000 */
[----:B------:R-:W-:Y:S02]  /*115c0*/  IMAD.U32 R24, R88, 0x10000, RZ ;  /* 0x0001000058187824 */ /* 0x000fe400078e00ff */
[C---:B------:R-:W-:Y:S01]  /*115d0*/  FFMA.FTZ R61, R26.reuse, R31, -R61 ;  /* 0x0000001f1a3d7223 */ /* 0x040fe2000001083d */
[C---:B------:R-:W-:Y:S01]  /*115e0*/  FMUL.FTZ R31, R39.reuse, R41 ;  /* 0x00000029271f7220 */ /* 0x040fe20000410000 */
[----:B------:R-:W-:Y:S01]  /*115f0*/  FFMA.FTZ R37, R26, R43, R37 ;  /* 0x0000002b1a257223 */ /* 0x000fe20000010025 */
[----:B------:R-:W-:Y:S01]  /*11600*/  FMUL.FTZ R42, R39, R24 ;  /* 0x00000018272a7220 */ /* 0x000fe20000410000 */
[----:B------:R-:W-:-:S02]  /*11610*/  IMAD.U32 R38, R34, 0x10000, RZ ;  /* 0x0001000022267824 */ /* 0x000fc400078e00ff */
[----:B------:R-:W-:Y:S01]  /*11620*/  FFMA.FTZ R39, R36, R24, -R31 ;  /* 0x0000001824277223 */ /* 0x000fe2000001081f */
[----:B------:R-:W-:Y:S01]  /*11630*/  FMUL.FTZ R24, R32, R81 ;  /* 0x0000005120187220 */ /* 0x000fe20000410000 */
[----:B------:R-:W-:Y:S02]  /*11640*/  IMAD.U32 R26, R83, 0x10000, RZ ;  /* 0x00010000531a7824 */ /* 0x000fe400078e00ff */
[----:B------:R-:W-:Y:S01]  /*11650*/  FFMA.FTZ R41, R36, R41, R42 ;  /* 0x0000002924297223 */ /* 0x000fe2000001002a */
[-C--:B------:R-:W-:Y:S01]  /*11660*/  FMUL.FTZ R36, R32, R85.reuse ;  /* 0x0000005520247220 */ /* 0x080fe20000410000 */
[----:B------:R-:W-:Y:S01]  /*11670*/  FFMA.FTZ R32, R25, R85, -R24 ;  /* 0x0000005519207223 */ /* 0x000fe20000010818 */
[----:B------:R-:W-:Y:S01]  /*11680*/  LOP3.LUT R34, R34, 0xffff0000, RZ, 0xc0, !PT ;  /* 0xffff000022227812 */ /* 0x000fe200078ec0ff */
[----:B------:R-:W-:Y:S01]  /*11690*/  IMAD.U32 R24, R87, 0x10000, RZ ;  /* 0x0001000057187824 */ /* 0x000fe200078e00ff */
[----:B------:R-:W-:Y:S01]  /*116a0*/  LOP3.LUT R35, R35, 0xffff0000, RZ, 0xc0, !PT ;  /* 0xffff000023237812 */ /* 0x000fe200078ec0ff */
[----:B------:R-:W-:Y:S01]  /*116b0*/  FMUL.FTZ R42, R38, R26 ;  /* 0x0000001a262a7220 */ /* 0x000fe20000410000 */
[----:B------:R-:W-:Y:S01]  /*116c0*/  LOP3.LUT R83, R83, 0xffff0000, RZ, 0xc0, !PT ;  /* 0xffff000053537812 */ /* 0x000fe200078ec0ff */
[----:B------:R-:W-:Y:S01]  /*116d0*/  FFMA.FTZ R36, R25, R81, R36 ;  /* 0x0000005119247223 */ /* 0x000fe20000010024 */
[----:B------:R-:W-:Y:S01]  /*116e0*/  LOP3.LUT R84, R84, 0xffff0000, RZ, 0xc0, !PT ;  /* 0xffff000054547812 */ /* 0x000fe200078ec0ff */
[-C--:B------:R-:W-:Y:S01]  /*116f0*/  FMUL.FTZ R38, R38, R24.reuse ;  /* 0x0000001826267220 */ /* 0x080fe20000410000 */
[----:B------:R-:W-:Y:S01]  /*11700*/  LOP3.LUT R86, R86, 0xffff0000, RZ, 0xc0, !PT ;  /* 0xffff000056567812 */ /* 0x000fe200078ec0ff */
[----:B------:R-:W-:Y:S01]  /*11710*/  FFMA.FTZ R42, R27, R24, -R42 ;  /* 0x000000181b2a7223 */ /* 0x000fe2000001082a */
[----:B------:R-:W-:Y:S01]  /*11720*/  LOP3.LUT R87, R87, 0xffff0000, RZ, 0xc0, !PT ;  /* 0xffff000057577812 */ /* 0x000fe200078ec0ff */
[----:B------:R-:W-:Y:S01]  /*11730*/  FMUL.FTZ R31, R33, R82 ;  /* 0x00000052211f7220 */ /* 0x000fe20000410000 */
[----:B------:R-:W-:Y:S01]  /*11740*/  LOP3.LUT R88, R88, 0xffff0000, RZ, 0xc0, !PT ;  /* 0xffff000058587812 */ /* 0x000fe200078ec0ff */
[C---:B------:R-:W-:Y:S01]  /*11750*/  FMUL.FTZ R24, R34.reuse, R83 ;  /* 0x0000005322187220 */ /* 0x040fe20000410000 */
[----:B------:R-:W-:Y:S01]  /*11760*/  FMUL.FTZ R25, R35, R84 ;  /* 0x0000005423197220 */ /* 0x000fe20000410000 */
[----:B------:R-:W-:Y:S01]  /*11770*/  FMUL.FTZ R33, R33, R86 ;  /* 0x0000005621217220 */ /* 0x000fe20000410000 */
[-C--:B------:R-:W-:Y:S01]  /*11780*/  FMUL.FTZ R34, R34, R87.reuse ;  /* 0x0000005722227220 */ /* 0x080fe20000410000 */
[----:B------:R-:W-:Y:S01]  /*11790*/  FMUL.FTZ R35, R35, R88 ;  /* 0x0000005823237220 */ /* 0x000fe20000410000 */
[----:B------:R-:W-:Y:S01]  /*117a0*/  FFMA.FTZ R86, R28, R86, -R31 ;  /* 0x000000561c567223 */ /* 0x000fe2000001081f */
[----:B------:R-:W-:Y:S01]  /*117b0*/  FFMA.FTZ R87, R29, R87, -R24 ;  /* 0x000000571d577223 */ /* 0x000fe20000010818 */
[----:B------:R-:W-:Y:S01]  /*117c0*/  FFMA.FTZ R88, R30, R88, -R25 ;  /* 0x000000581e587223 */ /* 0x000fe20000010819 */
[----:B------:R-:W-:Y:S01]  /*117d0*/  FFMA.FTZ R82, R28, R82, R33 ;  /* 0x000000521c527223 */ /* 0x000fe20000010021 */
        /* <DEDUP_REMOVED lines=13> */
.L_x_1857:
[----:B------:R-:W-:Y:S05]  /*118b0*/  BSYNC B1 ;  /* 0x0000000000017941 */ /* 0x000fea0003800000 */
.L_x_1856:
[----:B------:R-:W-:-:S13]  /*118c0*/  ISETP.GE.AND P0, PT, R222, R76, PT ;  /* 0x0000004cde00720c */ /* 0x000fda0003f06270 */
[----:B------:R-:W-:Y:S05]  /*118d0*/  @P0 BRA `(.L_x_1837) ;  /* 0x0000001000fc0947 */ /* 0x000fea0003800000 */
[----:B-12---:R-:W1:Y:S01]  /*118e0*/  LDC R32, c[0x0][0x3f4] ;  /* 0x0000fd00ff207b82 */ /* 0x006e620000000800 */
[----:B------:R-:W-:Y:S01]  /*118f0*/  BSSY B1, `(.L_x_1862) ;  /* 0x000006d000017945 */ /* 0x000fe20003800000 */
[----:B------:R-:W-:Y:S02]  /*11900*/  SHF.R.U32.HI R42, RZ, 0x3, R205 ;  /* 0x00000003ff2a7819 */ /* 0x000fe400000116cd */
[-C--:B-1----:R-:W-:Y:S02]  /*11910*/  ISETP.GE.AND P0, PT, R18, R32.reuse, PT ;  /* 0x000000201200720c */ /* 0x082fe40003f06270 */
[-C--:B------:R-:W-:Y:S02]  /*11920*/  ISETP.GE.AND P1, PT, R197, R32.reuse, PT ;  /* 0x00000020c500720c */ /* 0x080fe40003f26270 */
[----:B------:R-:W-:-:S09]  /*11930*/  ISETP.GE.AND P2, PT, R198, R32, PT ;  /* 0x00000020c600720c */ /* 0x000fd20003f46270 */
[----:B------:R-:W-:Y:S05]  /*11940*/  @P0 BRA `(.L_x_1863) ;  /* 0x00000004009c0947 */ /* 0x000fea0003800000 */
[----:B------:R-:W2:Y:S01]  /*11950*/  LDL R44, [R1+0x40] ;  /* 0x00004000012c7983 */ /* 0x000ea20000100800 */
[----:B---3--:R-:W-:Y:S02]  /*11960*/  LEA.HI R24, R32, R223, RZ, 0x1d ;  /* 0x000000df20187211 */ /* 0x008fe400078fe8ff */
[--C-:B------:R-:W-:Y:S02]  /*11970*/  SHF.R.U64 R34, R4, 0x10, R5.reuse ;  /* 0x0000001004227819 */ /* 0x100fe40000001205 */
[----:B------:R-:W-:Y:S01]  /*11980*/  SHF.R.S32.HI R25, RZ, 0x1f, R24 ;  /* 0x0000001fff197819 */ /* 0x000fe20000011418 */
[----:B------:R-:W-:Y:S01]  /*11990*/  IMAD.SHL.U32 R26, R24, 0x8, RZ ;  /* 0x00000008181a7824 */ /* 0x000fe200078e00ff */
[----:B------:R-:W-:Y:S02]  /*119a0*/  SHF.R.U32.HI R5, RZ, 0x10, R5 ;  /* 0x00000010ff057819 */ /* 0x000fe40000011605 */
[----:B------:R-:W-:Y:S02]  /*119b0*/  LEA.HI R25, R25, R24, RZ, 0x3 ;  /* 0x0000001819197211 */ /* 0x000fe400078f18ff */
[----:B------:R-:W-:-:S02]  /*119c0*/  LOP3.LUT R24, R205, 0x38, R26, 0xf8, !PT ;  /* 0x00000038cd187812 */ /* 0x000fc400078ef81a */
[--C-:B------:R-:W-:Y:S01]  /*119d0*/  SHF.R.U64 R4, R6, 0x10, R7.reuse ;  /* 0x0000001006047819 */ /* 0x100fe20000001207 */
[----:B------:R-:W-:Y:S01]  /*119e0*/  IMAD.SHL.U32 R26, R25, 0x400, RZ ;  /* 0x00000400191a7824 */ /* 0x000fe200078e00ff */
[----:B------:R-:W-:Y:S02]  /*119f0*/  LOP3.LUT R25, R24, R42, RZ, 0x3c, !PT ;  /* 0x0000002a18197212 */ /* 0x000fe400078e3cff */
[----:B------:R-:W-:Y:S02]  /*11a00*/  SHF.R.U32.HI R7, RZ, 0x10, R7 ;  /* 0x00000010ff077819 */ /* 0x000fe40000011607 */
[----:B------:R-:W-:Y:S02]  /*11a10*/  LOP3.LUT R26, R26, 0x7fffe000, RZ, 0xc0, !PT ;  /* 0x7fffe0001a1a7812 */ /* 0x000fe400078ec0ff */
[----:B------:R-:W-:Y:S02]  /*11a20*/  SHF.R.U64 R38, R48, 0x10, R49 ;  /* 0x0000001030267819 */ /* 0x000fe40000001231 */
[----:B------:R-:W-:-:S02]  /*11a30*/  IADD3 R29, R25, R26, R210 ;  /* 0x0000001a191d7210 */ /* 0x000fc40007ffe0d2 */
[----:B------:R-:W-:Y:S02]  /*11a40*/  PRMT R89, R89, 0x5410, R34 ;  /* 0x0000541059597816 */ /* 0x000fe40000000022 */
[----:B------:R-:W-:Y:S01]  /*11a50*/  PRMT R90, R90, 0x5410, R5 ;  /* 0x000054105a5a7816 */ /* 0x000fe20000000005 */
[----:B------:R-:W-:Y:S01]  /*11a60*/  IMAD R33, R29, 0x2, R16 ;  /* 0x000000021d217824 */ /* 0x000fe200078e0210 */
[----:B------:R-:W-:Y:S01]  /*11a70*/  PRMT R91, R91, 0x5410, R4 ;  /* 0x000054105b5b7816 */ /* 0x000fe20000000004 */
[----:B------:R-:W-:Y:S01]  /*11a80*/  IMAD.U32 R39, R89, 0x10000, RZ ;  /* 0x0001000059277824 */ /* 0x000fe200078e00ff */
[----:B------:R-:W-:Y:S01]  /*11a90*/  PRMT R92, R92, 0x5410, R7 ;  /* 0x000054105c5c7816 */ /* 0x000fe20000000007 */
[----:B------:R-:W-:Y:S01]  /*11aa0*/  IMAD.U32 R40, R90, 0x10000, RZ ;  /* 0x000100005a287824 */ /* 0x000fe200078e00ff */
[----:B------:R-:W1:Y:S01]  /*11ab0*/  LDS.128 R28, [R33+0x12400] ;  /* 0x01240000211c7984 */ /* 0x000e620000000c00 */
[----:B------:R-:W-:Y:S02]  /*11ac0*/  PRMT R93, R93, 0x5410, R38 ;  /* 0x000054105d5d7816 */ /* 0x000fe40000000026 */
[----:B------:R-:W-:-:S02]  /*11ad0*/  SHF.R.U32.HI R49, RZ, 0x10, R49 ;  /* 0x00000010ff317819 */ /* 0x000fc40000011631 */
[--C-:B------:R-:W-:Y:S01]  /*11ae0*/  SHF.R.U64 R36, R50, 0x10, R51.reuse ;  /* 0x0000001032247819 */ /* 0x100fe20000001233 */
[----:B------:R-:W-:Y:S01]  /*11af0*/  IMAD.U32 R38, R93, 0x10000, RZ ;  /* 0x000100005d267824 */ /* 0x000fe200078e00ff */
[----:B------:R-:W-:Y:S02]  /*11b00*/  SHF.R.U32.HI R51, RZ, 0x10, R51 ;  /* 0x00000010ff337819 */ /* 0x000fe40000011633 */
[----:B------:R-:W-:Y:S02]  /*11b10*/  PRMT R94, R94, 0x5410, R49 ;  /* 0x000054105e5e7816 */ /* 0x000fe40000000031 */
[----:B------:R-:W-:Y:S02]  /*11b20*/  PRMT R96, R96, 0x5410, R51 ;  /* 0x0000541060607816 */ /* 0x000fe40000000033 */
[----:B------:R-:W-:Y:S02]  /*11b30*/  LOP3.LUT R89, R89, 0xffff0000, RZ, 0xc0, !PT ;  /* 0xffff000059597812 */ /* 0x000fe400078ec0ff */
[----:B------:R-:W-:-:S02]  /*11b40*/  LOP3.LUT R93, R93, 0xffff0000, RZ, 0xc0, !PT ;  /* 0xffff00005d5d7812 */ /* 0x000fc400078ec0ff */
[----:B------:R-:W-:Y:S02]  /*11b50*/  PRMT R95, R95, 0x5410, R36 ;  /* 0x000054105f5f7816 */ /* 0x000fe40000000024 */
[----:B------:R-:W-:Y:S01]  /*11b60*/  LOP3.LUT R90, R90, 0xffff0000, RZ, 0xc0, !PT ;  /* 0xffff00005a5a7812 */ /* 0x000fe200078ec0ff */
[C---:B-1----:R-:W-:Y:S01]  /*11b70*/  IMAD.U32 R35, R29.reuse, 0x10000, RZ ;  /* 0x000100001d237824 */ /* 0x042fe200078e00ff */
[----:B------:R-:W-:Y:S01]  /*11b80*/  LOP3.LUT R29, R29, 0xffff0000, RZ, 0xc0, !PT ;  /* 0xffff00001d1d7812 */ /* 0x000fe200078ec0ff */
[C---:B------:R-:W-:Y:S01]  /*11b90*/  IMAD.U32 R37, R31.reuse, 0x10000, RZ ;  /* 0x000100001f257824 */ /* 0x040fe200078e00ff */
[----:B------:R-:W-:Y:S01]  /*11ba0*/  LOP3.LUT R31, R31, 0xffff0000, RZ, 0xc0, !PT ;  /* 0xffff00001f1f7812 */ /* 0x000fe200078ec0ff */
[----:B------:R-:W-:Y:S01]  /*11bb0*/  FMUL.FTZ R45, R35, R40 ;  /* 0x00000028232d7220 */ /* 0x000fe20000410000 */
[C---:B------:R-:W-:Y:S01]  /*11bc0*/  IMAD.U32 R36, R30.reuse, 0x10000, RZ ;  /* 0x000100001e247824 */ /* 0x040fe200078e00ff */
[----:B------:R-:W-:Y:S01]  /*11bd0*/  LOP3.LUT R30, R30, 0xffff0000, RZ, 0xc0, !PT ;  /* 0xffff00001e1e7812 */ /* 0x000fe200078ec0ff */
[----:B--2---:R-:W1:Y:S02]  /*11be0*/  LDS.128 R24, [R44] ;  /* 0x000000002c187984 */ /* 0x004e640000000c00 */
        /* <DEDUP_REMOVED lines=8> */
[C---:B------:R-:W-:Y:S01]  /*11c70*/  IMAD.U32 R27, R28.reuse, 0x10000, RZ ;  /* 0x000100001c1b7824 */ /* 0x040fe200078e00ff */
[----:B------:R-:W-:-:S03]  /*11c80*/  LOP3.LUT R28, R28, 0xffff0000, RZ, 0xc0, !PT ;  /* 0xffff00001c1c7812 */ /* 0x000fc600078ec0ff */
[CC--:B------:R-:W-:Y:S01]  /*11c90*/  FMUL.FTZ R41, R27.reuse, R39.reuse ;  /* 0x000000271b297220 */ /* 0x0c0fe20000410000 */
[-C--:B------:R-:W-:Y:S01]  /*11ca0*/  FMUL.FTZ R43, R27, R38.reuse ;  /* 0x000000261b2b7220 */ /* 0x080fe20000410000 */
[C---:B------:R-:W-:Y:S01]  /*11cb0*/  IMAD.U32 R27, R94.reuse, 0x10000, RZ ;  /* 0x000100005e1b7824 */ /* 0x040fe200078e00ff */
[----:B------:R-:W-:Y:S01]  /*11cc0*/  LOP3.LUT R94, R94, 0xffff0000, RZ, 0xc0, !PT ;  /* 0xffff00005e5e7812 */ /* 0x000fe200078ec0ff */
[----:B------:R-:W-:Y:S01]  /*11cd0*/  FFMA.FTZ R41, R4, R38, -R41 ;  /* 0x0000002604297223 */ /* 0x000fe20000010829 */
[----:B------:R-:W-:Y:S02]  /*11ce0*/  IMAD.U32 R38, R92, 0x10000, RZ ;  /* 0x000100005c267824 */ /* 0x000fe400078e00ff */
[----:B------:R-:W-:Y:S01]  /*11cf0*/  FFMA.FTZ R43, R4, R39, R43 ;  /* 0x00000027042b7223 */ /* 0x000fe2000001002b */
[----:B------:R-:W-:Y:S02]  /*11d00*/  IMAD.U32 R4, R96, 0x10000, RZ ;  /* 0x0001000060047824 */ /* 0x000fe400078e00ff */
[-C--:B------:R-:W-:Y:S01]  /*11d10*/  FMUL.FTZ R35, R35, R27.reuse ;  /* 0x0000001b23237220 */ /* 0x080fe20000410000 */
[C---:B------:R-:W-:Y:S01]  /*11d20*/  FFMA.FTZ R45, R6.reuse, R27, -R45 ;  /* 0x0000001b062d7223 */ /* 0x040fe2000001082d */
[C---:B------:R-:W-:Y:S01]  /*11d30*/  FMUL.FTZ R27, R37.reuse, R38 ;  /* 0x00000026251b7220 */ /* 0x040fe20000410000 */
[----:B------:R-:W-:Y:S01]  /*11d40*/  FMUL.FTZ R39, R37, R4 ;  /* 0x0000000425277220 */ /* 0x000fe20000410000 */
[----:B------:R-:W-:Y:S01]  /*11d50*/  FFMA.FTZ R35, R6, R40, R35 ;  /* 0x0000002806237223 */ /* 0x000fe20000010023 */
[----:B------:R-:W-:-:S02]  /*11d60*/  IMAD.U32 R6, R91, 0x10000, RZ ;  /* 0x000100005b067824 */ /* 0x000fc400078e00ff */
[----:B------:R-:W-:Y:S01]  /*11d70*/  FFMA.FTZ R37, R34, R4, -R27 ;  /* 0x0000000422257223 */ /* 0x000fe2000001081b */
[----:B------:R-:W-:Y:S01]  /*11d80*/  FMUL.FTZ R4, R28, R89 ;  /* 0x000000591c047220 */ /* 0x000fe20000410000 */
[----:B------:R-:W-:Y:S01]  /*11d90*/  FFMA.FTZ R39, R34, R38, R39 ;  /* 0x0000002622277223 */ /* 0x000fe20000010027 */
[-C--:B------:R-:W-:Y:S01]  /*11da0*/  FMUL.FTZ R34, R28, R93.reuse ;  /* 0x0000005d1c227220 */ /* 0x080fe20000410000 */
[----:B------:R-:W-:Y:S01]  /*11db0*/  FMUL.FTZ R38, R36, R6 ;  /* 0x0000000624267220 */ /* 0x000fe20000410000 */
[----:B------:R-:W-:Y:S01]  /*11dc0*/  FFMA.FTZ R28, R5, R93, -R4 ;  /* 0x0000005d051c7223 */ /* 0x000fe20000010804 */
[----:B------:R-:W-:Y:S01]  /*11dd0*/  IMAD.U32 R4, R95, 0x10000, RZ ;  /* 0x000100005f047824 */ /* 0x000fe200078e00ff */
        /* <DEDUP_REMOVED lines=30> */
.L_x_1863:
[----:B------:R-:W-:Y:S05]  /*11fc0*/  BSYNC B1 ;  /* 0x0000000000017941 */ /* 0x000fea0003800000 */
.L_x_1862:
[----:B------:R-:W-:Y:S04]  /*11fd0*/  BSSY B1, `(.L_x_1864) ;  /* 0x0000068000017945 */ /* 0x000fe80003800000 */
[----:B------:R-:W-:Y:S05]  /*11fe0*/  @P1 BRA `(.L_x_1865) ;  /* 0x0000000400981947 */ /* 0x000fea0003800000 */
[----:B-1----:R-:W-:Y:S02]  /*11ff0*/  LEA.HI R4, R32, R225, RZ, 0x1d ;  /* 0x000000e120047211 */ /* 0x002fe400078fe8ff */
[----:B------:R-:W-:Y:S02]  /*12000*/  SHF.R.U64 R34, R52, 0x10, R53 ;  /* 0x0000001034227819 */ /* 0x000fe40000001235 */
[----:B------:R-:W-:Y:S01]  /*12010*/  SHF.R.S32.HI R5, RZ, 0x1f, R4 ;  /* 0x0000001fff057819 */ /* 0x000fe20000011404 */
[----:B------:R-:W-:Y:S01]  /*12020*/  IMAD.SHL.U32 R6, R4, 0x8, RZ ;  /* 0x0000000804067824 */ /* 0x000fe200078e00ff */
[----:B---3--:R-:W-:Y:S02]  /*12030*/  SHF.R.U64 R29, R8, 0x10, R9 ;  /* 0x00000010081d7819 */ /* 0x008fe40000001209 */
[----:B------:R-:W-:Y:S02]  /*12040*/  LEA.HI R5, R5, R4, RZ, 0x3 ;  /* 0x0000000405057211 */ /* 0x000fe400078f18ff */
[----:B------:R-:W-:-:S02]  /*12050*/  LOP3.LUT R4, R205, 0x38, R6, 0xf8, !PT ;  /* 0x00000038cd047812 */ /* 0x000fc400078ef806 */
[----:B------:R-:W-:Y:S01]  /*12060*/  SHF.R.U32.HI R8, RZ, 0x10, R9 ;  /* 0x00000010ff087819 */ /* 0x000fe20000011609 */
[----:B------:R-:W-:Y:S01]  /*12070*/  IMAD.SHL.U32 R6, R5, 0x400, RZ ;  /* 0x0000040005067824 */ /* 0x000fe200078e00ff */
[----:B------:R-:W-:Y:S02]  /*12080*/  LOP3.LUT R5, R4, R42, RZ, 0x3c, !PT ;  /* 0x0000002a04057212 */ /* 0x000fe400078e3cff */
[----:B------:R-:W-:Y:S02]  /*12090*/  PRMT R77, R77, 0x5410, R34 ;  /* 0x000054104d4d7816 */ /* 0x000fe40000000022 */
[----:B------:R-:W-:Y:S02]  /*120a0*/  LOP3.LUT R6, R6, 0x7fffe000, RZ, 0xc0, !PT ;  /* 0x7fffe00006067812 */ /* 0x000fe400078ec0ff */
[----:B------:R-:W-:Y:S01]  /*120b0*/  PRMT R72, R72, 0x5410, R29 ;  /* 0x0000541048487816 */ /* 0x000fe2000000001d */
[----:B------:R-:W-:Y:S01]  /*120c0*/  IMAD.U32 R34, R77, 0x10000, RZ ;  /* 0x000100004d227824 */ /* 0x000fe200078e00ff */
[----:B------:R-:W-:-:S02]  /*120d0*/  IADD3 R25, R5, R6, R210 ;  /* 0x0000000605197210 */ /* 0x000fc40007ffe0d2 */
[----:B------:R-:W1:Y:S01]  /*120e0*/  LDS.128 R4, [R236] ;  /* 0x00000000ec047984 */ /* 0x000e620000000c00 */
[----:B------:R-:W-:Y:S01]  /*120f0*/  SHF.R.U32.HI R53, RZ, 0x10, R53 ;  /* 0x00000010ff357819 */ /* 0x000fe20000011635 */
[----:B------:R-:W-:Y:S01]  /*12100*/  IMAD.U32 R35, R72, 0x10000, RZ ;  /* 0x0001000048237824 */ /* 0x000fe200078e00ff */
[----:B------:R-:W-:Y:S01]  /*12110*/  SHF.R.U64 R30, R54, 0x10, R55 ;  /* 0x00000010361e7819 */ /* 0x000fe20000001237 */
[----:B------:R-:W-:Y:S01]  /*12120*/  IMAD R28, R25, 0x2, R16 ;  /* 0x00000002191c7824 */ /* 0x000fe200078e0210 */
[----:B------:R-:W-:Y:S02]  /*12130*/  PRMT R73, R73, 0x5410, R8 ;  /* 0x0000541049497816 */ /* 0x000fe40000000008 */
[----:B------:R-:W-:Y:S02]  /*12140*/  SHF.R.U64 R9, R10, 0x10, R11 ;  /* 0x000000100a097819 */ /* 0x000fe4000000120b */
[----:B------:R-:W2:Y:S01]  /*12150*/  LDS.128 R24, [R28+0x12400] ;  /* 0x012400001c187984 */ /* 0x000ea20000000c00 */
[----:B------:R-:W-:Y:S01]  /*12160*/  SHF.R.U32.HI R55, RZ, 0x10, R55 ;  /* 0x00000010ff377819 */ /* 0x000fe20000011637 */
[----:B------:R-:W-:Y:S01]  /*12170*/  IMAD.U32 R36, R73, 0x10000, RZ ;  /* 0x0001000049247824 */ /* 0x000fe200078e00ff */
[----:B------:R-:W-:-:S02]  /*12180*/  SHF.R.U32.HI R10, RZ, 0x10, R11 ;  /* 0x00000010ff0a7819 */ /* 0x000fc4000001160b */
[----:B------:R-:W-:Y:S02]  /*12190*/  PRMT R78, R78, 0x5410, R53 ;  /* 0x000054104e4e7816 */ /* 0x000fe40000000035 */
[----:B------:R-:W-:Y:S02]  /*121a0*/  PRMT R79, R79, 0x5410, R30 ;  /* 0x000054104f4f7816 */ /* 0x000fe4000000001e */
[----:B------:R-:W-:Y:S02]  /*121b0*/  PRMT R80, R80, 0x5410, R55 ;  /* 0x0000541050507816 */ /* 0x000fe40000000037 */
[----:B------:R-:W-:Y:S02]  /*121c0*/  PRMT R74, R74, 0x5410, R9 ;  /* 0x000054104a4a7816 */ /* 0x000fe40000000009 */
[----:B------:R-:W-:Y:S02]  /*121d0*/  PRMT R75, R75, 0x5410, R10 ;  /* 0x000054104b4b7816 */ /* 0x000fe4000000000a */
        /* <DEDUP_REMOVED lines=16> */
[----:B------:R-:W-:Y:S01]  /*122e0*/  FMUL.FTZ R38, R30, R36 ;  /* 0x000000241e267220 */ /* 0x000fe20000410000 */
[C---:B------:R-:W-:Y:S01]  /*122f0*/  FFMA.FTZ R37, R8.reuse, R34, -R37 ;  /* 0x0000002208257223 */ /* 0x040fe20000010825 */
[----:B------:R-:W-:Y:S01]  /*12300*/  FFMA.FTZ R39, R8, R35, R39 ;  /* 0x0000002308277223 */ /* 0x000fe20000010027 */
[----:B------:R-:W-:Y:S02]  /*12310*/  IMAD.U32 R33, R27, 0x10000, RZ ;  /* 0x000100001b217824 */ /* 0x000fe400078e00ff */
[-C--:B------:R-:W-:Y:S01]  /*12320*/  FMUL.FTZ R30, R30, R29.reuse ;  /* 0x0000001d1e1e7220 */ /* 0x080fe20000410000 */
[----:B------:R-:W-:Y:S02]  /*12330*/  IMAD.U32 R34, R75, 0x10000, RZ ;  /* 0x000100004b227824 */ /* 0x000fe400078e00ff */
[----:B------:R-:W-:Y:S01]  /*12340*/  FFMA.FTZ R38, R9, R29, -R38 ;  /* 0x0000001d09267223 */ /* 0x000fe20000010826 */
[----:B------:R-:W-:Y:S01]  /*12350*/  IMAD.U32 R8, R80, 0x10000, RZ ;  /* 0x0001000050087824 */ /* 0x000fe200078e00ff */
[----:B------:R-:W-:Y:S01]  /*12360*/  LOP3.LUT R29, R72, 0xffff0000, RZ, 0xc0, !PT ;  /* 0xffff0000481d7812 */ /* 0x000fe200078ec0ff */
[----:B------:R-:W-:Y:S01]  /*12370*/  FMUL.FTZ R40, R33, R34 ;  /* 0x0000002221287220 */ /* 0x000fe20000410000 */
[----:B------:R-:W-:Y:S01]  /*12380*/  FFMA.FTZ R36, R9, R36, R30 ;  /* 0x0000002409247223 */ /* 0x000fe2000001001e */
[-C--:B------:R-:W-:Y:S01]  /*12390*/  FMUL.FTZ R35, R33, R8.reuse ;  /* 0x0000000821237220 */ /* 0x080fe20000410000 */
[----:B------:R-:W-:Y:S01]  /*123a0*/  LOP3.LUT R30, R73, 0xffff0000, RZ, 0xc0, !PT ;  /* 0xffff0000491e7812 */ /* 0x000fe200078ec0ff */
[----:B------:R-:W-:Y:S01]  /*123b0*/  FMUL.FTZ R9, R24, R29 ;  /* 0x0000001d18097220 */ /* 0x000fe20000410000 */
[----:B------:R-:W-:Y:S01]  /*123c0*/  LOP3.LUT R78, R78, 0xffff0000, RZ, 0xc0, !PT ;  /* 0xffff00004e4e7812 */ /* 0x000fe200078ec0ff */
[C---:B------:R-:W-:Y:S01]  /*123d0*/  FFMA.FTZ R33, R11.reuse, R8, -R40 ;  /* 0x000000080b217223 */ /* 0x040fe20000010828 */
[----:B------:R-:W-:Y:S01]  /*123e0*/  FFMA.FTZ R35, R11, R34, R35 ;  /* 0x000000220b237223 */ /* 0x000fe20000010023 */
[-C--:B------:R-:W-:Y:S01]  /*123f0*/  FMUL.FTZ R11, R24, R77.reuse ;  /* 0x0000004d180b7220 */ /* 0x080fe20000410000 */
[----:B------:R-:W-:Y:S01]  /*12400*/  FFMA.FTZ R24, R4, R77, -R9 ;  /* 0x0000004d04187223 */ /* 0x000fe20000010809 */
[----:B------:R-:W-:Y:S01]  /*12410*/  FMUL.FTZ R40, R25, R30 ;  /* 0x0000001e19287220 */ /* 0x000fe20000410000 */
[----:B------:R-:W-:-:S02]  /*12420*/  IMAD.U32 R31, R26, 0x10000, RZ ;  /* 0x000100001a1f7824 */ /* 0x000fc400078e00ff */
[-C--:B------:R-:W-:Y:S01]  /*12430*/  FMUL.FTZ R25, R25, R78.reuse ;  /* 0x0000004e19197220 */ /* 0x080fe20000410000 */
[----:B------:R-:W-:Y:S02]  /*12440*/  IMAD.U32 R9, R74, 0x10000, RZ ;  /* 0x000100004a097824 */ /* 0x000fe400078e00ff */
[----:B------:R-:W-:Y:S01]  /*12450*/  FFMA.FTZ R34, R4, R29, R11 ;  /* 0x0000001d04227223 */ /* 0x000fe2000001000b */
[----:B------:R-:W-:Y:S02]  /*12460*/  IMAD.U32 R8, R79, 0x10000, RZ ;  /* 0x000100004f087824 */ /* 0x000fe400078e00ff */
[----:B------:R-:W-:Y:S01]  /*12470*/  FFMA.FTZ R11, R5, R78, -R40 ;  /* 0x0000004e050b7223 */ /* 0x000fe20000010828 */
[-C--:B------:R-:W-:Y:S01]  /*12480*/  FMUL.FTZ R29, R31, R9.reuse ;  /* 0x000000091f1d7220 */ /* 0x080fe20000410000 */
[----:B------:R-:W-:Y:S01]  /*12490*/  FFMA.FTZ R25, R5, R30, R25 ;  /* 0x0000001e05197223 */ /* 0x000fe20000010019 */
[----:B------:R-:W-:Y:S01]  /*124a0*/  LOP3.LUT R26, R26, 0xffff0000, RZ, 0xc0, !PT ;  /* 0xffff00001a1a7812 */ /* 0x000fe200078ec0ff */
[-C--:B------:R-:W-:Y:S01]  /*124b0*/  FMUL.FTZ R31, R31, R8.reuse ;  /* 0x000000081f1f7220 */ /* 0x080fe20000410000 */
[----:B------:R-:W-:Y:S01]  /*124c0*/  LOP3.LUT R27, R27, 0xffff0000, RZ, 0xc0, !PT ;  /* 0xffff00001b1b7812 */ /* 0x000fe200078ec0ff */
[----:B------:R-:W-:Y:S01]  /*124d0*/  FFMA.FTZ R29, R10, R8, -R29 ;  /* 0x000000080a1d7223 */ /* 0x000fe2000001081d */
[----:B------:R-:W-:Y:S01]  /*124e0*/  LOP3.LUT R5, R74, 0xffff0000, RZ, 0xc0, !PT ;  /* 0xffff00004a057812 */ /* 0x000fe200078ec0ff */
[----:B------:R-:W-:Y:S01]  /*124f0*/  FFMA.FTZ R10, R10, R9, R31 ;  /* 0x000000090a0a7223 */ /* 0x000fe2000001001f */
[----:B------:R-:W-:-:S02]  /*12500*/  LOP3.LUT R4, R75, 0xffff0000, RZ, 0xc0, !PT ;  /* 0xffff00004b047812 */ /* 0x000fc400078ec0ff */
[----:B------:R-:W-:Y:S01]  /*12510*/  LOP3.LUT R79, R79, 0xffff0000, RZ, 0xc0, !PT ;  /* 0xffff00004f4f7812 */ /* 0x000fe200078ec0ff */
[----:B------:R-:W-:Y:S01]  /*12520*/  FMUL.FTZ R9, R26, R5 ;  /* 0x000000051a097220 */ /* 0x000fe20000410000 */
[----:B------:R-:W-:Y:S01]  /*12530*/  LOP3.LUT R80, R80, 0xffff0000, RZ, 0xc0, !PT ;  /* 0xffff000050507812 */ /* 0x000fe200078ec0ff */
[C---:B------:R-:W-:Y:S02]  /*12540*/  FMUL.FTZ R30, R27.reuse, R4 ;  /* 0x000000041b1e7220 */ /* 0x040fe40000410000 */
[-C--:B------:R-:W-:Y:S01]  /*12550*/  FMUL.FTZ R8, R26, R79.reuse ;  /* 0x0000004f1a087220 */ /* 0x080fe20000410000 */
[C---:B------:R-:W-:Y:S01]  /*12560*/  FFMA.FTZ R26, R6.reuse, R79, -R9 ;  /* 0x0000004f061a7223 */ /* 0x040fe20000010809 */
        /* <DEDUP_REMOVED lines=14> */
.L_x_1865:
[----:B------:R-:W-:Y:S05]  /*12650*/  BSYNC B1 ;  /* 0x0000000000017941 */ /* 0x000fea0003800000 */
.L_x_1864:
[----:B------:R-:W-:Y:S05]  /*12660*/  @P2 BRA `(.L_x_1837) ;  /* 0x0000000400982947 */ /* 0x000fea0003800000 */
[----:B------:R-:W-:Y:S02]  /*12670*/  LEA.HI R32, R32, R226, RZ, 0x1d ;  /* 0x000000e220207211 */ /* 0x000fe400078fe8ff */
[--C-:B-1-3--:R-:W-:Y:S02]  /*12680*/  SHF.R.U64 R25, R12, 0x10, R13.reuse ;  /* 0x000000100c197819 */ /* 0x10afe4000000120d */
[----:B--2---:R-:W-:Y:S01]  /*12690*/  SHF.R.S32.HI R5, RZ, 0x1f, R32 ;  /* 0x0000001fff057819 */ /* 0x004fe20000011420 */
[----:B------:R-:W-:Y:S01]  /*126a0*/  IMAD.SHL.U32 R4, R32, 0x8, RZ ;  /* 0x0000000820047824 */ /* 0x000fe200078e00ff */
[----:B------:R-:W-:Y:S02]  /*126b0*/  SHF.R.U32.HI R28, RZ, 0x10, R13 ;  /* 0x00000010ff1c7819 */ /* 0x000fe4000001160d */
[----:B------:R-:W-:Y:S02]  /*126c0*/  LEA.HI R5, R5, R32, RZ, 0x3 ;  /* 0x0000002005057211 */ /* 0x000fe400078f18ff */
[----:B------:R-:W-:-:S02]  /*126d0*/  LOP3.LUT R4, R205, 0x38, R4, 0xf8, !PT ;  /* 0x00000038cd047812 */ /* 0x000fc400078ef804 */
[----:B------:R-:W-:Y:S01]  /*126e0*/  SHF.R.U64 R13, R14, 0x10, R15 ;  /* 0x000000100e0d7819 */ /* 0x000fe2000000120f */
        /* <DEDUP_REMOVED lines=9> */
[----:B------:R-:W-:Y:S02]  /*12780*/  PRMT R26, R0, 0x5410, R25 ;  /* 0x00005410001a7816 */ /* 0x000fe40000000019 */
[----:B------:R-:W-:Y:S02]  /*12790*/  PRMT R68, R68, 0x5410, R29 ;  /* 0x0000541044447816 */ /* 0x000fe4000000001d */
[----:B------:R-:W2:Y:S01]  /*127a0*/  LDS.128 R8, [R24+0x12400] ;  /* 0x0124000018087984 */ /* 0x000ea20000000c00 */
[----:B------:R-:W-:Y:S01]  /*127b0*/  PRMT R70, R70, 0x5410, R27 ;  /* 0x0000541046467816 */ /* 0x000fe2000000001b */
[----:B------:R-:W-:Y:S01]  /*127c0*/  IMAD.U32 R27, R26, 0x10000, RZ ;  /* 0x000100001a1b7824 */ /* 0x000fe200078e00ff */
[----:B------:R-:W-:Y:S01]  /*127d0*/  PRMT R31, R21, 0x5410, R14 ;  /* 0x00005410151f7816 */ /* 0x000fe2000000000e */
[----:B------:R-:W-:Y:S01]  /*127e0*/  IMAD.U32 R25, R68, 0x10000, RZ ;  /* 0x0001000044197824 */ /* 0x000fe200078e00ff */
[----:B------:R-:W-:-:S02]  /*127f0*/  SHF.R.U32.HI R56, RZ, 0x10, R57 ;  /* 0x00000010ff387819 */ /* 0x000fc40000011639 */
[----:B------:R-:W-:Y:S01]  /*12800*/  PRMT R28, R3, 0x5410, R28 ;  /* 0x00005410031c7816 */ /* 0x000fe2000000001c */
[----:B------:R-:W-:Y:S01]  /*12810*/  IMAD.U32 R32, R31, 0x10000, RZ ;  /* 0x000100001f207824 */ /* 0x000fe200078e00ff */
[----:B------:R-:W-:Y:S02]  /*12820*/  SHF.R.U32.HI R58, RZ, 0x10, R59 ;  /* 0x00000010ff3a7819 */ /* 0x000fe4000001163b */
[----:B------:R-:W-:Y:S01]  /*12830*/  PRMT R69, R69, 0x5410, R56 ;  /* 0x0000541045457816 */ /* 0x000fe20000000038 */
[----:B------:R-:W-:Y:S01]  /*12840*/  IMAD.U32 R29, R28, 0x10000, RZ ;  /* 0x000100001c1d7824 */ /* 0x000fe200078e00ff */
[----:B------:R-:W-:Y:S02]  /*12850*/  PRMT R71, R71, 0x5410, R58 ;  /* 0x0000541047477816 */ /* 0x000fe4000000003a */
[----:B------:R-:W-:Y:S02]  /*12860*/  PRMT R30, R20, 0x5410, R13 ;  /* 0x00005410141e7816 */ /* 0x000fe4000000000d */
[----:B------:R-:W-:-:S02]  /*12870*/  LOP3.LUT R26, R26, 0xffff0000, RZ, 0xc0, !PT ;  /* 0xffff00001a1a7812 */ /* 0x000fc400078ec0ff */
        /* <DEDUP_REMOVED lines=15> */
[-C--:B------:R-:W-:Y:S01]  /*12970*/  FMUL.FTZ R35, R14, R25.reuse ;  /* 0x000000190e237220 */ /* 0x080fe20000410000 */
[C---:B------:R-:W-:Y:S01]  /*12980*/  IMAD.U32 R14, R69.reuse, 0x10000, RZ ;  /* 0x00010000450e7824 */ /* 0x040fe200078e00ff */
[----:B------:R-:W-:Y:S01]  /*12990*/  LOP3.LUT R69, R69, 0xffff0000, RZ, 0xc0, !PT ;  /* 0xffff000045457812 */ /* 0x000fe200078ec0ff */
[----:B------:R-:W-:Y:S01]  /*129a0*/  FFMA.FTZ R33, R0, R25, -R33 ;  /* 0x0000001900217223 */ /* 0x000fe20000010821 */
[----:B------:R-:W-:Y:S01]  /*129b0*/  FMUL.FTZ R25, R15, R29 ;  /* 0x0000001d0f197220 */ /* 0x000fe20000410000 */
[----:B------:R-:W-:-:S02]  /*129c0*/  IMAD.U32 R21, R11, 0x10000, RZ ;  /* 0x000100000b157824 */ /* 0x000fc400078e00ff */
[----:B------:R-:W-:Y:S01]  /*129d0*/  FFMA.FTZ R35, R0, R27, R35 ;  /* 0x0000001b00237223 */ /* 0x000fe20000010023 */
[----:B------:R-:W-:Y:S02]  /*129e0*/  IMAD.U32 R0, R71, 0x10000, RZ ;  /* 0x0001000047007824 */ /* 0x000fe400078e00ff */
[-C--:B------:R-:W-:Y:S01]  /*129f0*/  FMUL.FTZ R15, R15, R14.reuse ;  /* 0x0000000e0f0f7220 */ /* 0x080fe20000410000 */
[C---:B------:R-:W-:Y:S01]  /*12a00*/  FFMA.FTZ R25, R12.reuse, R14, -R25 ;  /* 0x0000000e0c197223 */ /* 0x040fe20000010819 */
[C---:B------:R-:W-:Y:S01]  /*12a10*/  FMUL.FTZ R14, R21.reuse, R32 ;  /* 0x00000020150e7220 */ /* 0x040fe20000410000 */
[----:B------:R-:W-:Y:S01]  /*12a20*/  FMUL.FTZ R27, R21, R0 ;  /* 0x00000000151b7220 */ /* 0x000fe20000410000 */
[----:B------:R-:W-:Y:S01]  /*12a30*/  FFMA.FTZ R15, R12, R29, R15 ;  /* 0x0000001d0c0f7223 */ /* 0x000fe2000001000f */
[C---:B------:R-:W-:Y:S01]  /*12a40*/  FMUL.FTZ R12, R8.reuse, R68 ;  /* 0x00000044080c7220 */ /* 0x040fe20000410000 */
[----:B------:R-:W-:Y:S01]  /*12a50*/  FFMA.FTZ R21, R13, R0, -R14 ;  /* 0x000000000d157223 */ /* 0x000fe2000001080e */
[----:B------:R-:W-:Y:S01]  /*12a60*/  FMUL.FTZ R0, R8, R26 ;  /* 0x0000001a08007220 */ /* 0x000fe20000410000 */
[----:B------:R-:W-:-:S02]  /*12a70*/  IMAD.U32 R20, R10, 0x10000, RZ ;  /* 0x000100000a147824 */ /* 0x000fc400078e00ff */
[----:B------:R-:W-:Y:S01]  /*12a80*/  FFMA.FTZ R27, R13, R32, R27 ;  /* 0x000000200d1b7223 */ /* 0x000fe2000001001b */
[----:B------:R-:W-:Y:S02]  /*12a90*/  IMAD.U32 R8, R30, 0x10000, RZ ;  /* 0x000100001e087824 */ /* 0x000fe400078e00ff */
[----:B------:R-:W-:Y:S01]  /*12aa0*/  FMUL.FTZ R13, R9, R28 ;  /* 0x0000001c090d7220 */ /* 0x000fe20000410000 */
[----:B------:R-:W-:Y:S01]  /*12ab0*/  FFMA.FTZ R68, R3, R68, -R0 ;  /* 0x0000004403447223 */ /* 0x000fe20000010800 */
[-C--:B------:R-:W-:Y:S01]  /*12ac0*/  FMUL.FTZ R9, R9, R69.reuse ;  /* 0x0000004509097220 */ /* 0x080fe20000410000 */
[----:B------:R-:W-:Y:S02]  /*12ad0*/  IMAD.U32 R0, R70, 0x10000, RZ ;  /* 0x0001000046007824 */ /* 0x000fe400078e00ff */
[----:B------:R-:W-:Y:S01]  /*12ae0*/  FFMA.FTZ R12, R3, R26, R12 ;  /* 0x0000001a030c7223 */ /* 0x000fe2000001000c */
[----:B------:R-:W-:Y:S01]  /*12af0*/  FMUL.FTZ R26, R20, R8 ;  /* 0x00000008141a7220 */ /* 0x000fe20000410000 */
[----:B------:R-:W-:Y:S01]  /*12b00*/  FFMA.FTZ R28, R4, R28, R9 ;  /* 0x0000001c041c7223 */ /* 0x000fe20000010009 */
[----:B------:R-:W-:Y:S01]  /*12b10*/  LOP3.LUT R10, R10, 0xffff0000, RZ, 0xc0, !PT ;  /* 0xffff00000a0a7812 */ /* 0x000fe200078ec0ff */
[----:B------:R-:W-:Y:S01]  /*12b20*/  FFMA.FTZ R14, R4, R69, -R13 ;  /* 0x00000045040e7223 */ /* 0x000fe2000001080d */
[-C--:B------:R-:W-:Y:S01]  /*12b30*/  FMUL.FTZ R20, R20, R0.reuse ;  /* 0x0000000014147220 */ /* 0x080fe20000410000 */
[----:B------:R-:W-:Y:S01]  /*12b40*/  LOP3.LUT R9, R30, 0xffff0000, RZ, 0xc0, !PT ;  /* 0xffff00001e097812 */ /* 0x000fe200078ec0ff */
[----:B------:R-:W-:Y:S01]  /*12b50*/  FFMA.FTZ R26, R5, R0, -R26 ;  /* 0x00000000051a7223 */ /* 0x000fe2000001081a */
[----:B------:R-:W-:Y:S01]  /*12b60*/  LOP3.LUT R11, R11, 0xffff0000, RZ, 0xc0, !PT ;  /* 0xffff00000b0b7812 */ /* 0x000fe200078ec0ff */
[----:B------:R-:W-:Y:S01]  /*12b70*/  FFMA.FTZ R20, R5, R8, R20 ;  /* 0x0000000805147223 */ /* 0x000fe20000010014 */
[----:B------:R-:W-:Y:S01]  /*12b80*/  LOP3.LUT R3, R70, 0xffff0000, RZ, 0xc0, !PT ;  /* 0xffff000046037812 */ /* 0x000fe200078ec0ff */
[----:B------:R-:W-:Y:S01]  /*12b90*/  FMUL.FTZ R5, R10, R9 ;  /* 0x000000090a057220 */ /* 0x000fe20000410000 */
[----:B------:R-:W-:-:S02]  /*12ba0*/  LOP3.LUT R4, R31, 0xffff0000, RZ, 0xc0, !PT ;  /* 0xffff00001f047812 */ /* 0x000fc400078ec0ff */
[----:B------:R-:W-:Y:S01]  /*12bb0*/  LOP3.LUT R0, R71, 0xffff0000, RZ, 0xc0, !PT ;  /* 0xffff000047007812 */ /* 0x000fe200078ec0ff */
[-C--:B------:R-:W-:Y:S01]  /*12bc0*/  FMUL.FTZ R10, R10, R3.reuse ;  /* 0x000000030a0a7220 */ /* 0x080fe20000410000 */
[----:B------:R-:W-:Y:S01]  /*12bd0*/  FFMA.FTZ R3, R6, R3, -R5 ;  /* 0x0000000306037223 */ /* 0x000fe20000010805 */
[C---:B------:R-:W-:Y:S01]  /*12be0*/  FMUL.FTZ R8, R11.reuse, R4 ;  /* 0x000000040b087220 */ /* 0x040fe20000410000 */
[----:B------:R-:W-:Y:S01]  /*12bf0*/  F2FP.BF16.F32.PACK_AB R5, R14, R25 ;  /* 0x000000190e05723e */ /* 0x000fe200000010ff */
[-C--:B------:R-:W-:Y:S01]  /*12c00*/  FMUL.FTZ R13, R11, R0.reuse ;  /* 0x000000000b0d7220 */ /* 0x080fe20000410000 */
[----:B------:R-:W-:Y:S01]  /*12c10*/  FFMA.FTZ R11, R6, R9, R10 ;  /* 0x00000009060b7223 */ /* 0x000fe2000001000a */
[----:B------:R-:W-:Y:S01]  /*12c20*/  FFMA.FTZ R0, R7, R0, -R8 ;  /* 0x0000000007007223 */ /* 0x000fe20000010808 */
        /* <DEDUP_REMOVED lines=8> */
[----:B------:R-:W-:-:S05]  /*12cb0*/  F2FP.BF16.F32.PACK_AB R11, R30, R27 ;  /* 0x0000001b1e0b723e */ /* 0x000fca00000010ff */
[----:B------:R4:W-:Y:S02]  /*12cc0*/  STS.128 [R24+0x12400], R8 ;  /* 0x0124000818007388 */ /* 0x0009e40000000c00 */
.L_x_1837:
[----:B------:R-:W-:Y:S05]  /*12cd0*/  BSYNC B0 ;  /* 0x0000000000007941 */ /* 0x000fea0003800000 */
.L_x_1815:
        /* <DEDUP_REMOVED lines=8> */
.L_x_1813:
[----:B01-3--:R-:W3:Y:S02]  /*12d60*/  LDL R0, [R1+0x4] ;  /* 0x0000040001007983 */ /* 0x00bee40000100800 */
[----:B---3--:R-:W-:-:S13]  /*12d70*/  R2UR UR4, R0 ;  /* 0x00000000000472ca */ /* 0x008fda00000e0000 */
[----:B------:R-:W-:-:S05]  /*12d80*/  IMAD.U32 R0, RZ, RZ, UR4 ;  /* 0x00000004ff007e24 */ /* 0x000fca000f8e00ff */
[----:B------:R-:W-:-:S13]  /*12d90*/  ISETP.NE.AND P0, PT, R0, 0x3, PT ;  /* 0x000000030000780c */ /* 0x000fda0003f05270 */
[----:B------:R-:W-:Y:S05]  /*12da0*/  @!P0 BRA `(.L_x_1866) ;  /* 0x0000000000048947 */ /* 0x000fea0003800000 */
[----:B------:R-:W-:Y:S01]  /*12db0*/  BPT.TRAP 0x1 ;  /* 0x000000040000795c */ /* 0x000fe20000300000 */
.L_x_1866:
[----:B--2-4-:R-:W-:Y:S01]  /*12dc0*/  IMAD R5, R22, 0x8, R16 ;  /* 0x0000000816057824 */ /* 0x014fe200078e0210 */
[----:B------:R-:W-:-:S04]  /*12dd0*/  SHF.L.U32 R0, R23, 0x1f, RZ ;  /* 0x0000001f17007819 */ /* 0x000fc800000006ff */
[----:B------:R0:W1:Y:S01]  /*12de0*/  SYNCS.PHASECHK.TRANS64.TRYWAIT P2, [R5+URZ+0x30830], R0 ;  /* 0x03083000050075a7 */ /* 0x000062000804017f */
[----:B------:R-:W-:Y:S05]  /*12df0*/  @!P0 BRA `(.L_x_1867) ;  /* 0x0000000000048947 */ /* 0x000fea0003800000 */
[----:B------:R-:W-:Y:S01]  /*12e00*/  BPT.TRAP 0x1 ;  /* 0x000000040000795c */ /* 0x000fe20000300000 */
.L_x_1867:
[----:B------:R-:W2:Y:S02]  /*12e10*/  S2R R3, SR_TID.X ;  /* 0x0000000000037919 */ /* 0x000ea40000002100 */
[----:B--2---:R-:W-:-:S04]  /*12e20*/  LOP3.LUT R3, R3, 0x7f, RZ, 0xc0, !PT ;  /* 0x0000007f03037812 */ /* 0x004fc800078ec0ff */
[----:B------:R-:W-:Y:S01]  /*12e30*/  ISETP.NE.AND P1, PT, R3, RZ, PT ;  /* 0x000000ff0300720c */ /* 0x000fe20003f25270 */
[----:B-1----:R-:W-:-:S12]  /*12e40*/  @P2 BRA `(.L_x_1868) ;  /* 0x0000000000082947 */ /* 0x002fd80003800000 */
[----:B------:R-:W1:Y:S02]  /*12e50*/  SYNCS.PHASECHK.TRANS64.TRYWAIT P2, [R5+URZ+0x30830], R0 ;  /* 0x03083000050075a7 */ /* 0x000e64000804017f */
[----:B-1----:R-:W-:Y:S05]  /*12e60*/  @!P2 BRA `(.L_x_1869) ;  /* 0x000001840058a947 */ /* 0x002fea0003800000 */
.L_x_1868:
        /* <DEDUP_REMOVED lines=9> */
[----:B------:R-:W-:Y:S01]  /*12f00*/  UMOV UR49, 0x40000040 ;  /* 0x4000004000317882 */ /* 0x000fe20000000000 */
[----:B------:R-:W-:Y:S01]  /*12f10*/  LOP3.LUT R0, R0, 0x3fff, RZ, 0xc0, !PT ;  /* 0x00003fff00007812 */ /* 0x000fe200078ec0ff */
[----:B------:R-:W-:Y:S01]  /*12f20*/  UMOV UR9, 0x40000040 ;  /* 0x4000004000097882 */ /* 0x000fe20000000000 */
[----:B------:R-:W-:Y:S01]  /*12f30*/  R2UR UR51, R7 ;  /* 0x00000000073372ca */ /* 0x000fe200000e0000 */
[----:B------:R-:W-:Y:S01]  /*12f40*/  IMAD.MOV.U32 R7, RZ, RZ, 0x40000040 ;  /* 0x40000040ff077424 */ /* 0x000fe200078e00ff */
[----:B------:R-:W-:Y:S01]  /*12f50*/  LOP3.LUT R8, R0, 0x10000, RZ, 0xfc, !PT ;  /* 0x0001000000087812 */ /* 0x000fe200078efcff */
[----:B------:R-:W-:Y:S01]  /*12f60*/  ULOP3.LUT UR52, UR52, 0x10000, URZ, 0xfc, !UPT ;  /* 0x0001000034347892 */ /* 0x000fe2000f8efc3f */
[----:B------:R-:W-:Y:S01]  /*12f70*/  IMAD.U32 R11, RZ, RZ, UR9 ;  /* 0x00000009ff0b7e24 */ /* 0x000fe2000f8e00ff */
[----:B------:R-:W-:Y:S01]  /*12f80*/  UMOV UR57, 0x40000040 ;  /* 0x4000004000397882 */ /* 0x000fe20000000000 */
[----:B------:R-:W-:Y:S01]  /*12f90*/  R2UR UR11, R7 ;  /* 0x00000000070b72ca */ /* 0x000fe200000e0000 */
[----:B------:R-:W-:Y:S01]  /*12fa0*/  IMAD R2, R22, 0x900, R8 ;  /* 0x0000090016027824 */ /* 0x000fe200078e0208 */
[----:B------:R-:W-:Y:S01]  /*12fb0*/  UIADD3 UR48, UR52, 0x2, URZ ;  /* 0x0000000234307890 */ /* 0x000fe2000fffe03f */
[----:B------:R-:W-:Y:S01]  /*12fc0*/  IMAD.MOV.U32 R7, RZ, RZ, 0x40000040 ;  /* 0x40000040ff077424 */ /* 0x000fe200078e00ff */
[----:B------:R-:W-:Y:S01]  /*12fd0*/  UIADD3 UR4, UR52, 0x4, URZ ;  /* 0x0000000434047890 */ /* 0x000fe2000fffe03f */
[C---:B------:R-:W-:Y:S01]  /*12fe0*/  VIADD R6, R2.reuse, 0x2 ;  /* 0x0000000202067836 */ /* 0x040fe20000000000 */
[----:B------:R-:W-:Y:S01]  /*12ff0*/  R2UR UR54, R2 ;  /* 0x00000000023672ca */ /* 0x000fe200000e0000 */
[----:B------:R-:W-:Y:S01]  /*13000*/  UMOV UR41, 0x40000040 ;  /* 0x4000004000297882 */ /* 0x000fe20000000000 */
[----:B------:R-:W-:Y:S01]  /*13010*/  UMOV UR37, 0x40000040 ;  /* 0x4000004000257882 */ /* 0x000fe20000000000 */
[----:B------:R-:W0:Y:S01]  /*13020*/  LDC R227, c[0x0][0x448] ;  /* 0x00011200ffe37b82 */ /* 0x000e220000000800 */
[----:B------:R-:W-:Y:S01]  /*13030*/  R2UR UR50, R6 ;  /* 0x00000000063272ca */ /* 0x000fe200000e0000 */
[----:B------:R-:W-:Y:S01]  /*13040*/  VIADD R6, R2, 0x4 ;  /* 0x0000000402067836 */ /* 0x000fe20000000000 */
[----:B------:R-:W-:Y:S01]  /*13050*/  UMOV UR8, UR4 ;  /* 0x0000000400087c82 */ /* 0x000fe20008000000 */
[----:B------:R-:W-:Y:S01]  /*13060*/  UIADD3 UR4, UR52, 0x6, URZ ;  /* 0x0000000634047890 */ /* 0x000fe2000fffe03f */
[----:B------:R-:W-:-:S02]  /*13070*/  IMAD.U32 R10, RZ, RZ, UR8 ;  /* 0x00000008ff0a7e24 */ /* 0x000fc4000f8e00ff */
[----:B------:R-:W-:Y:S01]  /*13080*/  R2UR UR10, R6 ;  /* 0x00000000060a72ca */ /* 0x000fe200000e0000 */
[----:B------:R-:W-:Y:S01]  /*13090*/  VIADD R6, R2, 0x6 ;  /* 0x0000000602067836 */ /* 0x000fe20000000000 */
[----:B------:R-:W1:Y:S01]  /*130a0*/  LDC.64 R12, c[0x0][0x9e0] ;  /* 0x00027800ff0c7b82 */ /* 0x000e620000000a00 */
[----:B------:R-:W-:Y:S01]  /*130b0*/  HGMMA.64x96x16.F32.BF16 R24, gdesc[UR52], RZ, !UPT, gsb0 ;  /* 0x01600000341879f0 */ /* 0x000fe2000c0018ff */
[----:B------:R2:W-:Y:S02]  /*130c0*/  STL.64 [R1+0x38], R10 ;  /* 0x0000380a01007387 */ /* 0x0005e40000100a00 */
[----:B------:R-:W-:Y:S02]  /*130d0*/  WARPGROUP.DEPBAR.LE gsb0, 0x0 ;  /* 0x00008000000079c5 */ /* 0x000fe40000010000 */
[----:B------:R-:W-:-:S06]  /*130e0*/  WARPGROUP.ARRIVE ;  /* 0x00000000000079c5 */ /* 0x000fcc0000000000 */
[----:B------:R-:W-:Y:S03]  /*130f0*/  HGMMA.64x96x16.F32.BF16 R24, gdesc[UR48], R24, gsb0 ;  /* 0x01600000301879f0 */ /* 0x000fe60008001818 */
[----:B------:R-:W-:Y:S02]  /*13100*/  WARPGROUP.DEPBAR.LE gsb0, 0x0 ;  /* 0x00008000000079c5 */ /* 0x000fe40000010000 */
[----:B------:R-:W-:-:S06]  /*13110*/  WARPGROUP.ARRIVE ;  /* 0x00000000000079c5 */ /* 0x000fcc0000000000 */
[----:B------:R-:W-:Y:S01]  /*13120*/  HGMMA.64x96x16.F32.BF16 R24, gdesc[UR8], R24, gsb0 ;  /* 0x01600000081879f0 */ /* 0x000fe20008001818 */
[----:B------:R-:W-:Y:S01]  /*13130*/  R2UR UR10, R6 ;  /* 0x00000000060a72ca */ /* 0x000fe200000e0000 */
[----:B------:R-:W-:Y:S01]  /*13140*/  UMOV UR8, UR4 ;  /* 0x0000000400087c82 */ /* 0x000fe20008000000 */
[----:B------:R-:W-:Y:S01]  /*13150*/  R2UR UR11, R7 ;  /* 0x00000000070b72ca */ /* 0x000fe200000e0000 */
[----:B------:R-:W-:Y:S01]  /*13160*/  UMOV UR9, 0x40000040 ;  /* 0x4000004000097882 */ /* 0x000fe20000000000 */
[----:B------:R-:W-:Y:S01]  /*13170*/  VIADD R6, R2, 0x300 ;  /* 0x0000030002067836 */ /* 0x000fe20000000000 */
[----:B------:R-:W-:Y:S01]  /*13180*/  UIADD3 UR4, UR52, 0x400, URZ ;  /* 0x0000040034047890 */ /* 0x000fe2000fffe03f */
[----:B------:R-:W-:Y:S02]  /*13190*/  IMAD.MOV.U32 R7, RZ, RZ, 0x40000040 ;  /* 0x40000040ff077424 */ /* 0x000fe400078e00ff */
[----:B--2---:R-:W-:Y:S02]  /*131a0*/  IMAD.U32 R10, RZ, RZ, UR8 ;  /* 0x00000008ff0a7e24 */ /* 0x004fe4000f8e00ff */
[----:B------:R-:W-:-:S05]  /*131b0*/  IMAD.U32 R11, RZ, RZ, UR9 ;  /* 0x00000009ff0b7e24 */ /* 0x000fca000f8e00ff */
[----:B------:R2:W-:Y:S01]  /*131c0*/  STL.64 [R1+0x30], R10 ;  /* 0x0000300a01007387 */ /* 0x0005e20000100a00 */
        /* <DEDUP_REMOVED lines=25> */
[----:B------:R2:W-:Y:S04]  /*13360*/  STL.64 [R1+0x20], R10 ;  /* 0x0000200a01007387 */ /* 0x0005e80000100a00 */
[----:B------:R-:W3:Y:S01]  /*13370*/  LDL.LU R15, [R1] ;  /* 0x00000000010f7983 */ /* 0x000ee20000300800 */
[----:B------:R-:W-:Y:S02]  /*13380*/  WARPGROUP.DEPBAR.LE gsb0, 0x0 ;  /* 0x00008000000079c5 */ /* 0x000fe40000010000 */
[----:B------:R-:W-:-:S06]  /*13390*/  WARPGROUP.ARRIVE ;  /* 0x00000000000079c5 */ /* 0x000fcc0000000000 */
[----:B------:R-:W-:Y:S01]  /*133a0*/  HGMMA.64x96x16.F32.BF16 R24, gdesc[UR8], R24, gsb0 ;  /* 0x01600000081879f0 */ /* 0x000fe20008001818 */
[----:B------:R-:W-:Y:S01]  /*133b0*/  R2UR UR10, R6 ;  /* 0x00000000060a72ca */ /* 0x000fe200000e0000 */
[----:B------:R-:W-:Y:S01]  /*133c0*/  UMOV UR8, UR4 ;  /* 0x0000000400087c82 */ /* 0x000fe20008000000 */
[----:B------:R-:W-:Y:S01]  /*133d0*/  R2UR UR11, R7 ;  /* 0x00000000070b72ca */ /* 0x000fe200000e0000 */
[----:B------:R-:W-:Y:S01]  /*133e0*/  UMOV UR9, 0x40000040 ;  /* 0x4000004000097882 */ /* 0x000fe20000000000 */
[----:B------:R-:W-:Y:S02]  /*133f0*/  VIADD R6, R2, 0x306 ;  /* 0x0000030602067836 */ /* 0x000fe40000000000 */
[----:B------:R-:W-:Y:S01]  /*13400*/  IMAD.MOV.U32 R7, RZ, RZ, 0x40000040 ;  /* 0x40000040ff077424 */ /* 0x000fe200078e00ff */
[----:B------:R-:W-:Y:S02]  /*13410*/  WARPGROUP.DEPBAR.LE gsb0, 0x0 ;  /* 0x00008000000079c5 */ /* 0x000fe40000010000 */
[----:B------:R-:W-:Y:S01]  /*13420*/  WARPGROUP.ARRIVE ;  /* 0x00000000000079c5 */ /* 0x000fe20000000000 */
[----:B------:R-:W-:Y:S01]  /*13430*/  UIADD3 UR4, UR52, 0x406, URZ ;  /* 0x0000040634047890 */ /* 0x000fe2000fffe03f */
[----:B--2---:R-:W-:-:S02]  /*13440*/  IMAD.U32 R10, RZ, RZ, UR8 ;  /* 0x00000008ff0a7e24 */ /* 0x004fc4000f8e00ff */
[----:B------:R-:W-:Y:S02]  /*13450*/  IMAD.U32 R11, RZ, RZ, UR9 ;  /* 0x00000009ff0b7e24 */ /* 0x000fe4000f8e00ff */
[----:B------:R-:W-:Y:S01]  /*13460*/  HGMMA.64x96x16.F32.BF16 R24, gdesc[UR8], R24, gsb0 ;  /* 0x01600000081879f0 */ /* 0x000fe20008001818 */
[----:B------:R-:W-:Y:S02]  /*13470*/  R2UR UR10, R6 ;  /* 0x00000000060a72ca */ /* 0x000fe400000e0000 */
[----:B------:R-:W-:Y:S01]  /*13480*/  R2UR UR11, R7 ;  /* 0x00000000070b72ca */ /* 0x000fe200000e0000 */
[----:B------:R-:W-:Y:S01]  /*13490*/  UMOV UR8, UR4 ;  /* 0x0000000400087c82 */ /* 0x000fe20008000000 */
[----:B------:R-:W-:Y:S01]  /*134a0*/  UMOV UR9, 0x40000040 ;  /* 0x4000004000097882 */ /* 0x000fe20000000000 */
[----:B------:R-:W-:Y:S02]  /*134b0*/  VIADD R6, R2, 0x600 ;  /* 0x0000060002067836 */ /* 0x000fe40000000000 */
[----:B------:R-:W-:Y:S01]  /*134c0*/  IMAD.MOV.U32 R7, RZ, RZ, 0x40000040 ;  /* 0x40000040ff077424 */ /* 0x000fe200078e00ff */
[----:B------:R-:W-:-:S02]  /*134d0*/  WARPGROUP.DEPBAR.LE gsb0, 0x0 ;  /* 0x00008000000079c5 */ /* 0x000fc40000010000 */
[----:B------:R-:W-:-:S06]  /*134e0*/  WARPGROUP.ARRIVE ;  /* 0x00000000000079c5 */ /* 0x000fcc0000000000 */
[----:B------:R-:W-:Y:S01]  /*134f0*/  HGMMA.64x96x16.F32.BF16 R24, gdesc[UR8], R24, gsb0 ;  /* 0x01600000081879f0 */ /* 0x000fe20008001818 */
[----:B------:R-:W-:Y:S02]  /*13500*/  R2UR UR10, R6 ;  /* 0x00000000060a72ca */ /* 0x000fe400000e0000 */
[----:B------:R-:W-:Y:S01]  /*13510*/  R2UR UR11, R7 ;  /* 0x00000000070b72ca */ /* 0x000fe200000e0000 */
[----:B------:R-:W-:Y:S01]  /*13520*/  UIADD3 UR4, UR52, 0x800, URZ ;  /* 0x0000080034047890 */ /* 0x000fe2000fffe03f */
[----:B------:R2:W-:Y:S02]  /*13530*/  STL.64 [R1+0x18], R10 ;  /* 0x0000180a01007387 */ /* 0x0005e40000100a00 */
[----:B--2---:R-:W-:-:S04]  /*13540*/  IMAD.U32 R10, RZ, RZ, UR8 ;  /* 0x00000008ff0a7e24 */ /* 0x004fc8000f8e00ff */
[----:B------:R-:W-:Y:S01]  /*13550*/  UMOV UR8, UR4 ;  /* 0x0000000400087c82 */ /* 0x000fe20008000000 */
[----:B------:R-:W-:Y:S01]  /*13560*/  IMAD.U32 R11, RZ, RZ, UR9 ;  /* 0x00000009ff0b7e24 */ /* 0x000fe2000f8e00ff */
[----:B------:R-:W-:Y:S01]  /*13570*/  UMOV UR9, 0x40000040 ;  /* 0x4000004000097882 */ /* 0x000fe20000000000 */
[----:B------:R-:W-:Y:S02]  /*13580*/  WARPGROUP.DEPBAR.LE gsb0, 0x0 ;  /* 0x00008000000079c5 */ /* 0x000fe40000010000 */
[----:B------:R-:W-:Y:S01]  /*13590*/  WARPGROUP.ARRIVE ;  /* 0x00000000000079c5 */ /* 0x000fe20000000000 */
[----:B------:R-:W-:Y:S01]  /*135a0*/  VIADD R6, R2, 0x602 ;  /* 0x0000060202067836 */ /* 0x000fe20000000000 */
[----:B------:R-:W-:Y:S01]  /*135b0*/  UIADD3 UR56, UR52, 0x802, URZ ;  /* 0x0000080234387890 */ /* 0x000fe2000fffe03f */
[----:B------:R-:W-:Y:S01]  /*135c0*/  IMAD.MOV.U32 R7, RZ, RZ, 0x40000040 ;  /* 0x40000040ff077424 */ /* 0x000fe200078e00ff */
[----:B------:R-:W-:Y:S02]  /*135d0*/  UIADD3 UR40, UR52, 0x804, URZ ;  /* 0x0000080434287890 */ /* 0x000fe4000fffe03f */
[----:B------:R-:W-:Y:S01]  /*135e0*/  HGMMA.64x96x16.F32.BF16 R24, gdesc[UR8], R24, gsb0 ;  /* 0x01600000081879f0 */ /* 0x000fe20008001818 */
[----:B------:R-:W-:Y:S01]  /*135f0*/  R2UR UR58, R6 ;  /* 0x00000000063a72ca */ /* 0x000fe200000e0000 */
[----:B------:R-:W-:Y:S01]  /*13600*/  IMAD.MOV.U32 R3, RZ, RZ, 0x40000040 ;  /* 0x40000040ff037424 */ /* 0x000fe200078e00ff */
[----:B------:R-:W-:Y:S01]  /*13610*/  R2UR UR59, R7 ;  /* 0x00000000073b72ca */ /* 0x000fe200000e0000 */
[----:B------:R-:W-:Y:S01]  /*13620*/  VIADD R6, R2, 0x604 ;  /* 0x0000060402067836 */ /* 0x000fe20000000000 */
[----:B------:R-:W-:Y:S01]  /*13630*/  UIADD3 UR36, UR52, 0x806, URZ ;  /* 0x0000080634247890 */ /* 0x000fe2000fffe03f */
[----:B------:R-:W-:Y:S01]  /*13640*/  IMAD.MOV.U32 R7, RZ, RZ, 0x40000040 ;  /* 0x40000040ff077424 */ /* 0x000fe200078e00ff */
[----:B0-----:R-:W-:Y:S01]  /*13650*/  ISETP.NE.AND P2, PT, R227, 0x1, PT ;  /* 0x00000001e300780c */ /* 0x001fe20003f45270 */
[----:B------:R-:W-:Y:S01]  /*13660*/  IMAD.IADD R0, R213, 0x1, R209 ;  /* 0x00000001d5007824 */ /* 0x000fe200078e02d1 */
[----:B------:R-:W-:Y:S01]  /*13670*/  R2UR UR42, R6 ;  /* 0x00000000062a72ca */ /* 0x000fe200000e0000 */
[----:B------:R-:W-:Y:S01]  /*13680*/  ULDC UR4, c[0x0][0x9dc] ;  /* 0x0002770000047ab9 */ /* 0x000fe20000000800 */
[----:B------:R-:W-:-:S02]  /*13690*/  WARPGROUP.DEPBAR.LE gsb0, 0x0 ;  /* 0x00008000000079c5 */ /* 0x000fc40000010000 */
[----:B------:R-:W-:-:S06]  /*136a0*/  WARPGROUP.ARRIVE ;  /* 0x00000000000079c5 */ /* 0x000fcc0000000000 */
[----:B------:R-:W-:Y:S01]  /*136b0*/  HGMMA.64x96x16.F32.BF16 R24, gdesc[UR56], R24, gsb0 ;  /* 0x01600000381879f0 */ /* 0x000fe20008001818 */
[----:B------:R-:W-:Y:S01]  /*136c0*/  R2UR UR43, R7 ;  /* 0x00000000072b72ca */ /* 0x000fe200000e0000 */
[----:B------:R-:W-:Y:S01]  /*136d0*/  VIADD R2, R2, 0x606 ;  /* 0x0000060602027836 */ /* 0x000fe20000000000 */
[----:B------:R-:W-:Y:S01]  /*136e0*/  R2UR UR39, R3 ;  /* 0x00000000032772ca */ /* 0x000fe200000e0000 */
[----:B------:R-:W0:Y:S03]  /*136f0*/  @P2 LDC R7, c[0x0][0x450] ;  /* 0x00011400ff072b82 */ /* 0x000e260000000800 */
[----:B------:R-:W-:-:S05]  /*13700*/  R2UR UR38, R2 ;  /* 0x00000000022672ca */ /* 0x000fca00000e0000 */
[----:B------:R-:W2:Y:S01]  /*13710*/  @P2 LDC R3, c[0x0][0x44c] ;  /* 0x00011300ff032b82 */ /* 0x000ea20000000800 */
[----:B------:R-:W-:Y:S02]  /*13720*/  WARPGROUP.DEPBAR.LE gsb0, 0x0 ;  /* 0x00008000000079c5 */ /* 0x000fe40000010000 */
[----:B------:R-:W-:-:S06]  /*13730*/  WARPGROUP.ARRIVE ;  /* 0x00000000000079c5 */ /* 0x000fcc0000000000 */
[----:B------:R-:W-:Y:S01]  /*13740*/  HGMMA.64x96x16.F32.BF16 R24, gdesc[UR40], R24, gsb0 ;  /* 0x01600000281879f0 */ /* 0x000fe20008001818 */
[----:B--2---:R-:W-:Y:S01]  /*13750*/  @P2 IMAD.HI.U32 R2, R0, R3, RZ ;  /* 0x0000000300022227 */ /* 0x004fe200078e00ff */
[----:B---3--:R-:W-:-:S03]  /*13760*/  LOP3.LUT R15, R15, 0xffdfffff, RZ, 0xc0, !PT ;  /* 0xffdfffff0f0f7812 */ /* 0x008fc600078ec0ff */
[----:B------:R-:W-:Y:S01]  /*13770*/  IMAD.MOV.U32 R4, RZ, RZ, R0 ;  /* 0x000000ffff047224 */ /* 0x000fe200078e0000 */
[----:B------:R-:W-:Y:S02]  /*13780*/  @P2 LOP3.LUT R15, R15, 0x200000, RZ, 0xfc, !PT ;  /* 0x002000000f0f2812 */ /* 0x000fe400078efcff */
[----:B0-----:R-:W-:Y:S02]  /*13790*/  @P2 SHF.R.U32.HI R4, RZ, R7, R2 ;  /* 0x00000007ff042219 */ /* 0x001fe40000011602 */
[----:B-1----:R-:W-:Y:S01]  /*137a0*/  ISETP.GE.AND P2, PT, R13, 0x1, PT ;  /* 0x000000010d00780c */ /* 0x002fe20003f46270 */
[----:B------:R0:W-:Y:S01]  /*137b0*/  STL.64 [R1+0x10], R10 ;  /* 0x0000100a01007387 */ /* 0x0001e20000100a00 */
[----:B------:R-:W-:Y:S01]  /*137c0*/  LOP3.LUT R15, R15, 0xffefffff, RZ, 0xc0, !PT ;  /* 0xffefffff0f0f7812 */ /* 0x000fe200078ec0ff */
[----:B------:R-:W-:Y:S02]  /*137d0*/  WARPGROUP.DEPBAR.LE gsb0, 0x0 ;  /* 0x00008000000079c5 */ /* 0x000fe40000010000 */
[----:B------:R-:W-:-:S06]  /*137e0*/  WARPGROUP.ARRIVE ;  /* 0x00000000000079c5 */ /* 0x000fcc0000000000 */
[----:B------:R-:W-:Y:S01]  /*137f0*/  HGMMA.64x96x16.F32.BF16 R24, gdesc[UR36], R24, gsb0 ;  /* 0x01600000241879f0 */ /* 0x000fe20008001818 */
[----:B0-----:R-:W-:Y:S02]  /*13800*/  IMAD.U32 R10, RZ, RZ, UR8 ;  /* 0x00000008ff0a7e24 */ /* 0x001fe4000f8e00ff */
[----:B------:R-:W-:Y:S01]  /*13810*/  IMAD.U32 R11, RZ, RZ, UR9 ;  /* 0x00000009ff0b7e24 */ /* 0x000fe2000f8e00ff */
[----:B------:R-:W-:Y:S01]  /*13820*/  @P2 LOP3.LUT R15, R15, 0x100000, RZ, 0xfc, !PT ;  /* 0x001000000f0f2812 */ /* 0x000fe200078efcff */
[----:B------:R-:W-:-:S03]  /*13830*/  @!P1 VIADD R0, R5, 0x30840 ;  /* 0x0003084005009836 */ /* 0x000fc60000000000 */
[----:B------:R0:W-:Y:S01]  /*13840*/  STL.64 [R1+0x8], R10 ;  /* 0x0000080a01007387 */ /* 0x0001e20000100a00 */
[----:B------:R-:W-:-:S03]  /*13850*/  IMAD.MOV.U32 R5, RZ, RZ, -0x60 ;  /* 0xffffffa0ff057424 */ /* 0x000fc600078e00ff */
[----:B------:R-:W1:Y:S01]  /*13860*/  SHFL.IDX PT, R11, R4, RZ, 0x1c1f ;  /* 0x001c1fff040b7589 */ /* 0x000e6200000e0000 */
[----:B------:R-:W-:Y:S01]  /*13870*/  @!P1 PRMT R0, RZ, 0x654, R0 ;  /* 0x00000654ff009816 */ /* 0x000fe20000000000 */
[----:B------:R-:W-:Y:S02]  /*13880*/  IMAD R5, R150, R5, 0x61 ;  /* 0x0000006196057424 */ /* 0x000fe400078e0205 */
[----:B------:R2:W-:Y:S02]  /*13890*/  STL [R1], R15 ;  /* 0x0000000f01007387 */ /* 0x0005e40000100800 */
[----:B------:R-:W-:Y:S02]  /*138a0*/  IMAD R7, R212, -0x2, R5 ;  /* 0xfffffffed4077824 */ /* 0x000fe400078e0205 */
[----:B0-----:R-:W-:-:S03]  /*138b0*/  IMAD.U32 R10, RZ, RZ, UR4 ;  /* 0x00000004ff0a7e24 */ /* 0x001fc6000f8e00ff */
[----:B------:R-:W-:-:S05]  /*138c0*/  IADD3 R9, -R194, R7, R196 ;  /* 0x00000007c2097210 */ /* 0x000fca0007ffe1c4 */
[----:B------:R-:W-:Y:S02]  /*138d0*/  IMAD.IADD R73, R9, 0x1, R12 ;  /* 0x0000000109497824 */ /* 0x000fe400078e020c */
[----:B------:R-:W-:Y:S02]  /*138e0*/  VIADD R72, R5, 0xffffffff ;  /* 0xffffffff05487836 */ /* 0x000fe40000000000 */
[----:B------:R-:W-:Y:S01]  /*138f0*/  VIADD R74, R7, 0xffffffff ;  /* 0xffffffff074a7836 */ /* 0x000fe20000000000 */
[----:B------:R-:W-:Y:S02]  /*13900*/  WARPGROUP.DEPBAR.LE gsb0, 0x0 ;  /* 0x00008000000079c5 */ /* 0x000fe40000010000 */
[----:B------:R0:W-:Y:S02]  /*13910*/  @!P1 SYNCS.ARRIVE.TRANS64.RED.A1T0 RZ, [R0+URZ], RZ ;  /* 0x000000ff00ff99a7 */ /* 0x0001e4000810043f */
[----:B0-----:R-:W-:-:S04]  /*13920*/  IMAD R0, R150, -0x60, R196 ;  /* 0xffffffa096007824 */ /* 0x001fc800078e02c4 */
[----:B------:R-:W-:Y:S01]  /*13930*/  VIADD R3, R0, 0x60 ;  /* 0x0000006000037836 */ /* 0x000fe20000000000 */
[----:B------:R-:W-:-:S03]  /*13940*/  LOP3.LUT R0, RZ, R10, RZ, 0x33, !PT ;  /* 0x0000000aff007212 */ /* 0x000fc600078e33ff */
[----:B------:R-:W-:Y:S02]  /*13950*/  IMAD R14, R212, -0x2, R3 ;  /* 0xfffffffed40e7824 */ /* 0x000fe400078e0203 */
[----:B------:R-:W-:-:S03]  /*13960*/  IMAD.IADD R20, R9, 0x1, R0 ;  /* 0x0000000109147824 */ /* 0x000fc600078e0200 */
[----:B-1----:R-:W-:Y:S01]  /*13970*/  VIADDMNMX R0, R11, R73, R14, PT ;  /* 0x000000490b007246 */ /* 0x002fe2000380010e */
[----:B------:R-:W-:Y:S01]  /*13980*/  IMAD.IADD R2, R20, 0x1, R11 ;  /* 0x0000000114027824 */ /* 0x000fe200078e020b */
[----:B--2---:R-:W-:Y:S06]  /*13990*/  @!P2 BRA `(.L_x_1870) ;  /* 0x00000000004ca947 */ /* 0x004fec0003800000 */
[----:B------:R-:W-:Y:S01]  /*139a0*/  IADD3 R3, -R194, R196, R11 ;  /* 0x000000c4c2037210 */ /* 0x000fe20007ffe10b */
[----:B------:R-:W-:Y:S03]  /*139b0*/  BSSY B0, `(.L_x_1871) ;  /* 0x000000e000007945 */ /* 0x000fe60003800000 */
        /* <DEDUP_REMOVED lines=9> */
.L_x_1872:
[----:B------:R-:W-:-:S13]  /*13a50*/  ISETP.NE.AND P2, PT, R13, 0x1, PT ;  /* 0x000000010d00780c */ /* 0x000fda0003f45270 */
[----:B------:R-:W0:Y:S02]  /*13a60*/  @P2 LDC.64 R6, c[0x0][0x9e8] ;  /* 0x00027a00ff062b82 */ /* 0x000e240000000a00 */
[----:B0-----:R-:W-:-:S05]  /*13a70*/  @P2 IMAD.HI.U32 R6, R3, R6, RZ ;  /* 0x0000000603062227 */ /* 0x001fca00078e00ff */
[----:B------:R-:W-:-:S07]  /*13a80*/  @P2 SHF.R.U32.HI R3, RZ, R7, R6 ;  /* 0x00000007ff032219 */ /* 0x000fce0000011606 */
.L_x_1873:
[----:B------:R-:W-:Y:S05]  /*13a90*/  BSYNC B0 ;  /* 0x0000000000007941 */ /* 0x000fea0003800000 */
.L_x_1871:
[----:B------:R-:W-:-:S05]  /*13aa0*/  IMAD R3, R3, R13, R74 ;  /* 0x0000000d03037224 */ /* 0x000fca00078e024a */
[----:B------:R-:W-:Y:S02]  /*13ab0*/  VIMNMX R2, R2, R3, !PT ;  /* 0x0000000302027248 */ /* 0x000fe40007fe0100 */
[----:B------:R-:W-:-:S07]  /*13ac0*/  VIADDMNMX R0, R3, R13, R0, PT ;  /* 0x0000000d03007246 */ /* 0x000fce0003800100 */
.L_x_1870:
[C---:B------:R-:W-:Y:S02]  /*13ad0*/  ISETP.GE.AND P2, PT, R72.reuse, 0x2, PT ;  /* 0x000000024800780c */ /* 0x040fe40003f46270 */
[----:B------:R-:W-:Y:S02]  /*13ae0*/  ISETP.GE.AND P6, PT, R72, 0x9, PT ;  /* 0x000000094800780c */ /* 0x000fe40003fc6270 */
[----:B------:R-:W-:Y:S02]  /*13af0*/  ISETP.GT.AND P3, PT, R2, 0x1, !P2 ;  /* 0x000000010200780c */ /* 0x000fe40005764270 */
[----:B------:R-:W-:Y:S02]  /*13b00*/  ISETP.GE.AND P4, PT, R72, 0xa, PT ;  /* 0x0000000a4800780c */ /* 0x000fe40003f86270 */
[----:B------:R-:W-:-:S04]  /*13b10*/  ISETP.LT.OR P3, PT, R0, 0x2, P3 ;  /* 0x000000020000780c */ /* 0x000fc80001f61670 */
[----:B------:R-:W-:Y:S02]  /*13b20*/  FSEL R91, R25, -INF , !P3 ;  /* 0xff800000195b7808 */ /* 0x000fe40005800000 */
[----:B------:R-:W-:Y:S01]  /*13b30*/  ISETP.GT.AND P3, PT, R2, 0x8, !P6 ;  /* 0x000000080200780c */ /* 0x000fe20007764270 */
[----:B------:R-:W0:Y:S03]  /*13b40*/  SHFL.IDX PT, R25, R4, 0x1, 0x1c1f ;  /* 0x003c1f0004197f89 */ /* 0x000e2600000e0000 */
[----:B------:R-:W-:-:S04]  /*13b50*/  ISETP.LT.OR P3, PT, R0, 0x9, P3 ;  /* 0x000000090000780c */ /* 0x000fc80001f61670 */
        /* <DEDUP_REMOVED lines=8> */
[----:B------:R-:W-:Y:S01]  /*13be0*/  ISETP.LT.OR P3, PT, R0, 0x11, P3 ;  /* 0x000000110000780c */ /* 0x000fe20001f61670 */
[----:B0-----:R-:W-:Y:S01]  /*13bf0*/  IMAD.IADD R6, R20, 0x1, R25 ;  /* 0x0000000114067824 */ /* 0x001fe200078e0219 */
        /* <DEDUP_REMOVED lines=84> */
[----:B------:R-:W-:-:S04]  /*14140*/  ISETP.LT.OR P3, PT, R0, 0x52, P3 ;  /* 0x000000520000780c */ /* 0x000fc80001f61670 */
[----:B------:R-:W-:Y:S02]  /*14150*/  FSEL R65, R65, -INF , !P3 ;  /* 0xff80000041417808 */ /* 0x000fe40005800000 */
[----:B------:R-:W-:-:S04]  /*14160*/  ISETP.GE.AND P3, PT, R72, 0x59, PT ;  /* 0x000000594800780c */ /* 0x000fc80003f66270 */
[----:B------:R-:W-:-:S04]  /*14170*/  ISETP.GT.AND P4, PT, R2, 0x58, !P3 ;  /* 0x000000580200780c */ /* 0x000fc80005f84270 */
[----:B------:R-:W-:-:S04]  /*14180*/  ISETP.LT.OR P4, PT, R0, 0x59, P4 ;  /* 0x000000590000780c */ /* 0x000fc80002781670 */
[----:B------:R-:W-:Y:S02]  /*14190*/  FSEL R5, R68, -INF , !P4 ;  /* 0xff80000044057808 */ /* 0x000fe40006000000 */
[----:B------:R-:W-:-:S04]  /*141a0*/  ISETP.GE.AND P4, PT, R72, 0x1, PT ;  /* 0x000000014800780c */ /* 0x000fc80003f86270 */
[----:B------:R-:W-:-:S04]  /*141b0*/  ISETP.GT.AND P5, PT, R2, RZ, !P4 ;  /* 0x000000ff0200720c */ /* 0x000fc800067a4270 */
[----:B------:R-:W-:-:S04]  /*141c0*/  ISETP.LT.OR P5, PT, R0, 0x1, P5 ;  /* 0x000000010000780c */ /* 0x000fc80002fa1670 */
[----:B------:R-:W-:Y:S02]  /*141d0*/  FSEL R101, R24, -INF , !P5 ;  /* 0xff80000018657808 */ /* 0x000fe40006800000 */
[----:B------:R-:W-:-:S04]  /*141e0*/  ISETP.GE.AND P5, PT, R72, 0x5a, PT ;  /* 0x0000005a4800780c */ /* 0x000fc80003fa6270 */
[----:B------:R-:W-:Y:S02]  /*141f0*/  P2R R68, PR, RZ, 0x20 ;  /* 0x00000020ff447803 */ /* 0x000fe40000000000 */
[----:B------:R-:W-:Y:S02]  /*14200*/  ISETP.GT.AND P5, PT, R2, 0x59, !P5 ;  /* 0x000000590200780c */ /* 0x000fe40006fa4270 */
[----:B------:R-:W-:Y:S02]  /*14210*/  VIADDMNMX R2, R25, R73, R14, PT ;  /* 0x0000004919027246 */ /* 0x000fe4000380010e */
[----:B------:R-:W-:-:S04]  /*14220*/  ISETP.LT.OR P5, PT, R0, 0x5a, P5 ;  /* 0x0000005a0000780c */ /* 0x000fc80002fa1670 */
[----:B------:R-:W-:Y:S02]  /*14230*/  FSEL R69, R69, -INF , !P5 ;  /* 0xff80000045457808 */ /* 0x000fe40006800000 */
[----:B------:R-:W-:-:S13]  /*14240*/  ISETP.GE.AND P5, PT, R13, 0x1, PT ;  /* 0x000000010d00780c */ /* 0x000fda0003fa6270 */
[----:B------:R-:W-:Y:S05]  /*14250*/  @!P5 BRA `(.L_x_1874) ;  /* 0x00000000004cd947 */ /* 0x000fea0003800000 */
        /* <DEDUP_REMOVED lines=11> */
.L_x_1876:
[----:B------:R-:W-:-:S13]  /*14310*/  ISETP.NE.AND P5, PT, R13, 0x1, PT ;  /* 0x000000010d00780c */ /* 0x000fda0003fa5270 */
[----:B------:R-:W0:Y:S02]  /*14320*/  @P5 LDC.64 R24, c[0x0][0x9e8] ;  /* 0x00027a00ff185b82 */ /* 0x000e240000000a00 */
[----:B0-----:R-:W-:-:S05]  /*14330*/  @P5 IMAD.HI.U32 R24, R0, R24, RZ ;  /* 0x0000001800185227 */ /* 0x001fca00078e00ff */
[----:B------:R-:W-:-:S07]  /*14340*/  @P5 SHF.R.U32.HI R0, RZ, R25, R24 ;  /* 0x00000019ff005219 */ /* 0x000fce0000011618 */
.L_x_1877:
[----:B------:R-:W-:Y:S05]  /*14350*/  BSYNC B0 ;  /* 0x0000000000007941 */ /* 0x000fea0003800000 */
.L_x_1875:
[----:B------:R-:W-:-:S05]  /*14360*/  IMAD R25, R0, R13, R74 ;  /* 0x0000000d00197224 */ /* 0x000fca00078e024a */
[----:B------:R-:W-:Y:S02]  /*14370*/  VIMNMX R6, R6, R25, !PT ;  /* 0x0000001906067248 */ /* 0x000fe40007fe0100 */
[----:B------:R-:W-:-:S07]  /*14380*/  VIADDMNMX R2, R25, R13, R2, PT ;  /* 0x0000000d19027246 */ /* 0x000fce0003800102 */
.L_x_1874:
[----:B------:R-:W-:Y:S01]  /*14390*/  ISETP.GT.AND P2, PT, R6, 0x1, !P2 ;  /* 0x000000010600780c */ /* 0x000fe20005744270 */
[----:B------:R-:W-:Y:S01]  /*143a0*/  ULDC UR4, c[0x0][0x988] ;  /* 0x0002620000047ab9 */ /* 0x000fe20000000800 */
[----:B------:R-:W-:Y:S02]  /*143b0*/  FMNMX.FTZ R0, R101, R91, !PT ;  /* 0x0000005b65007209 */ /* 0x000fe40007810000 */
[----:B------:R-:W-:Y:S02]  /*143c0*/  ISETP.LT.OR P2, PT, R2, 0x2, P2 ;  /* 0x000000020200780c */ /* 0x000fe40001741670 */
[----:B------:R-:W-:Y:S02]  /*143d0*/  FMNMX.FTZ R0, R99, R0, !PT ;  /* 0x0000000063007209 */ /* 0x000fe40007810000 */
[----:B------:R-:W-:Y:S02]  /*143e0*/  FSEL R27, R27, -INF , !P2 ;  /* 0xff8000001b1b7808 */ /* 0x000fe40005000000 */
[----:B------:R-:W-:-:S02]  /*143f0*/  ISETP.NE.AND P2, PT, R28, RZ, PT ;  /* 0x000000ff1c00720c */ /* 0x000fc40003f45270 */
[C---:B------:R-:W-:Y:S02]  /*14400*/  ISETP.GT.AND P6, PT, R6.reuse, 0x8, !P6 ;  /* 0x000000080600780c */ /* 0x040fe400077c4270 */
[----:B------:R-:W-:Y:S02]  /*14410*/  ISETP.GT.AND P2, PT, R6, 0x9, !P2 ;  /* 0x000000090600780c */ /* 0x000fe40005744270 */
[----:B------:R-:W-:Y:S02]  /*14420*/  FMNMX.FTZ R0, R93, R0, !PT ;  /* 0x000000005d007209 */ /* 0x000fe40007810000 */
[C---:B------:R-:W-:Y:S02]  /*14430*/  ISETP.LT.OR P2, PT, R2.reuse, 0xa, P2 ;  /* 0x0000000a0200780c */ /* 0x040fe40001741670 */
[----:B------:R-:W-:Y:S02]  /*14440*/  ISETP.LT.OR P6, PT, R2, 0x9, P6 ;  /* 0x000000090200780c */ /* 0x000fe400037c1670 */
[----:B------:R-:W-:-:S02]  /*14450*/  FSEL R31, R31, -INF , !P2 ;  /* 0xff8000001f1f7808 */ /* 0x000fc40005000000 */
[----:B------:R-:W-:Y:S02]  /*14460*/  ISETP.NE.AND P2, PT, R75, RZ, PT ;  /* 0x000000ff4b00720c */ /* 0x000fe40003f45270 */
[----:B------:R-:W-:Y:S02]  /*14470*/  FMNMX.FTZ R0, R97, R0, !PT ;  /* 0x0000000061007209 */ /* 0x000fe40007810000 */
[----:B------:R-:W-:Y:S02]  /*14480*/  ISETP.GT.AND P2, PT, R6, 0x10, !P2 ;  /* 0x000000100600780c */ /* 0x000fe40005744270 */
[----:B------:R-:W-:Y:S02]  /*14490*/  FSEL R25, R30, -INF , !P6 ;  /* 0xff8000001e197808 */ /* 0x000fe40007000000 */
[----:B------:R-:W-:Y:S02]  /*144a0*/  ISETP.LT.OR P2, PT, R2, 0x11, P2 ;  /* 0x000000110200780c */ /* 0x000fe40001741670 */
[----:B------:R-:W-:-:S02]  /*144b0*/  ISETP.NE.AND P6, PT, R36, RZ, PT ;  /* 0x000000ff2400720c */ /* 0x000fc40003fc5270 */
[----:B------:R-:W-:Y:S02]  /*144c0*/  FSEL R29, R34, -INF , !P2 ;  /* 0xff800000221d7808 */ /* 0x000fe40005000000 */
[----:B------:R-:W-:Y:S02]  /*144d0*/  ISETP.NE.AND P2, PT, R32, RZ, PT ;  /* 0x000000ff2000720c */ /* 0x000fe40003f45270 */
[----:B------:R-:W-:Y:S02]  /*144e0*/  FMNMX.FTZ R0, R95, R0, !PT ;  /* 0x000000005f007209 */ /* 0x000fe40007810000 */
[----:B------:R-:W-:Y:S02]  /*144f0*/  ISETP.GT.AND P2, PT, R6, 0x11, !P2 ;  /* 0x000000110600780c */ /* 0x000fe40005744270 */
[----:B------:R-:W-:Y:S02]  /*14500*/  FMNMX.FTZ R0, R77, R0, !PT ;  /* 0x000000004d007209 */ /* 0x000fe40007810000 */
[----:B------:R-:W-:-:S02]  /*14510*/  ISETP.LT.OR P2, PT, R2, 0x12, P2 ;  /* 0x000000120200780c */ /* 0x000fc40001741670 */
[----:B------:R-:W-:Y:S02]  /*14520*/  ISETP.NE.AND P5, PT, R78, RZ, PT ;  /* 0x000000ff4e00720c */ /* 0x000fe40003fa5270 */
        /* <DEDUP_REMOVED lines=19> */
[----:B------:R-:W-:Y:S01]  /*14660*/  IMAD.MOV.U32 R40, RZ, RZ, R209 ;  /* 0x000000ffff287224 */ /* 0x000fe200078e00d1 */
        /* <DEDUP_REMOVED lines=23> */
[----:B------:R-:W-:Y:S01]  /*147e0*/  FMNMX.FTZ R14, R69, R0, !PT ;  /* 0x00000000450e7209 */ /* 0x000fe20007810000 */
[----:B------:R-:W-:Y:S01]  /*147f0*/  IMAD.U32 R0, RZ, RZ, UR4 ;  /* 0x00000004ff007e24 */ /* 0x000fe2000f8e00ff */
[----:B------:R-:W-:Y:S02]  /*14800*/  ISETP.LT.OR P2, PT, R2, 0x31, P2 ;  /* 0x000000310200780c */ /* 0x000fe40001741670 */
[----:B------:R-:W-:Y:S01]  /*14810*/  ISETP.GT.AND P4, PT, R6, RZ, !P4 ;  /* 0x000000ff0600720c */ /* 0x000fe20006784270 */
[----:B------:R-:W0:Y:S01]  /*14820*/  SHFL.BFLY PT, R89, R14, 0x2, 0x1f ;  /* 0x0c401f000e597f89 */ /* 0x000e2200000e0000 */
[----:B------:R-:W-:Y:S02]  /*14830*/  FSEL R81, R50, -INF , !P2 ;  /* 0xff80000032517808 */ /* 0x000fe40005000000 */
        /* <DEDUP_REMOVED lines=8> */
[C---:B------:R-:W-:Y:S02]  /*148c0*/  ISETP.GT.AND P3, PT, R6.reuse, 0x58, !P3 ;  /* 0x000000580600780c */ /* 0x040fe40005f64270 */
[----:B------:R-:W-:Y:S02]  /*148d0*/  ISETP.GT.AND P2, PT, R6, 0x38, !P2 ;  /* 0x000000380600780c */ /* 0x000fe40005744270 */
[C---:B------:R-:W-:Y:S02]  /*148e0*/  ISETP.LT.OR P3, PT, R2.reuse, 0x59, P3 ;  /* 0x000000590200780c */ /* 0x040fe40001f61670 */
[----:B------:R-:W-:Y:S02]  /*148f0*/  ISETP.LT.OR P2, PT, R2, 0x39, P2 ;  /* 0x000000390200780c */ /* 0x000fe40001741670 */
[----:B0-----:R-:W-:-:S02]  /*14900*/  FMNMX.FTZ R20, R14, R89, !PT ;  /* 0x000000590e147209 */ /* 0x001fc40007810000 */
[----:B------:R-:W-:Y:S02]  /*14910*/  FSEL R83, R54, -INF , !P2 ;  /* 0xff80000036537808 */ /* 0x000fe40005000000 */
[----:B------:R-:W-:Y:S01]  /*14920*/  ISETP.NE.AND P2, PT, R52, RZ, PT ;  /* 0x000000ff3400720c */ /* 0x000fe20003f45270 */
[----:B------:R-:W0:Y:S01]  /*14930*/  SHFL.BFLY PT, R89, R20, 0x1, 0x1f ;  /* 0x0c201f0014597f89 */ /* 0x000e2200000e0000 */
        /* <DEDUP_REMOVED lines=30> */
[C---:B------:R-:W-:Y:S01]  /*14b20*/  FMUL.FTZ R24, R4.reuse, R0 ;  /* 0x0000000004187220 */ /* 0x040fe20000410000 */
        /* <DEDUP_REMOVED lines=10> */
[-CC-:B------:R-:W-:Y:S01]  /*14bd0*/  FFMA.FTZ R182, R3, R0.reuse, -R24.reuse ;  /* 0x0000000003b67223 */ /* 0x180fe20000010818 */
[----:B------:R-:W-:Y:S01]  /*14be0*/  ISETP.NE.AND P6, PT, R64, RZ, PT ;  /* 0x000000ff4000720c */ /* 0x000fe20003fc5270 */
[--C-:B------:R-:W-:Y:S01]  /*14bf0*/  FFMA.FTZ R188, R101, R0, -R24.reuse ;  /* 0x0000000065bc7223 */ /* 0x100fe20000010818 */
[----:B------:R-:W-:Y:S01]  /*14c00*/  FMNMX.FTZ R14, R59, R14, !PT ;  /* 0x0000000e3b0e7209 */ /* 0x000fe20007810000 */
[-CC-:B------:R-:W-:Y:S01]  /*14c10*/  FFMA.FTZ R91, R91, R0.reuse, -R24.reuse ;  /* 0x000000005b5b7223 */ /* 0x180fe20000010818 */
[----:B------:R-:W-:Y:S01]  /*14c20*/  FSEL R89, R66, -INF , !P2 ;  /* 0xff80000042597808 */ /* 0x000fe20005000000 */
[--C-:B------:R-:W-:Y:S01]  /*14c30*/  FFMA.FTZ R190, R99, R0, -R24.reuse ;  /* 0x0000000063be7223 */ /* 0x100fe20000010818 */
[----:B------:R-:W-:Y:S01]  /*14c40*/  ISETP.GT.AND P2, PT, R6, 0x51, !P6 ;  /* 0x000000510600780c */ /* 0x000fe20007744270 */
[----:B------:R-:W-:Y:S01]  /*14c50*/  MUFU.EX2 R188, R188 ;  /* 0x000000bc00bc7308 */ /* 0x000fe20000000800 */
[----:B------:R-:W-:Y:S01]  /*14c60*/  FMNMX.FTZ R14, R87, R14, !PT ;  /* 0x0000000e570e7209 */ /* 0x000fe20007810000 */
[-CC-:B------:R-:W-:Y:S01]  /*14c70*/  FFMA.FTZ R93, R93, R0.reuse, -R24.reuse ;  /* 0x000000005d5d7223 */ /* 0x180fe20000010818 */
[----:B------:R-:W-:Y:S01]  /*14c80*/  ISETP.NE.AND P5, PT, R68, RZ, PT ;  /* 0x000000ff4400720c */ /* 0x000fe20003fa5270 */
[-CC-:B------:R-:W-:Y:S01]  /*14c90*/  FFMA.FTZ R184, R97, R0.reuse, -R24.reuse ;  /* 0x0000000061b87223 */ /* 0x180fe20000010818 */
[----:B------:R-:W-:Y:S01]  /*14ca0*/  ISETP.LT.OR P2, PT, R2, 0x52, P2 ;  /* 0x000000520200780c */ /* 0x000fe20001741670 */
[--C-:B------:R-:W-:Y:S01]  /*14cb0*/  FFMA.FTZ R95, R95, R0, -R24.reuse ;  /* 0x000000005f5f7223 */ /* 0x100fe20000010818 */
[----:B------:R-:W-:Y:S01]  /*14cc0*/  FMNMX.FTZ R14, R63, R14, !PT ;  /* 0x0000000e3f0e7209 */ /* 0x000fe20007810000 */
[----:B------:R-:W0:Y:S01]  /*14cd0*/  MUFU.EX2 R91, R91 ;  /* 0x0000005b005b7308 */ /* 0x000e220000000800 */
[----:B------:R-:W-:Y:S01]  /*14ce0*/  ISETP.GT.AND P4, PT, R6, 0x59, !P5 ;  /* 0x000000590600780c */ /* 0x000fe20006f84270 */
[-CC-:B------:R-:W-:Y:S01]  /*14cf0*/  FFMA.FTZ R37, R37, R0.reuse, -R24.reuse ;  /* 0x0000000025257223 */ /* 0x180fe20000010818 */
[----:B------:R-:W-:Y:S01]  /*14d00*/  FSEL R67, R67, -INF , !P2 ;  /* 0xff80000043437808 */ /* 0x000fe20005000000 */
[--C-:B------:R-:W-:Y:S01]  /*14d10*/  FFMA.FTZ R180, R33, R0, -R24.reuse ;  /* 0x0000000021b47223 */ /* 0x100fe20000010818 */
[----:B------:R-:W-:Y:S01]  /*14d20*/  FMNMX.FTZ R14, R89, R14, !PT ;  /* 0x0000000e590e7209 */ /* 0x000fe20007810000 */
[-CC-:B------:R-:W-:Y:S01]  /*14d30*/  FFMA.FTZ R33, R41, R0.reuse, -R24.reuse ;  /* 0x0000000029217223 */ /* 0x180fe20000010818 */
[----:B------:R-:W-:Y:S01]  /*14d40*/  ISETP.LT.OR P4, PT, R2, 0x5a, P4 ;  /* 0x0000005a0200780c */ /* 0x000fe20002781670 */
[----:B------:R-:W1:Y:S01]  /*14d50*/  MUFU.EX2 R190, R190 ;  /* 0x000000be00be7308 */ /* 0x000e620000000800 */
[----:B------:R-:W-:Y:S01]  /*14d60*/  FSEL R77, R70, -INF , !P3 ;  /* 0xff800000464d7808 */ /* 0x000fe20005800000 */
[--C-:B------:R-:W-:Y:S01]  /*14d70*/  FFMA.FTZ R41, R45, R0, -R24.reuse ;  /* 0x000000002d297223 */ /* 0x100fe20000010818 */
[----:B------:R-:W-:Y:S01]  /*14d80*/  FMNMX.FTZ R14, R67, R14, !PT ;  /* 0x0000000e430e7209 */ /* 0x000fe20007810000 */
[-CC-:B------:R-:W-:Y:S01]  /*14d90*/  FFMA.FTZ R176, R15, R0.reuse, -R24.reuse ;  /* 0x000000000fb07223 */ /* 0x180fe20000010818 */
[----:B------:R-:W-:Y:S01]  /*14da0*/  FSEL R71, R71, -INF , !P4 ;  /* 0xff80000047477808 */ /* 0x000fe20006000000 */
[--C-:B------:R-:W-:Y:S01]  /*14db0*/  FFMA.FTZ R178, R7, R0, -R24.reuse ;  /* 0x0000000007b27223 */ /* 0x100fe20000010818 */
[----:B------:R-:W-:Y:S01]  /*14dc0*/  FMNMX.FTZ R14, R77, R14, !PT ;  /* 0x0000000e4d0e7209 */ /* 0x000fe20007810000 */
[----:B------:R-:W2:Y:S01]  /*14dd0*/  MUFU.EX2 R93, R93 ;  /* 0x0000005d005d7308 */ /* 0x000ea20000000800 */
[----:B------:R-:W-:Y:S01]  /*14de0*/  ISETP.NE.AND P5, PT, R227, 0x1, PT ;  /* 0x00000001e300780c */ /* 0x000fe20003fa5270 */
[--C-:B------:R-:W-:Y:S01]  /*14df0*/  FFMA.FTZ R172, R11, R0, -R24.reuse ;  /* 0x000000000bac7223 */ /* 0x100fe20000010818 */
[----:B------:R-:W-:Y:S01]  /*14e00*/  FMNMX.FTZ R14, R71, R14, !PT ;  /* 0x0000000e470e7209 */ /* 0x000fe20007810000 */
[-CC-:B------:R-:W-:Y:S01]  /*14e10*/  FFMA.FTZ R174, R21, R0.reuse, -R24.reuse ;  /* 0x0000000015ae7223 */ /* 0x180fe20000010818 */
[-CC-:B------:R-:W-:Y:S01]  /*14e20*/  FFMA.FTZ R168, R9, R0.reuse, -R24.reuse ;  /* 0x0000000009a87223 */ /* 0x180fe20000010818 */
[-CC-:B------:R-:W-:Y:S01]  /*14e30*/  FFMA.FTZ R170, R5, R0.reuse, -R24.reuse ;  /* 0x0000000005aa7223 */ /* 0x180fe20000010818 */
[-CC-:B------:R-:W-:Y:S01]  /*14e40*/  FFMA.FTZ R15, R49, R0.reuse, -R24.reuse ;  /* 0x00000000310f7223 */ /* 0x180fe20000010818 */
[----:B------:R-:W3:Y:S01]  /*14e50*/  SHFL.BFLY PT, R3, R14, 0x2, 0x1f ;  /* 0x0c401f000e037f89 */ /* 0x000ee200000e0000 */
[----:B------:R-:W4:Y:S01]  /*14e60*/  MUFU.EX2 R184, R184 ;  /* 0x000000b800b87308 */ /* 0x000f220000000800 */
[-CC-:B------:R-:W-:Y:S01]  /*14e70*/  FFMA.FTZ R7, R53, R0.reuse, -R24.reuse ;  /* 0x0000000035077223 */ /* 0x180fe20000010818 */
[-CC-:B------:R-:W-:Y:S01]  /*14e80*/  FFMA.FTZ R11, R57, R0.reuse, -R24.reuse ;  /* 0x00000000390b7223 */ /* 0x180fe20000010818 */
[-CC-:B------:R-:W-:Y:S01]  /*14e90*/  FFMA.FTZ R21, R61, R0.reuse, -R24.reuse ;  /* 0x000000003d157223 */ /* 0x180fe20000010818 */
[-CC-:B------:R-:W-:Y:S01]  /*14ea0*/  FFMA.FTZ R9, R65, R0.reuse, -R24.reuse ;  /* 0x0000000041097223 */ /* 0x180fe20000010818 */
[----:B------:R-:W4:Y:S01]  /*14eb0*/  @P5 LDC R38, c[0x0][0x44c] ;  /* 0x00011300ff265b82 */ /* 0x000f220000000800 */
[----:B------:R-:W-:-:S02]  /*14ec0*/  FFMA.FTZ R5, R69, R0, -R24 ;  /* 0x0000000045057223 */ /* 0x000fc40000010818 */
[----:B------:R-:W4:Y:S05]  /*14ed0*/  MUFU.EX2 R95, R95 ;  /* 0x0000005f005f7308 */ /* 0x000f2a0000000800 */
[----:B------:R-:W4:Y:S03]  /*14ee0*/  @P5 LDC R42, c[0x0][0x450] ;  /* 0x00011400ff2a5b82 */ /* 0x000f260000000800 */
[----:B------:R-:W4:Y:S01]  /*14ef0*/  MUFU.EX2 R186, R186 ;  /* 0x000000ba00ba7308 */ /* 0x000f220000000800 */
[----:B---3--:R-:W-:-:S07]  /*14f00*/  FMNMX.FTZ R2, R14, R3, !PT ;  /* 0x000000030e027209 */ /* 0x008fce0007810000 */
[----:B------:R-:W3:Y:S01]  /*14f10*/  MUFU.EX2 R37, R37 ;  /* 0x0000002500257308 */ /* 0x000ee20000000800 */
[----:B------:R-:W0:Y:S07]  /*14f20*/  SHFL.BFLY PT, R3, R2, 0x1, 0x1f ;  /* 0x0c201f0002037f89 */ /* 0x000e2e00000e0000 */
[----:B------:R-:W-:Y:S08]  /*14f30*/  MUFU.EX2 R180, R180 ;  /* 0x000000b400b47308 */ /* 0x000ff00000000800 */
[----:B------:R-:W-:Y:S08]  /*14f40*/  MUFU.EX2 R33, R33 ;  /* 0x0000002100217308 */ /* 0x000ff00000000800 */
[----:B------:R-:W-:Y:S01]  /*14f50*/  MUFU.EX2 R182, R182 ;  /* 0x000000b600b67308 */ /* 0x000fe20000000800 */
[----:B0-----:R-:W-:-:S04]  /*14f60*/  FMNMX.FTZ R3, R2, R3, !PT ;  /* 0x0000000302037209 */ /* 0x001fc80007810000 */
[C---:B------:R-:W-:Y:S01]  /*14f70*/  FSETP.NEU.FTZ.AND P2, PT, R3.reuse, -INF , PT ;  /* 0xff8000000300780b */ /* 0x040fe20003f5d000 */
[----:B------:R-:W-:Y:S02]  /*14f80*/  FMUL.FTZ R2, R3, R0 ;  /* 0x0000000003027220 */ /* 0x000fe40000410000 */
[----:B------:R-:W-:Y:S03]  /*14f90*/  MUFU.EX2 R41, R41 ;  /* 0x0000002900297308 */ /* 0x000fe60000000800 */
[----:B------:R-:W-:-:S05]  /*14fa0*/  FSEL R6, R2, RZ, P2 ;  /* 0x000000ff02067208 */ /* 0x000fca0001000000 */
[----:B------:R-:W-:Y:S01]  /*14fb0*/  MUFU.EX2 R176, R176 ;  /* 0x000000b000b07308 */ /* 0x000fe20000000800 */
[-CC-:B------:R-:W-:Y:S01]  /*14fc0*/  FFMA.FTZ R189, R26, R0.reuse, -R6.reuse ;  /* 0x000000001abd7223 */ /* 0x180fe20000010806 */
[-CC-:B------:R-:W-:Y:S01]  /*14fd0*/  FFMA.FTZ R2, R27, R0.reuse, -R6.reuse ;  /* 0x000000001b027223 */ /* 0x180fe20000010806 */
[-CC-:B------:R-:W-:Y:S01]  /*14fe0*/  FFMA.FTZ R191, R25, R0.reuse, -R6.reuse ;  /* 0x0000000019bf7223 */ /* 0x180fe20000010806 */
[-CC-:B------:R-:W-:Y:S01]  /*14ff0*/  FFMA.FTZ R31, R31, R0.reuse, -R6.reuse ;  /* 0x000000001f1f7223 */ /* 0x180fe20000010806 */
[----:B------:R-:W-:Y:S01]  /*15000*/  FADD.FTZ R25, R188, R91 ;  /* 0x0000005bbc197221 */ /* 0x000fe20000010000 */
[-CC-:B------:R-:W-:Y:S01]  /*15010*/  FFMA.FTZ R29, R29, R0.reuse, -R6.reuse ;  /* 0x000000001d1d7223 */ /* 0x180fe20000010806 */
[-CC-:B------:R-:W-:Y:S01]  /*15020*/  FFMA.FTZ R35, R35, R0.reuse, -R6.reuse ;  /* 0x0000000023237223 */ /* 0x180fe20000010806 */
[----:B------:R-:W-:Y:S01]  /*15030*/  MUFU.EX2 R189, R189 ;  /* 0x000000bd00bd7308 */ /* 0x000fe20000000800 */
[----:B-1----:R-:W-:Y:S01]  /*15040*/  FADD.FTZ R32, R190, R25 ;  /* 0x00000019be207221 */ /* 0x002fe20000010000 */
[-CC-:B------:R-:W-:Y:S01]  /*15050*/  FFMA.FTZ R73, R73, R0.reuse, -R6.reuse ;  /* 0x0000000049497223 */ /* 0x180fe20000010806 */
[-CC-:B------:R-:W-:Y:S01]  /*15060*/  FFMA.FTZ R39, R39, R0.reuse, -R6.reuse ;  /* 0x0000000027277223 */ /* 0x180fe20000010806 */
[-C--:B------:R-:W-:Y:S01]  /*15070*/  FFMA.FTZ R75, R75, R0.reuse, -R6 ;  /* 0x000000004b4b7223 */ /* 0x080fe20000010806 */
[----:B--2---:R-:W-:Y:S01]  /*15080*/  FADD.FTZ R25, R93, R32 ;  /* 0x000000205d197221 */ /* 0x004fe20000010000 */
[-CC-:B------:R-:W-:Y:S01]  /*15090*/  FFMA.FTZ R43, R43, R0.reuse, -R6.reuse ;  /* 0x000000002b2b7223 */ /* 0x180fe20000010806 */
[-CC-:B------:R-:W-:Y:S01]  /*150a0*/  FFMA.FTZ R79, R79, R0.reuse, -R6.reuse ;  /* 0x000000004f4f7223 */ /* 0x180fe20000010806 */
[----:B------:R-:W0:Y:S01]  /*150b0*/  MUFU.EX2 R2, R2 ;  /* 0x0000000200027308 */ /* 0x000e220000000800 */
[----:B----4-:R-:W-:Y:S01]  /*150c0*/  FADD.FTZ R34, R184, R25 ;  /* 0x00000019b8227221 */ /* 0x010fe20000010000 */
[-CC-:B------:R-:W-:Y:S01]  /*150d0*/  FFMA.FTZ R47, R47, R0.reuse, -R6.reuse ;  /* 0x000000002f2f7223 */ /* 0x180fe20000010806 */
[-CC-:B------:R-:W-:Y:S01]  /*150e0*/  FFMA.FTZ R81, R81, R0.reuse, -R6.reuse ;  /* 0x0000000051517223 */ /* 0x180fe20000010806 */
[-C--:B------:R-:W-:Y:S01]  /*150f0*/  FFMA.FTZ R51, R51, R0.reuse, -R6 ;  /* 0x0000000033337223 */ /* 0x080fe20000010806 */
[----:B------:R-:W-:Y:S01]  /*15100*/  FADD.FTZ R27, R95, R34 ;  /* 0x000000225f1b7221 */ /* 0x000fe20000010000 */
[-CC-:B------:R-:W-:Y:S01]  /*15110*/  FFMA.FTZ R83, R83, R0.reuse, -R6.reuse ;  /* 0x0000000053537223 */ /* 0x180fe20000010806 */
[-CC-:B------:R-:W-:Y:S01]  /*15120*/  FFMA.FTZ R55, R55, R0.reuse, -R6.reuse ;  /* 0x0000000037377223 */ /* 0x180fe20000010806 */
[----:B------:R-:W1:Y:S01]  /*15130*/  MUFU.EX2 R191, R191 ;  /* 0x000000bf00bf7308 */ /* 0x000e620000000800 */
[----:B------:R-:W-:Y:S01]  /*15140*/  FADD.FTZ R36, R186, R27 ;  /* 0x0000001bba247221 */ /* 0x000fe20000010000 */
[-CC-:B------:R-:W-:Y:S01]  /*15150*/  FFMA.FTZ R85, R85, R0.reuse, -R6.reuse ;  /* 0x0000000055557223 */ /* 0x180fe20000010806 */
[-CC-:B------:R-:W-:Y:S01]  /*15160*/  FFMA.FTZ R59, R59, R0.reuse, -R6.reuse ;  /* 0x000000003b3b7223 */ /* 0x180fe20000010806 */
[-C--:B------:R-:W-:Y:S01]  /*15170*/  FFMA.FTZ R87, R87, R0.reuse, -R6 ;  /* 0x0000000057577223 */ /* 0x080fe20000010806 */
[----:B---3--:R-:W-:Y:S01]  /*15180*/  FADD.FTZ R27, R37, R36 ;  /* 0x00000024251b7221 */ /* 0x008fe20000010000 */
[-CC-:B------:R-:W-:Y:S01]  /*15190*/  FFMA.FTZ R63, R63, R0.reuse, -R6.reuse ;  /* 0x000000003f3f7223 */ /* 0x180fe20000010806 */
[-C--:B------:R-:W-:Y:S01]  /*151a0*/  FFMA.FTZ R89, R89, R0.reuse, -R6 ;  /* 0x0000000059597223 */ /* 0x080fe20000010806 */
[----:B------:R2:W3:Y:S01]  /*151b0*/  MUFU.EX2 R14, R31 ;  /* 0x0000001f000e7308 */ /* 0x0004e20000000800 */
[----:B0-----:R-:W-:Y:S01]  /*151c0*/  FADD.FTZ R32, R189, R2 ;  /* 0x00000002bd207221 */ /* 0x001fe20000010000 */
[----:B------:R-:W-:Y:S01]  /*151d0*/  FADD.FTZ R36, R180, R27 ;  /* 0x0000001bb4247221 */ /* 0x000fe20000010000 */
[-CC-:B------:R-:W-:Y:S01]  /*151e0*/  FFMA.FTZ R67, R67, R0.reuse, -R6.reuse ;  /* 0x0000000043437223 */ /* 0x180fe20000010806 */
[-CC-:B------:R-:W-:Y:S01]  /*151f0*/  FFMA.FTZ R77, R77, R0.reuse, -R6.reuse ;  /* 0x000000004d4d7223 */ /* 0x180fe20000010806 */
[----:B------:R-:W-:Y:S01]  /*15200*/  FFMA.FTZ R71, R71, R0, -R6 ;  /* 0x0000000047477223 */ /* 0x000fe20000010806 */
[----:B------:R-:W-:Y:S01]  /*15210*/  FADD.FTZ R27, R33, R36 ;  /* 0x00000024211b7221 */ /* 0x000fe20000010000 */
[----:B------:R-:W-:Y:S01]  /*15220*/  F2FP.BF16.F32.PACK_AB R189, R2, R189 ;  /* 0x000000bd02bd723e */ /* 0x000fe200000010ff */
[----:B------:R-:W0:Y:S01]  /*15230*/  MUFU.EX2 R29, R29 ;  /* 0x0000001d001d7308 */ /* 0x000e220000000800 */
[----:B-1----:R-:W-:Y:S01]  /*15240*/  FADD.FTZ R25, R191, R32 ;  /* 0x00000020bf197221 */ /* 0x002fe20000010000 */
[----:B--2---:R-:W-:-:S04]  /*15250*/  @P5 IMAD.HI.U32 R31, R209, R38, RZ ;  /* 0x00000026d11f5227 */ /* 0x004fc800078e00ff */
[----:B------:R-:W-:Y:S01]  /*15260*/  FADD.FTZ R38, R182, R27 ;  /* 0x0000001bb6267221 */ /* 0x000fe20000010000 */
[----:B------:R-:W-:Y:S02]  /*15270*/  F2FP.BF16.F32.PACK_AB R188, R91, R188 ;  /* 0x000000bc5bbc723e */ /* 0x000fe400000010ff */
[----:B------:R-:W-:Y:S01]  /*15280*/  F2FP.BF16.F32.PACK_AB R190, R93, R190 ;  /* 0x000000be5dbe723e */ /* 0x000fe200000010ff */
[----:B------:R-:W-:Y:S01]  /*15290*/  FADD.FTZ R27, R41, R38 ;  /* 0x00000026291b7221 */ /* 0x000fe20000010000 */
[----:B------:R-:W1:Y:S01]  /*152a0*/  MUFU.EX2 R20, R35 ;  /* 0x0000002300147308 */ /* 0x000e620000000800 */
[----:B---3--:R-:W-:Y:S01]  /*152b0*/  FADD.FTZ R34, R14, R25 ;  /* 0x000000190e227221 */ /* 0x008fe20000010000 */
[----:B------:R-:W-:Y:S01]  /*152c0*/  @P5 SHF.R.U32.HI R40, RZ, R42, R31 ;  /* 0x0000002aff285219 */ /* 0x000fe2000001161f */
[----:B------:R-:W-:Y:S01]  /*152d0*/  FADD.FTZ R38, R176, R27 ;  /* 0x0000001bb0267221 */ /* 0x000fe20000010000 */
[----:B------:R-:W-:Y:S02]  /*152e0*/  ISETP.GE.AND P5, PT, R13, 0x1, PT ;  /* 0x000000010d00780c */ /* 0x000fe40003fa6270 */
[----:B------:R-:W-:Y:S01]  /*152f0*/  F2FP.BF16.F32.PACK_AB R184, R95, R184 ;  /* 0x000000b85fb8723e */ /* 0x000fe200000010ff */
[----:B------:R-:W-:Y:S01]  /*15300*/  IMAD.IADD R149, R149, 0x1, R40 ;  /* 0x0000000195957824 */ /* 0x000fe200078e0228 */
[----:B------:R-:W2:Y:S01]  /*15310*/  MUFU.EX2 R73, R73 ;  /* 0x0000004900497308 */ /* 0x000ea20000000800 */
[----:B0-----:R-:W-:Y:S01]  /*15320*/  FADD.FTZ R25, R29, R34 ;  /* 0x000000221d197221 */ /* 0x001fe20000010000 */
[----:B------:R-:W-:Y:S01]  /*15330*/  F2FP.BF16.F32.PACK_AB R186, R37, R186 ;  /* 0x000000ba25ba723e */ /* 0x000fe200000010ff */
[----:B------:R-:W-:Y:S01]  /*15340*/  IMAD.IADD R12, R149, 0x1, R12 ;  /* 0x00000001950c7824 */ /* 0x000fe200078e020c */
[----:B------:R-:W-:-:S02]  /*15350*/  F2FP.BF16.F32.PACK_AB R180, R33, R180 ;  /* 0x000000b421b4723e */ /* 0x000fc400000010ff */
[----:B------:R-:W-:Y:S02]  /*15360*/  F2FP.BF16.F32.PACK_AB R182, R41, R182 ;  /* 0x000000b629b6723e */ /* 0x000fe400000010ff */
[----:B------:R-:W0:Y:S01]  /*15370*/  MUFU.EX2 R24, R39 ;  /* 0x0000002700187308 */ /* 0x000e220000000800 */
[----:B-1----:R-:W-:Y:S01]  /*15380*/  FADD.FTZ R34, R20, R25 ;  /* 0x0000001914227221 */ /* 0x002fe20000010000 */
[----:B------:R-:W-:Y:S02]  /*15390*/  F2FP.BF16.F32.PACK_AB R191, R14, R191 ;  /* 0x000000bf0ebf723e */ /* 0x000fe400000010ff */
[----:B------:R-:W-:-:S04]  /*153a0*/  F2FP.BF16.F32.PACK_AB R185, R20, R29 ;  /* 0x0000001d14b9723e */ /* 0x000fc800000010ff */
        /* <DEDUP_REMOVED lines=11> */
[C---:B0-----:R-:W-:Y:S01]  /*15460*/  FADD.FTZ R27, R15.reuse, R38 ;  /* 0x000000260f1b7221 */ /* 0x041fe20000010000 */
[----:B------:R-:W-:-:S06]  /*15470*/  F2FP.BF16.F32.PACK_AB R176, R15, R176 ;  /* 0x000000b00fb0723e */ /* 0x000fcc00000010ff */
[----:B------:R-:W0:Y:S01]  /*15480*/  MUFU.EX2 R28, R47 ;  /* 0x0000002f001c7308 */ /* 0x000e220000000800 */
[----:B-1----:R-:W-:-:S07]  /*15490*/  FADD.FTZ R25, R79, R36 ;  /* 0x000000244f197221 */ /* 0x002fce0000010000 */
[----:B------:R-:W1:Y:S01]  /*154a0*/  MUFU.EX2 R7, R7 ;  /* 0x0000000700077308 */ /* 0x000e620000000800 */
[----:B--2---:R-:W-:-:S07]  /*154b0*/  FADD.FTZ R38, R178, R27 ;  /* 0x0000001bb2267221 */ /* 0x004fce0000010000 */
[----:B------:R-:W2:Y:S01]  /*154c0*/  MUFU.EX2 R81, R81 ;  /* 0x0000005100517308 */ /* 0x000ea20000000800 */
[C---:B0-----:R-:W-:Y:S01]  /*154d0*/  FADD.FTZ R6, R28.reuse, R25 ;  /* 0x000000191c067221 */ /* 0x041fe20000010000 */
[----:B------:R-:W-:-:S06]  /*154e0*/  F2FP.BF16.F32.PACK_AB R183, R28, R79 ;  /* 0x0000004f1cb7723e */ /* 0x000fcc00000010ff */
[----:B------:R-:W0:Y:S01]  /*154f0*/  MUFU.EX2 R172, R172 ;  /* 0x000000ac00ac7308 */ /* 0x000e220000000800 */
[C---:B-1----:R-:W-:Y:S01]  /*15500*/  FADD.FTZ R27, R7.reuse, R38 ;  /* 0x00000026071b7221 */ /* 0x042fe20000010000 */
[----:B------:R-:W-:-:S06]  /*15510*/  F2FP.BF16.F32.PACK_AB R178, R7, R178 ;  /* 0x000000b207b2723e */ /* 0x000fcc00000010ff */
[----:B------:R-:W1:Y:S01]  /*15520*/  MUFU.EX2 R30, R51 ;  /* 0x00000033001e7308 */ /* 0x000e620000000800 */
[----:B--2---:R-:W-:-:S07]  /*15530*/  FADD.FTZ R25, R81, R6 ;  /* 0x0000000651197221 */ /* 0x004fce0000010000 */
        /* <DEDUP_REMOVED lines=34> */
[----:B------:R-:W-:Y:S01]  /*15760*/  F2FP.BF16.F32.PACK_AB R175, R36, R87 ;  /* 0x0000005724af723e */ /* 0x000fe200000010ff */
[----:B------:R-:W-:-:S05]  /*15770*/  VIADD R7, R150, 0xfffffffe ;  /* 0xfffffffe96077836 */ /* 0x000fca0000000000 */
        /* <DEDUP_REMOVED lines=23> */
.L_x_1880:
[----:B------:R-:W-:-:S13]  /*158f0*/  ISETP.NE.AND P2, PT, R13, 0x1, PT ;  /* 0x000000010d00780c */ /* 0x000fda0003f45270 */
[----:B------:R-:W0:Y:S02]  /*15900*/  @P2 LDC.64 R14, c[0x0][0x9e8] ;  /* 0x00027a00ff0e2b82 */ /* 0x000e240000000a00 */
[----:B0-----:R-:W-:-:S05]  /*15910*/  @P2 IMAD.HI.U32 R14, R2, R14, RZ ;  /* 0x0000000e020e2227 */ /* 0x001fca00078e00ff */
[----:B------:R-:W-:-:S07]  /*15920*/  @P2 SHF.R.U32.HI R2, RZ, R15, R14 ;  /* 0x0000000fff022219 */ /* 0x000fce000001160e */
.L_x_1881:
[----:B------:R-:W-:Y:S05]  /*15930*/  BSYNC B0 ;  /* 0x0000000000007941 */ /* 0x000fea0003800000 */
.L_x_1879:
[----:B------:R-:W-:-:S05]  /*15940*/  IMAD R13, R2, R13, R13 ;  /* 0x0000000d020d7224 */ /* 0x000fca00078e020d */
[----:B------:R-:W-:-:S07]  /*15950*/  VIMNMX R12, R12, R13, PT ;  /* 0x0000000d0c0c7248 */ /* 0x000fce0003fe0100 */
.L_x_1878:
[----:B------:R-:W-:Y:S01]  /*15960*/  IMAD.HI R12, R12, 0x2aaaaaab, RZ ;  /* 0x2aaaaaab0c0c7827 */ /* 0x000fe200078e02ff */
[----:B------:R-:W-:Y:S01]  /*15970*/  ULDC UR59, c[0x0][0x9e4] ;  /* 0x00027900003b7ab9 */ /* 0x000fe20000000800 */
[----:B------:R-:W-:Y:S01]  /*15980*/  ULDC UR58, c[0x0][0x9e4] ;  /* 0x00027900003a7ab9 */ /* 0x000fe20000000800 */
[----:B------:R-:W-:Y:S01]  /*15990*/  BSSY B0, `(.L_x_1882) ;  /* 0x0000381000007945 */ /* 0x000fe20003800000 */
[----:B------:R-:W-:Y:S01]  /*159a0*/  IMAD.MOV.U32 R2, RZ, RZ, 0x3f800000 ;  /* 0x3f800000ff027424 */ /* 0x000fe200078e00ff */
[----:B------:R-:W-:Y:S02]  /*159b0*/  SHF.R.U32.HI R9, RZ, 0x1f, R12 ;  /* 0x0000001fff097819 */ /* 0x000fe4000001160c */
[----:B------:R-:W-:Y:S02]  /*159c0*/  CS2R R118, SRZ ;  /* 0x0000000000767805 */ /* 0x000fe4000001ff00 */
[----:B------:R-:W-:Y:S02]  /*159d0*/  CS2R R116, SRZ ;  /* 0x0000000000747805 */ /* 0x000fe4000001ff00 */
[----:B------:R-:W-:-:S02]  /*159e0*/  CS2R R114, SRZ ;  /* 0x0000000000727805 */ /* 0x000fc4000001ff00 */
[----:B------:R-:W-:Y:S01]  /*159f0*/  LEA.HI.SX32 R14, R12, R9, 0x1c ;  /* 0x000000090c0e7211 */ /* 0x000fe200078fe2ff */
[----:B------:R-:W-:Y:S01]  /*15a00*/  IMAD.MOV.U32 R9, RZ, RZ, 0x3f800000 ;  /* 0x3f800000ff097424 */ /* 0x000fe200078e00ff */
[----:B------:R-:W-:Y:S02]  /*15a10*/  CS2R R112, SRZ ;  /* 0x0000000000707805 */ /* 0x000fe4000001ff00 */
[----:B------:R-:W-:Y:S02]  /*15a20*/  CS2R R110, SRZ ;  /* 0x00000000006e7805 */ /* 0x000fe4000001ff00 */
[----:B------:R-:W-:Y:S02]  /*15a30*/  VIMNMX R14, R211, R14, !PT ;  /* 0x0000000ed30e7248 */ /* 0x000fe40007fe0100 */
[----:B------:R-:W-:Y:S02]  /*15a40*/  CS2R R108, SRZ ;  /* 0x00000000006c7805 */ /* 0x000fe4000001ff00 */
[----:B------:R-:W-:-:S02]  /*15a50*/  CS2R R106, SRZ ;  /* 0x00000000006a7805 */ /* 0x000fc4000001ff00 */
[----:B------:R-:W-:Y:S02]  /*15a60*/  CS2R R104, SRZ ;  /* 0x0000000000687805 */ /* 0x000fe4000001ff00 */
[----:B------:R-:W-:Y:S02]  /*15a70*/  ISETP.GE.AND P2, PT, R7, R14, PT ;  /* 0x0000000e0700720c */ /* 0x000fe40003f46270 */
        /* <DEDUP_REMOVED lines=40> */
[----:B------:R-:W-:Y:S06]  /*15d00*/  @!P2 BRA `(.L_x_1883) ;  /* 0x000000340024a947 */ /* 0x000fec0003800000 */
[----:B------:R-:W-:Y:S01]  /*15d10*/  BSSY B1, `(.L_x_1884) ;  /* 0x0000344000017945 */ /* 0x000fe20003800000 */
[----:B------:R-:W-:Y:S02]  /*15d20*/  IMAD.MOV.U32 R2, RZ, RZ, 0x3f800000 ;  /* 0x3f800000ff027424 */ /* 0x000fe400078e00ff */
[----:B------:R-:W-:-:S07]  /*15d30*/  IMAD.MOV.U32 R119, RZ, RZ, RZ ;  /* 0x000000ffff777224 */ /* 0x000fce00078e00ff */
.L_x_1903:
[----:B------:R-:W-:-:S05]  /*15d40*/  VIADD R15, R22, 0x1 ;  /* 0x00000001160f7836 */ /* 0x000fca0000000000 */
[----:B------:R-:W-:-:S04]  /*15d50*/  ISETP.NE.AND P2, PT, R15, 0x2, PT ;  /* 0x000000020f00780c */ /* 0x000fc80003f45270 */
[----:B------:R-:W-:Y:S02]  /*15d60*/  SEL R20, RZ, 0x1, P2 ;  /* 0x00000001ff147807 */ /* 0x000fe40001000000 */
[----:B------:R-:W-:Y:S02]  /*15d70*/  SEL R15, R15, RZ, P2 ;  /* 0x000000ff0f0f7207 */ /* 0x000fe40001000000 */
[----:B------:R-:W-:Y:S01]  /*15d80*/  LOP3.LUT R20, R23, R20, RZ, 0x3c, !PT ;  /* 0x0000001417147212 */ /* 0x000fe200078e3cff */
[----:B------:R-:W-:Y:S06]  /*15d90*/  @!P0 BRA `(.L_x_1885) ;  /* 0x0000000000048947 */ /* 0x000fec0003800000 */
[----:B------:R-:W-:Y:S01]  /*15da0*/  BPT.TRAP 0x1 ;  /* 0x000000040000795c */ /* 0x000fe20000300000 */
.L_x_1885:
[----:B------:R-:W-:Y:S01]  /*15db0*/  IMAD R0, R15, 0x8, R16 ;  /* 0x000000080f007824 */ /* 0x000fe200078e0210 */
[----:B------:R-:W-:-:S04]  /*15dc0*/  SHF.L.U32 R11, R20, 0x1f, RZ ;  /* 0x0000001f140b7819 */ /* 0x000fc800000006ff */
[----:B------:R0:W1:Y:S01]  /*15dd0*/  SYNCS.PHASECHK.TRANS64.TRYWAIT P2, [R0+URZ+0x30830], R11 ;  /* 0x0308300b000075a7 */ /* 0x000062000804017f */
[----:B------:R-:W-:Y:S05]  /*15de0*/  @!P0 BRA `(.L_x_1886) ;  /* 0x0000000000048947 */ /* 0x000fea0003800000 */
[----:B------:R-:W-:Y:S01]  /*15df0*/  BPT.TRAP 0x1 ;  /* 0x000000040000795c */ /* 0x000fe20000300000 */
.L_x_1886:
[----:B------:R-:W-:Y:S01]  /*15e00*/  IMAD R124, R15, 0x900, R8 ;  /* 0x000009000f7c7824 */ /* 0x000fe200078e0208 */
[----:B------:R-:W-:Y:S03]  /*15e10*/  BSSY B2, `(.L_x_1887) ;  /* 0x0000006000027945 */ /* 0x000fe60003800000 */
[C---:B------:R-:W-:Y:S02]  /*15e20*/  VIADD R12, R124.reuse, 0x2 ;  /* 0x000000027c0c7836 */ /* 0x040fe40000000000 */
[----:B------:R-:W-:Y:S01]  /*15e30*/  VIADD R21, R124, 0x4 ;  /* 0x000000047c157836 */ /* 0x000fe20000000000 */
[----:B-1----:R-:W-:Y:S06]  /*15e40*/  @P2 BRA `(.L_x_1888) ;  /* 0x0000000000082947 */ /* 0x002fec0003800000 */
[----:B------:R-:W1:Y:S02]  /*15e50*/  SYNCS.PHASECHK.TRANS64.TRYWAIT P2, [R0+URZ+0x30830], R11 ;  /* 0x0308300b000075a7 */ /* 0x000e64000804017f */
[----:B-1----:R-:W-:Y:S05]  /*15e60*/  @!P2 BRA `(.L_x_1889) ;  /* 0x00000154006ca947 */ /* 0x002fea0003800000 */
.L_x_1888:
[----:B------:R-:W-:Y:S05]  /*15e70*/  BSYNC B2 ;  /* 0x0000000000027941 */ /* 0x000fea0003800000 */
.L_x_1887:
[----:B------:R-:W-:Y:S01]  /*15e80*/  IMAD.MOV.U32 R10, RZ, RZ, R124 ;  /* 0x000000ffff0a7224 */ /* 0x000fe200078e007c */
[----:B------:R2:W-:Y:S04]  /*15e90*/  STL.64 [R1+0x78], R16 ;  /* 0x0000781001007387 */ /* 0x0005e80000100a00 */
[----:B------:R-:W-:Y:S01]  /*15ea0*/  R2UR UR54, R10 ;  /* 0x000000000a3672ca */ /* 0x000fe200000e0000 */
[----:B------:R-:W-:-:S05]  /*15eb0*/  IMAD.MOV.U32 R10, RZ, RZ, R21 ;  /* 0x000000ffff0a7224 */ /* 0x000fca00078e0015 */
[----:B------:R-:W-:Y:S01]  /*15ec0*/  R2UR UR34, R10 ;  /* 0x000000000a2272ca */ /* 0x000fe200000e0000 */
[----:B------:R-:W-:Y:S01]  /*15ed0*/  VIADD R10, R124, 0x302 ;  /* 0x000003027c0a7836 */ /* 0x000fe20000000000 */
[----:B--2---:R-:W2:Y:S01]  /*15ee0*/  LDL.64 R16, [R1+0x30] ;  /* 0x0000300001107983 */ /* 0x004ea20000100a00 */
[----:B01----:R-:W-:-:S03]  /*15ef0*/  IMAD.MOV.U32 R11, RZ, RZ, 0x40000040 ;  /* 0x40000040ff0b7424 */ /* 0x003fc600078e00ff */
[----:B------:R-:W-:Y:S01]  /*15f00*/  R2UR UR22, R10 ;  /* 0x000000000a1672ca */ /* 0x000fe200000e0000 */
[----:B------:R-:W-:Y:S01]  /*15f10*/  VIADD R10, R124, 0x306 ;  /* 0x000003067c0a7836 */ /* 0x000fe20000000000 */
[----:B------:R0:W-:Y:S01]  /*15f20*/  STL.64 [R1+0x70], R14 ;  /* 0x0000700e01007387 */ /* 0x0001e20000100a00 */
[C---:B------:R-:W-:Y:S02]  /*15f30*/  R2UR UR55, R11.reuse ;  /* 0x000000000b3772ca */ /* 0x040fe400000e0000 */
[C---:B------:R-:W-:Y:S02]  /*15f40*/  R2UR UR35, R11.reuse ;  /* 0x000000000b2372ca */ /* 0x040fe400000e0000 */
[C---:B------:R-:W-:Y:S02]  /*15f50*/  R2UR UR23, R11.reuse ;  /* 0x000000000b1772ca */ /* 0x040fe400000e0000 */
[----:B------:R-:W-:Y:S02]  /*15f60*/  R2UR UR14, R10 ;  /* 0x000000000a0e72ca */ /* 0x000fe400000e0000 */
[----:B------:R-:W-:Y:S01]  /*15f70*/  R2UR UR15, R11 ;  /* 0x000000000b0f72ca */ /* 0x000fe200000e0000 */
[----:B0-----:R-:W3:Y:S04]  /*15f80*/  LDL.64 R14, [R1+0x28] ;  /* 0x00002800010e7983 */ /* 0x001ee80000100a00 */
[----:B------:R0:W-:Y:S04]  /*15f90*/  STL.64 [R1+0x68], R6 ;  /* 0x0000680601007387 */ /* 0x0001e80000100a00 */
[----:B0-----:R-:W4:Y:S04]  /*15fa0*/  LDL.64 R6, [R1+0x20] ;  /* 0x0000200001067983 */ /* 0x001f280000100a00 */
[----:B------:R0:W-:Y:S04]  /*15fb0*/  STL.64 [R1+0x60], R4 ;  /* 0x0000600401007387 */ /* 0x0001e80000100a00 */
[----:B------:R-:W2:Y:S01]  /*15fc0*/  LDL.64 R10, [R1+0x38] ;  /* 0x00003800010a7983 */ /* 0x000ea20000100a00 */
[----:B------:R-:W-:Y:S01]  /*15fd0*/  VIADD R120, R124, 0x6 ;  /* 0x000000067c787836 */ /* 0x000fe20000000000 */
[----:B------:R-:W-:Y:S01]  /*15fe0*/  R2UR UR50, R12 ;  /* 0x000000000c3272ca */ /* 0x000fe200000e0000 */
[----:B------:R-:W-:-:S03]  /*15ff0*/  VIADD R12, R124, 0x300 ;  /* 0x000003007c0c7836 */ /* 0x000fc60000000000 */
[----:B------:R-:W-:Y:S01]  /*16000*/  R2UR UR30, R120 ;  /* 0x00000000781e72ca */ /* 0x000fe200000e0000 */
[----:B------:R-:W-:Y:S01]  /*16010*/  VIADD R120, R124, 0x304 ;  /* 0x000003047c787836 */ /* 0x000fe20000000000 */
[----:B------:R-:W-:Y:S01]  /*16020*/  R2UR UR26, R12 ;  /* 0x000000000c1a72ca */ /* 0x000fe200000e0000 */
[C---:B------:R-:W-:Y:S01]  /*16030*/  VIADD R12, R124.reuse, 0x600 ;  /* 0x000006007c0c7836 */ /* 0x040fe20000000000 */
[----:B0-----:R-:W4:Y:S01]  /*16040*/  LDL.64 R4, [R1+0x18] ;  /* 0x0000180001047983 */ /* 0x001f220000100a00 */
[----:B------:R-:W-:Y:S01]  /*16050*/  VIADD R122, R124, 0x604 ;  /* 0x000006047c7a7836 */ /* 0x000fe20000000000 */
[----:B------:R-:W-:Y:S01]  /*16060*/  R2UR UR18, R120 ;  /* 0x00000000781272ca */ /* 0x000fe200000e0000 */
[----:B------:R-:W-:Y:S02]  /*16070*/  VIADD R120, R124, 0x602 ;  /* 0x000006027c787836 */ /* 0x000fe40000000000 */
[----:B------:R-:W-:Y:S01]  /*16080*/  FMUL.FTZ R24, R24, R9 ;  /* 0x0000000918187220 */ /* 0x000fe20000410000 */
[----:B------:R-:W-:-:S02]  /*16090*/  IMAD.MOV.U32 R121, RZ, RZ, 0x40000040 ;  /* 0x40000040ff797424 */ /* 0x000fc400078e00ff */
[-C--:B------:R-:W-:Y:S01]  /*160a0*/  FMUL.FTZ R25, R25, R9.reuse ;  /* 0x0000000919197220 */ /* 0x080fe20000410000 */
[----:B------:R-:W-:Y:S02]  /*160b0*/  VIADD R124, R124, 0x606 ;  /* 0x000006067c7c7836 */ /* 0x000fe40000000000 */
[-C--:B------:R-:W-:Y:S01]  /*160c0*/  FMUL.FTZ R28, R28, R9.reuse ;  /* 0x000000091c1c7220 */ /* 0x080fe20000410000 */
[----:B------:R-:W-:Y:S01]  /*160d0*/  IMAD.MOV.U32 R123, RZ, RZ, 0x40000040 ;  /* 0x40000040ff7b7424 */ /* 0x000fe200078e00ff */
[C---:B------:R-:W-:Y:S01]  /*160e0*/  R2UR UR31, R121.reuse ;  /* 0x00000000791f72ca */ /* 0x040fe200000e0000 */
[----:B------:R-:W-:Y:S01]  /*160f0*/  IMAD.MOV.U32 R125, RZ, RZ, 0x40000040 ;  /* 0x40000040ff7d7424 */ /* 0x000fe200078e00ff */
[----:B------:R-:W-:Y:S01]  /*16100*/  R2UR UR19, R121 ;  /* 0x00000000791372ca */ /* 0x000fe200000e0000 */
[----:B------:R-:W-:Y:S01]  /*16110*/  IMAD.MOV.U32 R13, RZ, RZ, 0x40000040 ;  /* 0x40000040ff0d7424 */ /* 0x000fe200078e00ff */
[----:B------:R-:W-:Y:S01]  /*16120*/  R2UR UR6, R120 ;  /* 0x00000000780672ca */ /* 0x000fe200000e0000 */
[-C--:B------:R-:W-:Y:S01]  /*16130*/  FMUL.FTZ R29, R29, R9.reuse ;  /* 0x000000091d1d7220 */ /* 0x080fe20000410000 */
        /* <DEDUP_REMOVED lines=10> */
[----:B-----5:R-:W-:Y:S01]  /*161e0*/  WARPGROUP.ARRIVE ;  /* 0x00000000000079c5 */ /* 0x020fe20000000000 */
[----:B------:R-:W-:Y:S01]  /*161f0*/  R2UR UR51, R13 ;  /* 0x000000000d3372ca */ /* 0x000fe200000e0000 */
[-C--:B------:R-:W-:Y:S01]  /*16200*/  FMUL.FTZ R41, R41, R9.reuse ;  /* 0x0000000929297220 */ /* 0x080fe20000410000 */
[----:B------:R-:W-:Y:S01]  /*16210*/  R2UR UR27, R13 ;  /* 0x000000000d1b72ca */ /* 0x000fe200000e0000 */
[-C--:B------:R-:W-:Y:S01]  /*16220*/  FMUL.FTZ R44, R44, R9.reuse ;  /* 0x000000092c2c7220 */ /* 0x080fe20000410000 */
[-C--:B------:R-:W-:Y:S01]  /*16230*/  FMUL.FTZ R45, R45, R9.reuse ;  /* 0x000000092d2d7220 */ /* 0x080fe20000410000 */
[----:B------:R-:W-:Y:S01]  /*16240*/  HGMMA.64x96x16.F32.BF16 R120, gdesc[UR52], RZ, !UPT, gsb0 ;  /* 0x01600000347879f0 */ /* 0x000fe2000c0018ff */
        /* <DEDUP_REMOVED lines=88> */
[----:B------:R-:W-:Y:S01]  /*167d0*/  WARPGROUP.ARRIVE ;  /* 0x00000000000079c5 */ /* 0x000fe20000000000 */
[----:B--2---:R-:W-:Y:S02]  /*167e0*/  R2UR UR32, R10 ;  /* 0x000000000a2072ca */ /* 0x004fe400000e0000 */
[----:B------:R-:W-:Y:S02]  /*167f0*/  R2UR UR33, R11 ;  /* 0x000000000b2172ca */ /* 0x000fe400000e0000 */
[----:B------:R-:W-:Y:S01]  /*16800*/  R2UR UR28, R16 ;  /* 0x00000000101c72ca */ /* 0x000fe200000e0000 */
[----:B------:R-:W2:Y:S10]  /*16810*/  LDL.64 R10, [R1+0x8] ;  /* 0x00000800010a7983 */ /* 0x000eb40000100a00 */
[----:B------:R-:W-:Y:S01]  /*16820*/  HGMMA.64x96x16.F32.BF16 R120, gdesc[UR32], R120, gsb0 ;  /* 0x01600000207879f0 */ /* 0x000fe20008001878 */
[----:B------:R-:W-:-:S02]  /*16830*/  R2UR UR29, R17 ;  /* 0x00000000111d72ca */ /* 0x000fc400000e0000 */
[----:B------:R-:W-:Y:S02]  /*16840*/  R2UR UR10, R12 ;  /* 0x000000000c0a72ca */ /* 0x000fe400000e0000 */
[----:B------:R-:W-:Y:S02]  /*16850*/  R2UR UR11, R13 ;  /* 0x000000000d0b72ca */ /* 0x000fe400000e0000 */
[----:B------:R-:W2:Y:S01]  /*16860*/  LDL.64 R12, [R1+0x10] ;  /* 0x00001000010c7983 */ /* 0x000ea20000100a00 */
[----:B---3--:R-:W-:Y:S02]  /*16870*/  R2UR UR24, R14 ;  /* 0x000000000e1872ca */ /* 0x008fe400000e0000 */
[----:B------:R-:W-:Y:S01]  /*16880*/  R2UR UR25, R15 ;  /* 0x000000000f1972ca */ /* 0x000fe200000e0000 */
[----:B------:R0:W5:Y:S01]  /*16890*/  LDL.LU.64 R16, [R1+0x78] ;  /* 0x0000780001107983 */ /* 0x0001620000300a00 */
[----:B----4-:R-:W-:Y:S02]  /*168a0*/  R2UR UR20, R6 ;  /* 0x00000000061472ca */ /* 0x010fe400000e0000 */
[----:B------:R-:W-:Y:S01]  /*168b0*/  R2UR UR21, R7 ;  /* 0x00000000071572ca */ /* 0x000fe200000e0000 */
[----:B------:R0:W5:Y:S01]  /*168c0*/  LDL.LU.64 R14, [R1+0x70] ;  /* 0x00007000010e7983 */ /* 0x0001620000300a00 */
[----:B------:R-:W-:-:S02]  /*168d0*/  R2UR UR16, R4 ;  /* 0x00000000041072ca */ /* 0x000fc400000e0000 */
[----:B------:R-:W-:Y:S01]  /*168e0*/  R2UR UR17, R5 ;  /* 0x00000000051172ca */ /* 0x000fe200000e0000 */
[----:B------:R0:W5:Y:S01]  /*168f0*/  LDL.LU.64 R6, [R1+0x68] ;  /* 0x0000680001067983 */ /* 0x0001620000300a00 */
[----:B------:R-:W-:Y:S01]  /*16900*/  UMOV UR4, UR56 ;  /* 0x0000003800047c82 */ /* 0x000fe20008000000 */
[----:B------:R-:W-:Y:S02]  /*16910*/  UMOV UR5, UR57 ;  /* 0x0000003900057c82 */ /* 0x000fe40008000000 */
[----:B------:R0:W5:Y:S01]  /*16920*/  LDL.LU.64 R4, [R1+0x60] ;  /* 0x0000600001047983 */ /* 0x0001620000300a00 */
        /* <DEDUP_REMOVED lines=8> */
[----:B------:R-:W-:Y:S01]  /*169b0*/  HGMMA.64x96x16.F32.BF16 R120, gdesc[UR20], R120, gsb0 ;  /* 0x01600000147879f0 */ /* 0x000fe20008001878 */
[----:B--2---:R-:W-:Y:S02]  /*169c0*/  R2UR UR12, R12 ;  /* 0x000000000c0c72ca */ /* 0x004fe400000e0000 */
[----:B------:R-:W-:Y:S01]  /*169d0*/  R2UR UR13, R13 ;  /* 0x000000000d0d72ca */ /* 0x000fe200000e0000 */
[----:B------:R-:W-:Y:S02]  /*169e0*/  WARPGROUP.DEPBAR.LE gsb0, 0x0 ;  /* 0x00008000000079c5 */ /* 0x000fe40000010000 */
[----:B------:R-:W-:-:S06]  /*169f0*/  WARPGROUP.ARRIVE ;  /* 0x00000000000079c5 */ /* 0x000fcc0000000000 */
[----:B------:R-:W-:Y:S01]  /*16a00*/  HGMMA.64x96x16.F32.BF16 R120, gdesc[UR16], R120, gsb0 ;  /* 0x01600000107879f0 */ /* 0x000fe20008001878 */
[----:B------:R-:W-:Y:S02]  /*16a10*/  R2UR UR8, R10 ;  /* 0x000000000a0872ca */ /* 0x000fe400000e0000 */
[----:B------:R-:W-:Y:S01]  /*16a20*/  R2UR UR9, R11 ;  /* 0x000000000b0972ca */ /* 0x000fe200000e0000 */
        /* <DEDUP_REMOVED lines=16> */
[----:B0-----:R-:W-:Y:S05]  /*16b30*/  @!P0 BRA `(.L_x_1890) ;  /* 0x0000000000048947 */ /* 0x001fea0003800000 */
[----:B------:R-:W-:Y:S01]  /*16b40*/  BPT.TRAP 0x1 ;  /* 0x000000040000795c */ /* 0x000fe20000300000 */
.L_x_1890:
[----:B------:R-:W-:Y:S01]  /*16b50*/  SHF.L.U32 R2, R23, 0x1f, RZ ;  /* 0x0000001f17027819 */ /* 0x000fe200000006ff */
[----:B-----5:R-:W-:-:S04]  /*16b60*/  IMAD R21, R22, 0x8, R16 ;  /* 0x0000000816157824 */ /* 0x020fc800078e0210 */
[----:B------:R0:W1:Y:S01]  /*16b70*/  SYNCS.PHASECHK.TRANS64.TRYWAIT P2, [R21+URZ+0x30850], R2 ;  /* 0x03085002150075a7 */ /* 0x000062000804017f */
[----:B------:R-:W-:Y:S05]  /*16b80*/  @!P0 BRA `(.L_x_1891) ;  /* 0x0000000000048947 */ /* 0x000fea0003800000 */
[----:B------:R-:W-:Y:S01]  /*16b90*/  BPT.TRAP 0x1 ;  /* 0x000000040000795c */ /* 0x000fe20000300000 */
.L_x_1891:
[----:B------:R-:W-:Y:S04]  /*16ba0*/  BSSY B2, `(.L_x_1892) ;  /* 0x0000004000027945 */ /* 0x000fe80003800000 */
[----:B-1----:R-:W-:Y:S05]  /*16bb0*/  @P2 BRA `(.L_x_1893) ;  /* 0x0000000000082947 */ /* 0x002fea0003800000 */
[----:B------:R-:W1:Y:S02]  /*16bc0*/  SYNCS.PHASECHK.TRANS64.TRYWAIT P2, [R21+URZ+0x30850], R2 ;  /* 0x03085002150075a7 */ /* 0x000e64000804017f */
[----:B-1----:R-:W-:Y:S05]  /*16bd0*/  @!P2 BRA `(.L_x_1894) ;  /* 0x000001480024a947 */ /* 0x002fea0003800000 */
.L_x_1893:
[----:B------:R-:W-:Y:S05]  /*16be0*/  BSYNC B2 ;  /* 0x0000000000027941 */ /* 0x000fea0003800000 */
.L_x_1892:
[----:B01----:R-:W-:Y:S01]  /*16bf0*/  VIADD R2, R16, 0x400 ;  /* 0x0000040010027836 */ /* 0x003fe20000000000 */
[----:B------:R-:W2:Y:S01]  /*16c00*/  LDL R234, [R1] ;  /* 0x0000000001ea7983 */ /* 0x000ea20000100800 */
[----:B------:R-:W-:Y:S01]  /*16c10*/  IMAD.MOV.U32 R11, RZ, RZ, 0x40000040 ;  /* 0x40000040ff0b7424 */ /* 0x000fe200078e00ff */
[----:B------:R-:W-:Y:S01]  /*16c20*/  WARPGROUP.ARRIVE ;  /* 0x00000000000079c5 */ /* 0x000fe20000000000 */
[----:B------:R-:W-:Y:S01]  /*16c30*/  IMAD.MOV.U32 R13, RZ, RZ, 0x40000040 ;  /* 0x40000040ff0d7424 */ /* 0x000fe200078e00ff */
[----:B------:R-:W-:Y:S01]  /*16c40*/  SHF.R.U32.HI R2, RZ, 0x4, R2 ;  /* 0x00000004ff027819 */ /* 0x000fe20000011602 */
[----:B------:R-:W-:Y:S01]  /*16c50*/  @!P1 VIADD R0, R0, 0x30840 ;  /* 0x0003084000009836 */ /* 0x000fe20000000000 */
[----:B------:R-:W-:Y:S01]  /*16c60*/  R2UR UR7, R11 ;  /* 0x000000000b0772ca */ /* 0x000fe200000e0000 */
[----:B------:R-:W-:Y:S01]  /*16c70*/  IMAD.MOV.U32 R11, RZ, RZ, 0x40000040 ;  /* 0x40000040ff0b7424 */ /* 0x000fe200078e00ff */
[----:B------:R-:W-:Y:S01]  /*16c80*/  LOP3.LUT R2, R2, 0x3fff, RZ, 0xc0, !PT ;  /* 0x00003fff02027812 */ /* 0x000fe200078ec0ff */
[----:B------:R-:W-:Y:S01]  /*16c90*/  ULDC UR5, c[0x0][0x9dc] ;  /* 0x0002770000057ab9 */ /* 0x000fe20000000800 */
[----:B------:R-:W-:Y:S01]  /*16ca0*/  ISETP.NE.AND P3, PT, R227, 0x1, PT ;  /* 0x00000001e300780c */ /* 0x000fe20003f65270 */
[----:B------:R-:W-:Y:S01]  /*16cb0*/  ULDC UR4, c[0x0][0x9e0] ;  /* 0x0002780000047ab9 */ /* 0x000fe20000000800 */
[----:B------:R-:W-:-:S02]  /*16cc0*/  LOP3.LUT R2, R2, 0x3000000, RZ, 0xfc, !PT ;  /* 0x0300000002027812 */ /* 0x000fc400078efcff */
[----:B------:R-:W-:-:S03]  /*16cd0*/  @!P1 PRMT R0, RZ, 0x654, R0 ;  /* 0x00000654ff009816 */ /* 0x000fc60000000000 */
[----:B------:R-:W-:Y:S02]  /*16ce0*/  IMAD R10, R22, 0x900, R2 ;  /* 0x00000900160a7824 */ /* 0x000fe400078e0202 */
[----:B------:R-:W-:Y:S02]  /*16cf0*/  IMAD.IADD R2, R213, 0x1, R209 ;  /* 0x00000001d5027824 */ /* 0x000fe400078e02d1 */
[C---:B------:R-:W-:Y:S01]  /*16d00*/  VIADD R12, R10.reuse, 0x80 ;  /* 0x000000800a0c7836 */ /* 0x040fe20000000000 */
[----:B------:R-:W-:Y:S01]  /*16d10*/  R2UR UR6, R10 ;  /* 0x000000000a0672ca */ /* 0x000fe200000e0000 */
[----:B------:R-:W0:-:S12]  /*16d20*/  @P3 LDC R9, c[0x0][0x44c] ;  /* 0x00011300ff093b82 */ /* 0x000e180000000800 */
[----:B------:R-:W-:Y:S01]  /*16d30*/  HGMMA.64x192x16.F32.BF16 R24, R188, gdesc[UR4].tnspB, R24, gsb0 ;  /* 0x42e00004bc187df0 */ /* 0x000fe20008001818 */
[----:B------:R-:W-:Y:S01]  /*16d40*/  R2UR UR6, R12 ;  /* 0x000000000c0672ca */ /* 0x000fe200000e0000 */
[----:B------:R-:W-:Y:S01]  /*16d50*/  VIADD R12, R10, 0x100 ;  /* 0x000001000a0c7836 */ /* 0x000fe20000000000 */
[----:B------:R-:W-:Y:S01]  /*16d60*/  R2UR UR7, R13 ;  /* 0x000000000d0772ca */ /* 0x000fe200000e0000 */
[----:B------:R-:W-:Y:S02]  /*16d70*/  IMAD.MOV.U32 R13, RZ, RZ, 0x40000040 ;  /* 0x40000040ff0d7424 */ /* 0x000fe400078e00ff */
[----:B0-----:R-:W-:Y:S01]  /*16d80*/  @P3 IMAD.HI.U32 R9, R2, R9, RZ ;  /* 0x0000000902093227 */ /* 0x001fe200078e00ff */
[----:B------:R-:W-:Y:S02]  /*16d90*/  WARPGROUP.DEPBAR.LE gsb0, 0x0 ;  /* 0x00008000000079c5 */ /* 0x000fe40000010000 */
[----:B------:R-:W-:-:S11]  /*16da0*/  WARPGROUP.ARRIVE ;  /* 0x00000000000079c5 */ /* 0x000fd60000000000 */
[----:B------:R-:W-:Y:S01]  /*16db0*/  HGMMA.64x192x16.F32.BF16 R24, R184, gdesc[UR4].tnspB, R24, gsb0 ;  /* 0x42e00004b8187df0 */ /* 0x000fe20008001818 */
[----:B------:R-:W-:Y:S01]  /*16dc0*/  R2UR UR6, R12 ;  /* 0x000000000c0672ca */ /* 0x000fe200000e0000 */
[----:B------:R-:W-:Y:S01]  /*16dd0*/  VIADD R12, R10, 0x180 ;  /* 0x000001800a0c7836 */ /* 0x000fe20000000000 */
[----:B------:R-:W-:Y:S01]  /*16de0*/  R2UR UR7, R13 ;  /* 0x000000000d0772ca */ /* 0x000fe200000e0000 */
[----:B------:R-:W-:Y:S01]  /*16df0*/  IMAD.MOV.U32 R13, RZ, RZ, 0x40000040 ;  /* 0x40000040ff0d7424 */ /* 0x000fe200078e00ff */
[----:B--2---:R-:W-:Y:S01]  /*16e00*/  LOP3.LUT P2, RZ, R234, 0x100000, RZ, 0xc0, !PT ;  /* 0x00100000eaff7812 */ /* 0x004fe2000784c0ff */
[----:B------:R-:W-:Y:S02]  /*16e10*/  WARPGROUP.DEPBAR.LE gsb0, 0x0 ;  /* 0x00008000000079c5 */ /* 0x000fe40000010000 */
[----:B------:R-:W-:-:S12]  /*16e20*/  WARPGROUP.ARRIVE ;  /* 0x00000000000079c5 */ /* 0x000fd80000000000 */
        /* <DEDUP_REMOVED lines=14> */
[----:B------:R-:W-:Y:S02]  /*16f10*/  R2UR UR6, R10 ;  /* 0x000000000a0672ca */ /* 0x000fe400000e0000 */
[----:B------:R-:W-:Y:S01]  /*16f20*/  R2UR UR7, R11 ;  /* 0x000000000b0772ca */ /* 0x000fe200000e0000 */
[----:B------:R-:W0:Y:S02]  /*16f30*/  @P3 LDC R10, c[0x0][0x450] ;  /* 0x00011400ff0a3b82 */ /* 0x000e240000000800 */
[----:B0-----:R-:W-:Y:S01]  /*16f40*/  @P3 SHF.R.U32.HI R2, RZ, R10, R9 ;  /* 0x0000000aff023219 */ /* 0x001fe20000011609 */
[----:B------:R-:W-:Y:S01]  /*16f50*/  IMAD.U32 R10, RZ, RZ, UR5 ;  /* 0x00000005ff0a7e24 */ /* 0x000fe2000f8e00ff */
[----:B------:R-:W-:Y:S02]  /*16f60*/  WARPGROUP.DEPBAR.LE gsb0, 0x0 ;  /* 0x00008000000079c5 */ /* 0x000fe40000010000 */
[----:B------:R-:W-:-:S10]  /*16f70*/  WARPGROUP.ARRIVE ;  /* 0x00000000000079c5 */ /* 0x000fd40000000000 */
[----:B------:R-:W-:Y:S03]  /*16f80*/  HGMMA.64x192x16.F32.BF16 R24, R168, gdesc[UR4].tnspB, R24, gsb0 ;  /* 0x42e00004a8187df0 */ /* 0x000fe60008001818 */
[----:B------:R-:W-:Y:S02]  /*16f90*/  WARPGROUP.DEPBAR.LE gsb0, 0x0 ;  /* 0x00008000000079c5 */ /* 0x000fe40000010000 */
[----:B------:R-:W0:Y:S01]  /*16fa0*/  SHFL.IDX PT, R169, R2, RZ, 0x1c1f ;  /* 0x001c1fff02a97589 */ /* 0x000e2200000e0000 */
[----:B------:R-:W-:Y:S01]  /*16fb0*/  IMAD R168, R7, -0x60, RZ ;  /* 0xffffffa007a87824 */ /* 0x000fe200078e02ff */
[----:B------:R1:W-:Y:S03]  /*16fc0*/  @!P1 SYNCS.ARRIVE.TRANS64.RED.A1T0 RZ, [R0+URZ], RZ ;  /* 0x000000ff00ff99a7 */ /* 0x0003e6000810043f */
[----:B------:R-:W-:-:S04]  /*16fd0*/  VIADD R9, R168, 0x1 ;  /* 0x00000001a8097836 */ /* 0x000fc80000000000 */
[----:B-1----:R-:W-:Y:S01]  /*16fe0*/  IMAD R0, R212, -0x2, R9 ;  /* 0xfffffffed4007824 */ /* 0x002fe200078e0209 */
[----:B------:R-:W-:-:S04]  /*16ff0*/  LOP3.LUT R9, RZ, R10, RZ, 0x33, !PT ;  /* 0x0000000aff097212 */ /* 0x000fc800078e33ff */
[----:B------:R-:W-:Y:S01]  /*17000*/  IADD3 R22, -R194, R0, R196 ;  /* 0x00000000c2167210 */ /* 0x000fe20007ffe1c4 */
[----:B------:R-:W-:-:S04]  /*17010*/  VIADD R0, R0, 0xffffffff ;  /* 0xffffffff00007836 */ /* 0x000fc80000000000 */
[----:B------:R-:W-:Y:S02]  /*17020*/  VIADD R23, R22, UR4 ;  /* 0x0000000416177c36 */ /* 0x000fe40008000000 */
[----:B------:R-:W-:Y:S02]  /*17030*/  IMAD.IADD R22, R9, 0x1, R22 ;  /* 0x0000000109167824 */ /* 0x000fe400078e0216 */
[--C-:B0-----:R-:W-:Y:S02]  /*17040*/  IMAD.IADD R11, R23, 0x1, R169.reuse ;  /* 0x00000001170b7824 */ /* 0x101fe400078e02a9 */
[----:B------:R-:W-:Y:S01]  /*17050*/  IMAD.IADD R9, R22, 0x1, R169 ;  /* 0x0000000116097824 */ /* 0x000fe200078e02a9 */
[----:B------:R-:W-:Y:S06]  /*17060*/  @!P2 BRA `(.L_x_1895) ;  /* 0x000000000054a947 */ /* 0x000fec0003800000 */
        /* <DEDUP_REMOVED lines=12> */
.L_x_1897:
[----:B------:R-:W-:-:S05]  /*17130*/  IMAD.U32 R170, RZ, RZ, UR59 ;  /* 0x0000003bffaa7e24 */ /* 0x000fca000f8e00ff */
[----:B------:R-:W-:-:S13]  /*17140*/  ISETP.NE.AND P2, PT, R170, 0x1, PT ;  /* 0x00000001aa00780c */ /* 0x000fda0003f45270 */
[----:B------:R-:W0:Y:S02]  /*17150*/  @P2 LDC.64 R12, c[0x0][0x9e8] ;  /* 0x00027a00ff0c2b82 */ /* 0x000e240000000a00 */
[----:B0-----:R-:W-:-:S05]  /*17160*/  @P2 IMAD.HI.U32 R12, R169, R12, RZ ;  /* 0x0000000ca90c2227 */ /* 0x001fca00078e00ff */
[----:B------:R-:W-:-:S07]  /*17170*/  @P2 SHF.R.U32.HI R169, RZ, R13, R12 ;  /* 0x0000000dffa92219 */ /* 0x000fce000001160c */
.L_x_1898:
[----:B------:R-:W-:Y:S05]  /*17180*/  BSYNC B2 ;  /* 0x0000000000027941 */ /* 0x000fea0003800000 */
.L_x_1896:
[----:B------:R-:W-:-:S05]  /*17190*/  IMAD R169, R169, R170, R0 ;  /* 0x000000aaa9a97224 */ /* 0x000fca00078e0200 */
[----:B------:R-:W-:Y:S02]  /*171a0*/  VIADDMNMX R11, R169, R170, R11, PT ;  /* 0x000000aaa90b7246 */ /* 0x000fe4000380010b */
[----:B------:R-:W-:-:S07]  /*171b0*/  VIMNMX R9, R9, R169, !PT ;  /* 0x000000a909097248 */ /* 0x000fce0007fe0100 */
.L_x_1895:
[C---:B------:R-:W-:Y:S01]  /*171c0*/  ISETP.GE.AND P2, PT, R168.reuse, 0x2, PT ;  /* 0x00000002a800780c */ /* 0x040fe20003f46270 */
[----:B------:R-:W0:Y:S01]  /*171d0*/  SHFL.IDX PT, R2, R2, 0x1, 0x1c1f ;  /* 0x003c1f0002027f89 */ /* 0x000e2200000e0000 */
[----:B------:R-:W-:Y:S02]  /*171e0*/  ISETP.GE.AND P5, PT, R168, 0xa, PT ;  /* 0x0000000aa800780c */ /* 0x000fe40003fa6270 */
[----:B------:R-:W-:Y:S02]  /*171f0*/  ISETP.GT.AND P3, PT, R9, 0x1, !P2 ;  /* 0x000000010900780c */ /* 0x000fe40005764270 */
[----:B------:R-:W-:Y:S02]  /*17200*/  LOP3.LUT R234, R234, 0xfffffffb, RZ, 0xc0, !PT ;  /* 0xfffffffbeaea7812 */ /* 0x000fe400078ec0ff */
[----:B------:R-:W-:Y:S02]  /*17210*/  ISETP.LT.OR P4, PT, R11, 0x2, P3 ;  /* 0x000000020b00780c */ /* 0x000fe40001f81670 */
[----:B------:R-:W-:-:S02]  /*17220*/  ISETP.GE.AND P3, PT, R168, 0x9, PT ;  /* 0x00000009a800780c */ /* 0x000fc40003f66270 */
[----:B------:R-:W-:Y:S02]  /*17230*/  FSEL R121, R121, -INF , !P4 ;  /* 0xff80000079797808 */ /* 0x000fe40006000000 */
[----:B------:R-:W-:Y:S02]  /*17240*/  ISETP.GT.AND P4, PT, R9, 0x8, !P3 ;  /* 0x000000080900780c */ /* 0x000fe40005f84270 */
[----:B------:R-:W-:Y:S02]  /*17250*/  @P5 LOP3.LUT R234, R234, 0x4, RZ, 0xfc, !PT ;  /* 0x00000004eaea5812 */ /* 0x000fe400078efcff */
[----:B------:R-:W-:Y:S02]  /*17260*/  ISETP.LT.OR P4, PT, R11, 0x9, P4 ;  /* 0x000000090b00780c */ /* 0x000fe40002781670 */
[----:B------:R-:W-:Y:S02]  /*17270*/  LOP3.LUT R234, R234, 0xfffffff7, RZ, 0xc0, !PT ;  /* 0xfffffff7eaea7812 */ /* 0x000fe400078ec0ff */
[----:B------:R-:W-:-:S02]  /*17280*/  FSEL R124, R124, -INF , !P4 ;  /* 0xff8000007c7c7808 */ /* 0x000fc40006000000 */
[----:B------:R-:W-:Y:S01]  /*17290*/  ISETP.GT.AND P4, PT, R9, 0x9, !P5 ;  /* 0x000000090900780c */ /* 0x000fe20006f84270 */
[--C-:B0-----:R-:W-:Y:S01]  /*172a0*/  IMAD.IADD R23, R23, 0x1, R2.reuse ;  /* 0x0000000117177824 */ /* 0x101fe200078e0202 */
[----:B------:R-:W-:Y:S01]  /*172b0*/  ISETP.GE.AND P5, PT, R168, 0x11, PT ;  /* 0x00000011a800780c */ /* 0x000fe20003fa6270 */
[----:B------:R-:W-:Y:S01]  /*172c0*/  IMAD.IADD R22, R22, 0x1, R2 ;  /* 0x0000000116167824 */ /* 0x000fe200078e0202 */
[----:B------:R-:W-:-:S04]  /*172d0*/  ISETP.LT.OR P4, PT, R11, 0xa, P4 ;  /* 0x0000000a0b00780c */ /* 0x000fc80002781670 */
[----:B------:R-:W-:Y:S02]  /*172e0*/  FSEL R125, R125, -INF , !P4 ;  /* 0xff8000007d7d7808 */ /* 0x000fe40006000000 */
[----:B------:R-:W-:-:S04]  /*172f0*/  ISETP.GT.AND P4, PT, R9, 0x10, !P5 ;  /* 0x000000100900780c */ /* 0x000fc80006f84270 */
[----:B------:R-:W-:Y:S02]  /*17300*/  ISETP.LT.OR P4, PT, R11, 0x11, P4 ;  /* 0x000000110b00780c */ /* 0x000fe40002781670 */
[----:B------:R-:W-:Y:S02]  /*17310*/  @P5 LOP3.LUT R234, R234, 0x8, RZ, 0xfc, !PT ;  /* 0x00000008eaea5812 */ /* 0x000fe400078efcff */
[----:B------:R-:W-:Y:S02]  /*17320*/  ISETP.GE.AND P5, PT, R168, 0x12, PT ;  /* 0x00000012a800780c */ /* 0x000fe40003fa6270 */
[----:B------:R-:W-:Y:S02]  /*17330*/  LOP3.LUT R234, R234, 0xfff7ffff, RZ, 0xc0, !PT ;  /* 0xfff7ffffeaea7812 */ /* 0x000fe400078ec0ff */
[----:B------:R-:W-:Y:S02]  /*17340*/  FSEL R128, R128, -INF , !P4 ;  /* 0xff80000080807808 */ /* 0x000fe40006000000 */
[----:B------:R-:W-:-:S04]  /*17350*/  ISETP.GT.AND P4, PT, R9, 0x11, !P5 ;  /* 0x000000110900780c */ /* 0x000fc80006f84270 */
[----:B------:R-:W-:-:S03]  /*17360*/  ISETP.LT.OR P4, PT, R11, 0x12, P4 ;  /* 0x000000120b00780c */ /* 0x000fc60002781670 */
        /* <DEDUP_REMOVED lines=80> */
[----:B------:R-:W-:Y:S02]  /*17870*/  FSEL R156, R156, -INF , !P4 ;  /* 0xff8000009c9c7808 */ /* 0x000fe40006000000 */
[----:B------:R-:W-:Y:S02]  /*17880*/  LOP3.LUT R234, R234, 0xffffffdf, RZ, 0xc0, !PT ;  /* 0xffffffdfeaea7812 */ /* 0x000fe400078ec0ff */
[----:B------:R-:W-:-:S04]  /*17890*/  ISETP.GT.AND P4, PT, R9, 0x49, !P5 ;  /* 0x000000490900780c */ /* 0x000fc80006f84270 */
[----:B------:R-:W-:-:S03]  /*178a0*/  ISETP.LT.OR P4, PT, R11, 0x4a, P4 ;  /* 0x0000004a0b00780c */ /* 0x000fc60002781670 */
[----:B------:R-:W-:Y:S02]  /*178b0*/  @P5 LOP3.LUT R234, R234, 0x20, RZ, 0xfc, !PT ;  /* 0x00000020eaea5812 */ /* 0x000fe400078efcff */
[----:B------:R-:W-:Y:S02]  /*178c0*/  ISETP.GE.AND P5, PT, R168, 0x51, PT ;  /* 0x00000051a800780c */ /* 0x000fe40003fa6270 */
[----:B------:R-:W-:Y:S02]  /*178d0*/  FSEL R157, R157, -INF , !P4 ;  /* 0xff8000009d9d7808 */ /* 0x000fe40006000000 */
[----:B------:R-:W-:Y:S02]  /*178e0*/  ISETP.GT.AND P4, PT, R9, 0x50, !P5 ;  /* 0x000000500900780c */ /* 0x000fe40006f84270 */
[----:B------:R-:W-:Y:S02]  /*178f0*/  LOP3.LUT R234, R234, 0xffffffef, RZ, 0xc0, !PT ;  /* 0xffffffefeaea7812 */ /* 0x000fe400078ec0ff */
[----:B------:R-:W-:-:S04]  /*17900*/  ISETP.LT.OR P4, PT, R11, 0x51, P4 ;  /* 0x000000510b00780c */ /* 0x000fc80002781670 */
[----:B------:R-:W-:Y:S02]  /*17910*/  FSEL R160, R160, -INF , !P4 ;  /* 0xff800000a0a07808 */ /* 0x000fe40006000000 */
[----:B------:R-:W-:Y:S02]  /*17920*/  ISETP.GE.AND P4, PT, R168, 0x52, PT ;  /* 0x00000052a800780c */ /* 0x000fe40003f86270 */
[----:B------:R-:W-:Y:S02]  /*17930*/  @P5 LOP3.LUT R234, R234, 0x10, RZ, 0xfc, !PT ;  /* 0x00000010eaea5812 */ /* 0x000fe400078efcff */
[----:B------:R-:W-:Y:S02]  /*17940*/  ISETP.GT.AND P5, PT, R9, 0x51, !P4 ;  /* 0x000000510900780c */ /* 0x000fe400067a4270 */
[----:B------:R-:W-:Y:S02]  /*17950*/  LOP3.LUT R234, R234, 0xfffffffd, RZ, 0xc0, !PT ;  /* 0xfffffffdeaea7812 */ /* 0x000fe400078ec0ff */
[----:B------:R-:W-:-:S04]  /*17960*/  ISETP.LT.OR P5, PT, R11, 0x52, P5 ;  /* 0x000000520b00780c */ /* 0x000fc80002fa1670 */
[----:B------:R-:W-:Y:S02]  /*17970*/  FSEL R161, R161, -INF , !P5 ;  /* 0xff800000a1a17808 */ /* 0x000fe40006800000 */
[----:B------:R-:W-:-:S04]  /*17980*/  ISETP.GE.AND P5, PT, R168, 0x59, PT ;  /* 0x00000059a800780c */ /* 0x000fc80003fa6270 */
[----:B------:R-:W-:-:S04]  /*17990*/  ISETP.GT.AND P6, PT, R9, 0x58, !P5 ;  /* 0x000000580900780c */ /* 0x000fc80006fc4270 */
[----:B------:R-:W-:-:S04]  /*179a0*/  ISETP.LT.OR P6, PT, R11, 0x59, P6 ;  /* 0x000000590b00780c */ /* 0x000fc800037c1670 */
[----:B------:R-:W-:Y:S02]  /*179b0*/  FSEL R164, R164, -INF , !P6 ;  /* 0xff800000a4a47808 */ /* 0x000fe40007000000 */
[----:B------:R-:W-:-:S13]  /*179c0*/  ISETP.GE.AND P6, PT, R168, 0x1, PT ;  /* 0x00000001a800780c */ /* 0x000fda0003fc6270 */
[----:B------:R-:W-:Y:S02]  /*179d0*/  @P6 LOP3.LUT R234, R234, 0x2, RZ, 0xfc, !PT ;  /* 0x00000002eaea6812 */ /* 0x000fe400078efcff */
[----:B------:R-:W-:Y:S02]  /*179e0*/  ISETP.GT.AND P6, PT, R9, RZ, !P6 ;  /* 0x000000ff0900720c */ /* 0x000fe400077c4270 */
[----:B------:R-:W-:Y:S02]  /*179f0*/  LOP3.LUT R234, R234, 0xfffffffe, RZ, 0xc0, !PT ;  /* 0xfffffffeeaea7812 */ /* 0x000fe400078ec0ff */
[----:B------:R-:W-:-:S04]  /*17a00*/  ISETP.LT.OR P6, PT, R11, 0x1, P6 ;  /* 0x000000010b00780c */ /* 0x000fc800037c1670 */
[----:B------:R-:W-:Y:S02]  /*17a10*/  FSEL R120, R120, -INF , !P6 ;  /* 0xff80000078787808 */ /* 0x000fe40007000000 */
[----:B------:R-:W-:-:S13]  /*17a20*/  ISETP.GE.AND P6, PT, R168, 0x5a, PT ;  /* 0x0000005aa800780c */ /* 0x000fda0003fc6270 */
[----:B------:R-:W-:Y:S02]  /*17a30*/  @P6 LOP3.LUT R234, R234, 0x1, RZ, 0xfc, !PT ;  /* 0x00000001eaea6812 */ /* 0x000fe400078efcff */
[----:B------:R-:W-:-:S03]  /*17a40*/  ISETP.GT.AND P6, PT, R9, 0x59, !P6 ;  /* 0x000000590900780c */ /* 0x000fc600077c4270 */
[----:B------:R0:W-:Y:S01]  /*17a50*/  STL [R1], R234 ;  /* 0x000000ea01007387 */ /* 0x0001e20000100800 */
[----:B------:R-:W-:-:S04]  /*17a60*/  ISETP.LT.OR P6, PT, R11, 0x5a, P6 ;  /* 0x0000005a0b00780c */ /* 0x000fc800037c1670 */
[----:B------:R-:W-:Y:S02]  /*17a70*/  FSEL R165, R165, -INF , !P6 ;  /* 0xff800000a5a57808 */ /* 0x000fe40007000000 */
[----:B------:R-:W-:-:S13]  /*17a80*/  LOP3.LUT P6, RZ, R234, 0x100000, RZ, 0xc0, !PT ;  /* 0x00100000eaff7812 */ /* 0x000fda00078cc0ff */
[----:B0-----:R-:W-:Y:S05]  /*17a90*/  @!P6 BRA `(.L_x_1899) ;  /* 0x000000000054e947 */ /* 0x001fea0003800000 */
        /* <DEDUP_REMOVED lines=12> */
.L_x_1901:
[----:B------:R-:W-:-:S05]  /*17b60*/  IMAD.U32 R9, RZ, RZ, UR59 ;  /* 0x0000003bff097e24 */ /* 0x000fca000f8e00ff */
[----:B------:R-:W-:-:S13]  /*17b70*/  ISETP.NE.AND P6, PT, R9, 0x1, PT ;  /* 0x000000010900780c */ /* 0x000fda0003fc5270 */
[----:B------:R-:W0:Y:S02]  /*17b80*/  @P6 LDC.64 R12, c[0x0][0x9e8] ;  /* 0x00027a00ff0c6b82 */ /* 0x000e240000000a00 */
[----:B0-----:R-:W-:-:S05]  /*17b90*/  @P6 IMAD.HI.U32 R12, R2, R12, RZ ;  /* 0x0000000c020c6227 */ /* 0x001fca00078e00ff */
[----:B------:R-:W-:-:S07]  /*17ba0*/  @P6 SHF.R.U32.HI R2, RZ, R13, R12 ;  /* 0x0000000dff026219 */ /* 0x000fce000001160c */
.L_x_1902:
[----:B------:R-:W-:Y:S05]  /*17bb0*/  BSYNC B2 ;  /* 0x0000000000027941 */ /* 0x000fea0003800000 */
.L_x_1900:
[----:B------:R-:W-:-:S05]  /*17bc0*/  IMAD R0, R2, R9, R0 ;  /* 0x0000000902007224 */ /* 0x000fca00078e0200 */
[----:B------:R-:W-:Y:S02]  /*17bd0*/  VIADDMNMX R23, R0, R9, R23, PT ;  /* 0x0000000900177246 */ /* 0x000fe40003800117 */
[----:B------:R-:W-:-:S07]  /*17be0*/  VIMNMX R22, R22, R0, !PT ;  /* 0x0000000016167248 */ /* 0x000fce0007fe0100 */
.L_x_1899:
[C---:B------:R-:W-:Y:S01]  /*17bf0*/  ISETP.GT.AND P2, PT, R22.reuse, 0x1, !P2 ;  /* 0x000000011600780c */ /* 0x040fe20005744270 */
[----:B------:R-:W-:Y:S01]  /*17c00*/  ULDC UR4, c[0x0][0x988] ;  /* 0x0002620000047ab9 */ /* 0x000fe20000000800 */
[----:B------:R-:W-:Y:S01]  /*17c10*/  ISETP.GT.AND P3, PT, R22, 0x8, !P3 ;  /* 0x000000081600780c */ /* 0x000fe20005f64270 */
[----:B------:R-:W-:Y:S01]  /*17c20*/  @!P1 VIADD R21, R21, 0x30860 ;  /* 0x0003086015159836 */ /* 0x000fe20000000000 */
[C---:B------:R-:W-:Y:S02]  /*17c30*/  ISETP.LT.OR P2, PT, R23.reuse, 0x2, P2 ;  /* 0x000000021700780c */ /* 0x040fe40001741670 */
[----:B------:R-:W-:Y:S02]  /*17c40*/  ISETP.LT.OR P3, PT, R23, 0x9, P3 ;  /* 0x000000091700780c */ /* 0x000fe40001f61670 */
[----:B------:R-:W-:Y:S02]  /*17c50*/  FSEL R123, R123, -INF , !P2 ;  /* 0xff8000007b7b7808 */ /* 0x000fe40005000000 */
[----:B------:R-:W-:-:S02]  /*17c60*/  LOP3.LUT P2, RZ, R234, 0x4, RZ, 0xc0, !PT ;  /* 0x00000004eaff7812 */ /* 0x000fc4000784c0ff */
[----:B------:R-:W-:Y:S02]  /*17c70*/  FSEL R126, R126, -INF , !P3 ;  /* 0xff8000007e7e7808 */ /* 0x000fe40005800000 */
[----:B------:R-:W-:Y:S02]  /*17c80*/  ISETP.GT.AND P2, PT, R22, 0x9, !P2 ;  /* 0x000000091600780c */ /* 0x000fe40005744270 */
[C---:B------:R-:W-:Y:S02]  /*17c90*/  LOP3.LUT P3, RZ, R234.reuse, 0x10000, RZ, 0xc0, !PT ;  /* 0x00010000eaff7812 */ /* 0x040fe4000786c0ff */
[----:B------:R-:W-:Y:S02]  /*17ca0*/  ISETP.LT.OR P2, PT, R23, 0xa, P2 ;  /* 0x0000000a1700780c */ /* 0x000fe40001741670 */
[----:B------:R-:W-:Y:S02]  /*17cb0*/  LOP3.LUT P6, RZ, R234, 0x8000, RZ, 0xc0, !PT ;  /* 0x00008000eaff7812 */ /* 0x000fe400078cc0ff */
[----:B------:R-:W-:-:S02]  /*17cc0*/  FSEL R127, R127, -INF , !P2 ;  /* 0xff8000007f7f7808 */ /* 0x000fc40005000000 */
[----:B------:R-:W-:Y:S02]  /*17cd0*/  LOP3.LUT P2, RZ, R234, 0x8, RZ, 0xc0, !PT ;  /* 0x00000008eaff7812 */ /* 0x000fe4000784c0ff */
[----:B------:R-:W-:Y:S02]  /*17ce0*/  FMNMX.FTZ R0, R120, R4, !PT ;  /* 0x0000000478007209 */ /* 0x000fe40007810000 */
[----:B------:R-:W-:Y:S02]  /*17cf0*/  ISETP.GT.AND P2, PT, R22, 0x10, !P2 ;  /* 0x000000101600780c */ /* 0x000fe40005744270 */
[----:B------:R-:W-:Y:S02]  /*17d00*/  FMNMX.FTZ R9, R121, R0, !PT ;  /* 0x0000000079097209 */ /* 0x000fe40007810000 */
[----:B------:R-:W-:Y:S02]  /*17d10*/  ISETP.LT.OR P2, PT, R23, 0x11, P2 ;  /* 0x000000111700780c */ /* 0x000fe40001741670 */
[----:B------:R-:W-:-:S02]  /*17d20*/  FMNMX.FTZ R0, R124, R9, !PT ;  /* 0x000000097c007209 */ /* 0x000fc40007810000 */
[----:B------:R-:W-:Y:S02]  /*17d30*/  FSEL R130, R130, -INF , !P2 ;  /* 0xff80000082827808 */ /* 0x000fe40005000000 */
[----:B------:R-:W-:Y:S02]  /*17d40*/  LOP3.LUT P2, RZ, R234, 0x80000, RZ, 0xc0, !PT ;  /* 0x00080000eaff7812 */ /* 0x000fe4000784c0ff */
[----:B------:R-:W-:Y:S02]  /*17d50*/  FMNMX.FTZ R9, R125, R0, !PT ;  /* 0x000000007d097209 */ /* 0x000fe40007810000 */
[----:B------:R-:W-:Y:S02]  /*17d60*/  ISETP.GT.AND P2, PT, R22, 0x11, !P2 ;  /* 0x000000111600780c */ /* 0x000fe40005744270 */
[----:B------:R-:W-:Y:S02]  /*17d70*/  FMNMX.FTZ R0, R128, R9, !PT ;  /* 0x0000000980007209 */ /* 0x000fe40007810000 */
[----:B------:R-:W-:-:S02]  /*17d80*/  ISETP.LT.OR P2, PT, R23, 0x12, P2 ;  /* 0x000000121700780c */ /* 0x000fc40001741670 */
[----:B------:R-:W-:Y:S02]  /*17d90*/  FMNMX.FTZ R9, R129, R0, !PT ;  /* 0x0000000081097209 */ /* 0x000fe40007810000 */
[----:B------:R-:W-:Y:S02]  /*17da0*/  FSEL R131, R131, -INF , !P2 ;  /* 0xff80000083837808 */ /* 0x000fe40005000000 */
[----:B------:R-:W-:Y:S02]  /*17db0*/  LOP3.LUT P2, RZ, R234, 0x40000, RZ, 0xc0, !PT ;  /* 0x00040000eaff7812 */ /* 0x000fe4000784c0ff */
[----:B------:R-:W-:Y:S02]  /*17dc0*/  FMNMX.FTZ R0, R132, R9, !PT ;  /* 0x0000000984007209 */ /* 0x000fe40007810000 */
[----:B------:R-:W-:Y:S02]  /*17dd0*/  ISETP.GT.AND P2, PT, R22, 0x18, !P2 ;  /* 0x000000181600780c */ /* 0x000fe40005744270 */
[----:B------:R-:W-:-:S02]  /*17de0*/  FMNMX.FTZ R9, R133, R0, !PT ;  /* 0x0000000085097209 */ /* 0x000fc40007810000 */
[----:B------:R-:W-:Y:S02]  /*17df0*/  ISETP.LT.OR P2, PT, R23, 0x19, P2 ;  /* 0x000000191700780c */ /* 0x000fe40001741670 */
[----:B------:R-:W-:Y:S02]  /*17e00*/  FMNMX.FTZ R0, R136, R9, !PT ;  /* 0x0000000988007209 */ /* 0x000fe40007810000 */
[----:B------:R-:W-:Y:S02]  /*17e10*/  FSEL R134, R134, -INF , !P2 ;  /* 0xff80000086867808 */ /* 0x000fe40005000000 */
[----:B------:R-:W-:Y:S02]  /*17e20*/  LOP3.LUT P2, RZ, R234, 0x20000, RZ, 0xc0, !PT ;  /* 0x00020000eaff7812 */ /* 0x000fe4000784c0ff */
        /* <DEDUP_REMOVED lines=30> */
[C---:B------:R-:W-:Y:S02]  /*18010*/  LOP3.LUT P2, RZ, R234.reuse, 0x1000, RZ, 0xc0, !PT ;  /* 0x00001000eaff7812 */ /* 0x040fe4000784c0ff */
[----:B------:R-:W-:-:S02]  /*18020*/  LOP3.LUT P3, RZ, R234, 0x20, RZ, 0xc0, !PT ;  /* 0x00000020eaff7812 */ /* 0x000fc4000786c0ff */
[----:B------:R-:W-:Y:S02]  /*18030*/  ISETP.GT.AND P2, PT, R22, 0x30, !P2 ;  /* 0x000000301600780c */ /* 0x000fe40005744270 */
[----:B------:R-:W-:Y:S02]  /*18040*/  FMNMX.FTZ R0, R164, R9, !PT ;  /* 0x00000009a4007209 */ /* 0x000fe40007810000 */
[----:B------:R-:W-:Y:S02]  /*18050*/  ISETP.LT.OR P2, PT, R23, 0x31, P2 ;  /* 0x000000311700780c */ /* 0x000fe40001741670 */
[----:B------:R-:W-:Y:S01]  /*18060*/  FMNMX.FTZ R2, R165, R0, !PT ;  /* 0x00000000a5027209 */ /* 0x000fe20007810000 */
[----:B------:R-:W-:Y:S01]  /*18070*/  IMAD.U32 R0, RZ, RZ, UR4 ;  /* 0x00000004ff007e24 */ /* 0x000fe2000f8e00ff */
[----:B------:R-:W-:Y:S02]  /*18080*/  FSEL R146, R146, -INF , !P2 ;  /* 0xff80000092927808 */ /* 0x000fe40005000000 */
[C---:B------:R-:W-:Y:S01]  /*18090*/  LOP3.LUT P2, RZ, R234.reuse, 0x800, RZ, 0xc0, !PT ;  /* 0x00000800eaff7812 */ /* 0x040fe2000784c0ff */
[----:B------:R-:W0:Y:S01]  /*180a0*/  SHFL.BFLY PT, R9, R2, 0x2, 0x1f ;  /* 0x0c401f0002097f89 */ /* 0x000e2200000e0000 */
[----:B------:R-:W-:-:S02]  /*180b0*/  LOP3.LUT P6, RZ, R234, 0x10, RZ, 0xc0, !PT ;  /* 0x00000010eaff7812 */ /* 0x000fc400078cc0ff */
[C---:B------:R-:W-:Y:S02]  /*180c0*/  ISETP.GT.AND P2, PT, R22.reuse, 0x31, !P2 ;  /* 0x000000311600780c */ /* 0x040fe40005744270 */
[----:B------:R-:W-:Y:S02]  /*180d0*/  ISETP.GT.AND P4, PT, R22, 0x51, !P4 ;  /* 0x000000511600780c */ /* 0x000fe40006784270 */
[C---:B------:R-:W-:Y:S02]  /*180e0*/  ISETP.LT.OR P2, PT, R23.reuse, 0x32, P2 ;  /* 0x000000321700780c */ /* 0x040fe40001741670 */
[----:B------:R-:W-:Y:S02]  /*180f0*/  ISETP.LT.OR P4, PT, R23, 0x52, P4 ;  /* 0x000000521700780c */ /* 0x000fe40002781670 */
[----:B------:R-:W-:Y:S02]  /*18100*/  FSEL R147, R147, -INF , !P2 ;  /* 0xff80000093937808 */ /* 0x000fe40005000000 */
[----:B------:R-:W-:-:S02]  /*18110*/  LOP3.LUT P2, RZ, R234, 0x400, RZ, 0xc0, !PT ;  /* 0x00000400eaff7812 */ /* 0x000fc4000784c0ff */
[C---:B------:R-:W-:Y:S02]  /*18120*/  ISETP.GT.AND P5, PT, R22.reuse, 0x58, !P5 ;  /* 0x000000581600780c */ /* 0x040fe40006fa4270 */
[----:B------:R-:W-:Y:S02]  /*18130*/  ISETP.GT.AND P2, PT, R22, 0x38, !P2 ;  /* 0x000000381600780c */ /* 0x000fe40005744270 */
[----:B------:R-:W-:Y:S02]  /*18140*/  FSEL R163, R163, -INF , !P4 ;  /* 0xff800000a3a37808 */ /* 0x000fe40006000000 */
[C---:B------:R-:W-:Y:S02]  /*18150*/  ISETP.LT.OR P2, PT, R23.reuse, 0x39, P2 ;  /* 0x000000391700780c */ /* 0x040fe40001741670 */
[----:B------:R-:W-:Y:S02]  /*18160*/  ISETP.LT.OR P5, PT, R23, 0x59, P5 ;  /* 0x000000591700780c */ /* 0x000fe40002fa1670 */
[----:B------:R-:W-:-:S02]  /*18170*/  FSEL R150, R150, -INF , !P2 ;  /* 0xff80000096967808 */ /* 0x000fc40005000000 */
[----:B------:R-:W-:Y:S02]  /*18180*/  LOP3.LUT P2, RZ, R234, 0x200, RZ, 0xc0, !PT ;  /* 0x00000200eaff7812 */ /* 0x000fe4000784c0ff */
[----:B0-----:R-:W-:Y:S02]  /*18190*/  FMNMX.FTZ R12, R2, R9, !PT ;  /* 0x00000009020c7209 */ /* 0x001fe40007810000 */
[----:B------:R-:W-:Y:S02]  /*181a0*/  ISETP.GT.AND P2, PT, R22, 0x39, !P2 ;  /* 0x000000391600780c */ /* 0x000fe40005744270 */
[----:B------:R-:W-:Y:S01]  /*181b0*/  FSEL R166, R166, -INF , !P5 ;  /* 0xff800000a6a67808 */ /* 0x000fe20006800000 */
[----:B------:R-:W0:Y:S01]  /*181c0*/  SHFL.BFLY PT, R11, R12, 0x1, 0x1f ;  /* 0x0c201f000c0b7f89 */ /* 0x000e2200000e0000 */
[----:B------:R-:W-:Y:S02]  /*181d0*/  ISETP.LT.OR P2, PT, R23, 0x3a, P2 ;  /* 0x0000003a1700780c */ /* 0x000fe40001741670 */
[----:B------:R-:W-:-:S02]  /*181e0*/  @!P1 PRMT R21, RZ, 0x654, R21 ;  /* 0x00000654ff159816 */ /* 0x000fc40000000015 */
[----:B------:R-:W-:Y:S02]  /*181f0*/  FSEL R151, R151, -INF , !P2 ;  /* 0xff80000097977808 */ /* 0x000fe40005000000 */
[----:B------:R-:W-:Y:S01]  /*18200*/  LOP3.LUT P2, RZ, R234, 0x100, RZ, 0xc0, !PT ;  /* 0x00000100eaff7812 */ /* 0x000fe2000784c0ff */
[----:B------:R1:W-:Y:S03]  /*18210*/  @!P1 SYNCS.ARRIVE.TRANS64.RED.A1T0 RZ, [R21+URZ], RZ ;  /* 0x000000ff15ff99a7 */ /* 0x0003e6000810043f */
[----:B------:R-:W-:-:S04]  /*18220*/  ISETP.GT.AND P2, PT, R22, 0x40, !P2 ;  /* 0x000000401600780c */ /* 0x000fc80005744270 */
[----:B------:R-:W-:-:S04]  /*18230*/  ISETP.LT.OR P2, PT, R23, 0x41, P2 ;  /* 0x000000411700780c */ /* 0x000fc80001741670 */
[----:B------:R-:W-:Y:S02]  /*18240*/  FSEL R154, R154, -INF , !P2 ;  /* 0xff8000009a9a7808 */ /* 0x000fe40005000000 */
[----:B------:R-:W-:Y:S02]  /*18250*/  LOP3.LUT P2, RZ, R234, 0x80, RZ, 0xc0, !PT ;  /* 0x00000080eaff7812 */ /* 0x000fe4000784c0ff */
[----:B0-----:R-:W-:Y:S02]  /*18260*/  FMNMX.FTZ R11, R12, R11, !PT ;  /* 0x0000000b0c0b7209 */ /* 0x001fe40007810000 */
[----:B------:R-:W-:-:S03]  /*18270*/  ISETP.GT.AND P2, PT, R22, 0x41, !P2 ;  /* 0x000000411600780c */ /* 0x000fc60005744270 */
[----:B------:R-:W-:Y:S01]  /*18280*/  FMUL.FTZ R9, R11, R0 ;  /* 0x000000000b097220 */ /* 0x000fe20000410000 */
[----:B------:R-:W-:-:S04]  /*18290*/  ISETP.LT.OR P2, PT, R23, 0x42, P2 ;  /* 0x000000421700780c */ /* 0x000fc80001741670 */
[----:B------:R-:W-:Y:S02]  /*182a0*/  FSEL R155, R155, -INF , !P2 ;  /* 0xff8000009b9b7808 */ /* 0x000fe40005000000 */
[----:B------:R-:W-:-:S04]  /*182b0*/  LOP3.LUT P2, RZ, R234, 0x40, RZ, 0xc0, !PT ;  /* 0x00000040eaff7812 */ /* 0x000fc8000784c0ff */
[----:B------:R-:W-:-:S04]  /*182c0*/  ISETP.GT.AND P2, PT, R22, 0x48, !P2 ;  /* 0x000000481600780c */ /* 0x000fc80005744270 */
[----:B------:R-:W-:-:S04]  /*182d0*/  ISETP.LT.OR P2, PT, R23, 0x49, P2 ;  /* 0x000000491700780c */ /* 0x000fc80001741670 */
[----:B------:R-:W-:Y:S02]  /*182e0*/  FSEL R158, R158, -INF , !P2 ;  /* 0xff8000009e9e7808 */ /* 0x000fe40005000000 */
[----:B------:R-:W-:-:S04]  /*182f0*/  ISETP.GT.AND P2, PT, R22, 0x49, !P3 ;  /* 0x000000491600780c */ /* 0x000fc80005f44270 */
[----:B------:R-:W-:-:S04]  /*18300*/  ISETP.LT.OR P2, PT, R23, 0x4a, P2 ;  /* 0x0000004a1700780c */ /* 0x000fc80001741670 */
[----:B------:R-:W-:Y:S02]  /*18310*/  FSEL R159, R159, -INF , !P2 ;  /* 0xff8000009f9f7808 */ /* 0x000fe40005000000 */
[----:B------:R-:W-:Y:S02]  /*18320*/  ISETP.GT.AND P2, PT, R22, 0x50, !P6 ;  /* 0x000000501600780c */ /* 0x000fe40007744270 */
[----:B------:R-:W-:Y:S02]  /*18330*/  LOP3.LUT P6, RZ, R234, 0x2, RZ, 0xc0, !PT ;  /* 0x00000002eaff7812 */ /* 0x000fe400078cc0ff */
[----:B------:R-:W-:-:S04]  /*18340*/  ISETP.LT.OR P2, PT, R23, 0x51, P2 ;  /* 0x000000511700780c */ /* 0x000fc80001741670 */
[----:B------:R-:W-:Y:S02]  /*18350*/  FSEL R162, R162, -INF , !P2 ;  /* 0xff800000a2a27808 */ /* 0x000fe40005000000 */
[----:B------:R-:W-:Y:S02]  /*18360*/  ISETP.GT.AND P2, PT, R22, RZ, !P6 ;  /* 0x000000ff1600720c */ /* 0x000fe40007744270 */
[----:B------:R-:W-:Y:S02]  /*18370*/  LOP3.LUT P6, RZ, R234, 0x1, RZ, 0xc0, !PT ;  /* 0x00000001eaff7812 */ /* 0x000fe400078cc0ff */
[----:B------:R-:W-:Y:S02]  /*18380*/  ISETP.LT.OR P2, PT, R23, 0x1, P2 ;  /* 0x000000011700780c */ /* 0x000fe40001741670 */
[----:B------:R-:W-:Y:S02]  /*18390*/  ISETP.GT.AND P3, PT, R22, 0x59, !P6 ;  /* 0x000000591600780c */ /* 0x000fe40007764270 */
[----:B------:R-:W-:-:S02]  /*183a0*/  FSEL R122, R122, -INF , !P2 ;  /* 0xff8000007a7a7808 */ /* 0x000fc40005000000 */
[----:B------:R-:W-:Y:S02]  /*183b0*/  ISETP.LT.OR P3, PT, R23, 0x5a, P3 ;  /* 0x0000005a1700780c */ /* 0x000fe40001f61670 */
[----:B------:R-:W-:Y:S02]  /*183c0*/  FMNMX.FTZ R2, R122, R3, !PT ;  /* 0x000000037a027209 */ /* 0x000fe40007810000 */
[----:B------:R-:W-:Y:S02]  /*183d0*/  FSEL R167, R167, -INF , !P3 ;  /* 0xff800000a7a77808 */ /* 0x000fe40005800000 */
[----:B------:R-:W-:Y:S02]  /*183e0*/  FMNMX.FTZ R2, R123, R2, !PT ;  /* 0x000000027b027209 */ /* 0x000fe40007810000 */
[----:B------:R-:W-:Y:S02]  /*183f0*/  FSETP.NEU.FTZ.AND P2, PT, R11, -INF , PT ;  /* 0xff8000000b00780b */ /* 0x000fe40003f5d000 */
[----:B------:R-:W-:-:S02]  /*18400*/  FMNMX.FTZ R2, R126, R2, !PT ;  /* 0x000000027e027209 */ /* 0x000fc40007810000 */
[----:B------:R-:W-:Y:S02]  /*18410*/  FSEL R9, R9, RZ, P2 ;  /* 0x000000ff09097208 */ /* 0x000fe40001000000 */
[----:B------:R-:W-:-:S03]  /*18420*/  FMNMX.FTZ R2, R127, R2, !PT ;  /* 0x000000027f027209 */ /* 0x000fc60007810000 */
[--C-:B------:R-:W-:Y:S01]  /*18430*/  FFMA.FTZ R180, R136, R0, -R9.reuse ;  /* 0x0000000088b47223 */ /* 0x100fe20000010809 */
[----:B------:R-:W-:Y:S01]  /*18440*/  FMNMX.FTZ R2, R130, R2, !PT ;  /* 0x0000000282027209 */ /* 0x000fe20007810000 */
[-CC-:B------:R-:W-:Y:S01]  /*18450*/  FFMA.FTZ R188, R120, R0.reuse, -R9.reuse ;  /* 0x0000000078bc7223 */ /* 0x180fe20000010809 */
[----:B------:R-:W-:Y:S01]  /*18460*/  FSEL R136, R11, RZ, P2 ;  /* 0x000000ff0b887208 */ /* 0x000fe20001000000 */
[--C-:B------:R-:W-:Y:S01]  /*18470*/  FFMA.FTZ R120, R125, R0, -R9.reuse ;  /* 0x000000007d787223 */ /* 0x100fe20000010809 */
[----:B------:R-:W-:Y:S01]  /*18480*/  FMNMX.FTZ R2, R131, R2, !PT ;  /* 0x0000000283027209 */ /* 0x000fe20007810000 */
[-CC-:B------:R-:W-:Y:S01]  /*18490*/  FFMA.FTZ R12, R121, R0.reuse, -R9.reuse ;  /* 0x00000000790c7223 */ /* 0x180fe20000010809 */
[-CC-:B------:R-:W-:Y:S01]  /*184a0*/  FFMA.FTZ R190, R124, R0.reuse, -R9.reuse ;  /* 0x000000007cbe7223 */ /* 0x180fe20000010809 */
[--C-:B------:R-:W-:Y:S01]  /*184b0*/  FFMA.FTZ R125, R137, R0, -R9.reuse ;  /* 0x00000000897d7223 */ /* 0x100fe20000010809 */
[----:B------:R-:W-:Y:S01]  /*184c0*/  FMNMX.FTZ R2, R134, R2, !PT ;  /* 0x0000000286027209 */ /* 0x000fe20007810000 */
[-CC-:B------:R-:W-:Y:S01]  /*184d0*/  FFMA.FTZ R184, R128, R0.reuse, -R9.reuse ;  /* 0x0000000080b87223 */ /* 0x180fe20000010809 */
[-CC-:B------:R-:W-:Y:S01]  /*184e0*/  FFMA.FTZ R121, R129, R0.reuse, -R9.reuse ;  /* 0x0000000081797223 */ /* 0x180fe20000010809 */
[--C-:B------:R-:W-:Y:S01]  /*184f0*/  FFMA.FTZ R186, R132, R0, -R9.reuse ;  /* 0x0000000084ba7223 */ /* 0x100fe20000010809 */
[----:B------:R-:W-:Y:S01]  /*18500*/  FMNMX.FTZ R2, R135, R2, !PT ;  /* 0x0000000287027209 */ /* 0x000fe20007810000 */
[-CC-:B------:R-:W-:Y:S01]  /*18510*/  FFMA.FTZ R124, R133, R0.reuse, -R9.reuse ;  /* 0x00000000857c7223 */ /* 0x180fe20000010809 */
[----:B------:R-:W-:Y:S01]  /*18520*/  FADD.FTZ R137, -R136, R4 ;  /* 0x0000000488897221 */ /* 0x000fe20000010100 */
        /* <DEDUP_REMOVED lines=18> */
[----:B------:R-:W-:Y:S01]  /*18650*/  FFMA.FTZ R9, R165, R0, -R9 ;  /* 0x00000000a5097223 */ /* 0x000fe20000010809 */
[----:B------:R-:W-:Y:S02]  /*18660*/  MUFU.EX2 R188, R188 ;  /* 0x000000bc00bc7308 */ /* 0x000fe40000000800 */
[----:B------:R-:W-:-:S04]  /*18670*/  FMNMX.FTZ R2, R147, R2, !PT ;  /* 0x0000000293027209 */ /* 0x000fc80007810000 */
[----:B------:R-:W-:Y:S02]  /*18680*/  FMNMX.FTZ R2, R150, R2, !PT ;  /* 0x0000000296027209 */ /* 0x000fe40007810000 */
        /* <DEDUP_REMOVED lines=13> */
[----:B------:R-:W-:-:S05]  /*18760*/  FMNMX.FTZ R2, R167, R2, !PT ;  /* 0x00000002a7027209 */ /* 0x000fca0007810000 */
[----:B------:R-:W0:Y:S01]  /*18770*/  SHFL.BFLY PT, R13, R2, 0x2, 0x1f ;  /* 0x0c401f00020d7f89 */ /* 0x000e2200000e0000 */
[----:B------:R-:W-:Y:S08]  /*18780*/  MUFU.EX2 R121, R121 ;  /* 0x0000007900797308 */ /* 0x000ff00000000800 */
[----:B------:R-:W-:Y:S08]  /*18790*/  MUFU.EX2 R186, R186 ;  /* 0x000000ba00ba7308 */ /* 0x000ff00000000800 */
[----:B------:R-:W-:Y:S01]  /*187a0*/  MUFU.EX2 R124, R124 ;  /* 0x0000007c007c7308 */ /* 0x000fe20000000800 */
[----:B0-----:R-:W-:-:S07]  /*187b0*/  FMNMX.FTZ R2, R2, R13, !PT ;  /* 0x0000000d02027209 */ /* 0x001fce0007810000 */
[----:B------:R-:W-:Y:S01]  /*187c0*/  MUFU.EX2 R180, R180 ;  /* 0x000000b400b47308 */ /* 0x000fe20000000800 */
[----:B------:R-:W0:Y:S07]  /*187d0*/  SHFL.BFLY PT, R13, R2, 0x1, 0x1f ;  /* 0x0c201f00020d7f89 */ /* 0x000e2e00000e0000 */
[----:B------:R-:W-:Y:S08]  /*187e0*/  MUFU.EX2 R125, R125 ;  /* 0x0000007d007d7308 */ /* 0x000ff00000000800 */
[----:B------:R-:W-:Y:S08]  /*187f0*/  MUFU.EX2 R182, R182 ;  /* 0x000000b600b67308 */ /* 0x000ff00000000800 */
[----:B------:R-:W-:Y:S01]  /*18800*/  MUFU.EX2 R22, R22 ;  /* 0x0000001600167308 */ /* 0x000fe20000000800 */
[----:B0-----:R-:W-:Y:S01]  /*18810*/  FMNMX.FTZ R13, R2, R13, !PT ;  /* 0x0000000d020d7209 */ /* 0x001fe20007810000 */
[----:B------:R-:W-:-:S03]  /*18820*/  FMUL.FTZ R2, R137, R0 ;  /* 0x0000000089027220 */ /* 0x000fc60000410000 */
[C---:B------:R-:W-:Y:S01]  /*18830*/  FSETP.NEU.FTZ.AND P2, PT, R13.reuse, -INF , PT ;  /* 0xff8000000d00780b */ /* 0x040fe20003f5d000 */
[----:B------:R-:W-:Y:S02]  /*18840*/  FMUL.FTZ R136, R13, R0 ;  /* 0x000000000d887220 */ /* 0x000fe40000410000 */
[----:B------:R0:W2:Y:S03]  /*18850*/  MUFU.EX2 R9, R2 ;  /* 0x0000000200097308 */ /* 0x0000a60000000800 */
[----:B------:R-:W-:-:S05]  /*18860*/  FSEL R137, R136, RZ, P2 ;  /* 0x000000ff88897208 */ /* 0x000fca0001000000 */
[----:B------:R-:W-:Y:S01]  /*18870*/  MUFU.EX2 R176, R176 ;  /* 0x000000b000b07308 */ /* 0x000fe20000000800 */
[----:B0-----:R-:W-:Y:S01]  /*18880*/  FSEL R2, R13, RZ, P2 ;  /* 0x000000ff0d027208 */ /* 0x001fe20001000000 */
[-CC-:B------:R-:W-:Y:S01]  /*18890*/  FFMA.FTZ R191, R126, R0.reuse, -R137.reuse ;  /* 0x000000007ebf7223 */ /* 0x180fe20000010889 */
[-CC-:B------:R-:W-:Y:S01]  /*188a0*/  FFMA.FTZ R126, R131, R0.reuse, -R137.reuse ;  /* 0x00000000837e7223 */ /* 0x180fe20000010889 */
[-CC-:B------:R-:W-:Y:S01]  /*188b0*/  FFMA.FTZ R189, R122, R0.reuse, -R137.reuse ;  /* 0x000000007abd7223 */ /* 0x180fe20000010889 */
[-C--:B------:R-:W-:Y:S01]  /*188c0*/  FFMA.FTZ R122, R123, R0.reuse, -R137 ;  /* 0x000000007b7a7223 */ /* 0x080fe20000010889 */
[----:B------:R-:W-:Y:S01]  /*188d0*/  FADD.FTZ R131, -R2, R3 ;  /* 0x0000000302837221 */ /* 0x000fe20000010100 */
[-CC-:B------:R-:W-:Y:S01]  /*188e0*/  FFMA.FTZ R123, R127, R0.reuse, -R137.reuse ;  /* 0x000000007f7b7223 */ /* 0x180fe20000010889 */
[-CC-:B------:R-:W-:Y:S01]  /*188f0*/  FFMA.FTZ R127, R135, R0.reuse, -R137.reuse ;  /* 0x00000000877f7223 */ /* 0x180fe20000010889 */
[----:B------:R-:W-:Y:S01]  /*18900*/  MUFU.EX2 R191, R191 ;  /* 0x000000bf00bf7308 */ /* 0x000fe20000000800 */
[----:B------:R-:W-:Y:S01]  /*18910*/  FMUL.FTZ R2, R131, R0 ;  /* 0x0000000083027220 */ /* 0x000fe20000410000 */
[----:B--2---:R-:W-:Y:S01]  /*18920*/  FFMA.FTZ R131, R9, R6, R188 ;  /* 0x0000000609837223 */ /* 0x004fe200000100bc */
[-CC-:B------:R-:W-:Y:S01]  /*18930*/  FFMA.FTZ R185, R130, R0.reuse, -R137.reuse ;  /* 0x0000000082b97223 */ /* 0x180fe20000010889 */
[-CC-:B------:R-:W-:Y:S01]  /*18940*/  FFMA.FTZ R187, R134, R0.reuse, -R137.reuse ;  /* 0x0000000086bb7223 */ /* 0x180fe20000010889 */
[-C--:B------:R-:W-:Y:S01]  /*18950*/  FFMA.FTZ R181, R138, R0.reuse, -R137 ;  /* 0x000000008ab57223 */ /* 0x080fe20000010889 */
[----:B------:R-:W-:Y:S01]  /*18960*/  FADD.FTZ R131, R12, R131 ;  /* 0x000000830c837221 */ /* 0x000fe20000010000 */
[-CC-:B------:R-:W-:Y:S01]  /*18970*/  FFMA.FTZ R130, R139, R0.reuse, -R137.reuse ;  /* 0x000000008b827223 */ /* 0x180fe20000010889 */
[----:B------:R-:W-:Y:S01]  /*18980*/  MUFU.EX2 R189, R189 ;  /* 0x000000bd00bd7308 */ /* 0x000fe20000000800 */
[-C--:B------:R-:W-:Y:S01]  /*18990*/  FFMA.FTZ R183, R142, R0.reuse, -R137 ;  /* 0x000000008eb77223 */ /* 0x080fe20000010889 */
[----:B------:R-:W-:Y:S01]  /*189a0*/  FADD.FTZ R135, R190, R131 ;  /* 0x00000083be877221 */ /* 0x000fe20000010000 */
[-CC-:B------:R-:W-:Y:S01]  /*189b0*/  FFMA.FTZ R143, R143, R0.reuse, -R137.reuse ;  /* 0x000000008f8f7223 */ /* 0x180fe20000010889 */
[-CC-:B------:R-:W-:Y:S01]  /*189c0*/  FFMA.FTZ R177, R146, R0.reuse, -R137.reuse ;  /* 0x0000000092b17223 */ /* 0x180fe20000010889 */
[-C--:B------:R-:W-:Y:S01]  /*189d0*/  FFMA.FTZ R131, R147, R0.reuse, -R137 ;  /* 0x0000000093837223 */ /* 0x080fe20000010889 */
[----:B------:R-:W-:Y:S01]  /*189e0*/  FADD.FTZ R135, R120, R135 ;  /* 0x0000008778877221 */ /* 0x000fe20000010000 */
[-CC-:B------:R-:W-:Y:S01]  /*189f0*/  FFMA.FTZ R179, R150, R0.reuse, -R137.reuse ;  /* 0x0000000096b37223 */ /* 0x180fe20000010889 */
[----:B------:R-:W0:Y:S01]  /*18a00*/  MUFU.EX2 R2, R2 ;  /* 0x0000000200027308 */ /* 0x000e220000000800 */
[-C--:B------:R-:W-:Y:S01]  /*18a10*/  FFMA.FTZ R173, R154, R0.reuse, -R137 ;  /* 0x000000009aad7223 */ /* 0x080fe20000010889 */
[----:B------:R-:W-:Y:S01]  /*18a20*/  FADD.FTZ R6, R184, R135 ;  /* 0x00000087b8067221 */ /* 0x000fe20000010000 */
[-CC-:B------:R-:W-:Y:S01]  /*18a30*/  FFMA.FTZ R155, R155, R0.reuse, -R137.reuse ;  /* 0x000000009b9b7223 */ /* 0x180fe20000010889 */
[-CC-:B------:R-:W-:Y:S01]  /*18a40*/  FFMA.FTZ R175, R158, R0.reuse, -R137.reuse ;  /* 0x000000009eaf7223 */ /* 0x180fe20000010889 */
[-CC-:B------:R-:W-:Y:S01]  /*18a50*/  FFMA.FTZ R169, R162, R0.reuse, -R137.reuse ;  /* 0x00000000a2a97223 */ /* 0x180fe20000010889 */
[----:B------:R-:W-:Y:S01]  /*18a60*/  FADD.FTZ R135, R121, R6 ;  /* 0x0000000679877221 */ /* 0x000fe20000010000 */
[-CC-:B------:R-:W-:Y:S01]  /*18a70*/  FFMA.FTZ R163, R163, R0.reuse, -R137.reuse ;  /* 0x00000000a3a37223 */ /* 0x180fe20000010889 */
[----:B------:R-:W2:Y:S01]  /*18a80*/  MUFU.EX2 R122, R122 ;  /* 0x0000007a007a7308 */ /* 0x000ea20000000800 */
[----:B------:R-:W-:Y:S01]  /*18a90*/  FFMA.FTZ R166, R166, R0, -R137 ;  /* 0x00000000a6a67223 */ /* 0x000fe20000010889 */
[----:B------:R-:W-:Y:S01]  /*18aa0*/  FADD.FTZ R135, R186, R135 ;  /* 0x00000087ba877221 */ /* 0x000fe20000010000 */
[----:B------:R-:W-:-:S02]  /*18ab0*/  F2FP.BF16.F32.PACK_AB R188, R12, R188 ;  /* 0x000000bc0cbc723e */ /* 0x000fc400000010ff */
[----:B------:R-:W-:Y:S01]  /*18ac0*/  F2FP.BF16.F32.PACK_AB R184, R121, R184 ;  /* 0x000000b879b8723e */ /* 0x000fe200000010ff */
[----:B------:R-:W-:Y:S01]  /*18ad0*/  FADD.FTZ R135, R124, R135 ;  /* 0x000000877c877221 */ /* 0x000fe20000010000 */
[C---:B------:R-:W-:Y:S01]  /*18ae0*/  ISETP.GT.AND P2, PT, R7.reuse, R14, PT ;  /* 0x0000000e0700720c */ /* 0x040fe20003f44270 */
[----:B------:R-:W3:Y:S01]  /*18af0*/  MUFU.EX2 R123, R123 ;  /* 0x0000007b007b7308 */ /* 0x000ee20000000800 */
[----:B0-----:R-:W-:Y:S01]  /*18b00*/  FFMA.FTZ R5, R2, R5, R189 ;  /* 0x0000000502057223 */ /* 0x001fe200000100bd */
[----:B------:R-:W-:Y:S01]  /*18b10*/  FADD.FTZ R134, R180, R135 ;  /* 0x00000087b4867221 */ /* 0x000fe20000010000 */
[----:B------:R-:W-:Y:S01]  /*18b20*/  F2FP.BF16.F32.PACK_AB R190, R120, R190 ;  /* 0x000000be78be723e */ /* 0x000fe200000010ff */
[----:B------:R-:W-:Y:S01]  /*18b30*/  VIADD R7, R7, 0xffffffff ;  /* 0xffffffff07077836 */ /* 0x000fe20000000000 */
[----:B------:R-:W-:Y:S01]  /*18b40*/  F2FP.BF16.F32.PACK_AB R186, R124, R186 ;  /* 0x000000ba7cba723e */ /* 0x000fe200000010ff */
[----:B------:R-:W-:Y:S01]  /*18b50*/  FADD.FTZ R139, R125, R134 ;  /* 0x000000867d8b7221 */ /* 0x000fe20000010000 */
[-C--:B------:R-:W-:Y:S01]  /*18b60*/  FFMA.FTZ R134, R159, R0.reuse, -R137 ;  /* 0x000000009f867223 */ /* 0x080fe20000010889 */
[----:B------:R-:W0:Y:S01]  /*18b70*/  MUFU.EX2 R185, R185 ;  /* 0x000000b900b97308 */ /* 0x000e220000000800 */
[----:B--2---:R-:W-:Y:S01]  /*18b80*/  FADD.FTZ R6, R122, R5 ;  /* 0x000000057a067221 */ /* 0x004fe20000010000 */
[----:B------:R-:W-:Y:S01]  /*18b90*/  FADD.FTZ R139, R182, R139 ;  /* 0x0000008bb68b7221 */ /* 0x000fe20000010000 */
[----:B------:R-:W-:Y:S01]  /*18ba0*/  FFMA.FTZ R5, R151, R0, -R137 ;  /* 0x0000000097057223 */ /* 0x000fe20000010889 */
[C---:B------:R-:W-:Y:S01]  /*18bb0*/  F2FP.BF16.F32.PACK_AB R182, R22.reuse, R182 ;  /* 0x000000b616b6723e */ /* 0x040fe200000010ff */
[----:B------:R-:W-:Y:S01]  /*18bc0*/  FADD.FTZ R6, R191, R6 ;  /* 0x00000006bf067221 */ /* 0x000fe20000010000 */
[----:B------:R-:W-:Y:S01]  /*18bd0*/  FADD.FTZ R139, R22, R139 ;  /* 0x0000008b168b7221 */ /* 0x000fe20000010000 */
[----:B------:R-:W-:Y:S01]  /*18be0*/  FFMA.FTZ R137, R167, R0, -R137 ;  /* 0x00000000a7897223 */ /* 0x000fe20000010889 */
[----:B------:R-:W2:Y:S01]  /*18bf0*/  MUFU.EX2 R126, R126 ;  /* 0x0000007e007e7308 */ /* 0x000ea20000000800 */
[----:B---3--:R-:W-:Y:S01]  /*18c00*/  FADD.FTZ R6, R123, R6 ;  /* 0x000000067b067221 */ /* 0x008fe20000010000 */
[----:B------:R-:W-:Y:S01]  /*18c10*/  FADD.FTZ R136, R176, R139 ;  /* 0x0000008bb0887221 */ /* 0x000fe20000010000 */
[----:B------:R-:W-:-:S02]  /*18c20*/  F2FP.BF16.F32.PACK_AB R180, R125, R180 ;  /* 0x000000b47db4723e */ /* 0x000fc400000010ff */
[----:B------:R-:W-:Y:S02]  /*18c30*/  F2FP.BF16.F32.PACK_AB R189, R122, R189 ;  /* 0x000000bd7abd723e */ /* 0x000fe400000010ff */
[----:B------:R-:W-:Y:S01]  /*18c40*/  F2FP.BF16.F32.PACK_AB R191, R123, R191 ;  /* 0x000000bf7bbf723e */ /* 0x000fe200000010ff */
[----:B------:R-:W3:Y:S01]  /*18c50*/  MUFU.EX2 R187, R187 ;  /* 0x000000bb00bb7308 */ /* 0x000ee20000000800 */
[----:B0-----:R-:W-:-:S07]  /*18c60*/  FADD.FTZ R135, R185, R6 ;  /* 0x00000006b9877221 */ /* 0x001fce0000010000 */
[----:B------:R-:W0:Y:S01]  /*18c70*/  MUFU.EX2 R127, R127 ;  /* 0x0000007f007f7308 */ /* 0x000e220000000800 */
[C---:B--2---:R-:W-:Y:S01]  /*18c80*/  FADD.FTZ R6, R126.reuse, R135 ;  /* 0x000000877e067221 */ /* 0x044fe20000010000 */
[----:B------:R-:W-:-:S06]  /*18c90*/  F2FP.BF16.F32.PACK_AB R185, R126, R185 ;  /* 0x000000b97eb9723e */ /* 0x000fcc00000010ff */
[----:B------:R-:W2:Y:S01]  /*18ca0*/  MUFU.EX2 R181, R181 ;  /* 0x000000b500b57308 */ /* 0x000ea20000000800 */
[----:B---3--:R-:W-:-:S07]  /*18cb0*/  FADD.FTZ R6, R187, R6 ;  /* 0x00000006bb067221 */ /* 0x008fce0000010000 */
[----:B------:R-:W3:Y:S01]  /*18cc0*/  MUFU.EX2 R23, R23 ;  /* 0x0000001700177308 */ /* 0x000ee20000000800 */
[C---:B0-----:R-:W-:Y:S01]  /*18cd0*/  FADD.FTZ R6, R127.reuse, R6 ;  /* 0x000000067f067221 */ /* 0x041fe20000010000 */
[----:B------:R-:W-:-:S06]  /*18ce0*/  F2FP.BF16.F32.PACK_AB R187, R127, R187 ;  /* 0x000000bb7fbb723e */ /* 0x000fcc00000010ff */
[----:B------:R-:W0:Y:S01]  /*18cf0*/  MUFU.EX2 R130, R130 ;  /* 0x0000008200827308 */ /* 0x000e220000000800 */
[----:B--2---:R-:W-:-:S07]  /*18d00*/  FADD.FTZ R135, R181, R6 ;  /* 0x00000006b5877221 */ /* 0x004fce0000010000 */
[----:B------:R-:W2:Y:S01]  /*18d10*/  MUFU.EX2 R178, R178 ;  /* 0x000000b200b27308 */ /* 0x000ea20000000800 */
[C---:B---3--:R-:W-:Y:S01]  /*18d20*/  FADD.FTZ R139, R23.reuse, R136 ;  /* 0x00000088178b7221 */ /* 0x048fe20000010000 */
[----:B------:R-:W-:-:S06]  /*18d30*/  F2FP.BF16.F32.PACK_AB R176, R23, R176 ;  /* 0x000000b017b0723e */ /* 0x000fcc00000010ff */
[----:B------:R-:W3:Y:S01]  /*18d40*/  MUFU.EX2 R183, R183 ;  /* 0x000000b700b77308 */ /* 0x000ee20000000800 */
[C---:B0-----:R-:W-:Y:S01]  /*18d50*/  FADD.FTZ R6, R130.reuse, R135 ;  /* 0x0000008782067221 */ /* 0x041fe20000010000 */
[----:B------:R-:W-:-:S06]  /*18d60*/  F2FP.BF16.F32.PACK_AB R181, R130, R181 ;  /* 0x000000b582b5723e */ /* 0x000fcc00000010ff */
[----:B------:R-:W0:Y:S01]  /*18d70*/  MUFU.EX2 R128, R128 ;  /* 0x0000008000807308 */ /* 0x000e220000000800 */
[----:B--2---:R-:W-:-:S07]  /*18d80*/  FADD.FTZ R139, R178, R139 ;  /* 0x0000008bb28b7221 */ /* 0x004fce0000010000 */
[----:B------:R-:W2:Y:S01]  /*18d90*/  MUFU.EX2 R3, R143 ;  /* 0x0000008f00037308 */ /* 0x000ea20000000800 */
[----:B---3--:R-:W-:-:S07]  /*18da0*/  FADD.FTZ R6, R183, R6 ;  /* 0x00000006b7067221 */ /* 0x008fce0000010000 */
[----:B------:R-:W3:Y:S01]  /*18db0*/  MUFU.EX2 R172, R172 ;  /* 0x000000ac00ac7308 */ /* 0x000ee20000000800 */
[C---:B0-----:R-:W-:Y:S01]  /*18dc0*/  FADD.FTZ R139, R128.reuse, R139 ;  /* 0x0000008b808b7221 */ /* 0x041fe20000010000 */
[----:B------:R-:W-:-:S06]  /*18dd0*/  F2FP.BF16.F32.PACK_AB R178, R128, R178 ;  /* 0x000000b280b2723e */ /* 0x000fcc00000010ff */
[----:B------:R-:W0:Y:S01]  /*18de0*/  MUFU.EX2 R177, R177 ;  /* 0x000000b100b17308 */ /* 0x000e220000000800 */
[C---:B--2---:R-:W-:Y:S01]  /*18df0*/  FADD.FTZ R6, R3.reuse, R6 ;  /* 0x0000000603067221 */ /* 0x044fe20000010000 */
[----:B------:R-:W-:Y:S01]  /*18e00*/  F2FP.BF16.F32.PACK_AB R183, R3, R183 ;  /* 0x000000b703b7723e */ /* 0x000fe200000010ff */
[----:B------:R-:W-:-:S05]  /*18e10*/  IMAD.MOV.U32 R3, RZ, RZ, R13 ;  /* 0x000000ffff037224 */ /* 0x000fca00078e000d */
[----:B------:R-:W2:Y:S01]  /*18e20*/  MUFU.EX2 R129, R129 ;  /* 0x0000008100817308 */ /* 0x000ea20000000800 */
[----:B---3--:R-:W-:-:S07]  /*18e30*/  FADD.FTZ R136, R172, R139 ;  /* 0x0000008bac887221 */ /* 0x008fce0000010000 */
[----:B------:R-:W3:Y:S01]  /*18e40*/  MUFU.EX2 R131, R131 ;  /* 0x0000008300837308 */ /* 0x000ee20000000800 */
[----:B0-----:R-:W-:-:S07]  /*18e50*/  FADD.FTZ R6, R177, R6 ;  /* 0x00000006b1067221 */ /* 0x001fce0000010000 */
[----:B------:R-:W0:Y:S01]  /*18e60*/  MUFU.EX2 R174, R174 ;  /* 0x000000ae00ae7308 */ /* 0x000e220000000800 */
[C---:B--2---:R-:W-:Y:S01]  /*18e70*/  FADD.FTZ R135, R129.reuse, R136 ;  /* 0x0000008881877221 */ /* 0x044fe20000010000 */
[----:B------:R-:W-:-:S06]  /*18e80*/  F2FP.BF16.F32.PACK_AB R172, R129, R172 ;  /* 0x000000ac81ac723e */ /* 0x000fcc00000010ff */
[----:B------:R-:W2:Y:S01]  /*18e90*/  MUFU.EX2 R179, R179 ;  /* 0x000000b300b37308 */ /* 0x000ea20000000800 */
[C---:B---3--:R-:W-:Y:S01]  /*18ea0*/  FADD.FTZ R6, R131.reuse, R6 ;  /* 0x0000000683067221 */ /* 0x048fe20000010000 */
[----:B------:R-:W-:-:S06]  /*18eb0*/  F2FP.BF16.F32.PACK_AB R177, R131, R177 ;  /* 0x000000b183b1723e */ /* 0x000fcc00000010ff */
[----:B------:R-:W3:Y:S01]  /*18ec0*/  MUFU.EX2 R132, R132 ;  /* 0x0000008400847308 */ /* 0x000ee20000000800 */
[----:B0-----:R-:W-:-:S07]  /*18ed0*/  FADD.FTZ R135, R174, R135 ;  /* 0x00000087ae877221 */ /* 0x001fce0000010000 */
        /* <DEDUP_REMOVED lines=10> */
[----:B-1----:R-:W1:Y:S01]  /*18f80*/  MUFU.EX2 R21, R155 ;  /* 0x0000009b00157308 */ /* 0x002e620000000800 */
[----:B---3--:R-:W-:-:S07]  /*18f90*/  FADD.FTZ R6, R173, R6 ;  /* 0x00000006ad067221 */ /* 0x008fce0000010000 */
[----:B------:R-:W2:Y:S01]  /*18fa0*/  MUFU.EX2 R170, R170 ;  /* 0x000000aa00aa7308 */ /* 0x000ea20000000800 */
[C---:B0-----:R-:W-:Y:S01]  /*18fb0*/  FADD.FTZ R23, R133.reuse, R22 ;  /* 0x0000001685177221 */ /* 0x041fe20000010000 */
[----:B------:R-:W-:Y:S01]  /*18fc0*/  F2FP.BF16.F32.PACK_AB R168, R133, R168 ;  /* 0x000000a885a8723e */ /* 0x000fe200000010ff */
[----:B------:R-:W-:-:S05]  /*18fd0*/  IMAD.MOV.U32 R22, RZ, RZ, R15 ;  /* 0x000000ffff167224 */ /* 0x000fca00078e000f */
[----:B------:R-:W0:Y:S01]  /*18fe0*/  MUFU.EX2 R175, R175 ;  /* 0x000000af00af7308 */ /* 0x000e220000000800 */
[C---:B-1----:R-:W-:Y:S01]  /*18ff0*/  FADD.FTZ R6, R21.reuse, R6 ;  /* 0x0000000615067221 */ /* 0x042fe20000010000 */
[----:B------:R-:W-:-:S06]  /*19000*/  F2FP.BF16.F32.PACK_AB R173, R21, R173 ;  /* 0x000000ad15ad723e */ /* 0x000fcc00000010ff */
[----:B------:R-:W1:Y:S01]  /*19010*/  MUFU.EX2 R134, R134 ;  /* 0x0000008600867308 */ /* 0x000e620000000800 */
[----:B--2---:R-:W-:Y:S01]  /*19020*/  FADD.FTZ R121, R170, R23 ;  /* 0x00000017aa797221 */ /* 0x004fe20000010000 */
[----:B------:R-:W-:-:S06]  /*19030*/  F2FP.BF16.F32.PACK_AB R170, R4, R170 ;  /* 0x000000aa04aa723e */ /* 0x000fcc00000010ff */
[----:B------:R-:W2:Y:S01]  /*19040*/  MUFU.EX2 R169, R169 ;  /* 0x000000a900a97308 */ /* 0x000ea20000000800 */
[----:B0-----:R-:W-:Y:S01]  /*19050*/  FADD.FTZ R23, R175, R6 ;  /* 0x00000006af177221 */ /* 0x001fe20000010000 */
[----:B------:R-:W-:-:S06]  /*19060*/  FADD.FTZ R6, R4, R121 ;  /* 0x0000007904067221 */ /* 0x000fcc0000010000 */
[----:B------:R-:W0:Y:S01]  /*19070*/  MUFU.EX2 R12, R163 ;  /* 0x000000a3000c7308 */ /* 0x000e220000000800 */
[C---:B-1----:R-:W-:Y:S01]  /*19080*/  FADD.FTZ R4, R134.reuse, R23 ;  /* 0x0000001786047221 */ /* 0x042fe20000010000 */
[----:B------:R-:W-:-:S06]  /*19090*/  F2FP.BF16.F32.PACK_AB R175, R134, R175 ;  /* 0x000000af86af723e */ /* 0x000fcc00000010ff */
[----:B------:R-:W1:Y:S01]  /*190a0*/  MUFU.EX2 R166, R166 ;  /* 0x000000a600a67308 */ /* 0x000e620000000800 */
[----:B--2---:R-:W-:Y:S01]  /*190b0*/  FADD.FTZ R23, R169, R4 ;  /* 0x00000004a9177221 */ /* 0x004fe20000010000 */
[----:B------:R-:W-:-:S06]  /*190c0*/  IMAD.MOV.U32 R4, RZ, RZ, R11 ;  /* 0x000000ffff047224 */ /* 0x000fcc00078e000b */
[----:B------:R-:W2:Y:S01]  /*190d0*/  MUFU.EX2 R137, R137 ;  /* 0x0000008900897308 */ /* 0x000ea20000000800 */
[C---:B0-----:R-:W-:Y:S01]  /*190e0*/  FADD.FTZ R23, R12.reuse, R23 ;  /* 0x000000170c177221 */ /* 0x041fe20000010000 */
[----:B------:R-:W-:-:S03]  /*190f0*/  F2FP.BF16.F32.PACK_AB R169, R12, R169 ;  /* 0x000000a90ca9723e */ /* 0x000fc600000010ff */
[----:B-1----:R-:W-:-:S04]  /*19100*/  FADD.FTZ R23, R166, R23 ;  /* 0x00000017a6177221 */ /* 0x002fc80000010000 */
[C---:B--2---:R-:W-:Y:S01]  /*19110*/  FADD.FTZ R5, R137.reuse, R23 ;  /* 0x0000001789057221 */ /* 0x044fe20000010000 */
[----:B------:R-:W-:Y:S01]  /*19120*/  F2FP.BF16.F32.PACK_AB R171, R137, R166 ;  /* 0x000000a689ab723e */ /* 0x000fe200000010ff */
[----:B------:R-:W-:Y:S01]  /*19130*/  IMAD.MOV.U32 R23, RZ, RZ, R20 ;  /* 0x000000ffff177224 */ /* 0x000fe200078e0014 */
[----:B------:R-:W-:Y:S06]  /*19140*/  @P2 BRA `(.L_x_1903) ;  /* 0xffffffc800fc2947 */ /* 0x000fec000383ffff */
[----:B------:R-:W-:Y:S05]  /*19150*/  BSYNC B1 ;  /* 0x0000000000017941 */ /* 0x000fea0003800000 */
.L_x_1884:
[----:B------:R-:W-:Y:S02]  /*19160*/  IMAD.MOV.U32 R3, RZ, RZ, R13 ;  /* 0x000000ffff037224 */ /* 0x000fe400078e000d */
[----:B------:R-:W-:Y:S02]  /*19170*/  IMAD.MOV.U32 R4, RZ, RZ, R11 ;  /* 0x000000ffff047224 */ /* 0x000fe400078e000b */
[----:B------:R-:W-:Y:S02]  /*19180*/  IMAD.MOV.U32 R22, RZ, RZ, R15 ;  /* 0x000000ffff167224 */ /* 0x000fe400078e000f */
[----:B------:R-:W-:-:S07]  /*19190*/  IMAD.MOV.U32 R23, RZ, RZ, R20 ;  /* 0x000000ffff177224 */ /* 0x000fce00078e0014 */
.L_x_1883:
[----:B------:R-:W-:Y:S05]  /*191a0*/  BSYNC B0 ;  /* 0x0000000000007941 */ /* 0x000fea0003800000 */
.L_x_1882:
[----:B------:R-:W2:Y:S01]  /*191b0*/  LDL.LU R15, [R1] ;  /* 0x00000000010f7983 */ /* 0x000ea20000300800 */
[----:B------:R-:W0:Y:S01]  /*191c0*/  LDC R234, c[0x0][0x448] ;  /* 0x00011200ffea7b82 */ /* 0x000e220000000800 */
[----:B------:R-:W-:Y:S01]  /*191d0*/  VIADD R11, R209, 0x7f ;  /* 0x0000007fd10b7836 */ /* 0x000fe20000000000 */
[----:B------:R-:W-:-:S06]  /*191e0*/  IADD3 R14, R196, 0x1, -R194 ;  /* 0x00000001c40e7810 */ /* 0x000fcc0007ffe8c2 */
[----:B------:R-:W1:Y:S01]  /*191f0*/  LDC R227, c[0x0][0x9e4] ;  /* 0x00027900ffe37b82 */ /* 0x000e620000000800 */
[----:B0-----:R-:W-:-:S13]  /*19200*/  ISETP.NE.AND P2, PT, R234, 0x1, PT ;  /* 0x00000001ea00780c */ /* 0x001fda0003f45270 */
[----:B------:R-:W0:Y:S08]  /*19210*/  @P2 LDC R12, c[0x0][0x44c] ;  /* 0x00011300ff0c2b82 */ /* 0x000e300000000800 */
[----:B------:R-:W3:Y:S01]  /*19220*/  @P2 LDC R13, c[0x0][0x450] ;  /* 0x00011400ff0d2b82 */ /* 0x000ee20000000800 */
[----:B0-----:R-:W-:-:S05]  /*19230*/  @P2 IMAD.HI.U32 R12, R11, R12, RZ ;  /* 0x0000000c0b0c2227 */ /* 0x001fca00078e00ff */
[----:B---3--:R-:W-:-:S05]  /*19240*/  @P2 SHF.R.U32.HI R11, RZ, R13, R12 ;  /* 0x0000000dff0b2219 */ /* 0x008fca000001160c */
[----:B------:R-:W-:-:S04]  /*19250*/  IMAD.IADD R11, R14, 0x1, R11 ;  /* 0x000000010e0b7824 */ /* 0x000fc800078e020b */
[----:B------:R-:W-:Y:S01]  /*19260*/  IMAD.IADD R13, R11, 0x1, -R10 ;  /* 0x000000010b0d7824 */ /* 0x000fe200078e0a0a */
[----:B--2---:R-:W-:-:S04]  /*19270*/  LOP3.LUT R15, R15, 0xffefffff, RZ, 0xc0, !PT ;  /* 0xffefffff0f0f7812 */ /* 0x004fc800078ec0ff */
[----:B------:R-:W-:Y:S02]  /*19280*/  @P2 LOP3.LUT R15, R15, 0x100000, RZ, 0xfc, !PT ;  /* 0x001000000f0f2812 */ /* 0x000fe400078efcff */
[----:B-1----:R-:W-:Y:S02]  /*19290*/  ISETP.GE.AND P2, PT, R227, 0x1, PT ;  /* 0x00000001e300780c */ /* 0x002fe40003f46270 */
[----:B------:R-:W-:-:S11]  /*192a0*/  LOP3.LUT R15, R15, 0xffdfffff, RZ, 0xc0, !PT ;  /* 0xffdfffff0f0f7812 */ /* 0x000fd600078ec0ff */
[----:B------:R-:W-:-:S05]  /*192b0*/  @P2 LOP3.LUT R15, R15, 0x200000, RZ, 0xfc, !PT ;  /* 0x002000000f0f2812 */ /* 0x000fca00078efcff */
[----:B------:R0:W-:Y:S01]  /*192c0*/  STL [R1], R15 ;  /* 0x0000000f01007387 */ /* 0x0001e20000100800 */
[----:B------:R-:W-:Y:S05]  /*192d0*/  @!P2 BRA `(.L_x_1904) ;  /* 0x000000000048a947 */ /* 0x000fea0003800000 */
[----:B------:R-:W-:Y:S01]  /*192e0*/  IMAD.MOV.U32 R12, RZ, RZ, R11 ;  /* 0x000000ffff0c7224 */ /* 0x000fe200078e000b */
[----:B------:R-:W-:Y:S04]  /*192f0*/  BSSY B0, `(.L_x_1905) ;  /* 0x000000e000007945 */ /* 0x000fe80003800000 */
[----:B------:R-:W-:-:S13]  /*19300*/  ISETP.GT.AND P2, PT, R12, -0x1, PT ;  /* 0xffffffff0c00780c */ /* 0x000fda0003f44270 */
[----:B------:R-:W-:Y:S05]  /*19310*/  @P2 BRA `(.L_x_1906) ;  /* 0x00000000001c2947 */ /* 0x000fea0003800000 */
[----:B------:R-:W-:Y:S02]  /*19320*/  ISETP.NE.AND P2, PT, R227, 0x1, PT ;  /* 0x00000001e300780c */ /* 0x000fe40003f45270 */
[----:B0-----:R-:W-:-:S11]  /*19330*/  LOP3.LUT R15, RZ, R12, RZ, 0x33, !PT ;  /* 0x0000000cff0f7212 */ /* 0x001fd600078e33ff */
[----:B------:R-:W0:Y:S02]  /*19340*/  @P2 LDC.64 R10, c[0x0][0x9e8] ;  /* 0x00027a00ff0a2b82 */ /* 0x000e240000000a00 */
[----:B0-----:R-:W-:-:S05]  /*19350*/  @P2 IMAD.HI.U32 R10, R15, R10, RZ ;  /* 0x0000000a0f0a2227 */ /* 0x001fca00078e00ff */
[----:B------:R-:W-:-:S04]  /*19360*/  @P2 SHF.R.U32.HI R15, RZ, R11, R10 ;  /* 0x0000000bff0f2219 */ /* 0x000fc8000001160a */
[----:B------:R-:W-:Y:S01]  /*19370*/  LOP3.LUT R12, RZ, R15, RZ, 0x33, !PT ;  /* 0x0000000fff0c7212 */ /* 0x000fe200078e33ff */
[----:B------:R-:W-:Y:S06]  /*19380*/  BRA `(.L_x_1907) ;  /* 0x0000000000107947 */ /* 0x000fec0003800000 */
.L_x_1906:
[----:B------:R-:W-:-:S13]  /*19390*/  ISETP.NE.AND P2, PT, R227, 0x1, PT ;  /* 0x00000001e300780c */ /* 0x000fda0003f45270 */
[----:B------:R-:W1:Y:S02]  /*193a0*/  @P2 LDC.64 R10, c[0x0][0x9e8] ;  /* 0x00027a00ff0a2b82 */ /* 0x000e640000000a00 */
[----:B-1----:R-:W-:-:S05]  /*193b0*/  @P2 IMAD.HI.U32 R10, R12, R10, RZ ;  /* 0x0000000a0c0a2227 */ /* 0x002fca00078e00ff */
[----:B------:R-:W-:-:S07]  /*193c0*/  @P2 SHF.R.U32.HI R12, RZ, R11, R10 ;  /* 0x0000000bff0c2219 */ /* 0x000fce000001160a */
.L_x_1907:
[----:B------:R-:W-:Y:S05]  /*193d0*/  BSYNC B0 ;  /* 0x0000000000007941 */ /* 0x000fea0003800000 */
.L_x_1905:
[----:B------:R-:W-:-:S05]  /*193e0*/  IMAD R12, R12, R227, RZ ;  /* 0x000000e30c0c7224 */ /* 0x000fca00078e02ff */
[----:B------:R-:W-:-:S07]  /*193f0*/  VIMNMX R13, R13, R12, !PT ;  /* 0x0000000c0d0d7248 */ /* 0x000fce0007fe0100 */
.L_x_1904:
[----:B------:R-:W-:Y:S01]  /*19400*/  VIADD R13, R13, 0x5f ;  /* 0x0000005f0d0d7836 */ /* 0x000fe20000000000 */
[----:B------:R-:W-:Y:S03]  /*19410*/  BSSY B0, `(.L_x_1908) ;  /* 0x0000221000007945 */ /* 0x000fe60003800000 */
[----:B------:R-:W-:-:S05]  /*19420*/  IMAD.HI R13, R13, 0x2aaaaaab, RZ ;  /* 0x2aaaaaab0d0d7827 */ /* 0x000fca00078e02ff */
[----:B------:R-:W-:-:S04]  /*19430*/  SHF.R.U32.HI R10, RZ, 0x1f, R13 ;  /* 0x0000001fff0a7819 */ /* 0x000fc8000001160d */
[----:B------:R-:W-:-:S04]  /*19440*/  LEA.HI.SX32 R10, R13, R10, 0x1c ;  /* 0x0000000a0d0a7211 */ /* 0x000fc800078fe2ff */
[----:B------:R-:W-:-:S04]  /*19450*/  VIMNMX R14, R211, R10, !PT ;  /* 0x0000000ad30e7248 */ /* 0x000fc80007fe0100 */
[----:B------:R-:W-:-:S13]  /*19460*/  ISETP.GE.AND P2, PT, R7, R14, PT ;  /* 0x0000000e0700720c */ /* 0x000fda0003f46270 */
[----:B------:R-:W-:Y:S05]  /*19470*/  @!P2 BRA `(.L_x_1909) ;  /* 0x000000200068a947 */ /* 0x000fea0003800000 */
[----:B------:R-:W-:Y:S01]  /*19480*/  BSSY B1, `(.L_x_1909) ;  /* 0x0000219000017945 */ /* 0x000fe20003800000 */
[----:B------:R-:W-:Y:S02]  /*19490*/  IMAD.MOV.U32 R13, RZ, RZ, R3 ;  /* 0x000000ffff0d7224 */ /* 0x000fe400078e0003 */
[----:B------:R-:W-:Y:S02]  /*194a0*/  IMAD.MOV.U32 R12, RZ, RZ, R4 ;  /* 0x000000ffff0c7224 */ /* 0x000fe400078e0004 */
[----:B------:R-:W-:Y:S02]  /*194b0*/  IMAD.MOV.U32 R11, RZ, RZ, R23 ;  /* 0x000000ffff0b7224 */ /* 0x000fe400078e0017 */
[----:B------:R-:W-:-:S07]  /*194c0*/  IMAD.MOV.U32 R10, RZ, RZ, R22 ;  /* 0x000000ffff0a7224 */ /* 0x000fce00078e0016 */
.L_x_1920:
[----:B------:R-:W-:-:S05]  /*194d0*/  VIADD R20, R10, 0x1 ;  /* 0x000000010a147836 */ /* 0x000fca0000000000 */
[----:B------:R-:W-:-:S04]  /*194e0*/  ISETP.NE.AND P2, PT, R20, 0x2, PT ;  /* 0x000000021400780c */ /* 0x000fc80003f45270 */
[----:B------:R-:W-:Y:S02]  /*194f0*/  SEL R20, R20, RZ, P2 ;  /* 0x000000ff14147207 */ /* 0x000fe40001000000 */
[----:B------:R-:W-:-:S03]  /*19500*/  SEL R0, RZ, 0x1, P2 ;  /* 0x00000001ff007807 */ /* 0x000fc60001000000 */
[----:B------:R-:W-:Y:S01]  /*19510*/  IMAD.MOV.U32 R22, RZ, RZ, R20 ;  /* 0x000000ffff167224 */ /* 0x000fe200078e0014 */
[----:B------:R-:W-:Y:S01]  /*19520*/  LOP3.LUT R23, R11, R0, RZ, 0x3c, !PT ;  /* 0x000000000b177212 */ /* 0x000fe200078e3cff */
[----:B------:R-:W-:Y:S06]  /*19530*/  @!P0 BRA `(.L_x_1910) ;  /* 0x0000000000048947 */ /* 0x000fec0003800000 */
[----:B------:R-:W-:Y:S01]  /*19540*/  BPT.TRAP 0x1 ;  /* 0x000000040000795c */ /* 0x000fe20000300000 */
.L_x_1910:
[----:B------:R-:W-:Y:S01]  /*19550*/  IMAD R0, R22, 0x8, R16 ;  /* 0x0000000816007824 */ /* 0x000fe200078e0210 */
[----:B------:R-:W-:-:S04]  /*19560*/  SHF.L.U32 R3, R23, 0x1f, RZ ;  /* 0x0000001f17037819 */ /* 0x000fc800000006ff */
[----:B------:R1:W2:Y:S01]  /*19570*/  SYNCS.PHASECHK.TRANS64.TRYWAIT P2, [R0+URZ+0x30830], R3 ;  /* 0x03083003000075a7 */ /* 0x0002a2000804017f */
[----:B------:R-:W-:Y:S05]  /*19580*/  @!P0 BRA `(.L_x_1911) ;  /* 0x0000000000048947 */ /* 0x000fea0003800000 */
[----:B------:R-:W-:Y:S01]  /*19590*/  BPT.TRAP 0x1 ;  /* 0x000000040000795c */ /* 0x000fe20000300000 */
.L_x_1911:
[----:B------:R-:W-:Y:S01]  /*195a0*/  IMAD R126, R22, 0x900, R8 ;  /* 0x00000900167e7824 */ /* 0x000fe200078e0208 */
[----:B------:R-:W-:Y:S03]  /*195b0*/  BSSY B2, `(.L_x_1912) ;  /* 0x0000006000027945 */ /* 0x000fe60003800000 */
[C---:B------:R-:W-:Y:S02]  /*195c0*/  VIADD R122, R126.reuse, 0x2 ;  /* 0x000000027e7a7836 */ /* 0x040fe40000000000 */
[----:B------:R-:W-:Y:S01]  /*195d0*/  VIADD R4, R126, 0x4 ;  /* 0x000000047e047836 */ /* 0x000fe20000000000 */
[----:B--2---:R-:W-:Y:S06]  /*195e0*/  @P2 BRA `(.L_x_1913) ;  /* 0x0000000000082947 */ /* 0x004fec0003800000 */
[----:B------:R-:W2:Y:S02]  /*195f0*/  SYNCS.PHASECHK.TRANS64.TRYWAIT P2, [R0+URZ+0x30830], R3 ;  /* 0x03083003000075a7 */ /* 0x000ea4000804017f */
[----:B--2---:R-:W-:Y:S05]  /*19600*/  @!P2 BRA `(.L_x_1914) ;  /* 0x0000011c00aca947 */ /* 0x004fea0003800000 */
.L_x_1913:
[----:B------:R-:W-:Y:S05]  /*19610*/  BSYNC B2 ;  /* 0x0000000000027941 */ /* 0x000fea0003800000 */
.L_x_1912:
[----:B------:R3:W-:Y:S01]  /*19620*/  STL.64 [R1+0x80], R16 ;  /* 0x0000801001007387 */ /* 0x0007e20000100a00 */
        /* <DEDUP_REMOVED lines=11> */
[----:B---3--:R-:W3:Y:S01]  /*196e0*/  LDL.64 R16, [R1+0x30] ;  /* 0x0000300001107983 */ /* 0x008ee20000100a00 */
[-C--:B------:R-:W-:Y:S01]  /*196f0*/  FMUL.FTZ R47, R47, R2.reuse ;  /* 0x000000022f2f7220 */ /* 0x080fe20000410000 */
[-C--:B------:R-:W-:Y:S01]  /*19700*/  FMUL.FTZ R50, R50, R2.reuse ;  /* 0x0000000232327220 */ /* 0x080fe20000410000 */
[-C--:B------:R-:W-:Y:S01]  /*19710*/  FMUL.FTZ R51, R51, R2.reuse ;  /* 0x0000000233337220 */ /* 0x080fe20000410000 */
[----:B------:R0:W-:Y:S01]  /*19720*/  STL [R1+0x78], R14 ;  /* 0x0000780e01007387 */ /* 0x0001e20000100800 */
        /* <DEDUP_REMOVED lines=34> */
[----:B0-----:R-:W4:Y:S01]  /*19950*/  LDL.64 R14, [R1+0x28] ;  /* 0x00002800010e7983 */ /* 0x001f220000100a00 */
[----:B------:R-:W-:-:S02]  /*19960*/  VIADD R2, R126, 0x306 ;  /* 0x000003067e027836 */ /* 0x000fc40000000000 */
[----:B-12---:R-:W-:Y:S01]  /*19970*/  IMAD.MOV.U32 R3, RZ, RZ, 0x40000040 ;  /* 0x40000040ff037424 */ /* 0x006fe200078e00ff */
[----:B------:R0:W-:Y:S02]  /*19980*/  STL.64 [R1+0x70], R12 ;  /* 0x0000700c01007387 */ /* 0x0001e40000100a00 */
[----:B------:R-:W-:Y:S02]  /*19990*/  R2UR UR14, R2 ;  /* 0x00000000020e72ca */ /* 0x000fe400000e0000 */
[----:B------:R-:W-:Y:S01]  /*199a0*/  R2UR UR15, R3 ;  /* 0x00000000030f72ca */ /* 0x000fe200000e0000 */
[----:B0-----:R-:W2:Y:S04]  /*199b0*/  LDL.64 R12, [R1+0x20] ;  /* 0x00002000010c7983 */ /* 0x001ea80000100a00 */
[----:B------:R0:W-:Y:S04]  /*199c0*/  STL.64 [R1+0x68], R10 ;  /* 0x0000680a01007387 */ /* 0x0001e80000100a00 */
[----:B0-----:R-:W2:Y:S04]  /*199d0*/  LDL.64 R10, [R1+0x18] ;  /* 0x00001800010a7983 */ /* 0x001ea80000100a00 */
[----:B------:R0:W-:Y:S04]  /*199e0*/  STL.64 [R1+0x60], R6 ;  /* 0x0000600601007387 */ /* 0x0001e80000100a00 */
[----:B------:R-:W3:Y:S01]  /*199f0*/  LDL.64 R2, [R1+0x38] ;  /* 0x0000380001027983 */ /* 0x000ee20000100a00 */
[----:B------:R-:W-:-:S02]  /*19a00*/  IMAD.MOV.U32 R120, RZ, RZ, R126 ;  /* 0x000000ffff787224 */ /* 0x000fc400078e007e */
[----:B------:R-:W-:-:S03]  /*19a10*/  VIADD R124, R126, 0x6 ;  /* 0x000000067e7c7836 */ /* 0x000fc60000000000 */
[----:B------:R-:W-:Y:S01]  /*19a20*/  R2UR UR54, R120 ;  /* 0x00000000783672ca */ /* 0x000fe200000e0000 */
[----:B------:R-:W-:Y:S01]  /*19a30*/  IMAD.MOV.U32 R120, RZ, RZ, R4 ;  /* 0x000000ffff787224 */ /* 0x000fe200078e0004 */
[----:B------:R-:W-:Y:S01]  /*19a40*/  R2UR UR50, R122 ;  /* 0x000000007a3272ca */ /* 0x000fe200000e0000 */
[----:B------:R-:W-:Y:S01]  /*19a50*/  VIADD R122, R126, 0x300 ;  /* 0x000003007e7a7836 */ /* 0x000fe20000000000 */
[----:B------:R-:W-:Y:S01]  /*19a60*/  R2UR UR30, R124 ;  /* 0x000000007c1e72ca */ /* 0x000fe200000e0000 */
[----:B------:R-:W-:Y:S01]  /*19a70*/  VIADD R124, R126, 0x304 ;  /* 0x000003047e7c7836 */ /* 0x000fe20000000000 */
[----:B------:R-:W-:Y:S01]  /*19a80*/  R2UR UR34, R120 ;  /* 0x00000000782272ca */ /* 0x000fe200000e0000 */
[----:B------:R-:W-:Y:S02]  /*19a90*/  VIADD R120, R126, 0x302 ;  /* 0x000003027e787836 */ /* 0x000fe40000000000 */
[----:B------:R-:W-:Y:S01]  /*19aa0*/  IMAD.MOV.U32 R121, RZ, RZ, 0x40000040 ;  /* 0x40000040ff797424 */ /* 0x000fe200078e00ff */
[----:B------:R-:W-:Y:S01]  /*19ab0*/  R2UR UR26, R122 ;  /* 0x000000007a1a72ca */ /* 0x000fe200000e0000 */
[----:B------:R-:W-:Y:S01]  /*19ac0*/  VIADD R122, R126, 0x602 ;  /* 0x000006027e7a7836 */ /* 0x000fe20000000000 */
[----:B------:R-:W-:Y:S01]  /*19ad0*/  R2UR UR22, R120 ;  /* 0x00000000781672ca */ /* 0x000fe200000e0000 */
[----:B------:R-:W-:Y:S01]  /*19ae0*/  VIADD R120, R126, 0x600 ;  /* 0x000006007e787836 */ /* 0x000fe20000000000 */
[----:B------:R-:W-:Y:S01]  /*19af0*/  R2UR UR18, R124 ;  /* 0x000000007c1272ca */ /* 0x000fe200000e0000 */
[C---:B------:R-:W-:Y:S01]  /*19b00*/  VIADD R124, R126.reuse, 0x604 ;  /* 0x000006047e7c7836 */ /* 0x040fe20000000000 */
[C---:B------:R-:W-:Y:S01]  /*19b10*/  R2UR UR55, R121.reuse ;  /* 0x00000000793772ca */ /* 0x040fe200000e0000 */
[----:B------:R-:W-:Y:S01]  /*19b20*/  IMAD.MOV.U32 R123, RZ, RZ, 0x40000040 ;  /* 0x40000040ff7b7424 */ /* 0x000fe200078e00ff */
[----:B0-----:R-:W2:Y:S01]  /*19b30*/  LDL.64 R6, [R1+0x10] ;  /* 0x0000100001067983 */ /* 0x001ea20000100a00 */
[----:B------:R-:W-:Y:S01]  /*19b40*/  IMAD.MOV.U32 R125, RZ, RZ, 0x40000040 ;  /* 0x40000040ff7d7424 */ /* 0x000fe200078e00ff */
[----:B------:R-:W-:Y:S01]  /*19b50*/  R2UR UR35, R121 ;  /* 0x00000000792372ca */ /* 0x000fe200000e0000 */
[----:B------:R-:W-:Y:S01]  /*19b60*/  VIADD R126, R126, 0x606 ;  /* 0x000006067e7e7836 */ /* 0x000fe20000000000 */
        /* <DEDUP_REMOVED lines=27> */
[-C--:B------:R-:W-:Y:S01]  /*19d20*/  FMUL.FTZ R48, R48, R9.reuse ;  /* 0x0000000930307220 */ /* 0x080fe20000410000 */
[-C--:B------:R-:W-:Y:S01]  /*19d30*/  FMUL.FTZ R49, R49, R9.reuse ;  /* 0x0000000931317220 */ /* 0x080fe20000410000 */
[-C--:B------:R-:W-:Y:S01]  /*19d40*/  FMUL.FTZ R52, R52, R9.reuse ;  /* 0x0000000934347220 */ /* 0x080fe20000410000 */
        /* <DEDUP_REMOVED lines=39> */
[----:B---3--:R-:W-:Y:S02]  /*19fc0*/  R2UR UR32, R2 ;  /* 0x00000000022072ca */ /* 0x008fe400000e0000 */
[----:B------:R-:W-:Y:S02]  /*19fd0*/  R2UR UR33, R3 ;  /* 0x00000000032172ca */ /* 0x000fe400000e0000 */
[----:B------:R-:W-:Y:S01]  /*19fe0*/  R2UR UR28, R16 ;  /* 0x00000000101c72ca */ /* 0x000fe200000e0000 */
[----:B------:R-:W3:Y:S10]  /*19ff0*/  LDL.64 R2, [R1+0x8] ;  /* 0x0000080001027983 */ /* 0x000ef40000100a00 */
[----:B------:R-:W-:Y:S01]  /*1a000*/  HGMMA.64x96x16.F32.BF16 R120, gdesc[UR32], R120, gsb0 ;  /* 0x01600000207879f0 */ /* 0x000fe20008001878 */
[----:B------:R-:W-:-:S02]  /*1a010*/  R2UR UR29, R17 ;  /* 0x00000000111d72ca */ /* 0x000fc400000e0000 */
[----:B----4-:R-:W-:Y:S01]  /*1a020*/  R2UR UR24, R14 ;  /* 0x000000000e1872ca */ /* 0x010fe200000e0000 */
[----:B------:R0:W5:Y:S01]  /*1a030*/  LDL.LU.64 R16, [R1+0x80] ;  /* 0x0000800001107983 */ /* 0x0001620000300a00 */
[----:B------:R-:W-:Y:S02]  /*1a040*/  R2UR UR25, R15 ;  /* 0x000000000f1972ca */ /* 0x000fe400000e0000 */
[----:B--2---:R-:W-:Y:S01]  /*1a050*/  R2UR UR20, R12 ;  /* 0x000000000c1472ca */ /* 0x004fe200000e0000 */
[----:B------:R0:W5:Y:S01]  /*1a060*/  LDL.LU R14, [R1+0x78] ;  /* 0x00007800010e7983 */ /* 0x0001620000300800 */
[----:B------:R-:W-:Y:S02]  /*1a070*/  WARPGROUP.DEPBAR.LE gsb0, 0x0 ;  /* 0x00008000000079c5 */ /* 0x000fe40000010000 */
[----:B------:R-:W-:-:S06]  /*1a080*/  WARPGROUP.ARRIVE ;  /* 0x00000000000079c5 */ /* 0x000fcc0000000000 */
[----:B------:R-:W-:Y:S01]  /*1a090*/  HGMMA.64x96x16.F32.BF16 R120, gdesc[UR28], R120, gsb0 ;  /* 0x016000001c7879f0 */ /* 0x000fe20008001878 */
[----:B------:R-:W-:Y:S02]  /*1a0a0*/  R2UR UR21, R13 ;  /* 0x000000000d1572ca */ /* 0x000fe400000e0000 */
[----:B------:R-:W-:Y:S01]  /*1a0b0*/  R2UR UR16, R10 ;  /* 0x000000000a1072ca */ /* 0x000fe200000e0000 */
[----:B------:R0:W5:Y:S01]  /*1a0c0*/  LDL.LU.64 R12, [R1+0x70] ;  /* 0x00007000010c7983 */ /* 0x0001620000300a00 */
        /* <DEDUP_REMOVED lines=10> */
[----:B---3--:R-:W-:Y:S01]  /*1a170*/  R2UR UR8, R2 ;  /* 0x00000000020872ca */ /* 0x008fe200000e0000 */
[----:B------:R0:W5:Y:S01]  /*1a180*/  LDL.LU.64 R6, [R1+0x60] ;  /* 0x0000600001067983 */ /* 0x0001620000300a00 */
[----:B------:R-:W-:Y:S02]  /*1a190*/  WARPGROUP.DEPBAR.LE gsb0, 0x0 ;  /* 0x00008000000079c5 */ /* 0x000fe40000010000 */
[----:B------:R-:W-:-:S06]  /*1a1a0*/  WARPGROUP.ARRIVE ;  /* 0x00000000000079c5 */ /* 0x000fcc0000000000 */
[----:B------:R-:W-:Y:S01]  /*1a1b0*/  HGMMA.64x96x16.F32.BF16 R120, gdesc[UR16], R120, gsb0 ;  /* 0x01600000107879f0 */ /* 0x000fe20008001878 */
[----:B------:R-:W-:Y:S02]  /*1a1c0*/  R2UR UR9, R3 ;  /* 0x00000000030972ca */ /* 0x000fe400000e0000 */
[----:B------:R-:W-:Y:S02]  /*1a1d0*/  WARPGROUP.DEPBAR.LE gsb0, 0x0 ;  /* 0x00008000000079c5 */ /* 0x000fe40000010000 */
[----:B------:R-:W-:-:S06]  /*1a1e0*/  WARPGROUP.ARRIVE ;  /* 0x00000000000079c5 */ /* 0x000fcc0000000000 */
[----:B------:R-:W-:Y:S03]  /*1a1f0*/  HGMMA.64x96x16.F32.BF16 R120, gdesc[UR12], R120, gsb0 ;  /* 0x016000000c7879f0 */ /* 0x000fe60008001878 */
[----:B------:R-:W-:Y:S02]  /*1a200*/  WARPGROUP.DEPBAR.LE gsb0, 0x0 ;  /* 0x00008000000079c5 */ /* 0x000fe40000010000 */
[----:B------:R-:W-:-:S06]  /*1a210*/  WARPGROUP.ARRIVE ;  /* 0x00000000000079c5 */ /* 0x000fcc0000000000 */
[----:B------:R-:W-:Y:S01]  /*1a220*/  HGMMA.64x96x16.F32.BF16 R120, gdesc[UR8], R120, gsb0 ;  /* 0x01600000087879f0 */ /* 0x000fe20008001878 */
[----:B------:R-:W-:Y:S01]  /*1a230*/  UMOV UR4, UR56 ;  /* 0x0000003800047c82 */ /* 0x000fe20008000000 */
[----:B------:R-:W-:Y:S01]  /*1a240*/  UMOV UR5, UR57 ;  /* 0x0000003900057c82 */ /* 0x000fe20008000000 */
        /* <DEDUP_REMOVED lines=12> */
.L_x_1915:
[----:B-----5:R-:W-:Y:S01]  /*1a310*/  SHF.L.U32 R0, R11, 0x1f, RZ ;  /* 0x0000001f0b007819 */ /* 0x020fe200000006ff */
[----:B------:R-:W-:-:S04]  /*1a320*/  IMAD R15, R10, 0x8, R16 ;  /* 0x000000080a0f7824 */ /* 0x000fc800078e0210 */
[----:B------:R0:W1:Y:S01]  /*1a330*/  SYNCS.PHASECHK.TRANS64.TRYWAIT P2, [R15+URZ+0x30850], R0 ;  /* 0x030850000f0075a7 */ /* 0x000062000804017f */
[----:B------:R-:W-:Y:S05]  /*1a340*/  @!P0 BRA `(.L_x_1916) ;  /* 0x0000000000048947 */ /* 0x000fea0003800000 */
[----:B------:R-:W-:Y:S01]  /*1a350*/  BPT.TRAP 0x1 ;  /* 0x000000040000795c */ /* 0x000fe20000300000 */
.L_x_1916:
[----:B------:R-:W-:Y:S04]  /*1a360*/  BSSY B2, `(.L_x_1917) ;  /* 0x0000004000027945 */ /* 0x000fe80003800000 */
[----:B-1----:R-:W-:Y:S05]  /*1a370*/  @P2 BRA `(.L_x_1918) ;  /* 0x0000000000082947 */ /* 0x002fea0003800000 */
[----:B------:R-:W1:Y:S02]  /*1a380*/  SYNCS.PHASECHK.TRANS64.TRYWAIT P2, [R15+URZ+0x30850], R0 ;  /* 0x030850000f0075a7 */ /* 0x000e64000804017f */
[----:B-1----:R-:W-:Y:S05]  /*1a390*/  @!P2 BRA `(.L_x_1919) ;  /* 0x00000110005ca947 */ /* 0x002fea0003800000 */
.L_x_1918:
[----:B------:R-:W-:Y:S05]  /*1a3a0*/  BSYNC B2 ;  /* 0x0000000000027941 */ /* 0x000fea0003800000 */
.L_x_1917:
[----:B01----:R-:W-:Y:S01]  /*1a3b0*/  VIADD R0, R16, 0x400 ;  /* 0x0000040010007836 */ /* 0x003fe20000000000 */
[----:B------:R-:W-:Y:S01]  /*1a3c0*/  WARPGROUP.ARRIVE ;  /* 0x00000000000079c5 */ /* 0x000fe20000000000 */
[----:B------:R-:W-:Y:S01]  /*1a3d0*/  IMAD.MOV.U32 R11, RZ, RZ, 0x40000040 ;  /* 0x40000040ff0b7424 */ /* 0x000fe200078e00ff */
[----:B------:R-:W-:Y:S01]  /*1a3e0*/  ULDC UR4, c[0x0][0x988] ;  /* 0x0002620000047ab9 */ /* 0x000fe20000000800 */
[----:B------:R-:W-:Y:S01]  /*1a3f0*/  IMAD.MOV.U32 R3, RZ, RZ, 0x40000040 ;  /* 0x40000040ff037424 */ /* 0x000fe200078e00ff */
[----:B------:R-:W-:Y:S01]  /*1a400*/  SHF.R.U32.HI R0, RZ, 0x4, R0 ;  /* 0x00000004ff007819 */ /* 0x000fe20000011600 */
[----:B------:R-:W-:Y:S01]  /*1a410*/  @!P1 IMAD R20, R20, 0x8, R16 ;  /* 0x0000000814149824 */ /* 0x000fe200078e0210 */
[----:B------:R-:W-:Y:S01]  /*1a420*/  R2UR UR7, R11 ;  /* 0x000000000b0772ca */ /* 0x000fe200000e0000 */
[----:B------:R-:W-:Y:S01]  /*1a430*/  @!P1 VIADD R15, R15, 0x30860 ;  /* 0x000308600f0f9836 */ /* 0x000fe20000000000 */
[----:B------:R-:W-:Y:S01]  /*1a440*/  LOP3.LUT R0, R0, 0x3fff, RZ, 0xc0, !PT ;  /* 0x00003fff00007812 */ /* 0x000fe200078ec0ff */
[----:B------:R-:W-:Y:S01]  /*1a450*/  @!P1 VIADD R20, R20, 0x30840 ;  /* 0x0003084014149836 */ /* 0x000fe20000000000 */
[C---:B------:R-:W-:Y:S01]  /*1a460*/  ISETP.GT.AND P2, PT, R7.reuse, R14, PT ;  /* 0x0000000e0700720c */ /* 0x040fe20003f44270 */
        /* <DEDUP_REMOVED lines=40> */
[C---:B------:R-:W-:Y:S01]  /*1a6f0*/  FMUL.FTZ R11, R4.reuse, R0 ;  /* 0x00000000040b7220 */ /* 0x040fe20000410000 */
[----:B------:R-:W-:-:S03]  /*1a700*/  FADD.FTZ R9, -R4, R12 ;  /* 0x0000000c04097221 */ /* 0x000fc60000010100 */
[-CC-:B------:R-:W-:Y:S01]  /*1a710*/  FFMA.FTZ R21, R133, R0.reuse, -R11.reuse ;  /* 0x0000000085157223 */ /* 0x180fe2000001080b */
[-CC-:B------:R-:W-:Y:S01]  /*1a720*/  FFMA.FTZ R121, R121, R0.reuse, -R11.reuse ;  /* 0x0000000079797223 */ /* 0x180fe2000001080b */
[-CC-:B------:R-:W-:Y:S01]  /*1a730*/  FFMA.FTZ R133, R141, R0.reuse, -R11.reuse ;  /* 0x000000008d857223 */ /* 0x180fe2000001080b */
[-C--:B------:R-:W-:Y:S01]  /*1a740*/  FFMA.FTZ R12, R160, R0.reuse, -R11 ;  /* 0x00000000a00c7223 */ /* 0x080fe2000001080b */
[----:B------:R-:W-:Y:S02]  /*1a750*/  FMUL.FTZ R9, R9, R0 ;  /* 0x0000000009097220 */ /* 0x000fe40000410000 */
        /* <DEDUP_REMOVED lines=10> */
[----:B------:R-:W-:Y:S02]  /*1a800*/  FFMA.FTZ R120, R145, R0, -R11 ;  /* 0x0000000091787223 */ /* 0x000fe4000001080b */
[----:B------:R-:W-:Y:S01]  /*1a810*/  HGMMA.64x192x16.F32.BF16 R24, R184, gdesc[UR4].tnspB, R24, gsb0 ;  /* 0x42e00004b8187df0 */ /* 0x000fe20008001818 */
[----:B------:R-:W-:Y:S01]  /*1a820*/  R2UR UR6, R2 ;  /* 0x00000000020672ca */ /* 0x000fe200000e0000 */
[----:B------:R-:W-:Y:S01]  /*1a830*/  VIADD R2, R10, 0x180 ;  /* 0x000001800a027836 */ /* 0x000fe20000000000 */
[----:B------:R-:W-:Y:S01]  /*1a840*/  R2UR UR7, R3 ;  /* 0x00000000030772ca */ /* 0x000fe200000e0000 */
[----:B------:R-:W-:Y:S01]  /*1a850*/  IMAD.MOV.U32 R3, RZ, RZ, 0x40000040 ;  /* 0x40000040ff037424 */ /* 0x000fe200078e00ff */
[----:B------:R-:W0:Y:S08]  /*1a860*/  MUFU.EX2 R188, R188 ;  /* 0x000000bc00bc7308 */ /* 0x000e300000000800 */
[----:B------:R-:W-:Y:S08]  /*1a870*/  MUFU.EX2 R190, R190 ;  /* 0x000000be00be7308 */ /* 0x000ff00000000800 */
[----:B------:R-:W-:Y:S01]  /*1a880*/  MUFU.EX2 R124, R124 ;  /* 0x0000007c007c7308 */ /* 0x000fe20000000800 */
[----:B0-----:R-:W-:Y:S01]  /*1a890*/  FFMA.FTZ R6, R9, R6, R188 ;  /* 0x0000000609067223 */ /* 0x001fe200000100bc */
[----:B------:R-:W-:-:S06]  /*1a8a0*/  F2FP.BF16.F32.PACK_AB R188, R121, R188 ;  /* 0x000000bc79bc723e */ /* 0x000fcc00000010ff */
        /* <DEDUP_REMOVED lines=28> */
[----:B------:R-:W-:Y:S01]  /*1aa70*/  MUFU.EX2 R182, R182 ;  /* 0x000000b600b67308 */ /* 0x000fe20000000800 */
[----:B------:R-:W-:-:S04]  /*1aa80*/  FMNMX.FTZ R2, R126, R2, !PT ;  /* 0x000000027e027209 */ /* 0x000fc80007810000 */
[----:B------:R-:W-:-:S03]  /*1aa90*/  FMNMX.FTZ R2, R127, R2, !PT ;  /* 0x000000027f027209 */ /* 0x000fc60007810000 */
[----:B------:R-:W-:Y:S01]  /*1aaa0*/  MUFU.EX2 R136, R136 ;  /* 0x0000008800887308 */ /* 0x000fe20000000800 */
        /* <DEDUP_REMOVED lines=35> */
[----:B------:R-:W-:Y:S01]  /*1ace0*/  @!P1 PRMT R130, RZ, 0x654, R20 ;  /* 0x00000654ff829816 */ /* 0x000fe20000000014 */
[----:B------:R-:W-:Y:S01]  /*1acf0*/  FADD.FTZ R131, R121, R6 ;  /* 0x0000000679837221 */ /* 0x000fe20000010000 */
[-CC-:B------:R-:W-:Y:S01]  /*1ad00*/  FFMA.FTZ R127, R135, R0.reuse, -R137.reuse ;  /* 0x00000000877f7223 */ /* 0x180fe20000010889 */
[-CC-:B------:R-:W-:Y:S01]  /*1ad10*/  FFMA.FTZ R181, R138, R0.reuse, -R137.reuse ;  /* 0x000000008ab57223 */ /* 0x180fe20000010889 */
[-CC-:B------:R-:W-:Y:S01]  /*1ad20*/  FFMA.FTZ R183, R142, R0.reuse, -R137.reuse ;  /* 0x000000008eb77223 */ /* 0x180fe20000010889 */
[----:B------:R-:W0:Y:S01]  /*1ad30*/  MUFU.EX2 R189, R189 ;  /* 0x000000bd00bd7308 */ /* 0x000e220000000800 */
[-CC-:B------:R-:W-:Y:S01]  /*1ad40*/  FFMA.FTZ R147, R147, R0.reuse, -R137.reuse ;  /* 0x0000000093937223 */ /* 0x180fe20000010889 */
[-CC-:B------:R-:W-:Y:S01]  /*1ad50*/  FFMA.FTZ R154, R154, R0.reuse, -R137.reuse ;  /* 0x000000009a9a7223 */ /* 0x180fe20000010889 */
[-CC-:B------:R-:W-:Y:S01]  /*1ad60*/  FFMA.FTZ R158, R158, R0.reuse, -R137.reuse ;  /* 0x000000009e9e7223 */ /* 0x180fe20000010889 */
[-CC-:B------:R-:W-:Y:S01]  /*1ad70*/  FFMA.FTZ R159, R159, R0.reuse, -R137.reuse ;  /* 0x000000009f9f7223 */ /* 0x180fe20000010889 */
[-CC-:B------:R-:W-:Y:S01]  /*1ad80*/  FFMA.FTZ R162, R162, R0.reuse, -R137.reuse ;  /* 0x00000000a2a27223 */ /* 0x180fe20000010889 */
[-CC-:B------:R-:W-:Y:S01]  /*1ad90*/  FFMA.FTZ R163, R163, R0.reuse, -R137.reuse ;  /* 0x00000000a3a37223 */ /* 0x180fe20000010889 */
[----:B------:R-:W-:Y:S01]  /*1ada0*/  FFMA.FTZ R166, R166, R0, -R137 ;  /* 0x00000000a6a67223 */ /* 0x000fe20000010889 */
[----:B------:R-:W1:Y:S08]  /*1adb0*/  MUFU.EX2 R122, R122 ;  /* 0x0000007a007a7308 */ /* 0x000e700000000800 */
[----:B------:R-:W2:Y:S01]  /*1adc0*/  MUFU.EX2 R191, R191 ;  /* 0x000000bf00bf7308 */ /* 0x000ea20000000800 */
[----:B0-----:R-:W-:-:S07]  /*1add0*/  FFMA.FTZ R5, R2, R5, R189 ;  /* 0x0000000502057223 */ /* 0x001fce00000100bd */
[----:B------:R-:W0:Y:S01]  /*1ade0*/  MUFU.EX2 R123, R123 ;  /* 0x0000007b007b7308 */ /* 0x000e220000000800 */
[C---:B-1----:R-:W-:Y:S01]  /*1adf0*/  FADD.FTZ R6, R122.reuse, R5 ;  /* 0x000000057a067221 */ /* 0x042fe20000010000 */
[-C--:B------:R-:W-:Y:S01]  /*1ae00*/  FFMA.FTZ R5, R151, R0.reuse, -R137 ;  /* 0x0000000097057223 */ /* 0x080fe20000010889 */
[----:B------:R-:W-:Y:S01]  /*1ae10*/  F2FP.BF16.F32.PACK_AB R189, R122, R189 ;  /* 0x000000bd7abd723e */ /* 0x000fe200000010ff */
[----:B------:R-:W-:Y:S02]  /*1ae20*/  WARPGROUP.DEPBAR.LE gsb0, 0x0 ;  /* 0x00008000000079c5 */ /* 0x000fe40000010000 */
[----:B------:R-:W-:Y:S01]  /*1ae30*/  WARPGROUP.ARRIVE ;  /* 0x00000000000079c5 */ /* 0x000fe20000000000 */
[-CC-:B------:R-:W-:Y:S01]  /*1ae40*/  FFMA.FTZ R176, R144, R0.reuse, -R11.reuse ;  /* 0x0000000090b07223 */ /* 0x180fe2000001080b */
[-C--:B------:R-:W-:Y:S01]  /*1ae50*/  FFMA.FTZ R178, R148, R0.reuse, -R11 ;  /* 0x0000000094b27223 */ /* 0x080fe2000001080b */
[----:B------:R-:W-:Y:S01]  /*1ae60*/  MUFU.EX2 R185, R185 ;  /* 0x000000b900b97308 */ /* 0x000fe20000000800 */
[----:B--2---:R-:W-:Y:S01]  /*1ae70*/  FADD.FTZ R6, R191, R6 ;  /* 0x00000006bf067221 */ /* 0x004fe20000010000 */
[-CC-:B------:R-:W-:Y:S01]  /*1ae80*/  FFMA.FTZ R177, R146, R0.reuse, -R137.reuse ;  /* 0x0000000092b17223 */ /* 0x180fe20000010889 */
[----:B------:R-:W-:Y:S01]  /*1ae90*/  HGMMA.64x192x16.F32.BF16 R24, R172, gdesc[UR4].tnspB, R24, gsb0 ;  /* 0x42e00004ac187df0 */ /* 0x000fe20008001818 */
[----:B------:R-:W-:Y:S01]  /*1aea0*/  R2UR UR6, R10 ;  /* 0x000000000a0672ca */ /* 0x000fe200000e0000 */
[-CC-:B------:R-:W-:Y:S01]  /*1aeb0*/  FFMA.FTZ R10, R139, R0.reuse, -R137.reuse ;  /* 0x000000008b0a7223 */ /* 0x180fe20000010889 */
[C---:B0-----:R-:W-:Y:S01]  /*1aec0*/  FADD.FTZ R6, R123.reuse, R6 ;  /* 0x000000067b067221 */ /* 0x041fe20000010000 */
[----:B------:R-:W-:Y:S01]  /*1aed0*/  FFMA.FTZ R179, R150, R0, -R137 ;  /* 0x0000000096b37223 */ /* 0x000fe20000010889 */
[----:B------:R-:W-:Y:S01]  /*1aee0*/  MUFU.EX2 R126, R126 ;  /* 0x0000007e007e7308 */ /* 0x000fe20000000800 */
[----:B------:R-:W-:-:S07]  /*1aef0*/  F2FP.BF16.F32.PACK_AB R191, R123, R191 ;  /* 0x000000bf7bbf723e */ /* 0x000fce00000010ff */
        /* <DEDUP_REMOVED lines=16> */
[-CC-:B------:R-:W-:Y:S01]  /*1b000*/  FFMA.FTZ R175, R125, R0.reuse, -R11.reuse ;  /* 0x000000007daf7223 */ /* 0x180fe2000001080b */
[-CC-:B------:R-:W-:Y:S01]  /*1b010*/  FFMA.FTZ R173, R129, R0.reuse, -R11.reuse ;  /* 0x0000000081ad7223 */ /* 0x180fe2000001080b */
[-CC-:B------:R-:W-:Y:S01]  /*1b020*/  FFMA.FTZ R125, R149, R0.reuse, -R11.reuse ;  /* 0x00000000957d7223 */ /* 0x180fe2000001080b */
[-CC-:B------:R-:W-:Y:S01]  /*1b030*/  FFMA.FTZ R172, R152, R0.reuse, -R11.reuse ;  /* 0x0000000098ac7223 */ /* 0x180fe2000001080b */
[-CC-:B------:R-:W-:Y:S01]  /*1b040*/  FFMA.FTZ R174, R156, R0.reuse, -R11.reuse ;  /* 0x000000009cae7223 */ /* 0x180fe2000001080b */
[-CC-:B------:R-:W-:Y:S01]  /*1b050*/  FFMA.FTZ R129, R157, R0.reuse, -R11.reuse ;  /* 0x000000009d817223 */ /* 0x180fe2000001080b */
[----:B------:R-:W-:Y:S01]  /*1b060*/  FFMA.FTZ R11, R165, R0, -R11 ;  /* 0x00000000a50b7223 */ /* 0x000fe2000001080b */
[----:B------:R-:W-:Y:S01]  /*1b070*/  WARPGROUP.ARRIVE ;  /* 0x00000000000079c5 */ /* 0x000fe20000000000 */
[----:B------:R-:W-:Y:S08]  /*1b080*/  MUFU.EX2 R175, R175 ;  /* 0x000000af00af7308 */ /* 0x000ff00000000800 */
[----:B------:R0:W1:Y:S08]  /*1b090*/  MUFU.EX2 R13, R11 ;  /* 0x0000000b000d7308 */ /* 0x0000700000000800 */
[----:B------:R-:W2:Y:S01]  /*1b0a0*/  MUFU.EX2 R173, R173 ;  /* 0x000000ad00ad7308 */ /* 0x000ea20000000800 */
[----:B0-----:R-:W-:-:S05]  /*1b0b0*/  IMAD.MOV.U32 R11, RZ, RZ, 0x40000040 ;  /* 0x40000040ff0b7424 */ /* 0x001fca00078e00ff */
[----:B------:R-:W-:Y:S01]  /*1b0c0*/  R2UR UR7, R11 ;  /* 0x000000000b0772ca */ /* 0x000fe200000e0000 */
[----:B------:R-:W-:Y:S01]  /*1b0d0*/  FFMA.FTZ R11, R143, R0, -R137 ;  /* 0x000000008f0b7223 */ /* 0x000fe20000010889 */
[----:B------:R-:W-:Y:S08]  /*1b0e0*/  MUFU.EX2 R125, R125 ;  /* 0x0000007d007d7308 */ /* 0x000ff00000000800 */
[----:B------:R-:W0:Y:S03]  /*1b0f0*/  MUFU.EX2 R11, R11 ;  /* 0x0000000b000b7308 */ /* 0x000e260000000800 */
[----:B------:R-:W-:Y:S05]  /*1b100*/  HGMMA.64x192x16.F32.BF16 R24, R168, gdesc[UR4].tnspB, R24, gsb0 ;  /* 0x42e00004a8187df0 */ /* 0x000fea0008001818 */
[----:B------:R-:W-:Y:S08]  /*1b110*/  MUFU.EX2 R172, R172 ;  /* 0x000000ac00ac7308 */ /* 0x000ff00000000800 */
[----:B------:R-:W-:Y:S08]  /*1b120*/  MUFU.EX2 R174, R174 ;  /* 0x000000ae00ae7308 */ /* 0x000ff00000000800 */
[----:B------:R-:W-:Y:S01]  /*1b130*/  MUFU.EX2 R129, R129 ;  /* 0x0000008100817308 */ /* 0x000fe20000000800 */
[----:B------:R-:W-:-:S02]  /*1b140*/  WARPGROUP.DEPBAR.LE gsb0, 0x0 ;  /* 0x00008000000079c5 */ /* 0x000fc40000010000 */
[----:B------:R3:W-:Y:S01]  /*1b150*/  @!P1 SYNCS.ARRIVE.TRANS64.RED.A1T0 RZ, [R130+URZ], RZ ;  /* 0x000000ff82ff99a7 */ /* 0x0007e2000810043f */
[----:B------:R-:W-:Y:S02]  /*1b160*/  F2FP.BF16.F32.PACK_AB R168, R132, R12 ;  /* 0x0000000c84a8723e */ /* 0x000fe400000010ff */
[----:B-1----:R-:W-:Y:S02]  /*1b170*/  F2FP.BF16.F32.PACK_AB R170, R13, R136 ;  /* 0x000000880daa723e */ /* 0x002fe400000010ff */
[----:B------:R-:W-:Y:S01]  /*1b180*/  F2FP.BF16.F32.PACK_AB R169, R163, R162 ;  /* 0x000000a2a3a9723e */ /* 0x000fe200000010ff */
[----:B---3--:R-:W-:Y:S01]  /*1b190*/  FADD.FTZ R130, R190, R131 ;  /* 0x00000083be827221 */ /* 0x008fe20000010000 */
[----:B------:R1:W-:Y:S01]  /*1b1a0*/  @!P1 SYNCS.ARRIVE.TRANS64.RED.A1T0 RZ, [R15+URZ], RZ ;  /* 0x000000ff0fff99a7 */ /* 0x0003e2000810043f */
[C---:B------:R-:W-:Y:S02]  /*1b1b0*/  F2FP.BF16.F32.PACK_AB R190, R175.reuse, R190 ;  /* 0x000000beafbe723e */ /* 0x040fe400000010ff */
[----:B------:R-:W-:-:S02]  /*1b1c0*/  FADD.FTZ R131, R175, R130 ;  /* 0x00000082af837221 */ /* 0x000fc40000010000 */
[----:B------:R-:W-:Y:S02]  /*1b1d0*/  MUFU.EX2 R175, R159 ;  /* 0x0000009f00af7308 */ /* 0x000fe40000000800 */
[----:B------:R-:W-:Y:S01]  /*1b1e0*/  FADD.FTZ R130, R184, R131 ;  /* 0x00000083b8827221 */ /* 0x000fe20000010000 */
[----:B------:R-:W-:Y:S01]  /*1b1f0*/  FADD.FTZ R131, R185, R6 ;  /* 0x00000006b9837221 */ /* 0x000fe20000010000 */
[-C--:B-1----:R-:W-:Y:S01]  /*1b200*/  FFMA.FTZ R15, R155, R0.reuse, -R137 ;  /* 0x000000009b0f7223 */ /* 0x082fe20000010889 */
[C---:B------:R-:W-:Y:S01]  /*1b210*/  F2FP.BF16.F32.PACK_AB R185, R126.reuse, R185 ;  /* 0x000000b97eb9723e */ /* 0x040fe200000010ff */
[----:B--2---:R-:W-:Y:S01]  /*1b220*/  FADD.FTZ R135, R173, R130 ;  /* 0x00000082ad877221 */ /* 0x004fe20000010000 */
[----:B------:R-:W-:Y:S01]  /*1b230*/  FADD.FTZ R130, R126, R131 ;  /* 0x000000837e827221 */ /* 0x000fe20000010000 */
[----:B------:R-:W-:Y:S01]  /*1b240*/  MUFU.EX2 R6, R154 ;  /* 0x0000009a00067308 */ /* 0x000fe20000000800 */
[----:B------:R-:W-:Y:S01]  /*1b250*/  FFMA.FTZ R137, R167, R0, -R137 ;  /* 0x00000000a7897223 */ /* 0x000fe20000010889 */
[----:B------:R-:W-:Y:S01]  /*1b260*/  FADD.FTZ R134, R186, R135 ;  /* 0x00000087ba867221 */ /* 0x000fe20000010000 */
[----:B------:R-:W-:Y:S01]  /*1b270*/  FADD.FTZ R130, R187, R130 ;  /* 0x00000082bb827221 */ /* 0x000fe20000010000 */
[----:B------:R-:W-:-:S02]  /*1b280*/  F2FP.BF16.F32.PACK_AB R186, R21, R186 ;  /* 0x000000ba15ba723e */ /* 0x000fc400000010ff */
[----:B------:R-:W-:Y:S01]  /*1b290*/  FADD.FTZ R131, R21, R134 ;  /* 0x0000008615837221 */ /* 0x000fe20000010000 */
[----:B------:R-:W-:Y:S01]  /*1b2a0*/  FADD.FTZ R130, R127, R130 ;  /* 0x000000827f827221 */ /* 0x000fe20000010000 */
[----:B------:R-:W1:Y:S01]  /*1b2b0*/  MUFU.EX2 R15, R15 ;  /* 0x0000000f000f7308 */ /* 0x000e620000000800 */
[----:B------:R-:W-:Y:S01]  /*1b2c0*/  F2FP.BF16.F32.PACK_AB R184, R173, R184 ;  /* 0x000000b8adb8723e */ /* 0x000fe200000010ff */
[----:B------:R-:W-:Y:S01]  /*1b2d0*/  FADD.FTZ R131, R180, R131 ;  /* 0x00000083b4837221 */ /* 0x000fe20000010000 */
[----:B------:R-:W-:Y:S01]  /*1b2e0*/  FADD.FTZ R135, R181, R130 ;  /* 0x00000082b5877221 */ /* 0x000fe20000010000 */
[----:B------:R-:W-:Y:S02]  /*1b2f0*/  F2FP.BF16.F32.PACK_AB R181, R10, R181 ;  /* 0x000000b50ab5723e */ /* 0x000fe400000010ff */
[----:B------:R-:W-:Y:S01]  /*1b300*/  FADD.FTZ R131, R124, R131 ;  /* 0x000000837c837221 */ /* 0x000fe20000010000 */
[----:B------:R-:W-:Y:S01]  /*1b310*/  FADD.FTZ R130, R10, R135 ;  /* 0x000000870a827221 */ /* 0x000fe20000010000 */
[----:B------:R-:W2:Y:S01]  /*1b320*/  MUFU.EX2 R137, R137 ;  /* 0x0000008900897308 */ /* 0x000ea20000000800 */
[----:B------:R-:W-:Y:S01]  /*1b330*/  F2FP.BF16.F32.PACK_AB R187, R127, R187 ;  /* 0x000000bb7fbb723e */ /* 0x000fe200000010ff */
        /* <DEDUP_REMOVED lines=8> */
[C---:B------:R-:W-:Y:S02]  /*1b3c0*/  F2FP.BF16.F32.PACK_AB R176, R120.reuse, R176 ;  /* 0x000000b078b0723e */ /* 0x040fe400000010ff */
[----:B------:R-:W-:Y:S01]  /*1b3d0*/  FADD.FTZ R131, R120, R131 ;  /* 0x0000008378837221 */ /* 0x000fe20000010000 */
[----:B------:R-:W-:Y:S01]  /*1b3e0*/  FADD.FTZ R122, R20, R123 ;  /* 0x0000007b147a7221 */ /* 0x000fe20000010000 */
[----:B-1----:R-:W-:-:S02]  /*1b3f0*/  F2FP.BF16.F32.PACK_AB R173, R15, R6 ;  /* 0x000000060fad723e */ /* 0x002fc400000010ff */
        /* <DEDUP_REMOVED lines=17> */
[----:B------:R-:W-:Y:S01]  /*1b510*/  F2FP.BF16.F32.PACK_AB R174, R129, R174 ;  /* 0x000000ae81ae723e */ /* 0x000fe200000010ff */
[----:B------:R-:W-:-:S02]  /*1b520*/  IMAD.MOV.U32 R10, RZ, RZ, R22 ;  /* 0x000000ffff0a7224 */ /* 0x000fc400078e0016 */
[----:B------:R-:W-:Y:S01]  /*1b530*/  FADD.FTZ R11, R12, R11 ;  /* 0x0000000b0c0b7221 */ /* 0x000fe20000010000 */
[----:B------:R-:W-:Y:S01]  /*1b540*/  FADD.FTZ R6, R162, R5 ;  /* 0x00000005a2067221 */ /* 0x000fe20000010000 */
[----:B------:R-:W-:Y:S01]  /*1b550*/  F2FP.BF16.F32.PACK_AB R175, R175, R121 ;  /* 0x00000079afaf723e */ /* 0x000fe200000010ff */
[----:B------:R-:W-:Y:S02]  /*1b560*/  IMAD.MOV.U32 R12, RZ, RZ, R4 ;  /* 0x000000ffff0c7224 */ /* 0x000fe400078e0004 */
[----:B------:R-:W-:Y:S01]  /*1b570*/  FADD.FTZ R11, R132, R11 ;  /* 0x0000000b840b7221 */ /* 0x000fe20000010000 */
[----:B------:R-:W-:Y:S01]  /*1b580*/  FADD.FTZ R5, R163, R6 ;  /* 0x00000006a3057221 */ /* 0x000fe20000010000 */
[----:B--2---:R-:W-:Y:S02]  /*1b590*/  F2FP.BF16.F32.PACK_AB R171, R137, R166 ;  /* 0x000000a689ab723e */ /* 0x004fe400000010ff */
[----:B------:R-:W-:Y:S01]  /*1b5a0*/  FADD.FTZ R6, R136, R11 ;  /* 0x0000000b88067221 */ /* 0x000fe20000010000 */
[----:B------:R-:W-:Y:S01]  /*1b5b0*/  FADD.FTZ R5, R166, R5 ;  /* 0x00000005a6057221 */ /* 0x000fe20000010000 */
[----:B------:R-:W-:-:S02]  /*1b5c0*/  IMAD.MOV.U32 R11, RZ, RZ, R23 ;  /* 0x000000ffff0b7224 */ /* 0x000fc400078e0017 */
[----:B------:R-:W-:Y:S01]  /*1b5d0*/  FADD.FTZ R6, R13, R6 ;  /* 0x000000060d067221 */ /* 0x000fe20000010000 */
[----:B------:R-:W-:Y:S01]  /*1b5e0*/  FADD.FTZ R5, R137, R5 ;  /* 0x0000000589057221 */ /* 0x000fe20000010000 */
[----:B------:R-:W-:Y:S01]  /*1b5f0*/  IMAD.MOV.U32 R13, RZ, RZ, R3 ;  /* 0x000000ffff0d7224 */ /* 0x000fe200078e0003 */
[----:B------:R-:W-:Y:S06]  /*1b600*/  @P2 BRA `(.L_x_1920) ;  /* 0xffffffdc00b02947 */ /* 0x000fec000383ffff */
[----:B------:R-:W-:Y:S05]  /*1b610*/  BSYNC B1 ;  /* 0x0000000000017941 */ /* 0x000fea0003800000 */
.L_x_1909:
[----:B------:R-:W-:Y:S05]  /*1b620*/  BSYNC B0 ;  /* 0x0000000000007941 */ /* 0x000fea0003800000 */
.L_x_1908:
[----:B------:R-:W-:Y:S01]  /*1b630*/  ISETP.GE.AND P2, PT, R7, R211, PT ;  /* 0x000000d30700720c */ /* 0x000fe20003f46270 */
[----:B------:R-:W-:-:S12]  /*1b640*/  BSSY B0, `(.L_x_1921) ;  /* 0x0000346000007945 */ /* 0x000fd80003800000 */
[----:B------:R-:W-:Y:S05]  /*1b650*/  @!P2 BRA `(.L_x_1922) ;  /* 0x000000340010a947 */ /* 0x000fea0003800000 */
[----:B------:R-:W-:Y:S02]  /*1b660*/  IMAD.MOV.U32 R12, RZ, RZ, R3 ;  /* 0x000000ffff0c7224 */ /* 0x000fe400078e0003 */
[----:B------:R-:W-:Y:S02]  /*1b670*/  IMAD.MOV.U32 R13, RZ, RZ, R4 ;  /* 0x000000ffff0d7224 */ /* 0x000fe400078e0004 */
[----:B------:R-:W-:Y:S02]  /*1b680*/  IMAD.MOV.U32 R11, RZ, RZ, R23 ;  /* 0x000000ffff0b7224 */ /* 0x000fe400078e0017 */
[----:B------:R-:W-:-:S07]  /*1b690*/  IMAD.MOV.U32 R10, RZ, RZ, R22 ;  /* 0x000000ffff0a7224 */ /* 0x000fce00078e0016 */
.L_x_1941:
        /* <DEDUP_REMOVED lines=8> */
.L_x_1923:
[----:B------:R-:W-:Y:S01]  /*1b720*/  IMAD R3, R22, 0x8, R16 ;  /* 0x0000000816037824 */ /* 0x000fe200078e0210 */
[----:B------:R-:W-:-:S04]  /*1b730*/  SHF.L.U32 R4, R23, 0x1f, RZ ;  /* 0x0000001f17047819 */ /* 0x000fc800000006ff */
[----:B------:R1:W2:Y:S01]  /*1b740*/  SYNCS.PHASECHK.TRANS64.TRYWAIT P2, [R3+URZ+0x30830], R4 ;  /* 0x03083004030075a7 */ /* 0x0002a2000804017f */
[----:B------:R-:W-:Y:S05]  /*1b750*/  @!P0 BRA `(.L_x_1924) ;  /* 0x0000000000048947 */ /* 0x000fea0003800000 */
[----:B------:R-:W-:Y:S01]  /*1b760*/  BPT.TRAP 0x1 ;  /* 0x000000040000795c */ /* 0x000fe20000300000 */
.L_x_1924:
[----:B------:R-:W-:Y:S01]  /*1b770*/  IMAD R122, R22, 0x900, R8 ;  /* 0x00000900167a7824 */ /* 0x000fe200078e0208 */
[----:B------:R-:W-:Y:S03]  /*1b780*/  BSSY B1, `(.L_x_1925) ;  /* 0x0000006000017945 */ /* 0x000fe60003800000 */
[C---:B------:R-:W-:Y:S02]  /*1b790*/  VIADD R20, R122.reuse, 0x2 ;  /* 0x000000027a147836 */ /* 0x040fe40000000000 */
[----:B------:R-:W-:Y:S01]  /*1b7a0*/  VIADD R121, R122, 0x4 ;  /* 0x000000047a797836 */ /* 0x000fe20000000000 */
[----:B--2---:R-:W-:Y:S06]  /*1b7b0*/  @P2 BRA `(.L_x_1926) ;  /* 0x0000000000082947 */ /* 0x004fec0003800000 */
[----:B------:R-:W2:Y:S02]  /*1b7c0*/  SYNCS.PHASECHK.TRANS64.TRYWAIT P2, [R3+URZ+0x30830], R4 ;  /* 0x03083004030075a7 */ /* 0x000ea4000804017f */
[----:B--2---:R-:W-:Y:S05]  /*1b7d0*/  @!P2 BRA `(.L_x_1927) ;  /* 0x000000fc0060a947 */ /* 0x004fea0003800000 */
.L_x_1926:
[----:B------:R-:W-:Y:S05]  /*1b7e0*/  BSYNC B1 ;  /* 0x0000000000017941 */ /* 0x000fea0003800000 */
.L_x_1925:
        /* <DEDUP_REMOVED lines=48> */
[----:B------:R-:W-:Y:S01]  /*1baf0*/  VIADD R2, R122, 0x306 ;  /* 0x000003067a027836 */ /* 0x000fe20000000000 */
[----:B------:R3:W-:Y:S01]  /*1bb00*/  STL.64 [R1+0x70], R10 ;  /* 0x0000700a01007387 */ /* 0x0007e20000100a00 */
[----:B-12---:R-:W-:-:S03]  /*1bb10*/  IMAD.MOV.U32 R3, RZ, RZ, 0x40000040 ;  /* 0x40000040ff037424 */ /* 0x006fc600078e00ff */
[----:B------:R-:W-:Y:S02]  /*1bb20*/  R2UR UR14, R2 ;  /* 0x00000000020e72ca */ /* 0x000fe400000e0000 */
[----:B------:R-:W-:Y:S01]  /*1bb30*/  R2UR UR15, R3 ;  /* 0x00000000030f72ca */ /* 0x000fe200000e0000 */
[----:B---3--:R-:W2:Y:S04]  /*1bb40*/  LDL.64 R10, [R1+0x30] ;  /* 0x00003000010a7983 */ /* 0x008ea80000100a00 */
[----:B------:R1:W-:Y:S04]  /*1bb50*/  STL.64 [R1+0x68], R6 ;  /* 0x0000680601007387 */ /* 0x0003e80000100a00 */
[----:B-1----:R-:W3:Y:S04]  /*1bb60*/  LDL.64 R6, [R1+0x28] ;  /* 0x0000280001067983 */ /* 0x002ee80000100a00 */
[----:B------:R1:W-:Y:S04]  /*1bb70*/  STL [R1+0x60], R5 ;  /* 0x0000600501007387 */ /* 0x0003e80000100800 */
[----:B------:R-:W4:Y:S01]  /*1bb80*/  LDL.64 R2, [R1+0x38] ;  /* 0x0000380001027983 */ /* 0x000f220000100a00 */
        /* <DEDUP_REMOVED lines=10> */
[----:B0-----:R-:W-:Y:S01]  /*1bc30*/  IMAD.MOV.U32 R15, RZ, RZ, 0x40000040 ;  /* 0x40000040ff0f7424 */ /* 0x001fe200078e00ff */
[----:B------:R-:W-:Y:S01]  /*1bc40*/  R2UR UR26, R20 ;  /* 0x00000000141a72ca */ /* 0x000fe200000e0000 */
[----:B------:R-:W-:Y:S01]  /*1bc50*/  VIADD R20, R122, 0x602 ;  /* 0x000006027a147836 */ /* 0x000fe20000000000 */
[----:B------:R-:W-:Y:S01]  /*1bc60*/  R2UR UR22, R14 ;  /* 0x000000000e1672ca */ /* 0x000fe200000e0000 */
[----:B------:R-:W-:Y:S01]  /*1bc70*/  VIADD R14, R122, 0x600 ;  /* 0x000006007a0e7836 */ /* 0x000fe20000000000 */
[----:B------:R-:W-:Y:S01]  /*1bc80*/  R2UR UR18, R120 ;  /* 0x00000000781272ca */ /* 0x000fe200000e0000 */
[C---:B------:R-:W-:Y:S01]  /*1bc90*/  VIADD R120, R122.reuse, 0x604 ;  /* 0x000006047a787836 */ /* 0x040fe20000000000 */
[----:B------:R-:W-:Y:S01]  /*1bca0*/  R2UR UR55, R15 ;  /* 0x000000000f3772ca */ /* 0x000fe200000e0000 */
[----:B------:R-:W-:Y:S01]  /*1bcb0*/  IMAD.MOV.U32 R121, RZ, RZ, 0x40000040 ;  /* 0x40000040ff797424 */ /* 0x000fe200078e00ff */
[----:B-1----:R-:W3:Y:S01]  /*1bcc0*/  LDL.64 R4, [R1+0x20] ;  /* 0x0000200001047983 */ /* 0x002ee20000100a00 */
[----:B------:R-:W-:-:S02]  /*1bcd0*/  VIADD R122, R122, 0x606 ;  /* 0x000006067a7a7836 */ /* 0x000fc40000000000 */
[-C--:B------:R-:W-:Y:S01]  /*1bce0*/  FMUL.FTZ R24, R24, R9.reuse ;  /* 0x0000000918187220 */ /* 0x080fe20000410000 */
[----:B------:R-:W-:Y:S01]  /*1bcf0*/  IMAD.MOV.U32 R123, RZ, RZ, 0x40000040 ;  /* 0x40000040ff7b7424 */ /* 0x000fe200078e00ff */
[C---:B------:R-:W-:Y:S01]  /*1bd00*/  R2UR UR31, R121.reuse ;  /* 0x00000000791f72ca */ /* 0x040fe200000e0000 */
        /* <DEDUP_REMOVED lines=16> */
[----:B------:R-:W-:Y:S01]  /*1be10*/  R2UR UR27, R21 ;  /* 0x00000000151b72ca */ /* 0x000fe200000e0000 */
[----:B------:R-:W-:Y:S01]  /*1be20*/  HGMMA.64x96x16.F32.BF16 R120, gdesc[UR52], RZ, !UPT, gsb0 ;  /* 0x01600000347879f0 */ /* 0x000fe2000c0018ff */
[----:B------:R-:W-:Y:S01]  /*1be30*/  R2UR UR23, R15 ;  /* 0x000000000f1772ca */ /* 0x000fe200000e0000 */
        /* <DEDUP_REMOVED lines=42> */
[----:B------:R-:W-:Y:S01]  /*1c0e0*/  HGMMA.64x96x16.F32.BF16 R120, gdesc[UR48], R120, gsb0 ;  /* 0x01600000307879f0 */ /* 0x000fe20008001878 */
[----:B------:R-:W-:Y:S02]  /*1c0f0*/  R2UR UR6, R20 ;  /* 0x00000000140672ca */ /* 0x000fe400000e0000 */
[----:B------:R-:W-:Y:S02]  /*1c100*/  R2UR UR7, R21 ;  /* 0x00000000150772ca */ /* 0x000fe400000e0000 */
[----:B------:R-:W3:Y:S01]  /*1c110*/  LDL.64 R20, [R1+0x18] ;  /* 0x0000180001147983 */ /* 0x000ee20000100a00 */
[----:B------:R-:W-:Y:S02]  /*1c120*/  WARPGROUP.DEPBAR.LE gsb0, 0x0 ;  /* 0x00008000000079c5 */ /* 0x000fe40000010000 */
[----:B------:R-:W-:Y:S01]  /*1c130*/  WARPGROUP.ARRIVE ;  /* 0x00000000000079c5 */ /* 0x000fe20000000000 */
[----:B----4-:R-:W-:Y:S02]  /*1c140*/  R2UR UR32, R2 ;  /* 0x00000000022072ca */ /* 0x010fe400000e0000 */
[----:B------:R-:W-:-:S02]  /*1c150*/  R2UR UR33, R3 ;  /* 0x00000000032172ca */ /* 0x000fc400000e0000 */
[----:B--2---:R-:W-:Y:S01]  /*1c160*/  R2UR UR28, R10 ;  /* 0x000000000a1c72ca */ /* 0x004fe200000e0000 */
[----:B------:R-:W2:Y:S10]  /*1c170*/  LDL.64 R2, [R1+0x8] ;  /* 0x0000080001027983 */ /* 0x000eb40000100a00 */
[----:B------:R-:W-:Y:S01]  /*1c180*/  HGMMA.64x96x16.F32.BF16 R120, gdesc[UR32], R120, gsb0 ;  /* 0x01600000207879f0 */ /* 0x000fe20008001878 */
[----:B------:R-:W-:-:S02]  /*1c190*/  R2UR UR29, R11 ;  /* 0x000000000b1d72ca */ /* 0x000fc400000e0000 */
[----:B------:R-:W-:Y:S02]  /*1c1a0*/  R2UR UR10, R14 ;  /* 0x000000000e0a72ca */ /* 0x000fe400000e0000 */
[----:B------:R-:W-:Y:S02]  /*1c1b0*/  R2UR UR11, R15 ;  /* 0x000000000f0b72ca */ /* 0x000fe400000e0000 */
[----:B------:R-:W4:Y:S01]  /*1c1c0*/  LDL.64 R14, [R1+0x10] ;  /* 0x00001000010e7983 */ /* 0x000f220000100a00 */
[----:B---3--:R-:W-:Y:S02]  /*1c1d0*/  R2UR UR24, R6 ;  /* 0x00000000061872ca */ /* 0x008fe400000e0000 */
[----:B------:R-:W-:Y:S01]  /*1c1e0*/  R2UR UR25, R7 ;  /* 0x00000000071972ca */ /* 0x000fe200000e0000 */
[----:B------:R0:W5:Y:S01]  /*1c1f0*/  LDL.LU.64 R10, [R1+0x70] ;  /* 0x00007000010a7983 */ /* 0x0001620000300a00 */
[----:B------:R-:W-:Y:S02]  /*1c200*/  R2UR UR20, R4 ;  /* 0x00000000041472ca */ /* 0x000fe400000e0000 */
[----:B------:R-:W-:Y:S01]  /*1c210*/  R2UR UR21, R5 ;  /* 0x00000000051572ca */ /* 0x000fe200000e0000 */
[----:B------:R0:W5:Y:S01]  /*1c220*/  LDL.LU.64 R6, [R1+0x68] ;  /* 0x0000680001067983 */ /* 0x0001620000300a00 */
[----:B------:R-:W-:Y:S01]  /*1c230*/  UMOV UR4, UR56 ;  /* 0x0000003800047c82 */ /* 0x000fe20008000000 */
[----:B------:R-:W-:-:S02]  /*1c240*/  UMOV UR5, UR57 ;  /* 0x0000003900057c82 */ /* 0x000fc40008000000 */
[----:B------:R0:W5:Y:S01]  /*1c250*/  LDL.LU R5, [R1+0x60] ;  /* 0x0000600001057983 */ /* 0x0001620000300800 */
[----:B------:R-:W-:Y:S02]  /*1c260*/  WARPGROUP.DEPBAR.LE gsb0, 0x0 ;  /* 0x00008000000079c5 */ /* 0x000fe40000010000 */
[----:B------:R-:W-:-:S06]  /*1c270*/  WARPGROUP.ARRIVE ;  /* 0x00000000000079c5 */ /* 0x000fcc0000000000 */
[----:B------:R-:W-:Y:S03]  /*1c280*/  HGMMA.64x96x16.F32.BF16 R120, gdesc[UR28], R120, gsb0 ;  /* 0x016000001c7879f0 */ /* 0x000fe60008001878 */
[----:B------:R-:W-:Y:S02]  /*1c290*/  WARPGROUP.DEPBAR.LE gsb0, 0x0 ;  /* 0x00008000000079c5 */ /* 0x000fe40000010000 */
[----:B------:R-:W-:-:S06]  /*1c2a0*/  WARPGROUP.ARRIVE ;  /* 0x00000000000079c5 */ /* 0x000fcc0000000000 */
[----:B------:R-:W-:Y:S01]  /*1c2b0*/  HGMMA.64x96x16.F32.BF16 R120, gdesc[UR24], R120, gsb0 ;  /* 0x01600000187879f0 */ /* 0x000fe20008001878 */
[----:B------:R-:W-:Y:S02]  /*1c2c0*/  R2UR UR16, R20 ;  /* 0x00000000141072ca */ /* 0x000fe400000e0000 */
[----:B------:R-:W-:Y:S01]  /*1c2d0*/  R2UR UR17, R21 ;  /* 0x00000000151172ca */ /* 0x000fe200000e0000 */
[----:B------:R-:W-:Y:S02]  /*1c2e0*/  WARPGROUP.DEPBAR.LE gsb0, 0x0 ;  /* 0x00008000000079c5 */ /* 0x000fe40000010000 */
[----:B------:R-:W-:-:S06]  /*1c2f0*/  WARPGROUP.ARRIVE ;  /* 0x00000000000079c5 */ /* 0x000fcc0000000000 */
[----:B------:R-:W-:Y:S01]  /*1c300*/  HGMMA.64x96x16.F32.BF16 R120, gdesc[UR20], R120, gsb0 ;  /* 0x01600000147879f0 */ /* 0x000fe20008001878 */
[----:B----4-:R-:W-:Y:S02]  /*1c310*/  R2UR UR12, R14 ;  /* 0x000000000e0c72ca */ /* 0x010fe400000e0000 */
[----:B------:R-:W-:Y:S01]  /*1c320*/  R2UR UR13, R15 ;  /* 0x000000000f0d72ca */ /* 0x000fe200000e0000 */
[----:B------:R-:W-:Y:S02]  /*1c330*/  WARPGROUP.DEPBAR.LE gsb0, 0x0 ;  /* 0x00008000000079c5 */ /* 0x000fe40000010000 */
[----:B------:R-:W-:-:S06]  /*1c340*/  WARPGROUP.ARRIVE ;  /* 0x00000000000079c5 */ /* 0x000fcc0000000000 */
[----:B------:R-:W-:Y:S01]  /*1c350*/  HGMMA.64x96x16.F32.BF16 R120, gdesc[UR16], R120, gsb0 ;  /* 0x01600000107879f0 */ /* 0x000fe20008001878 */
[----:B--2---:R-:W-:Y:S02]  /*1c360*/  R2UR UR8, R2 ;  /* 0x00000000020872ca */ /* 0x004fe400000e0000 */
        /* <DEDUP_REMOVED lines=19> */
.L_x_1928:
[----:B-----5:R-:W-:Y:S01]  /*1c4a0*/  SHF.L.U32 R2, R11, 0x1f, RZ ;  /* 0x0000001f0b027819 */ /* 0x020fe200000006ff */
[----:B------:R-:W-:-:S04]  /*1c4b0*/  IMAD R14, R10, 0x8, R16 ;  /* 0x000000080a0e7824 */ /* 0x000fc800078e0210 */
[----:B------:R0:W1:Y:S01]  /*1c4c0*/  SYNCS.PHASECHK.TRANS64.TRYWAIT P2, [R14+URZ+0x30850], R2 ;  /* 0x030850020e0075a7 */ /* 0x000062000804017f */
[----:B------:R-:W-:Y:S05]  /*1c4d0*/  @!P0 BRA `(.L_x_1929) ;  /* 0x0000000000048947 */ /* 0x000fea0003800000 */
[----:B------:R-:W-:Y:S01]  /*1c4e0*/  BPT.TRAP 0x1 ;  /* 0x000000040000795c */ /* 0x000fe20000300000 */
.L_x_1929:
[----:B------:R-:W-:Y:S04]  /*1c4f0*/  BSSY B1, `(.L_x_1930) ;  /* 0x0000004000017945 */ /* 0x000fe80003800000 */
[----:B-1----:R-:W-:Y:S05]  /*1c500*/  @P2 BRA `(.L_x_1931) ;  /* 0x0000000000082947 */ /* 0x002fea0003800000 */
[----:B------:R-:W1:Y:S02]  /*1c510*/  SYNCS.PHASECHK.TRANS64.TRYWAIT P2, [R14+URZ+0x30850], R2 ;  /* 0x030850020e0075a7 */ /* 0x000e64000804017f */
[----:B-1----:R-:W-:Y:S05]  /*1c520*/  @!P2 BRA `(.L_x_1932) ;  /* 0x000000f00020a947 */ /* 0x002fea0003800000 */
.L_x_1931:
[----:B------:R-:W-:Y:S05]  /*1c530*/  BSYNC B1 ;  /* 0x0000000000017941 */ /* 0x000fea0003800000 */
.L_x_1930:
[----:B01----:R-:W-:Y:S01]  /*1c540*/  VIADD R2, R16, 0x400 ;  /* 0x0000040010027836 */ /* 0x003fe20000000000 */
[----:B------:R-:W-:Y:S01]  /*1c550*/  WARPGROUP.ARRIVE ;  /* 0x00000000000079c5 */ /* 0x000fe20000000000 */
[----:B------:R-:W-:Y:S01]  /*1c560*/  IMAD.MOV.U32 R3, RZ, RZ, 0x40000040 ;  /* 0x40000040ff037424 */ /* 0x000fe200078e00ff */
[----:B------:R-:W-:Y:S01]  /*1c570*/  ISETP.NE.AND P2, PT, R234, 0x1, PT ;  /* 0x00000001ea00780c */ /* 0x000fe20003f45270 */
[----:B------:R-:W-:Y:S01]  /*1c580*/  IMAD.MOV.U32 R11, RZ, RZ, 0x40000040 ;  /* 0x40000040ff0b7424 */ /* 0x000fe200078e00ff */
[----:B------:R-:W-:Y:S01]  /*1c590*/  SHF.R.U32.HI R2, RZ, 0x4, R2 ;  /* 0x00000004ff027819 */ /* 0x000fe20000011602 */
[----:B------:R-:W-:Y:S01]  /*1c5a0*/  IMAD.IADD R4, R213, 0x1, R209 ;  /* 0x00000001d5047824 */ /* 0x000fe200078e02d1 */
[----:B------:R-:W-:Y:S01]  /*1c5b0*/  R2UR UR7, R3 ;  /* 0x00000000030772ca */ /* 0x000fe200000e0000 */
[----:B------:R-:W-:Y:S01]  /*1c5c0*/  IMAD.MOV.U32 R3, RZ, RZ, 0x40000040 ;  /* 0x40000040ff037424 */ /* 0x000fe200078e00ff */
[----:B------:R-:W-:Y:S01]  /*1c5d0*/  LOP3.LUT R2, R2, 0x3fff, RZ, 0xc0, !PT ;  /* 0x00003fff02027812 */ /* 0x000fe200078ec0ff */
[----:B------:R-:W-:Y:S01]  /*1c5e0*/  IMAD R20, R7, -0x60, RZ ;  /* 0xffffffa007147824 */ /* 0x000fe200078e02ff */
[----:B------:R-:W-:Y:S01]  /*1c5f0*/  ULDC UR4, c[0x0][0x9dc] ;  /* 0x0002770000047ab9 */ /* 0x000fe20000000800 */
[----:B------:R-:W-:Y:S01]  /*1c600*/  @!P1 IMAD R0, R0, 0x8, R16 ;  /* 0x0000000800009824 */ /* 0x000fe200078e0210 */
[----:B------:R-:W-:Y:S01]  /*1c610*/  LOP3.LUT R2, R2, 0x3000000, RZ, 0xfc, !PT ;  /* 0x0300000002027812 */ /* 0x000fe200078efcff */
[----:B------:R-:W-:-:S02]  /*1c620*/  ULOP3.LUT UR4, URZ, UR4, URZ, 0x33, !UPT ;  /* 0x000000043f047292 */ /* 0x000fc4000f8e333f */
[----:B------:R-:W-:Y:S01]  /*1c630*/  @!P1 VIADD R0, R0, 0x30840 ;  /* 0x0003084000009836 */ /* 0x000fe20000000000 */
[----:B------:R-:W-:Y:S01]  /*1c640*/  ULDC UR5, c[0x0][0x9e0] ;  /* 0x0002780000057ab9 */ /* 0x000fe20000000800 */
[----:B------:R-:W-:-:S03]  /*1c650*/  IMAD R2, R10, 0x900, R2 ;  /* 0x000009000a027824 */ /* 0x000fc600078e0202 */
[----:B------:R-:W-:Y:S01]  /*1c660*/  @!P1 PRMT R0, RZ, 0x654, R0 ;  /* 0x00000654ff009816 */ /* 0x000fe20000000000 */
[C---:B------:R-:W-:Y:S01]  /*1c670*/  VIADD R10, R2.reuse, 0x80 ;  /* 0x00000080020a7836 */ /* 0x040fe20000000000 */
[----:B------:R-:W-:-:S13]  /*1c680*/  R2UR UR6, R2 ;  /* 0x00000000020672ca */ /* 0x000fda00000e0000 */
        /* <DEDUP_REMOVED lines=30> */
[----:B------:R-:W0:Y:S08]  /*1c870*/  @P2 LDC R2, c[0x0][0x450] ;  /* 0x00011400ff022b82 */ /* 0x000e300000000800 */
[----:B------:R-:W1:Y:S02]  /*1c880*/  @P2 LDC R3, c[0x0][0x44c] ;  /* 0x00011300ff032b82 */ /* 0x000e640000000800 */
[----:B-1----:R-:W-:-:S05]  /*1c890*/  @P2 IMAD.HI.U32 R3, R4, R3, RZ ;  /* 0x0000000304032227 */ /* 0x002fca00078e00ff */
[----:B0-----:R-:W-:Y:S01]  /*1c8a0*/  @P2 SHF.R.U32.HI R4, RZ, R2, R3 ;  /* 0x00000002ff042219 */ /* 0x001fe20000011603 */
[----:B------:R-:W-:Y:S01]  /*1c8b0*/  VIADD R3, R20, 0x1 ;  /* 0x0000000114037836 */ /* 0x000fe20000000000 */
[----:B------:R-:W-:-:S03]  /*1c8c0*/  ISETP.GE.AND P2, PT, R227, 0x1, PT ;  /* 0x00000001e300780c */ /* 0x000fc60003f46270 */
[----:B------:R-:W0:Y:S01]  /*1c8d0*/  SHFL.IDX PT, R21, R4, RZ, 0x1c1f ;  /* 0x001c1fff04157589 */ /* 0x000e2200000e0000 */
[----:B------:R-:W-:-:S05]  /*1c8e0*/  IMAD R3, R212, -0x2, R3 ;  /* 0xfffffffed4037824 */ /* 0x000fca00078e0203 */
[----:B------:R-:W-:-:S05]  /*1c8f0*/  IADD3 R11, -R194, R3, R196 ;  /* 0x00000003c20b7210 */ /* 0x000fca0007ffe1c4 */
[C---:B------:R-:W-:Y:S02]  /*1c900*/  VIADD R15, R11.reuse, UR5 ;  /* 0x000000050b0f7c36 */ /* 0x040fe40008000000 */
[----:B------:R-:W-:Y:S02]  /*1c910*/  VIADD R11, R11, UR4 ;  /* 0x000000040b0b7c36 */ /* 0x000fe40008000000 */
[--C-:B0-----:R-:W-:Y:S02]  /*1c920*/  IMAD.IADD R10, R15, 0x1, R21.reuse ;  /* 0x000000010f0a7824 */ /* 0x101fe400078e0215 */
[----:B------:R-:W-:Y:S01]  /*1c930*/  IMAD.IADD R9, R11, 0x1, R21 ;  /* 0x000000010b097824 */ /* 0x000fe200078e0215 */
[----:B------:R-:W-:Y:S02]  /*1c940*/  WARPGROUP.DEPBAR.LE gsb0, 0x0 ;  /* 0x00008000000079c5 */ /* 0x000fe40000010000 */
[----:B------:R-:W-:-:S06]  /*1c950*/  WARPGROUP.ARRIVE ;  /* 0x00000000000079c5 */ /* 0x000fcc0000000000 */
[----:B------:R-:W-:Y:S03]  /*1c960*/  HGMMA.64x192x16.F32.BF16 R24, R168, gdesc[UR4].tnspB, R24, gsb0 ;  /* 0x42e00004a8187df0 */ /* 0x000fe60008001818 */
[----:B------:R-:W-:Y:S02]  /*1c970*/  WARPGROUP.DEPBAR.LE gsb0, 0x0 ;  /* 0x00008000000079c5 */ /* 0x000fe40000010000 */
[----:B------:R0:W-:Y:S02]  /*1c980*/  @!P1 SYNCS.ARRIVE.TRANS64.RED.A1T0 RZ, [R0+URZ], RZ ;  /* 0x000000ff00ff99a7 */ /* 0x0001e4000810043f */
[----:B0-----:R-:W-:Y:S01]  /*1c990*/  VIADD R0, R3, 0xffffffff ;  /* 0xffffffff03007836 */ /* 0x001fe20000000000 */
        /* <DEDUP_REMOVED lines=13> */
.L_x_1935:
[----:B------:R-:W-:-:S05]  /*1ca70*/  IMAD.U32 R168, RZ, RZ, UR58 ;  /* 0x0000003affa87e24 */ /* 0x000fca000f8e00ff */
[----:B------:R-:W-:-:S13]  /*1ca80*/  ISETP.NE.AND P2, PT, R168, 0x1, PT ;  /* 0x00000001a800780c */ /* 0x000fda0003f45270 */
[----:B------:R-:W0:Y:S02]  /*1ca90*/  @P2 LDC.64 R2, c[0x0][0x9e8] ;  /* 0x00027a00ff022b82 */ /* 0x000e240000000a00 */
[----:B0-----:R-:W-:-:S05]  /*1caa0*/  @P2 IMAD.HI.U32 R2, R21, R2, RZ ;  /* 0x0000000215022227 */ /* 0x001fca00078e00ff */
[----:B------:R-:W-:-:S07]  /*1cab0*/  @P2 SHF.R.U32.HI R21, RZ, R3, R2 ;  /* 0x00000003ff152219 */ /* 0x000fce0000011602 */
.L_x_1936:
[----:B------:R-:W-:Y:S05]  /*1cac0*/  BSYNC B1 ;  /* 0x0000000000017941 */ /* 0x000fea0003800000 */
.L_x_1934:
[----:B------:R-:W-:-:S05]  /*1cad0*/  IMAD R21, R21, R168, R0 ;  /* 0x000000a815157224 */ /* 0x000fca00078e0200 */
[----:B------:R-:W-:Y:S02]  /*1cae0*/  VIADDMNMX R10, R21, R168, R10, PT ;  /* 0x000000a8150a7246 */ /* 0x000fe4000380010a */
[----:B------:R-:W-:-:S07]  /*1caf0*/  VIMNMX R9, R9, R21, !PT ;  /* 0x0000001509097248 */ /* 0x000fce0007fe0100 */
.L_x_1933:
[----:B------:R-:W2:Y:S01]  /*1cb00*/  LDL.LU R21, [R1] ;  /* 0x0000000001157983 */ /* 0x000ea20000300800 */
[C---:B------:R-:W-:Y:S02]  /*1cb10*/  ISETP.GE.AND P2, PT, R20.reuse, 0x2, PT ;  /* 0x000000021400780c */ /* 0x040fe40003f46270 */
[----:B------:R-:W-:Y:S01]  /*1cb20*/  ISETP.GE.AND P5, PT, R20, 0xa, PT ;  /* 0x0000000a1400780c */ /* 0x000fe20003fa6270 */
[----:B------:R-:W0:Y:S01]  /*1cb30*/  SHFL.IDX PT, R4, R4, 0x1, 0x1c1f ;  /* 0x003c1f0004047f89 */ /* 0x000e2200000e0000 */
[----:B------:R-:W-:-:S04]  /*1cb40*/  ISETP.GT.AND P3, PT, R9, 0x1, !P2 ;  /* 0x000000010900780c */ /* 0x000fc80005764270 */
[----:B------:R-:W-:Y:S02]  /*1cb50*/  ISETP.LT.OR P4, PT, R10, 0x2, P3 ;  /* 0x000000020a00780c */ /* 0x000fe40001f81670 */
[----:B------:R-:W-:Y:S02]  /*1cb60*/  ISETP.GE.AND P3, PT, R20, 0x9, PT ;  /* 0x000000091400780c */ /* 0x000fe40003f66270 */
[----:B------:R-:W-:Y:S02]  /*1cb70*/  FSEL R121, R121, -INF , !P4 ;  /* 0xff80000079797808 */ /* 0x000fe40006000000 */
[----:B------:R-:W-:-:S04]  /*1cb80*/  ISETP.GT.AND P4, PT, R9, 0x8, !P3 ;  /* 0x000000080900780c */ /* 0x000fc80005f84270 */
[----:B------:R-:W-:-:S04]  /*1cb90*/  ISETP.LT.OR P4, PT, R10, 0x9, P4 ;  /* 0x000000090a00780c */ /* 0x000fc80002781670 */
[----:B------:R-:W-:Y:S02]  /*1cba0*/  FSEL R124, R124, -INF , !P4 ;  /* 0xff8000007c7c7808 */ /* 0x000fe40006000000 */
[----:B------:R-:W-:Y:S01]  /*1cbb0*/  ISETP.GT.AND P4, PT, R9, 0x9, !P5 ;  /* 0x000000090900780c */ /* 0x000fe20006f84270 */
[----:B0-----:R-:W-:-:S03]  /*1cbc0*/  IMAD.IADD R15, R15, 0x1, R4 ;  /* 0x000000010f0f7824 */ /* 0x001fc600078e0204 */
[----:B------:R-:W-:Y:S01]  /*1cbd0*/  ISETP.LT.OR P4, PT, R10, 0xa, P4 ;  /* 0x0000000a0a00780c */ /* 0x000fe20002781670 */
[----:B------:R-:W-:-:S03]  /*1cbe0*/  IMAD.IADD R11, R11, 0x1, R4 ;  /* 0x000000010b0b7824 */ /* 0x000fc600078e0204 */
[----:B------:R-:W-:Y:S02]  /*1cbf0*/  FSEL R125, R125, -INF , !P4 ;  /* 0xff8000007d7d7808 */ /* 0x000fe40006000000 */
[----:B--2---:R-:W-:-:S04]  /*1cc00*/  LOP3.LUT R21, R21, 0xfffffffb, RZ, 0xc0, !PT ;  /* 0xfffffffb15157812 */ /* 0x004fc800078ec0ff */
[----:B------:R-:W-:Y:S02]  /*1cc10*/  @P5 LOP3.LUT R21, R21, 0x4, RZ, 0xfc, !PT ;  /* 0x0000000415155812 */ /* 0x000fe400078efcff */
[----:B------:R-:W-:Y:S02]  /*1cc20*/  ISETP.GE.AND P5, PT, R20, 0x11, PT ;  /* 0x000000111400780c */ /* 0x000fe40003fa6270 */
[----:B------:R-:W-:Y:S02]  /*1cc30*/  LOP3.LUT R21, R21, 0xfffffff7, RZ, 0xc0, !PT ;  /* 0xfffffff715157812 */ /* 0x000fe400078ec0ff */
[----:B------:R-:W-:-:S04]  /*1cc40*/  ISETP.GT.AND P4, PT, R9, 0x10, !P5 ;  /* 0x000000100900780c */ /* 0x000fc80006f84270 */
[----:B------:R-:W-:-:S04]  /*1cc50*/  ISETP.LT.OR P4, PT, R10, 0x11, P4 ;  /* 0x000000110a00780c */ /* 0x000fc80002781670 */
[----:B------:R-:W-:Y:S02]  /*1cc60*/  FSEL R128, R128, -INF , !P4 ;  /* 0xff80000080807808 */ /* 0x000fe40006000000 */
        /* <DEDUP_REMOVED lines=118> */
[----:B------:R-:W-:-:S13]  /*1d3d0*/  ISETP.GE.AND P6, PT, R227, 0x1, PT ;  /* 0x00000001e300780c */ /* 0x000fda0003fc6270 */
        /* <DEDUP_REMOVED lines=13> */
.L_x_1939:
[----:B------:R-:W-:-:S05]  /*1d4b0*/  IMAD.U32 R9, RZ, RZ, UR58 ;  /* 0x0000003aff097e24 */ /* 0x000fca000f8e00ff */
[----:B------:R-:W-:-:S13]  /*1d4c0*/  ISETP.NE.AND P6, PT, R9, 0x1, PT ;  /* 0x000000010900780c */ /* 0x000fda0003fc5270 */
[----:B------:R-:W0:Y:S02]  /*1d4d0*/  @P6 LDC.64 R2, c[0x0][0x9e8] ;  /* 0x00027a00ff026b82 */ /* 0x000e240000000a00 */
[----:B0-----:R-:W-:-:S05]  /*1d4e0*/  @P6 IMAD.HI.U32 R2, R4, R2, RZ ;  /* 0x0000000204026227 */ /* 0x001fca00078e00ff */
[----:B------:R-:W-:-:S07]  /*1d4f0*/  @P6 SHF.R.U32.HI R4, RZ, R3, R2 ;  /* 0x00000003ff046219 */ /* 0x000fce0000011602 */
.L_x_1940:
[----:B------:R-:W-:Y:S05]  /*1d500*/  BSYNC B1 ;  /* 0x0000000000017941 */ /* 0x000fea0003800000 */
.L_x_1938:
[----:B------:R-:W-:-:S05]  /*1d510*/  IMAD R0, R4, R9, R0 ;  /* 0x0000000904007224 */ /* 0x000fca00078e0200 */
[----:B------:R-:W-:Y:S02]  /*1d520*/  VIADDMNMX R15, R0, R9, R15, PT ;  /* 0x00000009000f7246 */ /* 0x000fe4000380010f */
[----:B------:R-:W-:-:S07]  /*1d530*/  VIMNMX R11, R11, R0, !PT ;  /* 0x000000000b0b7248 */ /* 0x000fce0007fe0100 */
.L_x_1937:
        /* <DEDUP_REMOVED lines=10> */
[----:B------:R-:W-:Y:S02]  /*1d5e0*/  LOP3.LUT P3, RZ, R21, 0x10000, RZ, 0xc0, !PT ;  /* 0x0001000015ff7812 */ /* 0x000fe4000786c0ff */
        /* <DEDUP_REMOVED lines=152> */
[----:B------:R-:W-:Y:S01]  /*1df70*/  FFMA.FTZ R165, R165, R0, -R3 ;  /* 0x00000000a5a57223 */ /* 0x000fe20000010803 */
[----:B------:R-:W-:Y:S01]  /*1df80*/  FSEL R132, R4, RZ, P2 ;  /* 0x000000ff04847208 */ /* 0x000fe20001000000 */
        /* <DEDUP_REMOVED lines=29> */
[----:B------:R-:W-:-:S06]  /*1e160*/  FADD.FTZ R9, -R132, R13 ;  /* 0x0000000d84097221 */ /* 0x000fcc0000010100 */
[----:B------:R-:W-:Y:S01]  /*1e170*/  MUFU.EX2 R15, R15 ;  /* 0x0000000f000f7308 */ /* 0x000fe20000000800 */
[C---:B------:R-:W-:Y:S01]  /*1e180*/  FSETP.NEU.FTZ.AND P2, PT, R3.reuse, -INF , PT ;  /* 0xff8000000300780b */ /* 0x040fe20003f5d000 */
[-C--:B------:R-:W-:Y:S01]  /*1e190*/  FMUL.FTZ R133, R3, R0.reuse ;  /* 0x0000000003857220 */ /* 0x080fe20000410000 */
[----:B------:R-:W-:-:S04]  /*1e1a0*/  FMUL.FTZ R9, R9, R0 ;  /* 0x0000000009097220 */ /* 0x000fc80000410000 */
[----:B------:R-:W-:Y:S01]  /*1e1b0*/  FSEL R133, R133, RZ, P2 ;  /* 0x000000ff85857208 */ /* 0x000fe20001000000 */
[----:B------:R-:W-:Y:S04]  /*1e1c0*/  MUFU.EX2 R178, R178 ;  /* 0x000000b200b27308 */ /* 0x000fe80000000800 */
[-CC-:B------:R-:W-:Y:S01]  /*1e1d0*/  FFMA.FTZ R191, R126, R0.reuse, -R133.reuse ;  /* 0x000000007ebf7223 */ /* 0x180fe20000010885 */
[-CC-:B------:R-:W-:Y:S01]  /*1e1e0*/  FFMA.FTZ R126, R131, R0.reuse, -R133.reuse ;  /* 0x00000000837e7223 */ /* 0x180fe20000010885 */
[----:B------:R-:W-:Y:S01]  /*1e1f0*/  FSEL R131, R3, RZ, P2 ;  /* 0x000000ff03837208 */ /* 0x000fe20001000000 */
[-CC-:B------:R-:W-:Y:S01]  /*1e200*/  FFMA.FTZ R189, R122, R0.reuse, -R133.reuse ;  /* 0x000000007abd7223 */ /* 0x180fe20000010885 */
[----:B------:R-:W0:Y:S01]  /*1e210*/  MUFU.EX2 R9, R9 ;  /* 0x0000000900097308 */ /* 0x000e220000000800 */
[-CC-:B------:R-:W-:Y:S01]  /*1e220*/  FFMA.FTZ R122, R123, R0.reuse, -R133.reuse ;  /* 0x000000007b7a7223 */ /* 0x180fe20000010885 */
[-CC-:B------:R-:W-:Y:S01]  /*1e230*/  FFMA.FTZ R123, R127, R0.reuse, -R133.reuse ;  /* 0x000000007f7b7223 */ /* 0x180fe20000010885 */
[----:B------:R-:W-:Y:S01]  /*1e240*/  FADD.FTZ R131, -R131, R12 ;  /* 0x0000000c83837221 */ /* 0x000fe20000010100 */
[-CC-:B------:R-:W-:Y:S01]  /*1e250*/  FFMA.FTZ R127, R135, R0.reuse, -R133.reuse ;  /* 0x00000000877f7223 */ /* 0x180fe20000010885 */
[-CC-:B------:R-:W-:Y:S01]  /*1e260*/  FFMA.FTZ R185, R130, R0.reuse, -R133.reuse ;  /* 0x0000000082b97223 */ /* 0x180fe20000010885 */
[-CC-:B------:R-:W-:Y:S01]  /*1e270*/  FFMA.FTZ R187, R134, R0.reuse, -R133.reuse ;  /* 0x0000000086bb7223 */ /* 0x180fe20000010885 */
[-C--:B------:R-:W-:Y:S01]  /*1e280*/  FMUL.FTZ R2, R131, R0.reuse ;  /* 0x0000000083027220 */ /* 0x080fe20000410000 */
[----:B------:R-:W-:Y:S01]  /*1e290*/  MUFU.EX2 R189, R189 ;  /* 0x000000bd00bd7308 */ /* 0x000fe20000000800 */
[-CC-:B------:R-:W-:Y:S01]  /*1e2a0*/  FFMA.FTZ R181, R138, R0.reuse, -R133.reuse ;  /* 0x000000008ab57223 */ /* 0x180fe20000010885 */
[-CC-:B------:R-:W-:Y:S01]  /*1e2b0*/  FFMA.FTZ R130, R139, R0.reuse, -R133.reuse ;  /* 0x000000008b827223 */ /* 0x180fe20000010885 */
[-CC-:B------:R-:W-:Y:S01]  /*1e2c0*/  FFMA.FTZ R183, R142, R0.reuse, -R133.reuse ;  /* 0x000000008eb77223 */ /* 0x180fe20000010885 */
[-CC-:B------:R-:W-:Y:S01]  /*1e2d0*/  FFMA.FTZ R143, R143, R0.reuse, -R133.reuse ;  /* 0x000000008f8f7223 */ /* 0x180fe20000010885 */
[-CC-:B------:R-:W-:Y:S01]  /*1e2e0*/  FFMA.FTZ R177, R146, R0.reuse, -R133.reuse ;  /* 0x0000000092b17223 */ /* 0x180fe20000010885 */
[-CC-:B------:R-:W-:Y:S01]  /*1e2f0*/  FFMA.FTZ R179, R150, R0.reuse, -R133.reuse ;  /* 0x0000000096b37223 */ /* 0x180fe20000010885 */
[--C-:B------:R-:W-:Y:S01]  /*1e300*/  FFMA.FTZ R173, R154, R0, -R133.reuse ;  /* 0x000000009aad7223 */ /* 0x100fe20000010885 */
[----:B------:R-:W2:Y:S01]  /*1e310*/  MUFU.EX2 R2, R2 ;  /* 0x0000000200027308 */ /* 0x000ea20000000800 */
[----:B0-----:R-:W-:Y:S01]  /*1e320*/  FFMA.FTZ R131, R9, R6, R188 ;  /* 0x0000000609837223 */ /* 0x001fe200000100bc */
[-CC-:B------:R-:W-:Y:S01]  /*1e330*/  FFMA.FTZ R155, R155, R0.reuse, -R133.reuse ;  /* 0x000000009b9b7223 */ /* 0x180fe20000010885 */
[-CC-:B------:R-:W-:Y:S01]  /*1e340*/  FFMA.FTZ R175, R158, R0.reuse, -R133.reuse ;  /* 0x000000009eaf7223 */ /* 0x180fe20000010885 */
[-C--:B------:R-:W-:Y:S01]  /*1e350*/  FFMA.FTZ R169, R162, R0.reuse, -R133 ;  /* 0x00000000a2a97223 */ /* 0x080fe20000010885 */
[----:B------:R-:W-:Y:S01]  /*1e360*/  FADD.FTZ R131, R10, R131 ;  /* 0x000000830a837221 */ /* 0x000fe20000010000 */
[-CC-:B------:R-:W-:Y:S01]  /*1e370*/  FFMA.FTZ R163, R163, R0.reuse, -R133.reuse ;  /* 0x00000000a3a37223 */ /* 0x180fe20000010885 */
[-C--:B------:R-:W-:Y:S01]  /*1e380*/  FFMA.FTZ R166, R166, R0.reuse, -R133 ;  /* 0x00000000a6a67223 */ /* 0x080fe20000010885 */
[----:B------:R-:W0:Y:S01]  /*1e390*/  MUFU.EX2 R122, R122 ;  /* 0x0000007a007a7308 */ /* 0x000e220000000800 */
[----:B------:R-:W-:Y:S01]  /*1e3a0*/  FADD.FTZ R135, R190, R131 ;  /* 0x00000083be877221 */ /* 0x000fe20000010000 */
[----:B------:R-:W-:Y:S01]  /*1e3b0*/  FFMA.FTZ R131, R147, R0, -R133 ;  /* 0x0000000093837223 */ /* 0x000fe20000010885 */
[----:B------:R-:W-:-:S02]  /*1e3c0*/  F2FP.BF16.F32.PACK_AB R190, R20, R190 ;  /* 0x000000be14be723e */ /* 0x000fc400000010ff */
[----:B------:R-:W-:Y:S01]  /*1e3d0*/  FADD.FTZ R135, R20, R135 ;  /* 0x0000008714877221 */ /* 0x000fe20000010000 */
[----:B------:R-:W-:Y:S02]  /*1e3e0*/  F2FP.BF16.F32.PACK_AB R188, R10, R188 ;  /* 0x000000bc0abc723e */ /* 0x000fe400000010ff */
[----:B------:R-:W3:Y:S01]  /*1e3f0*/  MUFU.EX2 R191, R191 ;  /* 0x000000bf00bf7308 */ /* 0x000ee20000000800 */
[----:B------:R-:W-:Y:S01]  /*1e400*/  FADD.FTZ R6, R184, R135 ;  /* 0x00000087b8067221 */ /* 0x000fe20000010000 */
[----:B--2---:R-:W-:Y:S01]  /*1e410*/  FFMA.FTZ R5, R2, R5, R189 ;  /* 0x0000000502057223 */ /* 0x004fe200000100bd */
[C---:B------:R-:W-:Y:S01]  /*1e420*/  ISETP.GT.AND P2, PT, R7.reuse, R211, PT ;  /* 0x000000d30700720c */ /* 0x040fe20003f44270 */
[----:B------:R-:W-:Y:S02]  /*1e430*/  VIADD R7, R7, 0xffffffff ;  /* 0xffffffff07077836 */ /* 0x000fe40000000000 */
[C---:B------:R-:W-:Y:S01]  /*1e440*/  FADD.FTZ R135, R21.reuse, R6 ;  /* 0x0000000615877221 */ /* 0x040fe20000010000 */
[----:B------:R-:W-:Y:S01]  /*1e450*/  F2FP.BF16.F32.PACK_AB R184, R21, R184 ;  /* 0x000000b815b8723e */ /* 0x000fe200000010ff */
[----:B------:R-:W2:Y:S01]  /*1e460*/  MUFU.EX2 R123, R123 ;  /* 0x0000007b007b7308 */ /* 0x000ea20000000800 */
[----:B0-----:R-:W-:Y:S01]  /*1e470*/  FADD.FTZ R6, R122, R5 ;  /* 0x000000057a067221 */ /* 0x001fe20000010000 */
[----:B------:R-:W-:Y:S01]  /*1e480*/  FADD.FTZ R135, R186, R135 ;  /* 0x00000087ba877221 */ /* 0x000fe20000010000 */
[----:B------:R-:W-:Y:S01]  /*1e490*/  FFMA.FTZ R5, R151, R0, -R133 ;  /* 0x0000000097057223 */ /* 0x000fe20000010885 */
[----:B------:R-:W-:-:S02]  /*1e4a0*/  F2FP.BF16.F32.PACK_AB R186, R120, R186 ;  /* 0x000000ba78ba723e */ /* 0x000fc400000010ff */
[----:B------:R-:W-:Y:S01]  /*1e4b0*/  FADD.FTZ R135, R120, R135 ;  /* 0x0000008778877221 */ /* 0x000fe20000010000 */
[----:B------:R-:W-:Y:S01]  /*1e4c0*/  F2FP.BF16.F32.PACK_AB R189, R122, R189 ;  /* 0x000000bd7abd723e */ /* 0x000fe200000010ff */
[----:B------:R-:W0:Y:S01]  /*1e4d0*/  MUFU.EX2 R185, R185 ;  /* 0x000000b900b97308 */ /* 0x000e220000000800 */
[----:B---3--:R-:W-:Y:S01]  /*1e4e0*/  FADD.FTZ R6, R191, R6 ;  /* 0x00000006bf067221 */ /* 0x008fe20000010000 */
[----:B------:R-:W-:Y:S01]  /*1e4f0*/  FADD.FTZ R132, R180, R135 ;  /* 0x00000087b4847221 */ /* 0x000fe20000010000 */
[----:B------:R-:W-:-:S03]  /*1e500*/  F2FP.BF16.F32.PACK_AB R180, R121, R180 ;  /* 0x000000b479b4723e */ /* 0x000fc600000010ff */
[----:B------:R-:W-:Y:S02]  /*1e510*/  FADD.FTZ R135, R121, R132 ;  /* 0x0000008479877221 */ /* 0x000fe40000010000 */
[----:B------:R-:W3:Y:S01]  /*1e520*/  MUFU.EX2 R126, R126 ;  /* 0x0000007e007e7308 */ /* 0x000ee20000000800 */
[----:B--2---:R-:W-:Y:S01]  /*1e530*/  FADD.FTZ R6, R123, R6 ;  /* 0x000000067b067221 */ /* 0x004fe20000010000 */
[----:B------:R-:W-:Y:S01]  /*1e540*/  FADD.FTZ R132, R182, R135 ;  /* 0x00000087b6847221 */ /* 0x000fe20000010000 */
[----:B------:R-:W-:Y:S02]  /*1e550*/  F2FP.BF16.F32.PACK_AB R182, R11, R182 ;  /* 0x000000b60bb6723e */ /* 0x000fe400000010ff */
[----:B------:R-:W-:Y:S01]  /*1e560*/  F2FP.BF16.F32.PACK_AB R191, R123, R191 ;  /* 0x000000bf7bbf723e */ /* 0x000fe200000010ff */
[----:B------:R-:W-:Y:S01]  /*1e570*/  FADD.FTZ R135, R11, R132 ;  /* 0x000000840b877221 */ /* 0x000fe20000010000 */
[----:B------:R-:W-:Y:S01]  /*1e580*/  FFMA.FTZ R132, R159, R0, -R133 ;  /* 0x000000009f847223 */ /* 0x000fe20000010885 */
[----:B------:R-:W2:Y:S01]  /*1e590*/  MUFU.EX2 R187, R187 ;  /* 0x000000bb00bb7308 */ /* 0x000ea20000000800 */
[----:B0-----:R-:W-:Y:S01]  /*1e5a0*/  FADD.FTZ R137, R185, R6 ;  /* 0x00000006b9897221 */ /* 0x001fe20000010000 */
[----:B------:R-:W-:Y:S01]  /*1e5b0*/  FADD.FTZ R134, R176, R135 ;  /* 0x00000087b0867221 */ /* 0x000fe20000010000 */
[----:B------:R-:W-:Y:S01]  /*1e5c0*/  F2FP.BF16.F32.PACK_AB R176, R15, R176 ;  /* 0x000000b00fb0723e */ /* 0x000fe200000010ff */
[----:B------:R-:W-:-:S04]  /*1e5d0*/  FFMA.FTZ R133, R167, R0, -R133 ;  /* 0x00000000a7857223 */ /* 0x000fc80000010885 */
[----:B------:R-:W0:Y:S01]  /*1e5e0*/  MUFU.EX2 R127, R127 ;  /* 0x0000007f007f7308 */ /* 0x000e220000000800 */
[C---:B---3--:R-:W-:Y:S01]  /*1e5f0*/  FADD.FTZ R6, R126.reuse, R137 ;  /* 0x000000897e067221 */ /* 0x048fe20000010000 */
[----:B------:R-:W-:Y:S01]  /*1e600*/  FADD.FTZ R137, R15, R134 ;  /* 0x000000860f897221 */ /* 0x000fe20000010000 */
[----:B------:R-:W-:-:S03]  /*1e610*/  F2FP.BF16.F32.PACK_AB R185, R126, R185 ;  /* 0x000000b97eb9723e */ /* 0x000fc600000010ff */
[----:B------:R-:W-:Y:S02]  /*1e620*/  FADD.FTZ R137, R178, R137 ;  /* 0x00000089b2897221 */ /* 0x000fe40000010000 */
        /* <DEDUP_REMOVED lines=14> */
[----:B------:R-:W-:-:S06]  /*1e710*/  F2FP.BF16.F32.PACK_AB R178, R124, R178 ;  /* 0x000000b27cb2723e */ /* 0x000fcc00000010ff */
[----:B------:R-:W3:Y:S01]  /*1e720*/  MUFU.EX2 R177, R177 ;  /* 0x000000b100b17308 */ /* 0x000ee20000000800 */
[C---:B--2---:R-:W-:Y:S01]  /*1e730*/  FADD.FTZ R6, R12.reuse, R135 ;  /* 0x000000870c067221 */ /* 0x044fe20000010000 */
[----:B------:R-:W-:Y:S01]  /*1e740*/  F2FP.BF16.F32.PACK_AB R183, R12, R183 ;  /* 0x000000b70cb7723e */ /* 0x000fe200000010ff */
[----:B------:R-:W-:-:S05]  /*1e750*/  IMAD.MOV.U32 R12, RZ, RZ, R3 ;  /* 0x000000ffff0c7224 */ /* 0x000fca00078e0003 */
[----:B------:R-:W2:Y:S01]  /*1e760*/  MUFU.EX2 R125, R125 ;  /* 0x0000007d007d7308 */ /* 0x000ea20000000800 */
[----:B0-----:R-:W-:-:S07]  /*1e770*/  FADD.FTZ R134, R172, R137 ;  /* 0x00000089ac867221 */ /* 0x001fce0000010000 */
[----:B------:R-:W0:Y:S01]  /*1e780*/  MUFU.EX2 R131, R131 ;  /* 0x0000008300837308 */ /* 0x000e220000000800 */
[----:B---3--:R-:W-:-:S07]  /*1e790*/  FADD.FTZ R6, R177, R6 ;  /* 0x00000006b1067221 */ /* 0x008fce0000010000 */
[----:B------:R-:W3:Y:S01]  /*1e7a0*/  MUFU.EX2 R174, R174 ;  /* 0x000000ae00ae7308 */ /* 0x000ee20000000800 */
[C---:B--2---:R-:W-:Y:S01]  /*1e7b0*/  FADD.FTZ R135, R125.reuse, R134 ;  /* 0x000000867d877221 */ /* 0x044fe20000010000 */
[----:B------:R-:W-:-:S06]  /*1e7c0*/  F2FP.BF16.F32.PACK_AB R172, R125, R172 ;  /* 0x000000ac7dac723e */ /* 0x000fcc00000010ff */
        /* <DEDUP_REMOVED lines=8> */
[C---:B0-----:R-:W-:Y:S01]  /*1e850*/  FADD.FTZ R135, R128.reuse, R135 ;  /* 0x0000008780877221 */ /* 0x041fe20000010000 */
[----:B------:R-:W-:-:S06]  /*1e860*/  F2FP.BF16.F32.PACK_AB R174, R128, R174 ;  /* 0x000000ae80ae723e */ /* 0x000fcc00000010ff */
[----:B------:R-:W0:Y:S01]  /*1e870*/  MUFU.EX2 R173, R173 ;  /* 0x000000ad00ad7308 */ /* 0x000e220000000800 */
[C---:B---3--:R-:W-:Y:S01]  /*1e880*/  FADD.FTZ R6, R5.reuse, R6 ;  /* 0x0000000605067221 */ /* 0x048fe20000010000 */
[----:B------:R-:W-:-:S06]  /*1e890*/  F2FP.BF16.F32.PACK_AB R179, R5, R179 ;  /* 0x000000b305b3723e */ /* 0x000fcc00000010ff */
[----:B------:R-:W3:Y:S01]  /*1e8a0*/  MUFU.EX2 R129, R129 ;  /* 0x0000008100817308 */ /* 0x000ee20000000800 */
[----:B--2---:R-:W-:-:S07]  /*1e8b0*/  FADD.FTZ R20, R168, R135 ;  /* 0x00000087a8147221 */ /* 0x004fce0000010000 */
[----:B-1----:R-:W1:Y:S01]  /*1e8c0*/  MUFU.EX2 R14, R155 ;  /* 0x0000009b000e7308 */ /* 0x002e620000000800 */
[----:B0-----:R-:W-:-:S07]  /*1e8d0*/  FADD.FTZ R11, R173, R6 ;  /* 0x00000006ad0b7221 */ /* 0x001fce0000010000 */
[----:B------:R-:W0:Y:S01]  /*1e8e0*/  MUFU.EX2 R170, R170 ;  /* 0x000000aa00aa7308 */ /* 0x000e220000000800 */
[C---:B---3--:R-:W-:Y:S01]  /*1e8f0*/  FADD.FTZ R15, R129.reuse, R20 ;  /* 0x00000014810f7221 */ /* 0x048fe20000010000 */
[----:B------:R-:W-:-:S06]  /*1e900*/  F2FP.BF16.F32.PACK_AB R168, R129, R168 ;  /* 0x000000a881a8723e */ /* 0x000fcc00000010ff */
[----:B------:R-:W2:Y:S01]  /*1e910*/  MUFU.EX2 R175, R175 ;  /* 0x000000af00af7308 */ /* 0x000ea20000000800 */
[C---:B-1----:R-:W-:Y:S01]  /*1e920*/  FADD.FTZ R6, R14.reuse, R11 ;  /* 0x0000000b0e067221 */ /* 0x042fe20000010000 */
[----:B------:R-:W-:-:S06]  /*1e930*/  F2FP.BF16.F32.PACK_AB R173, R14, R173 ;  /* 0x000000ad0ead723e */ /* 0x000fcc00000010ff */
[----:B------:R-:W1:Y:S01]  /*1e940*/  MUFU.EX2 R13, R165 ;  /* 0x000000a5000d7308 */ /* 0x000e620000000800 */
[----:B0-----:R-:W-:-:S07]  /*1e950*/  FADD.FTZ R20, R170, R15 ;  /* 0x0000000faa147221 */ /* 0x001fce0000010000 */
[----:B------:R-:W0:Y:S01]  /*1e960*/  MUFU.EX2 R132, R132 ;  /* 0x0000008400847308 */ /* 0x000e220000000800 */
[----:B--2---:R-:W-:-:S07]  /*1e970*/  FADD.FTZ R11, R175, R6 ;  /* 0x00000006af0b7221 */ /* 0x004fce0000010000 */
[----:B------:R-:W2:Y:S01]  /*1e980*/  MUFU.EX2 R169, R169 ;  /* 0x000000a900a97308 */ /* 0x000ea20000000800 */
[C---:B-1----:R-:W-:Y:S01]  /*1e990*/  FADD.FTZ R6, R13.reuse, R20 ;  /* 0x000000140d067221 */ /* 0x042fe20000010000 */
[----:B------:R-:W-:Y:S01]  /*1e9a0*/  F2FP.BF16.F32.PACK_AB R170, R13, R170 ;  /* 0x000000aa0daa723e */ /* 0x000fe200000010ff */
[----:B------:R-:W-:-:S05]  /*1e9b0*/  IMAD.MOV.U32 R13, RZ, RZ, R4 ;  /* 0x000000ffff0d7224 */ /* 0x000fca00078e0004 */
[----:B------:R-:W1:Y:S01]  /*1e9c0*/  MUFU.EX2 R10, R163 ;  /* 0x000000a3000a7308 */ /* 0x000e620000000800 */
[C---:B0-----:R-:W-:Y:S01]  /*1e9d0*/  FADD.FTZ R20, R132.reuse, R11 ;  /* 0x0000000b84147221 */ /* 0x041fe20000010000 */
[----:B------:R-:W-:-:S06]  /*1e9e0*/  F2FP.BF16.F32.PACK_AB R175, R132, R175 ;  /* 0x000000af84af723e */ /* 0x000fcc00000010ff */
[----:B------:R-:W0:Y:S01]  /*1e9f0*/  MUFU.EX2 R166, R166 ;  /* 0x000000a600a67308 */ /* 0x000e220000000800 */
[----:B--2---:R-:W-:-:S07]  /*1ea00*/  FADD.FTZ R11, R169, R20 ;  /* 0x00000014a90b7221 */ /* 0x004fce0000010000 */
[----:B------:R-:W2:Y:S01]  /*1ea10*/  MUFU.EX2 R133, R133 ;  /* 0x0000008500857308 */ /* 0x000ea20000000800 */
[C---:B-1----:R-:W-:Y:S01]  /*1ea20*/  FADD.FTZ R11, R10.reuse, R11 ;  /* 0x0000000b0a0b7221 */ /* 0x042fe20000010000 */
[----:B------:R-:W-:Y:S01]  /*1ea30*/  F2FP.BF16.F32.PACK_AB R169, R10, R169 ;  /* 0x000000a90aa9723e */ /* 0x000fe200000010ff */
[----:B------:R-:W-:Y:S02]  /*1ea40*/  IMAD.MOV.U32 R10, RZ, RZ, R22 ;  /* 0x000000ffff0a7224 */ /* 0x000fe400078e0016 */
[----:B0-----:R-:W-:-:S04]  /*1ea50*/  FADD.FTZ R11, R166, R11 ;  /* 0x0000000ba60b7221 */ /* 0x001fc80000010000 */
[C---:B--2---:R-:W-:Y:S01]  /*1ea60*/  FADD.FTZ R5, R133.reuse, R11 ;  /* 0x0000000b85057221 */ /* 0x044fe20000010000 */
[----:B------:R-:W-:Y:S01]  /*1ea70*/  F2FP.BF16.F32.PACK_AB R171, R133, R166 ;  /* 0x000000a685ab723e */ /* 0x000fe200000010ff */
[----:B------:R-:W-:Y:S01]  /*1ea80*/  IMAD.MOV.U32 R11, RZ, RZ, R23 ;  /* 0x000000ffff0b7224 */ /* 0x000fe200078e0017 */
[----:B------:R-:W-:Y:S06]  /*1ea90*/  @P2 BRA `(.L_x_1941) ;  /* 0xffffffcc00002947 */ /* 0x000fec000383ffff */
.L_x_1922:
[----:B------:R-:W-:Y:S05]  /*1eaa0*/  BSYNC B0 ;  /* 0x0000000000007941 */ /* 0x000fea0003800000 */
.L_x_1921:
        /* <DEDUP_REMOVED lines=99> */
.L_x_1942:
[----:B------:R-:W-:Y:S01]  /*1f0e0*/  IMAD R12, R22, 0x8, R16 ;  /* 0x00000008160c7824 */ /* 0x000fe200078e0210 */
[----:B------:R-:W-:-:S04]  /*1f0f0*/  SHF.L.U32 R7, R23, 0x1f, RZ ;  /* 0x0000001f17077819 */ /* 0x000fc800000006ff */
[----:B------:R1:W2:Y:S01]  /*1f100*/  SYNCS.PHASECHK.TRANS64.TRYWAIT P2, [R12+URZ+0x30850], R7 ;  /* 0x030850070c0075a7 */ /* 0x0002a2000804017f */
[----:B------:R-:W-:Y:S05]  /*1f110*/  @!P0 BRA `(.L_x_1943) ;  /* 0x0000000000048947 */ /* 0x000fea0003800000 */
[----:B------:R-:W-:Y:S01]  /*1f120*/  BPT.TRAP 0x1 ;  /* 0x000000040000795c */ /* 0x000fe20000300000 */
.L_x_1943:
[----:B------:R-:W-:Y:S01]  /*1f130*/  VIADD R16, R16, 0x400 ;  /* 0x0000040010107836 */ /* 0x000fe20000000000 */
[----:B------:R-:W-:Y:S04]  /*1f140*/  BSSY B0, `(.L_x_1944) ;  /* 0x0000008000007945 */ /* 0x000fe80003800000 */
[----:B------:R-:W-:-:S04]  /*1f150*/  SHF.R.U32.HI R16, RZ, 0x4, R16 ;  /* 0x00000004ff107819 */ /* 0x000fc80000011610 */
[----:B------:R-:W-:-:S04]  /*1f160*/  LOP3.LUT R16, R16, 0x3fff, RZ, 0xc0, !PT ;  /* 0x00003fff10107812 */ /* 0x000fc800078ec0ff */
[----:B------:R-:W-:-:S05]  /*1f170*/  LOP3.LUT R9, R16, 0x3000000, RZ, 0xfc, !PT ;  /* 0x0300000010097812 */ /* 0x000fca00078efcff */
[----:B------:R-:W-:Y:S01]  /*1f180*/  IMAD R2, R22, 0x900, R9 ;  /* 0x0000090016027824 */ /* 0x000fe200078e0209 */
[----:B--2---:R-:W-:Y:S06]  /*1f190*/  @P2 BRA `(.L_x_1945) ;  /* 0x0000000000082947 */ /* 0x004fec0003800000 */
[----:B------:R-:W2:Y:S02]  /*1f1a0*/  SYNCS.PHASECHK.TRANS64.TRYWAIT P0, [R12+URZ+0x30850], R7 ;  /* 0x030850070c0075a7 */ /* 0x000ea4000800017f */
[----:B--2---:R-:W-:Y:S05]  /*1f1b0*/  @!P0 BRA `(.L_x_1946) ;  /* 0x000000c400108947 */ /* 0x004fea0003800000 */
.L_x_1945:
[----:B------:R-:W-:Y:S05]  /*1f1c0*/  BSYNC B0 ;  /* 0x0000000000007941 */ /* 0x000fea0003800000 */
.L_x_1944:
[----:B------:R-:W-:Y:S01]  /*1f1d0*/  IMAD.MOV.U32 R8, RZ, RZ, R2 ;  /* 0x000000ffff087224 */ /* 0x000fe200078e0002 */
[----:B------:R-:W-:Y:S01]  /*1f1e0*/  WARPGROUP.ARRIVE ;  /* 0x00000000000079c5 */ /* 0x000fe20000000000 */
[----:B------:R-:W-:Y:S01]  /*1f1f0*/  IMAD.MOV.U32 R9, RZ, RZ, 0x40000040 ;  /* 0x40000040ff097424 */ /* 0x000fe200078e00ff */
[----:B-12---:R-:W1:Y:S01]  /*1f200*/  SHFL.BFLY PT, R7, R6, 0x2, 0x1f ;  /* 0x0c401f0006077f89 */ /* 0x006e6200000e0000 */
[----:B------:R-:W-:Y:S01]  /*1f210*/  VIADD R22, R22, 0x1 ;  /* 0x0000000116167836 */ /* 0x000fe20000000000 */
[----:B------:R-:W-:Y:S01]  /*1f220*/  R2UR UR6, R8 ;  /* 0x00000000080672ca */ /* 0x000fe200000e0000 */
[----:B------:R-:W-:Y:S01]  /*1f230*/  VIADD R8, R2, 0x80 ;  /* 0x0000008002087836 */ /* 0x000fe20000000000 */
[----:B------:R-:W-:Y:S01]  /*1f240*/  R2UR UR7, R9 ;  /* 0x00000000090772ca */ /* 0x000fe200000e0000 */
[----:B------:R-:W-:Y:S01]  /*1f250*/  IMAD.MOV.U32 R9, RZ, RZ, 0x40000040 ;  /* 0x40000040ff097424 */ /* 0x000fe200078e00ff */
[----:B------:R-:W-:Y:S01]  /*1f260*/  ISETP.NE.AND P2, PT, R22, 0x2, PT ;  /* 0x000000021600780c */ /* 0x000fe20003f45270 */
[----:B------:R-:W-:-:S03]  /*1f270*/  VIADD R221, R221, 0x1 ;  /* 0x00000001dddd7836 */ /* 0x000fc60000000000 */
[----:B------:R-:W-:-:S07]  /*1f280*/  SEL R22, R22, RZ, P2 ;  /* 0x000000ff16167207 */ /* 0x000fce0001000000 */
[----:B------:R-:W-:Y:S01]  /*1f290*/  HGMMA.64x192x16.F32.BF16 R24, R188, gdesc[UR4].tnspB, R24, gsb0 ;  /* 0x42e00004bc187df0 */ /* 0x000fe20008001818 */
[----:B------:R-:W-:Y:S01]  /*1f2a0*/  R2UR UR6, R8 ;  /* 0x00000000080672ca */ /* 0x000fe200000e0000 */
[----:B------:R-:W-:Y:S01]  /*1f2b0*/  VIADD R8, R2, 0x100 ;  /* 0x0000010002087836 */ /* 0x000fe20000000000 */
[----:B------:R-:W-:Y:S01]  /*1f2c0*/  R2UR UR7, R9 ;  /* 0x00000000090772ca */ /* 0x000fe200000e0000 */
[----:B------:R-:W-:Y:S02]  /*1f2d0*/  IMAD.MOV.U32 R9, RZ, RZ, 0x40000040 ;  /* 0x40000040ff097424 */ /* 0x000fe400078e00ff */
[----:B-1----:R-:W-:Y:S01]  /*1f2e0*/  FADD.FTZ R7, R7, R6 ;  /* 0x0000000607077221 */ /* 0x002fe20000010000 */
[----:B------:R-:W-:Y:S01]  /*1f2f0*/  IMAD.MOV.U32 R6, RZ, RZ, RZ ;  /* 0x000000ffff067224 */ /* 0x000fe200078e00ff */
[----:B------:R-:W-:Y:S02]  /*1f300*/  WARPGROUP.DEPBAR.LE gsb0, 0x0 ;  /* 0x00008000000079c5 */ /* 0x000fe40000010000 */
[----:B------:R-:W-:-:S10]  /*1f310*/  WARPGROUP.ARRIVE ;  /* 0x00000000000079c5 */ /* 0x000fd40000000000 */
        /* <DEDUP_REMOVED lines=19> */
[----:B------:R-:W1:Y:S01]  /*1f450*/  SHFL.BFLY PT, R2, R5, 0x2, 0x1f ;  /* 0x0c401f0005027f89 */ /* 0x000e6200000e0000 */
[----:B------:R-:W-:Y:S02]  /*1f460*/  WARPGROUP.DEPBAR.LE gsb0, 0x0 ;  /* 0x00008000000079c5 */ /* 0x000fe40000010000 */
[----:B------:R-:W-:-:S12]  /*1f470*/  WARPGROUP.ARRIVE ;  /* 0x00000000000079c5 */ /* 0x000fd80000000000 */
[----:B------:R-:W-:Y:S01]  /*1f480*/  HGMMA.64x192x16.F32.BF16 R24, R172, gdesc[UR4].tnspB, R24, gsb0 ;  /* 0x42e00004ac187df0 */ /* 0x000fe20008001818 */
[----:B------:R-:W-:Y:S01]  /*1f490*/  R2UR UR6, R8 ;  /* 0x00000000080672ca */ /* 0x000fe200000e0000 */
[----:B-1----:R-:W-:Y:S01]  /*1f4a0*/  FADD.FTZ R8, R2, R5 ;  /* 0x0000000502087221 */ /* 0x002fe20000010000 */
[----:B------:R-:W-:Y:S01]  /*1f4b0*/  R2UR UR7, R9 ;  /* 0x00000000090772ca */ /* 0x000fe200000e0000 */
[----:B------:R-:W1:Y:S01]  /*1f4c0*/  SHFL.BFLY PT, R2, R7, 0x1, 0x1f ;  /* 0x0c201f0007027f89 */ /* 0x000e6200000e0000 */
[----:B------:R-:W-:-:S03]  /*1f4d0*/  IMAD.MOV.U32 R5, RZ, RZ, -0x800000 ;  /* 0xff800000ff057424 */ /* 0x000fc600078e00ff */
[----:B------:R-:W2:Y:S01]  /*1f4e0*/  SHFL.BFLY PT, R9, R8, 0x1, 0x1f ;  /* 0x0c201f0008097f89 */ /* 0x000ea200000e0000 */
[----:B-1----:R-:W-:Y:S01]  /*1f4f0*/  FADD.FTZ R13, R7, R2 ;  /* 0x00000002070d7221 */ /* 0x002fe20000010000 */
[----:B------:R-:W-:Y:S01]  /*1f500*/  SEL R2, RZ, 0x1, P2 ;  /* 0x00000001ff027807 */ /* 0x000fe20001000000 */
[----:B--2---:R-:W-:-:S03]  /*1f510*/  FADD.FTZ R14, R8, R9 ;  /* 0x00000009080e7221 */ /* 0x004fc60000010000 */
[----:B------:R-:W-:Y:S01]  /*1f520*/  FSETP.NE.FTZ.AND P0, PT, R13, RZ, PT ;  /* 0x000000ff0d00720b */ /* 0x000fe20003f15000 */
[----:B------:R-:W-:Y:S01]  /*1f530*/  @!P1 VIADD R8, R12, 0x30860 ;  /* 0x000308600c089836 */ /* 0x000fe20000000000 */
[----:B------:R-:W-:Y:S01]  /*1f540*/  LOP3.LUT R23, R23, R2, RZ, 0x3c, !PT ;  /* 0x0000000217177212 */ /* 0x000fe200078e3cff */
[----:B------:R-:W-:Y:S01]  /*1f550*/  IMAD.MOV.U32 R9, RZ, RZ, RZ ;  /* 0x000000ffff097224 */ /* 0x000fe200078e00ff */
[----:B------:R-:W-:Y:S01]  /*1f560*/  FSETP.NE.FTZ.AND P3, PT, R14, RZ, PT ;  /* 0x000000ff0e00720b */ /* 0x000fe20003f75000 */
[----:B------:R-:W-:Y:S01]  /*1f570*/  IMAD.MOV.U32 R2, RZ, RZ, -0x800000 ;  /* 0xff800000ff027424 */ /* 0x000fe200078e00ff */
[----:B------:R-:W-:-:S07]  /*1f580*/  @!P1 PRMT R8, RZ, 0x654, R8 ;  /* 0x00000654ff089816 */ /* 0x000fce0000000008 */
[----:B------:R-:W1:Y:S01]  /*1f590*/  @P0 MUFU.LG2 R10, R13 ;  /* 0x0000000d000a0308 */ /* 0x000e620000000c00 */
[----:B------:R-:W-:-:S03]  /*1f5a0*/  @P0 FMUL.FTZ R7, R0, 0.69314718246459960938 ;  /* 0x3f31721800070820 */ /* 0x000fc60000410000 */
[----:B0-----:R-:W-:-:S04]  /*1f5b0*/  @P3 FMUL.FTZ R15, R0, 0.69314718246459960938 ;  /* 0x3f317218000f3820 */ /* 0x001fc80000410000 */
[----:B------:R-:W0:Y:S08]  /*1f5c0*/  @P3 MUFU.LG2 R11, R14 ;  /* 0x0000000e000b3308 */ /* 0x000e300000000c00 */
[----:B------:R-:W2:Y:S01]  /*1f5d0*/  @P3 MUFU.RCP R6, R14 ;  /* 0x0000000e00063308 */ /* 0x000ea20000001000 */
[----:B-1----:R-:W-:-:S04]  /*1f5e0*/  @P0 FMUL.FTZ R10, R10, 0.69314718246459960938 ;  /* 0x3f3172180a0a0820 */ /* 0x002fc80000410000 */
[----:B------:R-:W-:-:S03]  /*1f5f0*/  @P0 FFMA.FTZ R5, R7, R4, R10 ;  /* 0x0000000407050223 */ /* 0x000fc6000001000a */
[----:B------:R-:W1:Y:S01]  /*1f600*/  @P0 MUFU.RCP R9, R13 ;  /* 0x0000000d00090308 */ /* 0x000e620000001000 */
[----:B0-----:R-:W-:Y:S01]  /*1f610*/  @P3 FMUL.FTZ R0, R11, 0.69314718246459960938 ;  /* 0x3f3172180b003820 */ /* 0x001fe20000410000 */
        /* <DEDUP_REMOVED lines=17> */
[-C--:B-1----:R-:W-:Y:S01]  /*1f730*/  FMUL.FTZ R0, R24, R9.reuse ;  /* 0x0000000918007220 */ /* 0x082fe20000410000 */
        /* <DEDUP_REMOVED lines=84> */
[----:B0-----:R-:W-:-:S07]  /*1fc80*/  FMUL.FTZ R119, R119, R6 ;  /* 0x0000000677777220 */ /* 0x001fce0000410000 */
.L_x_1807:
        /* <DEDUP_REMOVED lines=50> */
[----:B------:R-:W-:Y:S01]  /*1ffb0*/  F2FP.BF16.F32.PACK_AB R115, R119, R118 ;  /* 0x000000767773723e */ /* 0x000fe200000010ff */
[----:B------:R-:W-:Y:S01]  /*1ffc0*/  BAR.SYNC.DEFER_BLOCKING 0x1, 0x100 ;  /* 0x0044000000007b1d */ /* 0x000fe20000010000 */
[----:B--2---:R-:W-:-:S03]  /*1ffd0*/  IMAD.WIDE R8, R8, 0x2, R6 ;  /* 0x0000000208087825 */ /* 0x004fc600078e0206 */
        /* <DEDUP_REMOVED lines=9> */
[C---:B-----5:R-:W-:Y:S01]  /*20070*/  IADD3 R145, P0, R8.reuse, 0x4020, RZ ;  /* 0x0000402008917810 */ /* 0x060fe20007f1e0ff */
[----:B------:R-:W-:Y:S01]  /*20080*/  IMAD.X R35, RZ, RZ, R9, P5 ;  /* 0x000000ffff237224 */ /* 0x000fe200028e0609 */
[----:B------:R-:W-:-:S02]  /*20090*/  IADD3 R147, P4, R8, 0x4040, RZ ;  /* 0x0000404008937810 */ /* 0x000fc40007f9e0ff */
[C---:B------:R-:W-:Y:S01]  /*200a0*/  IADD3 R149, P3, R8.reuse, 0x4060, RZ ;  /* 0x0000406008957810 */ /* 0x040fe20007f7e0ff */
[--C-:B------:R-:W-:Y:S01]  /*200b0*/  IMAD.X R39, RZ, RZ, R9.reuse, P0 ;  /* 0x000000ffff277224 */ /* 0x100fe200000e0609 */
[C---:B------:R-:W-:Y:S01]  /*200c0*/  IADD3 R151, P2, R8.reuse, 0x8000, RZ ;  /* 0x0000800008977810 */ /* 0x040fe20007f5e0ff */
[--C-:B------:R-:W-:Y:S01]  /*200d0*/  IMAD.X R43, RZ, RZ, R9.reuse, P4 ;  /* 0x000000ffff2b7224 */ /* 0x100fe200020e0609 */
[C---:B-1----:R-:W-:Y:S01]  /*200e0*/  IADD3 R24, P1, R8.reuse, 0x8020, RZ ;  /* 0x0000802008187810 */ /* 0x042fe20007f3e0ff */
        /* <DEDUP_REMOVED lines=9> */
[----:B------:R-:W-:-:S02]  /*20180*/  MOV R94, R8 ;  /* 0x00000008005e7202 */ /* 0x000fc40000000f00 */
[----:B------:R-:W-:Y:S02]  /*20190*/  F2FP.BF16.F32.PACK_AB R9, R137, R10 ;  /* 0x0000000a8909723e */ /* 0x000fe400000010ff */
[----:B------:R-:W-:Y:S02]  /*201a0*/  F2FP.BF16.F32.PACK_AB R8, R3, R0 ;  /* 0x000000000308723e */ /* 0x000fe400000010ff */
[----:B------:R-:W-:Y:S02]  /*201b0*/  F2FP.BF16.F32.PACK_AB R10, R29, R28 ;  /* 0x0000001c1d0a723e */ /* 0x000fe400000010ff */
[----:B------:R-:W-:Y:S02]  /*201c0*/  LOP3.LUT R34, R143, 0x380, RZ, 0xc0, !PT ;  /* 0x000003808f227812 */ /* 0x000fe400078ec0ff */
[----:B------:R-:W-:Y:S01]  /*201d0*/  ISETP.NE.U32.AND P0, PT, RZ, UR4, PT ;  /* 0x00000004ff007c0c */ /* 0x000fe2000bf05070 */
[----:B------:R1:W-:Y:S01]  /*201e0*/  STSM.16.M88.4 [R94], R8 ;  /* 0x000000085e007844 */ /* 0x0003e20000000200 */
[----:B------:R-:W-:-:S02]  /*201f0*/  LOP3.LUT R42, R147, 0x380, RZ, 0xc0, !PT ;  /* 0x00000380932a7812 */ /* 0x000fc400078ec0ff */
[----:B------:R-:W-:Y:S02]  /*20200*/  LOP3.LUT R20, R139, 0x380, RZ, 0xc0, !PT ;  /* 0x000003808b147812 */ /* 0x000fe400078ec0ff */
[----:B------:R-:W-:Y:S02]  /*20210*/  LOP3.LUT R50, R151, 0x380, RZ, 0xc0, !PT ;  /* 0x0000038097327812 */ /* 0x000fe400078ec0ff */
[----:B------:R-:W-:Y:S02]  /*20220*/  LOP3.LUT R3, R24, 0x380, RZ, 0xc0, !PT ;  /* 0x0000038018037812 */ /* 0x000fe400078ec0ff */
[----:B------:R-:W-:Y:S02]  /*20230*/  LOP3.LUT R30, R141, 0x380, RZ, 0xc0, !PT ;  /* 0x000003808d1e7812 */ /* 0x000fe400078ec0ff */
[----:B------:R-:W-:Y:S02]  /*20240*/  SHF.R.U64 R14, R14, 0x3, RZ ;  /* 0x000000030e0e7819 */ /* 0x000fe400000012ff */
[----:B------:R-:W-:-:S02]  /*20250*/  LOP3.LUT R0, R58, 0x380, RZ, 0xc0, !PT ;  /* 0x000003803a007812 */ /* 0x000fc400078ec0ff */
[----:B------:R-:W-:Y:S01]  /*20260*/  SHF.R.U64 R34, R34, 0x3, RZ ;  /* 0x0000000322227819 */ /* 0x000fe200000012ff */
[----:B-1----:R-:W1:Y:S01]  /*20270*/  LDC.64 R8, c[0x0][0xc00] ;  /* 0x00030000ff087b82 */ /* 0x002e620000000a00 */
[----:B------:R-:W-:Y:S01]  /*20280*/  ISETP.NE.AND.EX P0, PT, RZ, UR5, PT, P0 ;  /* 0x00000005ff007c0c */ /* 0x000fe2000bf05300 */
[----:B------:R-:W-:Y:S01]  /*20290*/  ULDC.64 UR4, c[0x0][0xc08] ;  /* 0x0003020000047ab9 */ /* 0x000fe20000000a00 */
[----:B------:R-:W-:Y:S02]  /*202a0*/  LOP3.LUT R38, R145, 0x380, RZ, 0xc0, !PT ;  /* 0x0000038091267812 */ /* 0x000fe400078ec0ff */
[----:B------:R-:W-:Y:S02]  /*202b0*/  SHF.R.U64 R42, R42, 0x3, RZ ;  /* 0x000000032a2a7819 */ /* 0x000fe400000012ff */
[----:B------:R-:W-:Y:S02]  /*202c0*/  SHF.R.U64 R20, R20, 0x3, RZ ;  /* 0x0000000314147819 */ /* 0x000fe400000012ff */
[----:B------:R-:W-:-:S02]  /*202d0*/  SHF.R.U64 R50, R50, 0x3, RZ ;  /* 0x0000000332327819 */ /* 0x000fc400000012ff */
[----:B------:R-:W-:Y:S02]  /*202e0*/  SHF.R.U64 R3, R3, 0x3, RZ ;  /* 0x0000000303037819 */ /* 0x000fe400000012ff */
[----:B------:R-:W-:Y:S02]  /*202f0*/  SHF.R.U64 R30, R30, 0x3, RZ ;  /* 0x000000031e1e7819 */ /* 0x000fe400000012ff */
[----:B------:R-:W-:Y:S02]  /*20300*/  LOP3.LUT R14, R14, R111, RZ, 0x3c, !PT ;  /* 0x0000006f0e0e7212 */ /* 0x000fe400078e3cff */
[----:B------:R-:W-:Y:S02]  /*20310*/  LOP3.LUT R46, R149, 0x380, RZ, 0xc0, !PT ;  /* 0x00000380952e7812 */ /* 0x000fe400078ec0ff */
[----:B------:R-:W-:Y:S02]  /*20320*/  SHF.R.U64 R29, R0, 0x3, RZ ;  /* 0x00000003001d7819 */ /* 0x000fe400000012ff */
[----:B------:R-:W-:-:S02]  /*20330*/  ISETP.NE.U32.AND P2, PT, RZ, UR4, PT ;  /* 0x00000004ff007c0c */ /* 0x000fc4000bf45070 */
[----:B------:R-:W-:Y:S01]  /*20340*/  LOP3.LUT R34, R34, R143, RZ, 0x3c, !PT ;  /* 0x0000008f22227212 */ /* 0x000fe200078e3cff */
[----:B-1----:R-:W-:Y:S01]  /*20350*/  IMAD.WIDE R10, R220, 0x4, R8 ;  /* 0x00000004dc0a7825 */ /* 0x002fe200078e0208 */
[----:B------:R-:W-:Y:S02]  /*20360*/  SHF.R.U64 R38, R38, 0x3, RZ ;  /* 0x0000000326267819 */ /* 0x000fe400000012ff */
[----:B------:R-:W-:Y:S02]  /*20370*/  LOP3.LUT R42, R42, R147, RZ, 0x3c, !PT ;  /* 0x000000932a2a7212 */ /* 0x000fe400078e3cff */
[----:B------:R-:W-:Y:S02]  /*20380*/  LOP3.LUT R20, R20, R139, RZ, 0x3c, !PT ;  /* 0x0000008b14147212 */ /* 0x000fe400078e3cff */
[----:B------:R-:W-:Y:S02]  /*20390*/  LOP3.LUT R50, R50, R151, RZ, 0x3c, !PT ;  /* 0x0000009732327212 */ /* 0x000fe400078e3cff */
[----:B------:R-:W-:-:S02]  /*203a0*/  LOP3.LUT R54, R3, R24, RZ, 0x3c, !PT ;  /* 0x0000001803367212 */ /* 0x000fc400078e3cff */
[----:B------:R-:W-:Y:S02]  /*203b0*/  LOP3.LUT R30, R30, R141, RZ, 0x3c, !PT ;  /* 0x0000008d1e1e7212 */ /* 0x000fe400078e3cff */
[----:B------:R-:W-:Y:S02]  /*203c0*/  SHF.R.U64 R46, R46, 0x3, RZ ;  /* 0x000000032e2e7819 */ /* 0x000fe400000012ff */
[----:B------:R-:W-:Y:S02]  /*203d0*/  LOP3.LUT R111, R86, 0x380, RZ, 0xc0, !PT ;  /* 0x00000380566f7812 */ /* 0x000fe400078ec0ff */
[----:B------:R-:W-:Y:S02]  /*203e0*/  LOP3.LUT R58, R29, R58, RZ, 0x3c, !PT ;  /* 0x0000003a1d3a7212 */ /* 0x000fe400078e3cff */
[----:B------:R-:W-:Y:S02]  /*203f0*/  MOV R24, R14 ;  /* 0x0000000e00187202 */ /* 0x000fe40000000f00 */
[----:B------:R-:W-:-:S02]  /*20400*/  ISETP.NE.AND.EX P2, PT, RZ, UR5, PT, P2 ;  /* 0x00000005ff007c0c */ /* 0x000fc4000bf45320 */
[----:B------:R-:W-:Y:S02]  /*20410*/  MOV R15, R34 ;  /* 0x00000022000f7202 */ /* 0x000fe40000000f00 */
[----:B------:R-:W-:Y:S02]  /*20420*/  LOP3.LUT R38, R38, R145, RZ, 0x3c, !PT ;  /* 0x0000009126267212 */ /* 0x000fe400078e3cff */
[----:B------:R-:W-:Y:S02]  /*20430*/  MOV R14, R42 ;  /* 0x0000002a000e7202 */ /* 0x000fe40000000f00 */
[----:B------:R-:W-:Y:S02]  /*20440*/  F2FP.BF16.F32.PACK_AB R34, R37, R36 ;  /* 0x000000242522723e */ /* 0x000fe400000010ff */
[----:B------:R-:W-:Y:S02]  /*20450*/  F2FP.BF16.F32.PACK_AB R35, R135, R124 ;  /* 0x0000007c8723723e */ /* 0x000fe400000010ff */
[----:B------:R-:W-:Y:S01]  /*20460*/  MOV R20, R20 ;  /* 0x0000001400147202 */ /* 0x000fe20000000f00 */
[----:B------:R-:W1:Y:S01]  /*20470*/  @P2 LDC.64 R8, c[0x0][0xc08] ;  /* 0x00030200ff082b82 */ /* 0x000e620000000a00 */
[----:B------:R-:W-:Y:S01]  /*20480*/  MOV R0, R50 ;  /* 0x0000003200007202 */ /* 0x000fe20000000f00 */
[----:B------:R-:W-:Y:S01]  /*20490*/  STSM.16.M88.4 [R24], R32 ;  /* 0x0000002018007844 */ /* 0x000fe20000000200 */
[----:B------:R-:W-:-:S02]  /*204a0*/  F2FP.BF16.F32.PACK_AB R42, R45, R44 ;  /* 0x0000002c2d2a723e */ /* 0x000fc400000010ff */
[----:B------:R-:W-:Y:S02]  /*204b0*/  F2FP.BF16.F32.PACK_AB R43, R133, R122 ;  /* 0x0000007a852b723e */ /* 0x000fe400000010ff */
[----:B------:R-:W-:Y:S02]  /*204c0*/  LOP3.LUT R46, R46, R149, RZ, 0x3c, !PT ;  /* 0x000000952e2e7212 */ /* 0x000fe400078e3cff */
[----:B------:R-:W-:Y:S01]  /*204d0*/  SHF.R.U64 R111, R111, 0x3, RZ ;  /* 0x000000036f6f7819 */ /* 0x000fe200000012ff */
[----:B------:R2:W-:Y:S01]  /*204e0*/  STSM.16.M88.4 [R20], R40 ;  /* 0x0000002814007844 */ /* 0x0005e20000000200 */
[----:B------:R-:W-:Y:S02]  /*204f0*/  MOV R30, R30 ;  /* 0x0000001e001e7202 */ /* 0x000fe40000000f00 */
[----:B------:R-:W-:Y:S02]  /*20500*/  MOV R3, R58 ;  /* 0x0000003a00037202 */ /* 0x000fe40000000f00 */
[----:B------:R-:W-:-:S02]  /*20510*/  F2FP.BF16.F32.PACK_AB R50, R53, R52 ;  /* 0x000000343532723e */ /* 0x000fc400000010ff */
[----:B------:R-:W-:Y:S02]  /*20520*/  F2FP.BF16.F32.PACK_AB R51, R131, R120 ;  /* 0x000000788333723e */ /* 0x000fe400000010ff */
[----:B------:R-:W-:Y:S02]  /*20530*/  F2FP.BF16.F32.PACK_AB R58, R61, R60 ;  /* 0x0000003c3d3a723e */ /* 0x000fe400000010ff */
[----:B------:R-:W-:Y:S01]  /*20540*/  F2FP.BF16.F32.PACK_AB R59, R129, R62 ;  /* 0x0000003e813b723e */ /* 0x000fe200000010ff */
[----:B------:R-:W-:Y:S01]  /*20550*/  STSM.16.M88.4 [R30], R48 ;  /* 0x000000301e007844 */ /* 0x000fe20000000200 */
[----:B------:R-:W-:Y:S02]  /*20560*/  MOV R38, R38 ;  /* 0x0000002600267202 */ /* 0x000fe40000000f00 */
[----:B------:R-:W-:Y:S01]  /*20570*/  LOP3.LUT R12, R111, R86, RZ, 0x3c, !PT ;  /* 0x000000566f0c7212 */ /* 0x000fe200078e3cff */
[----:B------:R-:W-:Y:S01]  /*20580*/  STSM.16.M88.4 [R15], R56 ;  /* 0x000000380f007844 */ /* 0x000fe20000000200 */
[----:B------:R-:W-:Y:S01]  /*20590*/  MOV R46, R46 ;  /* 0x0000002e002e7202 */ /* 0x000fe20000000f00 */
[----:B------:R-:W-:Y:S01]  /*205a0*/  ULDC UR4, c[0x0][0xa88] ;  /* 0x0002a20000047ab9 */ /* 0x000fe20000000800 */
[----:B------:R-:W-:Y:S01]  /*205b0*/  MOV R54, R54 ;  /* 0x0000003600367202 */ /* 0x000fe20000000f00 */
[----:B------:R3:W-:Y:S01]  /*205c0*/  STSM.16.M88.4 [R38], R64 ;  /* 0x0000004026007844 */ /* 0x0007e20000000200 */
[----:B------:R-:W-:Y:S01]  /*205d0*/  MOV R12, R12 ;  /* 0x0000000c000c7202 */ /* 0x000fe20000000f00 */
[----:B--2---:R-:W-:-:S02]  /*205e0*/  IMAD.MOV.U32 R20, RZ, RZ, RZ ;  /* 0x000000ffff147224 */ /* 0x004fc400078e00ff */
[----:B------:R-:W-:Y:S04]  /*205f0*/  STSM.16.M88.4 [R14], R72 ;  /* 0x000000480e007844 */ /* 0x000fe80000000200 */
[----:B------:R-:W-:Y:S04]  /*20600*/  STSM.16.M88.4 [R46], R80 ;  /* 0x000000502e007844 */ /* 0x000fe80000000200 */
[----:B------:R2:W-:Y:S04]  /*20610*/  STSM.16.M88.4 [R0], R88 ;  /* 0x0000005800007844 */ /* 0x0005e80000000200 */
[----:B------:R4:W-:Y:S04]  /*20620*/  STSM.16.M88.4 [R54], R96 ;  /* 0x0000006036007844 */ /* 0x0009e80000000200 */
[----:B------:R4:W-:Y:S04]  /*20630*/  STSM.16.M88.4 [R3], R104 ;  /* 0x0000006803007844 */ /* 0x0009e80000000200 */
[----:B------:R4:W-:Y:S01]  /*20640*/  STSM.16.M88.4 [R12], R112 ;  /* 0x000000700c007844 */ /* 0x0009e20000000200 */
[----:B------:R-:W-:Y:S01]  /*20650*/  BAR.SYNC.DEFER_BLOCKING 0x1, 0x100 ;  /* 0x0044000000007b1d */ /* 0x000fe20000010000 */
[----:B---3--:R-:W-:-:S02]  /*20660*/  IMAD.U32 R65, RZ, RZ, UR4 ;  /* 0x00000004ff417e24 */ /* 0x008fc4000f8e00ff */
[----:B-1----:R-:W-:-:S05]  /*20670*/  @P2 IMAD.WIDE R8, R220, 0x4, R8 ;  /* 0x00000004dc082825 */ /* 0x002fca00078e0208 */
[----:B--2---:R-:W1:Y:S01]  /*20680*/  LDC R0, c[0x0][0xbe8] ;  /* 0x0002fa00ff007b82 */ /* 0x004e620000000800 */
[----:B------:R4:W5:Y:S04]  /*20690*/  @P0 LDG.E R20, desc[UR60][R10.64] ;  /* 0x0000003c0a140981 */ /* 0x000968000c1e1900 */
[----:B------:R4:W5:Y:S01]  /*206a0*/  @P2 LDG.E R65, desc[UR60][R8.64] ;  /* 0x0000003c08412981 */ /* 0x000962000c1e1900 */
[----:B-1----:R-:W-:-:S13]  /*206b0*/  ISETP.NE.AND P1, PT, R0, 0x1, PT ;  /* 0x000000010000780c */ /* 0x002fda0003f25270 */
[----:B------:R-:W1:Y:S08]  /*206c0*/  @P1 LDC R13, c[0x0][0xbec] ;  /* 0x0002fb00ff0d1b82 */ /* 0x000e700000000800 */
[----:B------:R-:W2:Y:S01]  /*206d0*/  @P1 LDC R14, c[0x0][0xbf0] ;  /* 0x0002fc00ff0e1b82 */ /* 0x000ea20000000800 */
[----:B----4-:R-:W-:Y:S05]  /*206e0*/  @P2 BRA `(.L_x_1949) ;  /* 0x0000000000102947 */ /* 0x010fea0003800000 */
[----:B------:R-:W-:Y:S05]  /*206f0*/  @!P0 BRA `(.L_x_1949) ;  /* 0x00000000000c8947 */ /* 0x000fea0003800000 */
[----:B------:R-:W3:Y:S04]  /*20700*/  LDG.E R4, desc[UR60][R10.64] ;  /* 0x0000003c0a047981 */ /* 0x000ee8000c1e1900 */
[----:B-----5:R-:W3:Y:S02]  /*20710*/  LDG.E R65, desc[UR60][R10.64+0x4] ;  /* 0x0000043c0a417981 */ /* 0x020ee4000c1e1900 */
[----:B---3--:R-:W-:-:S07]  /*20720*/  IMAD.IADD R65, R65, 0x1, -R4 ;  /* 0x0000000141417824 */ /* 0x008fce00078e0a04 */
.L_x_1949:
[----:B------:R-:W3:Y:S01]  /*20730*/  LDL R30, [R1+0x54] ;  /* 0x00005400011e7983 */ /* 0x000ee20000100800 */
[----:B------:R-:W-:Y:S01]  /*20740*/  SHF.R.S32.HI R64, RZ, 0x1f, R219 ;  /* 0x0000001fff407819 */ /* 0x000fe200000114db */
[----:B------:R-:W-:Y:S01]  /*20750*/  IMAD.IADD R10, R213, 0x1, R209 ;  /* 0x00000001d50a7824 */ /* 0x000fe200078e02d1 */
[----:B------:R-:W-:Y:S01]  /*20760*/  ULDC.64 UR4, c[0x0][0xb90] ;  /* 0x0002e40000047ab9 */ /* 0x000fe20000000a00 */
[----:B-----5:R-:W-:Y:S01]  /*20770*/  SHF.R.S32.HI R21, RZ, 0x1f, R20 ;  /* 0x0000001fff157819 */ /* 0x020fe20000011414 */
[----:B------:R-:W-:Y:S01]  /*20780*/  IMAD R65, R65, R0, RZ ;  /* 0x0000000041417224 */ /* 0x000fe200078e02ff */
[----:B------:R-:W-:Y:S01]  /*20790*/  SEL R24, R220, RZ, !P0 ;  /* 0x000000ffdc187207 */ /* 0x000fe20004000000 */
[----:B------:R-:W-:Y:S01]  /*207a0*/  IMAD R4, R64, UR4, RZ ;  /* 0x0000000440047c24 */ /* 0x000fe2000f8e02ff */
[----:B------:R-:W4:Y:S01]  /*207b0*/  @P1 LDC R69, c[0x0][0xbec] ;  /* 0x0002fb00ff451b82 */ /* 0x000f220000000800 */
[----:B-1----:R-:W-:-:S04]  /*207c0*/  @P1 IMAD.HI.U32 R3, R10, R13, RZ ;  /* 0x0000000d0a031227 */ /* 0x002fc800078e00ff */
[----:B------:R-:W-:Y:S01]  /*207d0*/  IMAD.MOV.U32 R11, RZ, RZ, R10 ;  /* 0x000000ffff0b7224 */ /* 0x000fe200078e000a */
[----:B--2---:R-:W-:Y:S01]  /*207e0*/  @P1 SHF.R.U32.HI R11, RZ, R14, R3 ;  /* 0x0000000eff0b1219 */ /* 0x004fe20000011603 */
[C---:B------:R-:W-:Y:S01]  /*207f0*/  IMAD R15, R219.reuse, UR5, R4 ;  /* 0x00000005db0f7c24 */ /* 0x040fe2000f8e0204 */
[----:B------:R-:W-:Y:S01]  /*20800*/  SHF.R.S32.HI R4, RZ, 0x1f, R220 ;  /* 0x0000001fff047819 */ /* 0x000fe200000114dc */
[----:B------:R-:W-:Y:S01]  /*20810*/  IMAD.WIDE.U32 R8, R219, UR4, R20 ;  /* 0x00000004db087c25 */ /* 0x000fe2000f8e0014 */
[----:B------:R-:W-:Y:S01]  /*20820*/  ULDC.64 UR4, c[0x0][0xb98] ;  /* 0x0002e60000047ab9 */ /* 0x000fe20000000a00 */
[----:B------:R-:W1:Y:S01]  /*20830*/  @P1 LDC R71, c[0x0][0xbf0] ;  /* 0x0002fc00ff471b82 */ /* 0x000e620000000800 */
[----:B------:R-:W-:Y:S01]  /*20840*/  SEL R3, R4, RZ, !P0 ;  /* 0x000000ff04037207 */ /* 0x000fe20004000000 */
[----:B------:R-:W-:Y:S02]  /*20850*/  IMAD R13, R224, 0x40, R214 ;  /* 0x00000040e00d7824 */ /* 0x000fe400078e02d6 */
[----:B------:R-:W-:-:S02]  /*20860*/  IMAD.IADD R9, R9, 0x1, R15 ;  /* 0x0000000109097824 */ /* 0x000fc400078e020f */
[----:B------:R-:W-:Y:S02]  /*20870*/  IMAD.MOV R29, RZ, RZ, -R11 ;  /* 0x000000ffff1d7224 */ /* 0x000fe400078e0a0b */
[----:B------:R-:W-:-:S04]  /*20880*/  IMAD.WIDE R6, R13, 0x2, R6 ;  /* 0x000000020d067825 */ /* 0x000fc800078e0206 */
[----:B------:R-:W-:Y:S01]  /*20890*/  IMAD R15, R3, UR4, RZ ;  /* 0x00000004030f7c24 */ /* 0x000fe2000f8e02ff */
[----:B------:R-:W-:Y:S01]  /*208a0*/  IADD3 R33, P4, R6, 0x4000, RZ ;  /* 0x0000400006217810 */ /* 0x000fe20007f9e0ff */
[----:B------:R-:W-:Y:S01]  /*208b0*/  IMAD.WIDE.U32 R8, R24, UR4, R8 ;  /* 0x0000000418087c25 */ /* 0x000fe2000f8e0008 */
[----:B------:R-:W-:Y:S02]  /*208c0*/  IADD3 R41, P3, R6, 0x6000, RZ ;  /* 0x0000600006297810 */ /* 0x000fe40007f7e0ff */
[----:B------:R-:W-:Y:S01]  /*208d0*/  LOP3.LUT R32, R33, 0x380, RZ, 0xc0, !PT ;  /* 0x0000038021207812 */ /* 0x000fe200078ec0ff */
[----:B------:R-:W-:Y:S01]  /*208e0*/  IMAD R13, R0, R29, R10 ;  /* 0x0000001d000d7224 */ /* 0x000fe200078e020a */
[----:B------:R-:W-:Y:S01]  /*208f0*/  IADD3 R10, P0, R11, R8, RZ ;  /* 0x000000080b0a7210 */ /* 0x000fe20007f1e0ff */
[----:B------:R-:W-:Y:S01]  /*20900*/  IMAD R12, R24, UR5, R15 ;  /* 0x00000005180c7c24 */ /* 0x000fe2000f8e020f */
[----:B------:R-:W-:Y:S01]  /*20910*/  SHF.R.S32.HI R15, RZ, 0x1f, R11 ;  /* 0x0000001fff0f7819 */ /* 0x000fe2000001140b */
[----:B------:R-:W-:Y:S01]  /*20920*/  ULDC.64 UR4, c[0x0][0xb88] ;  /* 0x0002e20000047ab9 */ /* 0x000fe20000000a00 */
[----:B------:R-:W-:-:S02]  /*20930*/  SHF.R.S32.HI R4, RZ, 0x1f, R13 ;  /* 0x0000001fff047819 */ /* 0x000fc4000001140d */
[----:B------:R-:W-:Y:S02]  /*20940*/  IADD3.X R11, R15, R9, R12, P0, !PT ;  /* 0x000000090f0b7210 */ /* 0x000fe400007fe40c */
[----:B------:R-:W-:Y:S01]  /*20950*/  IADD3 R9, P6, R6, 0x2000, RZ ;  /* 0x0000200006097810 */ /* 0x000fe20007fde0ff */
[----:B------:R-:W-:Y:S01]  /*20960*/  IMAD R4, R4, UR4, RZ ;  /* 0x0000000404047c24 */ /* 0x000fe2000f8e02ff */
[----:B------:R-:W-:Y:S01]  /*20970*/  IADD3 R29, P2, R6, 0x1000, RZ ;  /* 0x00001000061d7810 */ /* 0x000fe20007f5e0ff */
[----:B------:R-:W-:Y:S01]  /*20980*/  IMAD.WIDE.U32 R10, R13, UR4, R10 ;  /* 0x000000040d0a7c25 */ /* 0x000fe2000f8e000a */
[----:B------:R-:W-:Y:S02]  /*20990*/  LOP3.LUT R12, R9, 0x380, RZ, 0xc0, !PT ;  /* 0x00000380090c7812 */ /* 0x000fe400078ec0ff */
[----:B------:R-:W-:Y:S01]  /*209a0*/  LOP3.LUT R8, R29, 0x380, RZ, 0xc0, !PT ;  /* 0x000003801d087812 */ /* 0x000fe200078ec0ff */
[----:B------:R-:W-:Y:S01]  /*209b0*/  IMAD R15, R13, UR5, R4 ;  /* 0x000000050d0f7c24 */ /* 0x000fe2000f8e0204 */
[----:B------:R-:W-:Y:S01]  /*209c0*/  ULDC.64 UR4, c[0x0][0xb50] ;  /* 0x0002d40000047ab9 */ /* 0x000fe20000000a00 */
[----:B------:R-:W-:Y:S01]  /*209d0*/  SHF.R.U64 R12, R12, 0x3, RZ ;  /* 0x000000030c0c7819 */ /* 0x000fe200000012ff */
[----:B------:R-:W-:Y:S01]  /*209e0*/  IMAD.X R13, RZ, RZ, R7, P6 ;  /* 0x000000ffff0d7224 */ /* 0x000fe200030e0607 */
[----:B------:R-:W-:Y:S01]  /*209f0*/  LEA R14, P0, R10, UR4, 0x2 ;  /* 0x000000040a0e7c11 */ /* 0x000fe2000f8010ff */
[----:B------:R-:W-:Y:S01]  /*20a00*/  IMAD.IADD R11, R11, 0x1, R15 ;  /* 0x000000010b0b7824 */ /* 0x000fe200078e020f */
[----:B------:R-:W-:Y:S01]  /*20a10*/  LOP3.LUT R12, R12, R9, RZ, 0x3c, !PT ;  /* 0x000000090c0c7212 */ /* 0x000fe200078e3cff */
[----:B------:R-:W-:Y:S01]  /*20a20*/  IMAD.X R9, RZ, RZ, R7, P2 ;  /* 0x000000ffff097224 */ /* 0x000fe200010e0607 */
[----:B------:R-:W-:Y:S01]  /*20a30*/  IADD3 R45, P2, R6, 0x7000, RZ ;  /* 0x00007000062d7810 */ /* 0x000fe20007f5e0ff */
[----:B------:R-:W-:Y:S01]  /*20a40*/  SHFL.IDX PT, R54, R14, RZ, 0x1c1f ;  /* 0x001c1fff0e367589 */ /* 0x000fe200000e0000 */
[----:B------:R-:W-:Y:S01]  /*20a50*/  LEA.HI.X R10, R10, UR5, R11, 0x2, P0 ;  /* 0x000000050a0a7c11 */ /* 0x000fe200080f140b */
[----:B------:R-:W-:Y:S01]  /*20a60*/  ULDC.64 UR4, c[0x0][0xaa0] ;  /* 0x0002a80000047ab9 */ /* 0x000fe20000000a00 */
[----:B------:R-:W-:Y:S01]  /*20a70*/  IADD3 R37, P0, R6, 0x5000, RZ ;  /* 0x0000500006257810 */ /* 0x000fe20007f1e0ff */
[----:B------:R-:W-:Y:S01]  /*20a80*/  SHFL.IDX PT, R58, R14, 0x1, 0x1c1f ;  /* 0x003c1f000e3a7f89 */ /* 0x000fe200000e0000 */
[----:B------:R-:W-:-:S02]  /*20a90*/  LOP3.LUT R44, R45, 0x380, RZ, 0xc0, !PT ;  /* 0x000003802d2c7812 */ /* 0x000fc400078ec0ff */
[----:B------:R-:W-:Y:S01]  /*20aa0*/  LOP3.LUT R36, R37, 0x380, RZ, 0xc0, !PT ;  /* 0x0000038025247812 */ /* 0x000fe200078ec0ff */
[----:B------:R-:W2:Y:S01]  /*20ab0*/  SHFL.IDX PT, R55, R10, RZ, 0x1c1f ;  /* 0x001c1fff0a377589 */ /* 0x000ea200000e0000 */
[----:B------:R-:W-:Y:S02]  /*20ac0*/  SHF.R.U64 R44, R44, 0x3, RZ ;  /* 0x000000032c2c7819 */ /* 0x000fe400000012ff */
[----:B------:R-:W-:Y:S01]  /*20ad0*/  SHF.R.U64 R36, R36, 0x3, RZ ;  /* 0x0000000324247819 */ /* 0x000fe200000012ff */
[----:B------:R-:W0:Y:S01]  /*20ae0*/  SHFL.IDX PT, R59, R10, 0x1, 0x1c1f ;  /* 0x003c1f000a3b7f89 */ /* 0x000e2200000e0000 */
[----:B------:R-:W-:Y:S01]  /*20af0*/  LOP3.LUT R44, R44, R45, RZ, 0x3c, !PT ;  /* 0x0000002d2c2c7212 */ /* 0x000fe200078e3cff */
[--C-:B------:R-:W-:Y:S01]  /*20b00*/  IMAD.X R45, RZ, RZ, R7.reuse, P2 ;  /* 0x000000ffff2d7224 */ /* 0x100fe200010e0607 */
[----:B------:R-:W-:Y:S01]  /*20b10*/  LOP3.LUT R36, R36, R37, RZ, 0x3c, !PT ;  /* 0x0000002524247212 */ /* 0x000fe200078e3cff */
[----:B------:R-:W-:Y:S01]  /*20b20*/  IMAD.X R37, RZ, RZ, R7, P0 ;  /* 0x000000ffff257224 */ /* 0x000fe200000e0607 */
[----:B------:R-:W-:-:S02]  /*20b30*/  LOP3.LUT P0, RZ, R233, 0x3, RZ, 0xc0, !PT ;  /* 0x00000003e9ff7812 */ /* 0x000fc4000780c0ff */
[----:B------:R-:W-:Y:S01]  /*20b40*/  SHF.R.U64 R8, R8, 0x3, RZ ;  /* 0x0000000308087819 */ /* 0x000fe200000012ff */
[----:B------:R-:W-:Y:S01]  /*20b50*/  IMAD R21, R21, UR4, RZ ;  /* 0x0000000415157c24 */ /* 0x000fe2000f8e02ff */
[----:B------:R-:W-:Y:S02]  /*20b60*/  LOP3.LUT R40, R41, 0x380, RZ, 0xc0, !PT ;  /* 0x0000038029287812 */ /* 0x000fe400078ec0ff */
[----:B------:R-:W-:Y:S02]  /*20b70*/  LOP3.LUT R8, R8, R29, RZ, 0x3c, !PT ;  /* 0x0000001d08087212 */ /* 0x000fe400078e3cff */
[----:B------:R-:W-:Y:S01]  /*20b80*/  IADD3 R29, P5, R6, 0x3000, RZ ;  /* 0x00003000061d7810 */ /* 0x000fe20007fbe0ff */
[----:B------:R-:W-:Y:S01]  /*20b90*/  IMAD R67, R20, UR5, R21 ;  /* 0x0000000514437c24 */ /* 0x000fe2000f8e0215 */
[----:B------:R-:W-:Y:S02]  /*20ba0*/  SHF.R.U64 R32, R32, 0x3, RZ ;  /* 0x0000000320207819 */ /* 0x000fe400000012ff */
[----:B------:R-:W-:Y:S01]  /*20bb0*/  LOP3.LUT R28, R29, 0x380, RZ, 0xc0, !PT ;  /* 0x000003801d1c7812 */ /* 0x000fe200078ec0ff */
[----:B------:R-:W-:Y:S01]  /*20bc0*/  IMAD.WIDE.U32 R20, R20, UR4, RZ ;  /* 0x0000000414147c25 */ /* 0x000fe2000f8e00ff */
[----:B------:R-:W-:Y:S01]  /*20bd0*/  SHF.R.U64 R40, R40, 0x3, RZ ;  /* 0x0000000328287819 */ /* 0x000fe200000012ff */
[----:B------:R-:W-:Y:S01]  /*20be0*/  ULDC.64 UR4, c[0x0][0xae8] ;  /* 0x0002ba0000047ab9 */ /* 0x000fe20000000a00 */
[----:B------:R-:W-:Y:S01]  /*20bf0*/  SHF.R.U64 R28, R28, 0x3, RZ ;  /* 0x000000031c1c7819 */ /* 0x000fe200000012ff */
[----:B------:R-:W-:Y:S01]  /*20c00*/  IMAD.IADD R21, R21, 0x1, R67 ;  /* 0x0000000115157824 */ /* 0x000fe200078e0243 */
[----:B------:R-:W-:Y:S01]  /*20c10*/  LOP3.LUT R32, R32, R33, RZ, 0x3c, !PT ;  /* 0x0000002120207212 */ /* 0x000fe200078e3cff */
[----:B------:R-:W-:Y:S01]  /*20c20*/  IMAD R64, R64, UR4, RZ ;  /* 0x0000000440407c24 */ /* 0x000fe2000f8e02ff */
[----:B------:R-:W-:Y:S01]  /*20c30*/  LOP3.LUT R28, R28, R29, RZ, 0x3c, !PT ;  /* 0x0000001d1c1c7212 */ /* 0x000fe200078e3cff */
[--C-:B------:R-:W-:Y:S01]  /*20c40*/  IMAD.X R29, RZ, RZ, R7.reuse, P5 ;  /* 0x000000ffff1d7224 */ /* 0x100fe200028e0607 */
[----:B------:R-:W-:Y:S01]  /*20c50*/  LOP3.LUT R40, R40, R41, RZ, 0x3c, !PT ;  /* 0x0000002928287212 */ /* 0x000fe200078e3cff */
[--C-:B------:R-:W-:Y:S01]  /*20c60*/  IMAD.X R33, RZ, RZ, R7.reuse, P4 ;  /* 0x000000ffff217224 */ /* 0x100fe200020e0607 */
[C---:B------:R-:W-:Y:S01]  /*20c70*/  IADD3 R49, P6, R6.reuse, 0x8000, RZ ;  /* 0x0000800006317810 */ /* 0x040fe20007fde0ff */
[----:B------:R-:W-:Y:S01]  /*20c80*/  IMAD.X R41, RZ, RZ, R7, P3 ;  /* 0x000000ffff297224 */ /* 0x000fe200018e0607 */
[C---:B------:R-:W-:Y:S01]  /*20c90*/  IADD3 R53, P5, R6.reuse, 0x9000, RZ ;  /* 0x0000900006357810 */ /* 0x040fe20007fbe0ff */
[C---:B------:R-:W-:Y:S01]  /*20ca0*/  IMAD R67, R219.reuse, UR5, R64 ;  /* 0x00000005db437c24 */ /* 0x040fe2000f8e0240 */
[C---:B------:R-:W-:Y:S01]  /*20cb0*/  IADD3 R57, P4, R6.reuse, 0xa000, RZ ;  /* 0x0000a00006397810 */ /* 0x040fe20007f9e0ff */
[----:B------:R-:W-:Y:S01]  /*20cc0*/  IMAD.WIDE.U32 R20, R219, UR4, R20 ;  /* 0x00000004db147c25 */ /* 0x000fe2000f8e0014 */
[----:B------:R-:W-:Y:S01]  /*20cd0*/  IADD3 R11, P3, R6, 0xb000, RZ ;  /* 0x0000b000060b7810 */ /* 0x000fe20007f7e0ff */
[----:B------:R-:W-:Y:S01]  /*20ce0*/  ULDC.64 UR4, c[0x0][0xaf0] ;  /* 0x0002bc0000047ab9 */ /* 0x000fe20000000a00 */
[----:B------:R-:W-:Y:S01]  /*20cf0*/  LOP3.LUT R48, R49, 0x380, RZ, 0xc0, !PT ;  /* 0x0000038031307812 */ /* 0x000fe200078ec0ff */
[----:B------:R-:W-:Y:S01]  /*20d00*/  IMAD.IADD R21, R21, 0x1, R67 ;  /* 0x0000000115157824 */ /* 0x000fe200078e0243 */
[----:B------:R-:W-:-:S02]  /*20d10*/  LOP3.LUT R52, R53, 0x380, RZ, 0xc0, !PT ;  /* 0x0000038035347812 */ /* 0x000fc400078ec0ff */
[----:B------:R-:W-:Y:S01]  /*20d20*/  LOP3.LUT R56, R57, 0x380, RZ, 0xc0, !PT ;  /* 0x0000038039387812 */ /* 0x000fe200078ec0ff */
[----:B------:R-:W-:Y:S01]  /*20d30*/  IMAD R3, R3, UR4, RZ ;  /* 0x0000000403037c24 */ /* 0x000fe2000f8e02ff */
[----:B------:R-:W-:Y:S01]  /*20d40*/  LOP3.LUT R15, R6, 0x380, RZ, 0xc0, !PT ;  /* 0x00000380060f7812 */ /* 0x000fe200078ec0ff */
[----:B------:R-:W-:Y:S01]  /*20d50*/  IMAD.X R61, RZ, RZ, R7, P3 ;  /* 0x000000ffff3d7224 */ /* 0x000fe200018e0607 */
[----:B------:R-:W-:Y:S02]  /*20d60*/  SHF.R.U64 R48, R48, 0x3, RZ ;  /* 0x0000000330307819 */ /* 0x000fe400000012ff */
[----:B------:R-:W-:Y:S02]  /*20d70*/  SHF.R.U64 R52, R52, 0x3, RZ ;  /* 0x0000000334347819 */ /* 0x000fe400000012ff */
[----:B------:R-:W-:Y:S02]  /*20d80*/  SHF.R.U64 R56, R56, 0x3, RZ ;  /* 0x0000000338387819 */ /* 0x000fe400000012ff */
[----:B------:R-:W-:-:S02]  /*20d90*/  SHF.R.U64 R15, R15, 0x3, RZ ;  /* 0x000000030f0f7819 */ /* 0x000fc400000012ff */
[----:B------:R-:W-:Y:S01]  /*20da0*/  LOP3.LUT R48, R48, R49, RZ, 0x3c, !PT ;  /* 0x0000003130307212 */ /* 0x000fe200078e3cff */
[--C-:B------:R-:W-:Y:S01]  /*20db0*/  IMAD.X R49, RZ, RZ, R7.reuse, P6 ;  /* 0x000000ffff317224 */ /* 0x100fe200030e0607 */
[----:B------:R-:W-:Y:S01]  /*20dc0*/  LOP3.LUT R52, R52, R53, RZ, 0x3c, !PT ;  /* 0x0000003534347212 */ /* 0x000fe200078e3cff */
[--C-:B------:R-:W-:Y:S01]  /*20dd0*/  IMAD.X R53, RZ, RZ, R7.reuse, P5 ;  /* 0x000000ffff357224 */ /* 0x100fe200028e0607 */
[----:B------:R-:W-:Y:S01]  /*20de0*/  LOP3.LUT R56, R56, R57, RZ, 0x3c, !PT ;  /* 0x0000003938387212 */ /* 0x000fe200078e3cff */
[----:B------:R-:W-:Y:S01]  /*20df0*/  IMAD.X R57, RZ, RZ, R7, P4 ;  /* 0x000000ffff397224 */ /* 0x000fe200020e0607 */
[----:B------:R-:W-:Y:S01]  /*20e00*/  LOP3.LUT R6, R15, R6, RZ, 0x3c, !PT ;  /* 0x000000060f067212 */ /* 0x000fe200078e3cff */
[----:B------:R-:W-:Y:S01]  /*20e10*/  IMAD.IADD R68, R224, 0x1, R209 ;  /* 0x00000001e0447824 */ /* 0x000fe200078e02d1 */
[----:B------:R-:W-:Y:S01]  /*20e20*/  BSSY B1, `(.L_x_1950) ;  /* 0x0000050000017945 */ /* 0x000fe20003800000 */
[----:B------:R-:W-:Y:S02]  /*20e30*/  SHF.R.S32.HI R70, RZ, 0x1f, R217 ;  /* 0x0000001fff467819 */ /* 0x000fe400000114d9 */
[----:B------:R-:W-:-:S02]  /*20e40*/  SHF.R.S32.HI R72, RZ, 0x1f, R216 ;  /* 0x0000001fff487819 */ /* 0x000fc400000114d8 */
[----:B------:R-:W-:Y:S01]  /*20e50*/  SHF.R.S32.HI R73, RZ, 0x1f, R214 ;  /* 0x0000001fff497819 */ /* 0x000fe200000114d6 */
[----:B---3--:R-:W-:-:S04]  /*20e60*/  IMAD.IADD R30, R30, 0x1, R209 ;  /* 0x000000011e1e7824 */ /* 0x008fc800078e02d1 */
[C---:B------:R-:W-:Y:S01]  /*20e70*/  VIADD R4, R30.reuse, 0x8 ;  /* 0x000000081e047836 */ /* 0x040fe20000000000 */
[----:B------:R-:W-:-:S04]  /*20e80*/  ISETP.GE.OR P2, PT, R30, R65, P0 ;  /* 0x000000411e00720c */ /* 0x000fc80000746670 */
[----:B------:R-:W-:Y:S02]  /*20e90*/  ISETP.GE.OR P0, PT, R4, R65, P0 ;  /* 0x000000410400720c */ /* 0x000fe40000706670 */
[----:B------:R-:W-:-:S04]  /*20ea0*/  LOP3.LUT R4, R11, 0x380, RZ, 0xc0, !PT ;  /* 0x000003800b047812 */ /* 0x000fc800078ec0ff */
[----:B------:R-:W-:-:S03]  /*20eb0*/  SHF.R.U64 R4, R4, 0x3, RZ ;  /* 0x0000000304047819 */ /* 0x000fc600000012ff */
[----:B--2---:R2:W-:Y:S01]  /*20ec0*/  @!P2 ST.E desc[UR60][R54.64], R5 ;  /* 0x000000053600a985 */ /* 0x0045e2000c10193c */
[----:B------:R-:W-:-:S03]  /*20ed0*/  LOP3.LUT R60, R4, R11, RZ, 0x3c, !PT ;  /* 0x0000000b043c7212 */ /* 0x000fc600078e3cff */
[----:B0-----:R0:W-:Y:S04]  /*20ee0*/  @!P0 ST.E desc[UR60][R58.64], R2 ;  /* 0x000000023a008985 */ /* 0x0011e8000c10193c */
[----:B------:R-:W5:Y:S04]  /*20ef0*/  LD.E.128 R8, desc[UR60][R8.64] ;  /* 0x0000003c08087980 */ /* 0x000f68000c101d00 */
[----:B--2---:R-:W5:Y:S01]  /*20f00*/  LD.E.128 R4, desc[UR60][R6.64] ;  /* 0x0000003c06047980 */ /* 0x004f62000c101d00 */
[----:B0-----:R-:W-:-:S03]  /*20f10*/  IMAD R2, R218, 0x20, R224 ;  /* 0x00000020da027824 */ /* 0x001fc600078e02e0 */
[----:B------:R-:W5:Y:S01]  /*20f20*/  LD.E.128 R12, desc[UR60][R12.64] ;  /* 0x0000003c0c0c7980 */ /* 0x000f62000c101d00 */
[----:B------:R-:W-:-:S03]  /*20f30*/  IMAD.IADD R66, R209, 0x1, R2 ;  /* 0x00000001d1427824 */ /* 0x000fc600078e0202 */
[----:B------:R-:W5:Y:S01]  /*20f40*/  LD.E.128 R28, desc[UR60][R28.64] ;  /* 0x0000003c1c1c7980 */ /* 0x000f62000c101d00 */
[----:B----4-:R-:W-:-:S03]  /*20f50*/  @P1 IMAD.HI.U32 R2, R66, R69, RZ ;  /* 0x0000004542021227 */ /* 0x010fc600078e00ff */
[----:B------:R-:W5:Y:S01]  /*20f60*/  LD.E.128 R32, desc[UR60][R32.64] ;  /* 0x0000003c20207980 */ /* 0x000f62000c101d00 */
[----:B------:R-:W-:Y:S01]  /*20f70*/  IMAD.MOV.U32 R67, RZ, RZ, R66 ;  /* 0x000000ffff437224 */ /* 0x000fe200078e0042 */
[----:B-1----:R-:W-:Y:S01]  /*20f80*/  @P1 SHF.R.U32.HI R67, RZ, R71, R2 ;  /* 0x00000047ff431219 */ /* 0x002fe20000011602 */
[C---:B------:R-:W-:Y:S01]  /*20f90*/  IMAD R69, R24.reuse, UR5, R3 ;  /* 0x0000000518457c24 */ /* 0x040fe2000f8e0203 */
[----:B------:R-:W5:Y:S01]  /*20fa0*/  LD.E.128 R36, desc[UR60][R36.64] ;  /* 0x0000003c24247980 */ /* 0x000f62000c101d00 */
[----:B------:R-:W-:Y:S01]  /*20fb0*/  IMAD.WIDE.U32 R2, R24, UR4, R20 ;  /* 0x0000000418027c25 */ /* 0x000fe2000f8e0014 */
[--C-:B------:R-:W-:Y:S01]  /*20fc0*/  SHF.R.S32.HI R20, RZ, 0x1f, R67.reuse ;  /* 0x0000001fff147819 */ /* 0x100fe20000011443 */
[----:B------:R-:W-:Y:S01]  /*20fd0*/  ULDC.64 UR4, c[0x0][0xae0] ;  /* 0x0002b80000047ab9 */ /* 0x000fe20000000a00 */
[----:B------:R-:W5:Y:S01]  /*20fe0*/  LD.E.128 R40, desc[UR60][R40.64] ;  /* 0x0000003c28287980 */ /* 0x000f62000c101d00 */
[----:B------:R-:W-:Y:S02]  /*20ff0*/  IMAD.MOV R21, RZ, RZ, -R67 ;  /* 0x000000ffff157224 */ /* 0x000fe400078e0a43 */
[----:B------:R-:W-:Y:S01]  /*21000*/  IMAD.IADD R3, R3, 0x1, R69 ;  /* 0x0000000103037824 */ /* 0x000fe200078e0245 */
[----:B------:R-:W5:Y:S01]  /*21010*/  LD.E.128 R44, desc[UR60][R44.64] ;  /* 0x0000003c2c2c7980 */ /* 0x000f62000c101d00 */
[----:B------:R-:W-:-:S02]  /*21020*/  IMAD R21, R0, R21, R66 ;  /* 0x0000001500157224 */ /* 0x000fc400078e0242 */
[----:B------:R-:W-:Y:S01]  /*21030*/  IMAD R20, R20, UR4, RZ ;  /* 0x0000000414147c24 */ /* 0x000fe2000f8e02ff */
[----:B------:R-:W5:Y:S01]  /*21040*/  LD.E.128 R48, desc[UR60][R48.64] ;  /* 0x0000003c30307980 */ /* 0x000f62000c101d00 */
[C---:B------:R-:W-:Y:S01]  /*21050*/  IMAD.WIDE.U32 R2, R67.reuse, UR4, R2 ;  /* 0x0000000443027c25 */ /* 0x040fe2000f8e0002 */
[----:B------:R-:W-:Y:S02]  /*21060*/  SHF.R.S32.HI R0, RZ, 0x1f, R21 ;  /* 0x0000001fff007819 */ /* 0x000fe40000011415 */
[----:B------:R-:W5:Y:S01]  /*21070*/  LD.E.128 R52, desc[UR60][R52.64] ;  /* 0x0000003c34347980 */ /* 0x000f62000c101d00 */
[----:B------:R-:W-:Y:S01]  /*21080*/  IMAD R69, R67, UR5, R20 ;  /* 0x0000000543457c24 */ /* 0x000fe2000f8e0214 */
        /* <DEDUP_REMOVED lines=8> */
[----:B0-----:R-:W0:Y:S01]  /*21110*/  FENCE.VIEW.ASYNC.S ;  /* 0x00000000000073c6 */ /* 0x001e220000000000 */
[----:B------:R-:W-:-:S02]  /*21120*/  IMAD.IADD R3, R3, 0x1, R69 ;  /* 0x0000000103037824 */ /* 0x000fc400078e0245 */
[----:B------:R-:W-:Y:S02]  /*21130*/  IMAD R20, R0, UR4, RZ ;  /* 0x0000000400147c24 */ /* 0x000fe4000f8e02ff */
[C---:B------:R-:W-:Y:S02]  /*21140*/  VIADD R0, R68.reuse, 0x20 ;  /* 0x0000002044007836 */ /* 0x040fe40000000000 */
[C---:B------:R-:W-:Y:S02]  /*21150*/  IMAD R67, R21.reuse, UR5, R20 ;  /* 0x0000000515437c24 */ /* 0x040fe4000f8e0214 */
[----:B------:R-:W-:Y:S01]  /*21160*/  IMAD.WIDE.U32 R2, R21, UR4, R2 ;  /* 0x0000000415027c25 */ /* 0x000fe2000f8e0002 */
[-C--:B------:R-:W-:Y:S01]  /*21170*/  ISETP.GE.AND P2, PT, R68, R65.reuse, PT ;  /* 0x000000414400720c */ /* 0x080fe20003f46270 */
[----:B------:R-:W-:Y:S01]  /*21180*/  ULDC.64 UR4, c[0x0][0xa80] ;  /* 0x0002a00000047ab9 */ /* 0x000fe20000000a00 */
[----:B------:R-:W-:Y:S01]  /*21190*/  ISETP.GE.AND P1, PT, R0, R65, PT ;  /* 0x000000410000720c */ /* 0x000fe20003f26270 */
[----:B------:R-:W-:Y:S01]  /*211a0*/  IMAD.IADD R3, R3, 0x1, R67 ;  /* 0x0000000103037824 */ /* 0x000fe200078e0243 */
[----:B------:R-:W-:Y:S01]  /*211b0*/  LEA R24, P3, R2, UR4, 0x1 ;  /* 0x0000000402187c11 */ /* 0x000fe2000f8608ff */
[----:B------:R-:W-:-:S03]  /*211c0*/  VIADD R0, R16, 0x30820 ;  /* 0x0003082010007836 */ /* 0x000fc60000000000 */
[----:B------:R-:W-:Y:S02]  /*211d0*/  LEA.HI.X R64, R2, UR5, R3, 0x1, P3 ;  /* 0x0000000502407c11 */ /* 0x000fe400098f0c03 */
[----:B------:R-:W-:Y:S01]  /*211e0*/  PRMT R0, RZ, 0x654, R0 ;  /* 0x00000654ff007816 */ /* 0x000fe20000000000 */
[----:B------:R-:W-:Y:S01]  /*211f0*/  VIADD R20, R68, 0x40 ;  /* 0x0000004044147836 */ /* 0x000fe20000000000 */
[----:B0-----:R0:W1:Y:S02]  /*21200*/  SHFL.IDX PT, R21, R24, RZ, 0x181f ;  /* 0x00181fff18157589 */ /* 0x00106400000e0000 */
[----:B------:R0:W-:Y:S02]  /*21210*/  SYNCS.ARRIVE.TRANS64.RED.A1T0 RZ, [R0+URZ], RZ ;  /* 0x000000ff00ff79a7 */ /* 0x0001e4000810043f */
[----:B------:R0:W2:Y:S01]  /*21220*/  SHFL.IDX PT, R67, R64, RZ, 0x181f ;  /* 0x00181fff40437589 */ /* 0x0000a200000e0000 */
[----:B------:R-:W-:Y:S01]  /*21230*/  ISETP.GE.AND P0, PT, R20, R65, PT ;  /* 0x000000411400720c */ /* 0x000fe20003f06270 */
[----:B------:R-:W-:-:S12]  /*21240*/  @P2 BRA `(.L_x_1951) ;  /* 0x0000000000342947 */ /* 0x000fd80003800000 */
[----:B------:R-:W-:Y:S02]  /*21250*/  ULDC UR4, c[0x0][0xac8] ;  /* 0x0002b20000047ab9 */ /* 0x000fe40000000800 */
[----:B------:R-:W-:Y:S02]  /*21260*/  ISETP.GE.AND P4, PT, R214, UR4, PT ;  /* 0x00000004d6007c0c */ /* 0x000fe4000bf86270 */
[----:B------:R-:W-:Y:S02]  /*21270*/  ISETP.GE.AND P3, PT, R216, UR4, PT ;  /* 0x00000004d8007c0c */ /* 0x000fe4000bf66270 */
[----:B------:R-:W-:-:S09]  /*21280*/  ISETP.GE.AND P2, PT, R217, UR4, PT ;  /* 0x00000004d9007c0c */ /* 0x000fd2000bf46270 */
[-C--:B-1----:R-:W-:Y:S02]  /*21290*/  @!P4 LEA R2, P6, R214, R21.reuse, 0x1 ;  /* 0x00000015d602c211 */ /* 0x082fe400078c08ff */
[----:B------:R-:W-:Y:S02]  /*212a0*/  @!P3 LEA R20, P5, R216, R21, 0x1 ;  /* 0x00000015d814b211 */ /* 0x000fe400078a08ff */
[----:B--2---:R-:W-:Y:S02]  /*212b0*/  @!P4 LEA.HI.X R3, R214, R67, R73, 0x1, P6 ;  /* 0x00000043d603c211 */ /* 0x004fe400030f0c49 */
[C---:B------:R-:W-:Y:S02]  /*212c0*/  @!P2 LEA R66, P6, R217.reuse, R21, 0x1 ;  /* 0x00000015d942a211 */ /* 0x040fe400078c08ff */
[-C--:B------:R-:W-:Y:S01]  /*212d0*/  @!P3 LEA.HI.X R21, R216, R67.reuse, R72, 0x1, P5 ;  /* 0x00000043d815b211 */ /* 0x080fe200028f0c48 */
[----:B-----5:R3:W-:Y:S01]  /*212e0*/  @!P4 ST.E.128 desc[UR60][R2.64], R4 ;  /* 0x000000040200c985 */ /* 0x0207e2000c101d3c */
[----:B------:R-:W-:-:S03]  /*212f0*/  @!P2 LEA.HI.X R67, R217, R67, R70, 0x1, P6 ;  /* 0x00000043d943a211 */ /* 0x000fc600030f0c46 */
[----:B------:R3:W-:Y:S04]  /*21300*/  @!P3 ST.E.128 desc[UR60][R20.64], R32 ;  /* 0x000000201400b985 */ /* 0x0007e8000c101d3c */
[----:B------:R3:W-:Y:S02]  /*21310*/  @!P2 ST.E.128 desc[UR60][R66.64], R48 ;  /* 0x000000304200a985 */ /* 0x0007e4000c101d3c */
.L_x_1951:
[----:B------:R-:W-:Y:S05]  /*21320*/  BSYNC B1 ;  /* 0x0000000000017941 */ /* 0x000fea0003800000 */
.L_x_1950:
[----:B---3-5:R3:W4:Y:S01]  /*21330*/  SHFL.IDX PT, R7, R64, 0x1, 0x181f ;  /* 0x00381f0040077f89 */ /* 0x02872200000e0000 */
[----:B------:R-:W-:Y:S03]  /*21340*/  BSSY B1, `(.L_x_1952) ;  /* 0x0000010000017945 */ /* 0x000fe60003800000 */
[----:B------:R3:W0:Y:S01]  /*21350*/  SHFL.IDX PT, R3, R24, 0x1, 0x181f ;  /* 0x00381f0018037f89 */ /* 0x00062200000e0000 */
[----:B------:R-:W-:Y:S05]  /*21360*/  @P1 BRA `(.L_x_1953) ;  /* 0x0000000000341947 */ /* 0x000fea0003800000 */
[----:B------:R-:W-:Y:S02]  /*21370*/  ULDC UR4, c[0x0][0xac8] ;  /* 0x0002b20000047ab9 */ /* 0x000fe40000000800 */
[----:B------:R-:W-:Y:S02]  /*21380*/  ISETP.GE.AND P4, PT, R214, UR4, PT ;  /* 0x00000004d6007c0c */ /* 0x000fe4000bf86270 */
[----:B------:R-:W-:Y:S02]  /*21390*/  ISETP.GE.AND P5, PT, R216, UR4, PT ;  /* 0x00000004d8007c0c */ /* 0x000fe4000bfa6270 */
[----:B------:R-:W-:-:S09]  /*213a0*/  ISETP.GE.AND P6, PT, R217, UR4, PT ;  /* 0x00000004d9007c0c */ /* 0x000fd2000bfc6270 */
[-C--:B0-----:R-:W-:Y:S02]  /*213b0*/  @!P4 LEA R2, P1, R214, R3.reuse, 0x1 ;  /* 0x00000003d602c211 */ /* 0x081fe400078208ff */
        /* <DEDUP_REMOVED lines=8> */
.L_x_1953:
[----:B------:R-:W-:Y:S05]  /*21440*/  BSYNC B1 ;  /* 0x0000000000017941 */ /* 0x000fea0003800000 */
.L_x_1952:
[----:B0---4-:R0:W4:Y:S01]  /*21450*/  SHFL.IDX PT, R7, R64, 0x2, 0x181f ;  /* 0x00581f0040077f89 */ /* 0x01112200000e0000 */
        /* <DEDUP_REMOVED lines=16> */
.L_x_1955:
[----:B------:R-:W-:Y:S05]  /*21560*/  BSYNC B1 ;  /* 0x0000000000017941 */ /* 0x000fea0003800000 */
.L_x_1954:
[----:B------:R-:W-:Y:S01]  /*21570*/  VIADD R0, R68, 0x60 ;  /* 0x0000006044007836 */ /* 0x000fe20000000000 */
[----:B0---4-:R4:W0:Y:S04]  /*21580*/  SHFL.IDX PT, R7, R64, 0x3, 0x181f ;  /* 0x00781f0040077f89 */ /* 0x01182800000e0000 */
[----:B------:R-:W-:Y:S01]  /*21590*/  ISETP.GE.AND P0, PT, R0, R65, PT ;  /* 0x000000410000720c */ /* 0x000fe20003f06270 */
[----:B------:R4:W0:-:S12]  /*215a0*/  SHFL.IDX PT, R9, R24, 0x3, 0x181f ;  /* 0x00781f0018097f89 */ /* 0x00081800000e0000 */
[----:B----4-:R-:W-:Y:S05]  /*215b0*/  @P0 BRA `(.L_x_1956) ;  /* 0x0000000c003c0947 */ /* 0x010fea0003800000 */
[----:B------:R-:W-:Y:S02]  /*215c0*/  ULDC UR4, c[0x0][0xac8] ;  /* 0x0002b20000047ab9 */ /* 0x000fe40000000800 */
[----:B------:R-:W-:Y:S02]  /*215d0*/  ISETP.GE.AND P2, PT, R214, UR4, PT ;  /* 0x00000004d6007c0c */ /* 0x000fe4000bf46270 */
[----:B------:R-:W-:-:S11]  /*215e0*/  ISETP.GE.AND P3, PT, R216, UR4, PT ;  /* 0x00000004d8007c0c */ /* 0x000fd6000bf66270 */
[-C--:B0-----:R-:W-:Y:S02]  /*215f0*/  @!P2 LEA R2, P0, R214, R9.reuse, 0x1 ;  /* 0x00000009d602a211 */ /* 0x081fe400078008ff */
[----:B------:R-:W-:Y:S02]  /*21600*/  @!P3 LEA R4, P1, R216, R9, 0x1 ;  /* 0x00000009d804b211 */ /* 0x000fe400078208ff */
[-C--:B------:R-:W-:Y:S02]  /*21610*/  @!P2 LEA.HI.X R3, R214, R7.reuse, R73, 0x1, P0 ;  /* 0x00000007d603a211 */ /* 0x080fe400000f0c49 */
        /* <DEDUP_REMOVED lines=9> */
.L_x_1948:
[----:B------:R-:W-:Y:S01]  /*216b0*/  ULDC.64 UR4, c[0x0][0xc00] ;  /* 0x0003000000047ab9 */ /* 0x000fe20000000a00 */
[----:B------:R-:W2:Y:S01]  /*216c0*/  LDC.64 R2, c[0x0][0xc00] ;  /* 0x00030000ff027b82 */ /* 0x000ea20000000a00 */
[----:B------:R-:W-:Y:S01]  /*216d0*/  ISETP.NE.U32.AND P0, PT, RZ, UR4, PT ;  /* 0x00000004ff007c0c */ /* 0x000fe2000bf05070 */
[----:B------:R-:W-:-:S03]  /*216e0*/  IMAD.MOV.U32 R6, RZ, RZ, RZ ;  /* 0x000000ffff067224 */ /* 0x000fc600078e00ff */
[----:B------:R-:W-:Y:S01]  /*216f0*/  ISETP.NE.AND.EX P0, PT, RZ, UR5, PT, P0 ;  /* 0x00000005ff007c0c */ /* 0x000fe2000bf05300 */
[----:B------:R-:W-:Y:S02]  /*21700*/  ULDC.64 UR4, c[0x0][0xc08] ;  /* 0x0003020000047ab9 */ /* 0x000fe40000000a00 */
[----:B------:R-:W-:Y:S01]  /*21710*/  ISETP.NE.U32.AND P1, PT, RZ, UR4, PT ;  /* 0x00000004ff007c0c */ /* 0x000fe2000bf25070 */
[----:B------:R-:W3:Y:S03]  /*21720*/  LDC R21, c[0x0][0xbe8] ;  /* 0x0002fa00ff157b82 */ /* 0x000ee60000000800 */
[----:B------:R-:W-:Y:S01]  /*21730*/  ISETP.NE.AND.EX P1, PT, RZ, UR5, PT, P1 ;  /* 0x00000005ff007c0c */ /* 0x000fe2000bf25310 */
[----:B--2---:R-:W-:-:S12]  /*21740*/  IMAD.WIDE R2, R220, 0x4, R2 ;  /* 0x00000004dc027825 */ /* 0x004fd800078e0202 */
[----:B------:R-:W2:Y:S01]  /*21750*/  @P1 LDC.64 R4, c[0x0][0xc08] ;  /* 0x00030200ff041b82 */ /* 0x000ea20000000a00 */
[----:B------:R-:W-:Y:S02]  /*21760*/  ULDC UR4, c[0x0][0xa88] ;  /* 0x0002a20000047ab9 */ /* 0x000fe40000000800 */
[----:B------:R-:W-:Y:S01]  /*21770*/  IMAD.U32 R0, RZ, RZ, UR4 ;  /* 0x00000004ff007e24 */ /* 0x000fe2000f8e00ff */
[----:B------:R4:W5:Y:S01]  /*21780*/  @P0 LDG.E R6, desc[UR60][R2.64] ;  /* 0x0000003c02060981 */ /* 0x000962000c1e1900 */
[----:B--2---:R-:W-:-:S05]  /*21790*/  @P1 IMAD.WIDE R4, R220, 0x4, R4 ;  /* 0x00000004dc041825 */ /* 0x004fca00078e0204 */
[----:B------:R4:W5:Y:S01]  /*217a0*/  @P1 LDG.E R0, desc[UR60][R4.64] ;  /* 0x0000003c04001981 */ /* 0x000962000c1e1900 */
[----:B---3--:R-:W-:Y:S01]  /*217b0*/  ISETP.NE.AND P2, PT, R21, 0x1, PT ;  /* 0x000000011500780c */ /* 0x008fe20003f45270 */
[----:B------:R-:W2:-:S12]  /*217c0*/  S2R R8, SR_TID.X ;  /* 0x0000000000087919 */ /* 0x000e980000002100 */
[----:B------:R-:W3:Y:S08]  /*217d0*/  @P2 LDC R20, c[0x0][0xbec] ;  /* 0x0002fb00ff142b82 */ /* 0x000ef00000000800 */
[----:B------:R-:W0:Y:S01]  /*217e0*/  @P2 LDC R29, c[0x0][0xbf0] ;  /* 0x0002fc00ff1d2b82 */ /* 0x000e220000000800 */
[----:B--2---:R-:W-:-:S05]  /*217f0*/  VIADD R7, R8, 0xffffff80 ;  /* 0xffffff8008077836 */ /* 0x004fca0000000000 */
[----:B------:R-:W-:Y:S02]  /*21800*/  ISETP.GE.AND P3, PT, R7, 0x80, PT ;  /* 0x000000800700780c */ /* 0x000fe40003f66270 */
[----:B------:R-:W-:Y:S01]  /*21810*/  SHF.R.S32.HI R7, RZ, 0x1f, R220 ;  /* 0x0000001fff077819 */ /* 0x000fe200000114dc */
[----:B----4-:R-:W-:Y:S10]  /*21820*/  @P1 BRA `(.L_x_1957) ;  /* 0x0000000000101947 */ /* 0x010ff40003800000 */
[----:B------:R-:W-:Y:S05]  /*21830*/  @!P0 BRA `(.L_x_1957) ;  /* 0x00000000000c8947 */ /* 0x000fea0003800000 */
[----:B------:R-:W2:Y:S04]  /*21840*/  LDG.E R5, desc[UR60][R2.64] ;  /* 0x0000003c02057981 */ /* 0x000ea8000c1e1900 */
[----:B-----5:R-:W2:Y:S02]  /*21850*/  LDG.E R0, desc[UR60][R2.64+0x4] ;  /* 0x0000043c02007981 */ /* 0x020ea4000c1e1900 */
[----:B--2---:R-:W-:-:S07]  /*21860*/  IMAD.IADD R0, R0, 0x1, -R5 ;  /* 0x0000000100007824 */ /* 0x004fce00078e0a05 */
.L_x_1957:
[----:B------:R-:W-:Y:S01]  /*21870*/  BSSY B1, `(.L_x_1958) ;  /* 0x000002c000017945 */ /* 0x000fe20003800000 */
[----:B------:R-:W-:Y:S02]  /*21880*/  SHF.R.S32.HI R10, RZ, 0x1f, R219 ;  /* 0x0000001fff0a7819 */ /* 0x000fe400000114db */
[----:B------:R-:W-:Y:S02]  /*21890*/  SEL R13, R220, RZ, !P0 ;  /* 0x000000ffdc0d7207 */ /* 0x000fe40004000000 */
[----:B------:R-:W-:Y:S02]  /*218a0*/  SEL R12, R7, RZ, !P0 ;  /* 0x000000ff070c7207 */ /* 0x000fe40004000000 */
[----:B-----5:R-:W-:Y:S01]  /*218b0*/  SHF.R.S32.HI R11, RZ, 0x1f, R6 ;  /* 0x0000001fff0b7819 */ /* 0x020fe20000011406 */
[----:B------:R-:W-:Y:S06]  /*218c0*/  @P3 BRA `(.L_x_1959) ;  /* 0x0000000000983947 */ /* 0x000fec0003800000 */
[----:B------:R-:W2:Y:S01]  /*218d0*/  LDC R14, c[0x0][0xbe8] ;  /* 0x0002fa00ff0e7b82 */ /* 0x000ea20000000800 */
[----:B------:R-:W-:Y:S01]  /*218e0*/  IADD3 R9, R209, -0x80, R8 ;  /* 0xffffff80d1097810 */ /* 0x000fe20007ffe008 */
[----:B--2---:R-:W-:-:S05]  /*218f0*/  IMAD R2, R0, R14, RZ ;  /* 0x0000000e00027224 */ /* 0x004fca00078e02ff */
        /* <DEDUP_REMOVED lines=13> */
[----:B------:R-:W4:Y:S01]  /*219d0*/  @P0 LDC R15, c[0x0][0xbf0] ;  /* 0x0002fc00ff0f0b82 */ /* 0x000f220000000800 */
[----:B------:R-:W-:-:S04]  /*219e0*/  IMAD.WIDE.U32 R2, R13, UR4, R2 ;  /* 0x000000040d027c25 */ /* 0x000fc8000f8e0002 */
[----:B--2---:R-:W-:-:S05]  /*219f0*/  @P0 IMAD.HI.U32 R4, R9, R4, RZ ;  /* 0x0000000409040227 */ /* 0x004fca00078e00ff */
[----:B----4-:R-:W-:Y:S01]  /*21a00*/  @P0 SHF.R.U32.HI R5, RZ, R15, R4 ;  /* 0x0000000fff050219 */ /* 0x010fe20000011604 */
[----:B------:R-:W-:-:S03]  /*21a10*/  IMAD R4, R12, UR4, RZ ;  /* 0x000000040c047c24 */ /* 0x000fc6000f8e02ff */
[----:B------:R-:W-:Y:S01]  /*21a20*/  IADD3 R2, P0, R5, R2, RZ ;  /* 0x0000000205027210 */ /* 0x000fe20007f1e0ff */
[----:B------:R-:W-:Y:S02]  /*21a30*/  IMAD.MOV R7, RZ, RZ, -R5 ;  /* 0x000000ffff077224 */ /* 0x000fe400078e0a05 */
[----:B------:R-:W-:Y:S01]  /*21a40*/  IMAD R8, R13, UR5, R4 ;  /* 0x000000050d087c24 */ /* 0x000fe2000f8e0204 */
[----:B------:R-:W-:Y:S01]  /*21a50*/  ULDC.64 UR4, c[0x0][0xb88] ;  /* 0x0002e20000047ab9 */ /* 0x000fe20000000a00 */
[----:B------:R-:W-:Y:S01]  /*21a60*/  IMAD R7, R14, R7, R9 ;  /* 0x000000070e077224 */ /* 0x000fe200078e0209 */
[----:B------:R-:W-:-:S04]  /*21a70*/  SHF.R.S32.HI R9, RZ, 0x1f, R5 ;  /* 0x0000001fff097819 */ /* 0x000fc80000011405 */
        /* <DEDUP_REMOVED lines=11> */
.L_x_1959:
[----:B------:R-:W-:Y:S05]  /*21b30*/  BSYNC B1 ;  /* 0x0000000000017941 */ /* 0x000fea0003800000 */
.L_x_1958:
[----:B------:R-:W-:Y:S01]  /*21b40*/  ULDC.64 UR4, c[0x0][0xaa0] ;  /* 0x0002a80000047ab9 */ /* 0x000fe20000000a00 */
[----:B--2---:R-:W-:Y:S01]  /*21b50*/  IMAD R4, R218, 0x20, R224 ;  /* 0x00000020da047824 */ /* 0x004fe200078e02e0 */
[----:B------:R-:W-:Y:S01]  /*21b60*/  BSSY B1, `(.L_x_1960) ;  /* 0x000003e000017945 */ /* 0x000fe20003800000 */
[----:B------:R-:W-:Y:S01]  /*21b70*/  IMAD R3, R11, UR4, RZ ;  /* 0x000000040b037c24 */ /* 0x000fe2000f8e02ff */
[----:B------:R-:W-:Y:S01]  /*21b80*/  SHF.R.S32.HI R14, RZ, 0x1f, R217 ;  /* 0x0000001fff0e7819 */ /* 0x000fe200000114d9 */
[----:B------:R-:W-:Y:S01]  /*21b90*/  IMAD.IADD R9, R209, 0x1, R4 ;  /* 0x00000001d1097824 */ /* 0x000fe200078e0204 */
[----:B------:R-:W-:Y:S01]  /*21ba0*/  SHF.R.S32.HI R15, RZ, 0x1f, R216 ;  /* 0x0000001fff0f7819 */ /* 0x000fe200000114d8 */
[C---:B------:R-:W-:Y:S01]  /*21bb0*/  IMAD R5, R6.reuse, UR5, R3 ;  /* 0x0000000506057c24 */ /* 0x040fe2000f8e0203 */
[----:B-1----:R-:W-:Y:S01]  /*21bc0*/  SHF.R.S32.HI R24, RZ, 0x1f, R214 ;  /* 0x0000001fff187819 */ /* 0x002fe200000114d6 */
[----:B------:R-:W-:Y:S01]  /*21bd0*/  IMAD.WIDE.U32 R2, R6, UR4, RZ ;  /* 0x0000000406027c25 */ /* 0x000fe2000f8e00ff */
[----:B------:R-:W-:-:S03]  /*21be0*/  ULDC.64 UR4, c[0x0][0xae8] ;  /* 0x0002ba0000047ab9 */ /* 0x000fc60000000a00 */
[----:B------:R-:W-:Y:S02]  /*21bf0*/  IMAD.IADD R3, R3, 0x1, R5 ;  /* 0x0000000103037824 */ /* 0x000fe400078e0205 */
[----:B------:R-:W-:Y:S02]  /*21c00*/  IMAD R6, R10, UR4, RZ ;  /* 0x000000040a067c24 */ /* 0x000fe4000f8e02ff */
[----:B---3--:R-:W-:-:S04]  /*21c10*/  @P2 IMAD.HI.U32 R4, R9, R20, RZ ;  /* 0x0000001409042227 */ /* 0x008fc800078e00ff */
        /* <DEDUP_REMOVED lines=21> */
[----:B------:R-:W-:Y:S02]  /*21d70*/  IMAD.IADD R6, R224, 0x1, R209 ;  /* 0x00000001e0067824 */ /* 0x000fe400078e02d1 */
[----:B------:R-:W-:Y:S02]  /*21d80*/  IMAD R21, R0, R21, RZ ;  /* 0x0000001500157224 */ /* 0x000fe400078e02ff */
[C---:B------:R-:W-:Y:S02]  /*21d90*/  IMAD R5, R7.reuse, UR5, R4 ;  /* 0x0000000507057c24 */ /* 0x040fe4000f8e0204 */
[----:B------:R-:W-:Y:S01]  /*21da0*/  IMAD.WIDE.U32 R2, R7, UR4, R2 ;  /* 0x0000000407027c25 */ /* 0x000fe2000f8e0002 */
[----:B------:R-:W-:Y:S01]  /*21db0*/  ISETP.GE.AND P2, PT, R6, R21, PT ;  /* 0x000000150600720c */ /* 0x000fe20003f46270 */
[----:B------:R-:W-:-:S02]  /*21dc0*/  ULDC.64 UR4, c[0x0][0xa80] ;  /* 0x0002a00000047ab9 */ /* 0x000fc40000000a00 */
[----:B------:R-:W-:Y:S01]  /*21dd0*/  IMAD.IADD R3, R3, 0x1, R5 ;  /* 0x0000000103037824 */ /* 0x000fe200078e0205 */
[----:B------:R-:W-:Y:S01]  /*21de0*/  LEA R4, P3, R2, UR4, 0x1 ;  /* 0x0000000402047c11 */ /* 0x000fe2000f8608ff */
[----:B------:R-:W-:-:S03]  /*21df0*/  VIADD R0, R6, 0x20 ;  /* 0x0000002006007836 */ /* 0x000fc60000000000 */
[----:B------:R-:W-:Y:S01]  /*21e00*/  LEA.HI.X R5, R2, UR5, R3, 0x1, P3 ;  /* 0x0000000502057c11 */ /* 0x000fe200098f0c03 */
[----:B------:R0:W1:Y:S01]  /*21e10*/  SHFL.IDX PT, R7, R4, RZ, 0x181f ;  /* 0x00181fff04077589 */ /* 0x00006200000e0000 */
[-C--:B------:R-:W-:Y:S01]  /*21e20*/  ISETP.GE.AND P1, PT, R0, R21.reuse, PT ;  /* 0x000000150000720c */ /* 0x080fe20003f26270 */
[----:B------:R-:W-:Y:S02]  /*21e30*/  VIADD R0, R6, 0x40 ;  /* 0x0000004006007836 */ /* 0x000fe40000000000 */
[----:B------:R0:W2:Y:S03]  /*21e40*/  SHFL.IDX PT, R3, R5, RZ, 0x181f ;  /* 0x00181fff05037589 */ /* 0x0000a600000e0000 */
        /* <DEDUP_REMOVED lines=11> */
[----:B------:R3:W-:Y:S01]  /*21f00*/  @!P4 ST.E.128 desc[UR60][R8.64], RZ ;  /* 0x000000ff0800c985 */ /* 0x0007e2000c101d3c */
[----:B------:R-:W-:-:S03]  /*21f10*/  @!P2 LEA.HI.X R3, R217, R3, R14, 0x1, P6 ;  /* 0x00000003d903a211 */ /* 0x000fc600030f0c0e */
[----:B------:R3:W-:Y:S04]  /*21f20*/  @!P3 ST.E.128 desc[UR60][R10.64], RZ ;  /* 0x000000ff0a00b985 */ /* 0x0007e8000c101d3c */
[----:B------:R3:W-:Y:S02]  /*21f30*/  @!P2 ST.E.128 desc[UR60][R2.64], RZ ;  /* 0x000000ff0200a985 */ /* 0x0007e4000c101d3c */
.L_x_1961:
[----:B------:R-:W-:Y:S05]  /*21f40*/  BSYNC B1 ;  /* 0x0000000000017941 */ /* 0x000fea0003800000 */
.L_x_1960:
[----:B--23--:R2:W3:Y:S01]  /*21f50*/  SHFL.IDX PT, R3, R5, 0x1, 0x181f ;  /* 0x00381f0005037f89 */ /* 0x00c4e200000e0000 */
[----:B------:R-:W-:Y:S03]  /*21f60*/  BSSY B1, `(.L_x_1962) ;  /* 0x0000010000017945 */ /* 0x000fe60003800000 */
[----:B-1----:R2:W1:Y:S01]  /*21f70*/  SHFL.IDX PT, R7, R4, 0x1, 0x181f ;  /* 0x00381f0004077f89 */ /* 0x00246200000e0000 */
[----:B------:R-:W-:Y:S05]  /*21f80*/  @P1 BRA `(.L_x_1963) ;  /* 0x0000000000341947 */ /* 0x000fea0003800000 */
[----:B------:R-:W-:Y:S02]  /*21f90*/  ULDC UR4, c[0x0][0xac8] ;  /* 0x0002b20000047ab9 */ /* 0x000fe40000000800 */
[----:B------:R-:W-:Y:S02]  /*21fa0*/  ISETP.GE.AND P4, PT, R214, UR4, PT ;  /* 0x00000004d6007c0c */ /* 0x000fe4000bf86270 */
[----:B------:R-:W-:Y:S02]  /*21fb0*/  ISETP.GE.AND P5, PT, R216, UR4, PT ;  /* 0x00000004d8007c0c */ /* 0x000fe4000bfa6270 */
[----:B------:R-:W-:-:S09]  /*21fc0*/  ISETP.GE.AND P6, PT, R217, UR4, PT ;  /* 0x00000004d9007c0c */ /* 0x000fd2000bfc6270 */
[-C--:B-1----:R-:W-:Y:S02]  /*21fd0*/  @!P4 LEA R8, P1, R214, R7.reuse, 0x1 ;  /* 0x00000007d608c211 */ /* 0x082fe400078208ff */
[-C--:B------:R-:W-:Y:S02]  /*21fe0*/  @!P5 LEA R10, P2, R216, R7.reuse, 0x1 ;  /* 0x00000007d80ad211 */ /* 0x080fe400078408ff */
[C---:B------:R-:W-:Y:S02]  /*21ff0*/  @!P6 LEA R2, P3, R217.reuse, R7, 0x1 ;  /* 0x00000007d902e211 */ /* 0x040fe400078608ff */
[-C--:B---3--:R-:W-:Y:S02]  /*22000*/  @!P4 LEA.HI.X R9, R214, R3.reuse, R24, 0x1, P1 ;  /* 0x00000003d609c211 */ /* 0x088fe400008f0c18 */
[-C--:B------:R-:W-:Y:S02]  /*22010*/  @!P5 LEA.HI.X R11, R216, R3.reuse, R15, 0x1, P2 ;  /* 0x00000003d80bd211 */ /* 0x080fe400010f0c0f */
[----:B------:R-:W-:Y:S01]  /*22020*/  @!P6 LEA.HI.X R3, R217, R3, R14, 0x1, P3 ;  /* 0x00000003d903e211 */ /* 0x000fe200018f0c0e */
[----:B------:R4:W-:Y:S04]  /*22030*/  @!P4 ST.E.128 desc[UR60][R8.64], RZ ;  /* 0x000000ff0800c985 */ /* 0x0009e8000c101d3c */
[----:B------:R4:W-:Y:S04]  /*22040*/  @!P5 ST.E.128 desc[UR60][R10.64], RZ ;  /* 0x000000ff0a00d985 */ /* 0x0009e8000c101d3c */
[----:B------:R4:W-:Y:S02]  /*22050*/  @!P6 ST.E.128 desc[UR60][R2.64], RZ ;  /* 0x000000ff0200e985 */ /* 0x0009e4000c101d3c */
.L_x_1963:
[----:B------:R-:W-:Y:S05]  /*22060*/  BSYNC B1 ;  /* 0x0000000000017941 */ /* 0x000fea0003800000 */
.L_x_1962:
[----:B---34-:R3:W4:Y:S01]  /*22070*/  SHFL.IDX PT, R3, R5, 0x2, 0x181f ;  /* 0x00581f0005037f89 */ /* 0x01872200000e0000 */
        /* <DEDUP_REMOVED lines=10> */
[-C--:B----4-:R-:W-:Y:S02]  /*22120*/  @!P3 LEA.HI.X R9, R214, R3.reuse, R24, 0x1, P0 ;  /* 0x00000003d609b211 */ /* 0x090fe400000f0c18 */
[-C--:B------:R-:W-:Y:S02]  /*22130*/  @!P4 LEA.HI.X R11, R216, R3.reuse, R15, 0x1, P1 ;  /* 0x00000003d80bc211 */ /* 0x080fe400008f0c0f */
[----:B------:R-:W-:Y:S01]  /*22140*/  @!P5 LEA.HI.X R3, R217, R3, R14, 0x1, P2 ;  /* 0x00000003d903d211 */ /* 0x000fe200010f0c0e */
[----:B------:R1:W-:Y:S04]  /*22150*/  @!P3 ST.E.128 desc[UR60][R8.64], RZ ;  /* 0x000000ff0800b985 */ /* 0x0003e8000c101d3c */
[----:B------:R1:W-:Y:S04]  /*22160*/  @!P4 ST.E.128 desc[UR60][R10.64], RZ ;  /* 0x000000ff0a00c985 */ /* 0x0003e8000c101d3c */
[----:B------:R1:W-:Y:S02]  /*22170*/  @!P5 ST.E.128 desc[UR60][R2.64], RZ ;  /* 0x000000ff0200d985 */ /* 0x0003e4000c101d3c */
.L_x_1965:
[----:B------:R-:W-:Y:S05]  /*22180*/  BSYNC B1 ;  /* 0x0000000000017941 */ /* 0x000fea0003800000 */
.L_x_1964:
[----:B------:R-:W-:Y:S01]  /*22190*/  VIADD R0, R6, 0x60 ;  /* 0x0000006006007836 */ /* 0x000fe20000000000 */
[----:B0-23--:R-:W0:Y:S04]  /*221a0*/  SHFL.IDX PT, R5, R5, 0x3, 0x181f ;  /* 0x00781f0005057f89 */ /* 0x00de2800000e0000 */
[----:B------:R-:W-:Y:S01]  /*221b0*/  ISETP.GE.AND P0, PT, R0, R21, PT ;  /* 0x000000150000720c */ /* 0x000fe20003f06270 */
[----:B-1--4-:R1:W2:-:S12]  /*221c0*/  SHFL.IDX PT, R3, R4, 0x3, 0x181f ;  /* 0x00781f0004037f89 */ /* 0x01229800000e0000 */
[----:B-1----:R-:W-:Y:S05]  /*221d0*/  @P0 BRA `(.L_x_1956) ;  /* 0x0000000000340947 */ /* 0x002fea0003800000 */
        /* <DEDUP_REMOVED lines=13> */
.L_x_1956:
[----:B------:R-:W-:Y:S05]  /*222b0*/  BSYNC B0 ;  /* 0x0000000000007941 */ /* 0x000fea0003800000 */
.L_x_1947:
[----:B------:R-:W-:Y:S02]  /*222c0*/  ULDC UR4, c[0x0][0xc3c] ;  /* 0x00030f0000047ab9 */ /* 0x000fe40000000800 */
[----:B------:R-:W-:-:S13]  /*222d0*/  ISETP.GE.AND P0, PT, R27, UR4, PT ;  /* 0x000000041b007c0c */ /* 0x000fda000bf06270 */
[----:B------:R-:W-:Y:S05]  /*222e0*/  @!P0 BRA `(.L_x_1966) ;  /* 0xfffffdf0000c8947 */ /* 0x000fea000383ffff */
[----:B------:R-:W-:Y:S05]  /*222f0*/  BRA `(.L_x_1680) ;  /* 0x0000008400e07947 */ /* 0x000fea0003800000 */
.L_x_1678:
[----:B------:R-:W-:-:S08]  /*22300*/  NOP ;  /* 0x0000000000007918 */ /* 0x000fd00000000000 */
[----:B0-----:R-:W0:-:S00]  /*22310*/  USETMAXREG.DEALLOC.CTAPOOL 0x18 ;  /* 0x00000018000079c8 */ /* 0x001e0000080e0500 */
[----:B0-----:R-:W2:Y:S01]  /*22320*/  LDL.LU R2, [R1] ;  /* 0x0000000001027983 */ /* 0x001ea20000300800 */
[----:B------:R-:W-:Y:S01]  /*22330*/  LOP3.LUT R0, R0, 0x3, RZ, 0xc0, !PT ;  /* 0x0000000300007812 */ /* 0x000fe200078ec0ff */
[----:B------:R-:W-:-:S05]  /*22340*/  IMAD.MOV.U32 R6, RZ, RZ, RZ ;  /* 0x000000ffff067224 */ /* 0x000fca00078e00ff */
[----:B------:R-:W0:Y:S02]  /*22350*/  SHFL.IDX PT, R0, R0, RZ, 0x1f ;  /* 0x00001fff00007589 */ /* 0x000e2400000e0000 */
[----:B0-----:R-:W-:Y:S02]  /*22360*/  ISETP.NE.AND P0, PT, R0, RZ, PT ;  /* 0x000000ff0000720c */ /* 0x001fe40003f05270 */
[----:B--2---:R-:W-:-:S11]  /*22370*/  LOP3.LUT R2, R2, 0xfffffffd, RZ, 0xc0, !PT ;  /* 0xfffffffd02027812 */ /* 0x004fd600078ec0ff */
[----:B------:R-:W-:-:S05]  /*22380*/  @P0 LOP3.LUT R2, R2, 0x2, RZ, 0xfc, !PT ;  /* 0x0000000202020812 */ /* 0x000fca00078efcff */
[----:B------:R0:W-:Y:S01]  /*22390*/  STL [R1], R2 ;  /* 0x0000000201007387 */ /* 0x0001e20000100800 */
        /* <DEDUP_REMOVED lines=8> */
.L_x_1967:
        /* <DEDUP_REMOVED lines=41> */
.L_x_1973:
        /* <DEDUP_REMOVED lines=12> */
.L_x_1972:
[----:B------:R-:W-:Y:S05]  /*22770*/  BSYNC B0 ;  /* 0x0000000000007941 */ /* 0x000fea0003800000 */
.L_x_1971:
        /* <DEDUP_REMOVED lines=21> */
.L_x_1969:
[----:B------:R-:W-:-:S04]  /*228d0*/  IMAD.IADD R8, R7, 0x1, -R8 ;  /* 0x0000000107087824 */ /* 0x000fc800078e0a08 */
        /* <DEDUP_REMOVED lines=17> */
[----:B------:R-:W-:-:S06]  /*229f0*/  VIADD R16, R7, 0xffffffff ;  /* 0xffffffff07107836 */ /* 0x000fcc0000000000 */
[----:B------:R2:W3:Y:S02]  /*22a00*/  SHFL.IDX PT, R16, R5, R16, 0x1f ;  /* 0x00001f1005107589 */ /* 0x0004e400000e0000 */
.L_x_1974:
[----:B-12---:R-:W-:Y:S01]  /*22a10*/  IMAD.MOV R5, RZ, RZ, -R3 ;  /* 0x000000ffff057224 */ /* 0x006fe200078e0a03 */
[----:B------:R-:W-:Y:S01]  /*22a20*/  IABS R7, R9 ;  /* 0x0000000900077213 */ /* 0x000fe20000000000 */
        /* <DEDUP_REMOVED lines=23> */
[----:B------:R-:W-:Y:S01]  /*22ba0*/  VIADDMNMX R11, R10, UR5, R11, PT ;  /* 0x000000050a0b7c46 */ /* 0x000fe2000b80010b */
[----:B------:R-:W-:-:S03]  /*22bb0*/  IMAD.IADD R5, R8, 0x1, R5 ;  /* 0x0000000108057824 */ /* 0x000fc600078e0205 */
[----:B------:R-:W-:-:S04]  /*22bc0*/  IABS R7, R11 ;  /* 0x0000000b00077213 */ /* 0x000fc80000000000 */
[----:B------:R-:W1:Y:S08]  /*22bd0*/  I2F.RP R10, R7 ;  /* 0x00000007000a7306 */ /* 0x000e700000209400 */
[----:B-1----:R-:W1:Y:S02]  /*22be0*/  MUFU.RCP R10, R10 ;  /* 0x0000000a000a7308 */ /* 0x002e640000001000 */
[----:B-1----:R-:W-:Y:S01]  /*22bf0*/  VIADD R3, R10, 0xffffffe ;  /* 0x0ffffffe0a037836 */ /* 0x002fe20000000000 */
[----:B------:R-:W-:-:S05]  /*22c00*/  IABS R10, R11 ;  /* 0x0000000b000a7213 */ /* 0x000fca0000000000 */
[----:B------:R-:W1:Y:S01]  /*22c10*/  F2I.FTZ.U32.TRUNC.NTZ R3, R3 ;  /* 0x0000000300037305 */ /* 0x000e62000021f000 */
[----:B------:R-:W-:Y:S02]  /*22c20*/  IMAD.MOV R10, RZ, RZ, -R10 ;  /* 0x000000ffff0a7224 */ /* 0x000fe400078e0a0a */
[----:B-1----:R-:W-:-:S04]  /*22c30*/  IMAD.MOV R2, RZ, RZ, -R3 ;  /* 0x000000ffff027224 */ /* 0x002fc800078e0a03 */
[----:B------:R-:W-:Y:S02]  /*22c40*/  IMAD R9, R2, R7, RZ ;  /* 0x0000000702097224 */ /* 0x000fe400078e02ff */
[----:B------:R-:W-:-:S04]  /*22c50*/  IMAD.MOV.U32 R2, RZ, RZ, RZ ;  /* 0x000000ffff027224 */ /* 0x000fc800078e00ff */
[----:B------:R-:W-:Y:S01]  /*22c60*/  IMAD.HI.U32 R2, R3, R9, R2 ;  /* 0x0000000903027227 */ /* 0x000fe200078e0002 */
[----:B------:R-:W-:Y:S02]  /*22c70*/  IABS R9, R8 ;  /* 0x0000000800097213 */ /* 0x000fe40000000000 */
[----:B------:R-:W-:-:S03]  /*22c80*/  LOP3.LUT R3, R8, R11, RZ, 0x3c, !PT ;  /* 0x0000000b08037212 */ /* 0x000fc600078e3cff */
[----:B------:R-:W-:Y:S01]  /*22c90*/  IMAD.HI.U32 R2, R2, R9, RZ ;  /* 0x0000000902027227 */ /* 0x000fe200078e00ff */
[----:B------:R-:W-:-:S03]  /*22ca0*/  ISETP.GE.AND P2, PT, R3, RZ, PT ;  /* 0x000000ff0300720c */ /* 0x000fc60003f46270 */
        /* <DEDUP_REMOVED lines=14> */
.L_x_1970:
[----:B------:R-:W-:Y:S02]  /*22d90*/  IMAD.MOV.U32 R17, RZ, RZ, RZ ;  /* 0x000000ffff117224 */ /* 0x000fe400078e00ff */
[----:B------:R-:W-:Y:S02]  /*22da0*/  IMAD.U32 R16, RZ, RZ, UR6 ;  /* 0x00000006ff107e24 */ /* 0x000fe4000f8e00ff */
[----:B------:R-:W-:-:S07]  /*22db0*/  IMAD.MOV.U32 R18, RZ, RZ, RZ ;  /* 0x000000ffff127224 */ /* 0x000fce00078e00ff */
.L_x_1975:
[----:B------:R-:W-:-:S13]  /*22dc0*/  ISETP.NE.AND P0, PT, R0, RZ, PT ;  /* 0x000000ff0000720c */ /* 0x000fda0003f05270 */
[----:B------:R-:W1:Y:S01]  /*22dd0*/  @!P0 S2R R3, SR_CgaCtaId ;  /* 0x0000000000038919 */ /* 0x000e620000008800 */
[----:B------:R-:W-:-:S04]  /*22de0*/  @!P0 MOV R0, 0x400 ;  /* 0x0000040000008802 */ /* 0x000fc80000000f00 */
[----:B-1----:R-:W-:-:S05]  /*22df0*/  @!P0 LEA R0, R3, R0, 0x18 ;  /* 0x0000000003008211 */ /* 0x002fca00078ec0ff */
[----:B------:R2:W-:Y:S01]  /*22e00*/  @!P0 STS.128 [R0+0x308d0], R16 ;  /* 0x0308d01000008388 */ /* 0x0005e20000000c00 */
[----:B------:R-:W-:Y:S06]  /*22e10*/  BAR.ARV 0x5, 0x180 ;  /* 0x0146000000007b1d */ /* 0x000fec0000002000 */
.L_x_1968:
        /* <DEDUP_REMOVED lines=13> */
[C---:B------:R-:W-:Y:S01]  /*22ef0*/  LOP3.LUT R3, R0.reuse, 0x1f8, RZ, 0xc0, !PT ;  /* 0x000001f800037812 */ /* 0x040fe200078ec0ff */
[----:B0-----:R-:W-:Y:S01]  /*22f00*/  IMAD.SHL.U32 R2, R5, 0x8, RZ ;  /* 0x0000000805027824 */ /* 0x001fe200078e00ff */
[----:B------:R-:W-:Y:S01]  /*22f10*/  LOP3.LUT R0, R0, 0x38, RZ, 0xc0, !PT ;  /* 0x0000003800007812 */ /* 0x000fe200078ec0ff */
[----:B------:R-:W-:Y:S01]  /*22f20*/  ULDC UR38, c[0x0][0xc] ;  /* 0x0000030000267ab9 */ /* 0x000fe20000000800 */
[----:B------:R-:W-:Y:S01]  /*22f30*/  LOP3.LUT R3, R3, 0x38, R4, 0x78, !PT ;  /* 0x0000003803037812 */ /* 0x000fe200078e7804 */
[----:B------:R-:W-:Y:S01]  /*22f40*/  IMAD.SHL.U32 R4, R4, 0x10, RZ ;  /* 0x0000001004047824 */ /* 0x000fe200078e00ff */
[----:B------:R-:W-:-:S02]  /*22f50*/  SHF.R.U32.HI R5, RZ, 0x3, R5 ;  /* 0x00000003ff057819 */ /* 0x000fc40000011605 */
[----:B------:R-:W-:Y:S02]  /*22f60*/  LOP3.LUT R2, R3, 0x200, R2, 0xf8, !PT ;  /* 0x0000020003027812 */ /* 0x000fe400078ef802 */
[----:B------:R-:W-:Y:S01]  /*22f70*/  LOP3.LUT R4, R5, 0x70, R4, 0xf8, !PT ;  /* 0x0000007005047812 */ /* 0x000fe200078ef804 */
[----:B-1----:R-:W-:-:S06]  /*22f80*/  ULEA UR4, UR5, UR4, 0x18 ;  /* 0x0000000405047291 */ /* 0x002fcc000f8ec03f */
[----:B------:R-:W-:-:S05]  /*22f90*/  IMAD.U32 R3, RZ, RZ, UR4 ;  /* 0x00000004ff037e24 */ /* 0x000fca000f8e00ff */
[----:B------:R0:W-:Y:S02]  /*22fa0*/  STL [R1+0x4], R3 ;  /* 0x0000040301007387 */ /* 0x0001e40000100800 */
[----:B0-----:R-:W-:Y:S02]  /*22fb0*/  IMAD R3, R2, 0x2, R3 ;  /* 0x0000000202037824 */ /* 0x001fe400078e0203 */
[----:B------:R-:W-:-:S03]  /*22fc0*/  IMAD.MOV.U32 R2, RZ, RZ, 0x1 ;  /* 0x00000001ff027424 */ /* 0x000fc600078e00ff */
[----:B------:R0:W-:Y:S04]  /*22fd0*/  STL [R1+0x28], R3 ;  /* 0x0000280301007387 */ /* 0x0001e80000100800 */
[----:B------:R-:W-:Y:S04]  /*22fe0*/  STL [R1+0x48], RZ ;  /* 0x000048ff01007387 */ /* 0x000fe80000100800 */
[----:B------:R1:W-:Y:S01]  /*22ff0*/  STL [R1+0x20], R2 ;  /* 0x0000200201007387 */ /* 0x0003e20000100800 */
[----:B0-----:R-:W-:-:S03]  /*23000*/  IMAD.MOV.U32 R3, RZ, RZ, 0x1 ;  /* 0x00000001ff037424 */ /* 0x001fc600078e00ff */
[----:B------:R0:W-:Y:S04]  /*23010*/  STL [R1+0x1c], RZ ;  /* 0x00001cff01007387 */ /* 0x0001e80000100800 */
[----:B------:R0:W-:Y:S01]  /*23020*/  STL [R1+0x8], RZ ;  /* 0x000008ff01007387 */ /* 0x0001e20000100800 */
[----:B-1----:R-:W-:-:S03]  /*23030*/  LOP3.LUT R2, R0, 0x40, RZ, 0xfc, !PT ;  /* 0x0000004000027812 */ /* 0x002fc600078efcff */
[----:B------:R0:W-:Y:S01]  /*23040*/  STL [R1+0x14], R3 ;  /* 0x0000140301007387 */ /* 0x0001e20000100800 */
[----:B------:R-:W-:-:S07]  /*23050*/  LOP3.LUT R0, R0, 0x80, RZ, 0xfc, !PT ;  /* 0x0000008000007812 */ /* 0x000fce00078efcff */
.L_x_2138:
[----:B------:R-:W-:Y:S05]  /*23060*/  YIELD ;  /* 0x0000000000007946 */ /* 0x000fea0003800000 */
[----:B------:R-:W-:Y:S01]  /*23070*/  ULDC.64 UR4, c[0x0][0xa28] ;  /* 0x00028a0000047ab9 */ /* 0x000fe20000000a00 */
[----:B------:R-:W-:Y:S02]  /*23080*/  CS2R R6, SRZ ;  /* 0x0000000000067805 */ /* 0x000fe4000001ff00 */
[----:B------:R-:W-:Y:S01]  /*23090*/  ISETP.NE.U32.AND P0, PT, RZ, UR4, PT ;  /* 0x00000004ff007c0c */ /* 0x000fe2000bf05070 */
[----:B01----:R-:W1:Y:S01]  /*230a0*/  LDC.64 R12, c[0x0][0xa00] ;  /* 0x00028000ff0c7b82 */ /* 0x003e620000000a00 */
[----:B------:R-:W-:Y:S01]  /*230b0*/  ULDC.64 UR6, c[0x0][0xa08] ;  /* 0x0002820000067ab9 */ /* 0x000fe20000000a00 */
[----:B------:R-:W-:Y:S01]  /*230c0*/  ULDC.64 UR8, c[0x0][0xa10] ;  /* 0x0002840000087ab9 */ /* 0x000fe20000000a00 */
[----:B------:R-:W-:Y:S01]  /*230d0*/  ISETP.NE.AND.EX P0, PT, RZ, UR5, PT, P0 ;  /* 0x00000005ff007c0c */ /* 0x000fe2000bf05300 */
[----:B------:R-:W-:-:S04]  /*230e0*/  ULDC.64 UR4, c[0x0][0xa18] ;  /* 0x0002860000047ab9 */ /* 0x000fc80000000a00 */
[----:B--2---:R-:W2:Y:S08]  /*230f0*/  LDC.64 R4, c[0x0][0xa08] ;  /* 0x00028200ff047b82 */ /* 0x004eb00000000a00 */
[----:B0-----:R-:W0:Y:S02]  /*23100*/  @P0 LDC.64 R2, c[0x0][0xa28] ;  /* 0x00028a00ff020b82 */ /* 0x001e240000000a00 */
[----:B0-----:R-:W-:-:S05]  /*23110*/  @P0 IMAD.WIDE R2, R19, 0x4, R2 ;  /* 0x0000000413020825 */ /* 0x001fca00078e0202 */
[----:B------:R0:W5:Y:S01]  /*23120*/  @P0 LDG.E R6, desc[UR60][R2.64] ;  /* 0x0000003c02060981 */ /* 0x000162000c1e1900 */
[----:B------:R-:W-:Y:S01]  /*23130*/  ISETP.NE.U32.AND P0, PT, RZ, UR4, PT ;  /* 0x00000004ff007c0c */ /* 0x000fe2000bf05070 */
[----:B-1----:R-:W-:Y:S01]  /*23140*/  IMAD.WIDE R12, R19, 0x4, R12 ;  /* 0x00000004130c7825 */ /* 0x002fe200078e020c */
[----:B------:R-:W-:Y:S02]  /*23150*/  ISETP.NE.U32.AND P2, PT, RZ, UR6, PT ;  /* 0x00000006ff007c0c */ /* 0x000fe4000bf45070 */
[----:B------:R-:W-:Y:S01]  /*23160*/  ISETP.NE.AND.EX P0, PT, RZ, UR5, PT, P0 ;  /* 0x00000005ff007c0c */ /* 0x000fe2000bf05300 */
[----:B------:R-:W-:Y:S01]  /*23170*/  ULDC.64 UR4, c[0x0][0xa00] ;  /* 0x0002800000047ab9 */ /* 0x000fe20000000a00 */
[----:B------:R-:W-:Y:S01]  /*23180*/  ISETP.NE.U32.AND P4, PT, RZ, UR8, PT ;  /* 0x00000008ff007c0c */ /* 0x000fe2000bf85070 */
[----:B------:R-:W-:Y:S01]  /*23190*/  IMAD.MOV.U32 R8, RZ, RZ, RZ ;  /* 0x000000ffff087224 */ /* 0x000fe200078e00ff */
[----:B------:R-:W-:Y:S01]  /*231a0*/  ISETP.NE.U32.AND P1, PT, RZ, UR4, PT ;  /* 0x00000004ff007c0c */ /* 0x000fe2000bf25070 */
[----:B0-----:R-:W0:Y:S01]  /*231b0*/  LDC.64 R2, c[0x0][0xa10] ;  /* 0x00028400ff027b82 */ /* 0x001e220000000a00 */
[----:B---3--:R-:W-:-:S02]  /*231c0*/  IMAD.MOV.U32 R0, RZ, RZ, RZ ;  /* 0x000000ffff007224 */ /* 0x008fc400078e00ff */
[----:B------:R-:W-:Y:S01]  /*231d0*/  ISETP.NE.AND.EX P3, PT, RZ, UR5, PT, P1 ;  /* 0x00000005ff007c0c */ /* 0x000fe2000bf65310 */
[----:B--2---:R-:W-:-:S04]  /*231e0*/  IMAD.WIDE R4, R19, 0x4, R4 ;  /* 0x0000000413047825 */ /* 0x004fc800078e0204 */
[----:B------:R-:W1:Y:S01]  /*231f0*/  @P0 LDC.64 R10, c[0x0][0xa18] ;  /* 0x00028600ff0a0b82 */ /* 0x000e620000000a00 */
[----:B------:R-:W-:Y:S01]  /*23200*/  ULDC UR4, c[0x0][0x288] ;  /* 0x0000a20000047ab9 */ /* 0x000fe20000000800 */
[----:B------:R-:W-:Y:S02]  /*23210*/  ISETP.NE.AND.EX P1, PT, RZ, UR7, PT, P2 ;  /* 0x00000007ff007c0c */ /* 0x000fe4000bf25320 */
[----:B------:R-:W-:-:S04]  /*23220*/  ISETP.NE.AND.EX P2, PT, RZ, UR9, PT, P4 ;  /* 0x00000009ff007c0c */ /* 0x000fc8000bf45340 */
[----:B------:R-:W2:Y:S07]  /*23230*/  @P3 LDG.E R7, desc[UR60][R12.64] ;  /* 0x0000003c0c073981 */ /* 0x000eae000c1e1900 */
[----:B------:R-:W5:Y:S01]  /*23240*/  @P1 LDG.E R8, desc[UR60][R4.64] ;  /* 0x0000003c04081981 */ /* 0x000f62000c1e1900 */
        /* <DEDUP_REMOVED lines=14> */
[----:B0-----:R-:W-:Y:S01]  /*23330*/  IMAD.U32 R10, RZ, RZ, UR5 ;  /* 0x00000005ff0a7e24 */ /* 0x001fe2000f8e00ff */
[----:B--2---:R0:W-:Y:S01]  /*23340*/  STL [R1+0x3c], R7 ;  /* 0x00003c0701007387 */ /* 0x0041e20000100800 */
[----:B------:R-:W-:Y:S02]  /*23350*/  IMAD.MOV.U32 R11, RZ, RZ, R7 ;  /* 0x000000ffff0b7224 */ /* 0x000fe400078e0007 */
[----:B0-----:R-:W-:Y:S01]  /*23360*/  IMAD.U32 R7, RZ, RZ, UR4 ;  /* 0x00000004ff077e24 */ /* 0x001fe2000f8e00ff */
[----:B------:R-:W-:Y:S06]  /*23370*/  @P0 BRA `(.L_x_1977) ;  /* 0x0000000000140947 */ /* 0x000fec0003800000 */
[----:B------:R-:W-:Y:S05]  /*23380*/  @!P3 BRA `(.L_x_1977) ;  /* 0x000000000010b947 */ /* 0x000fea0003800000 */
[----:B------:R-:W2:Y:S04]  /*23390*/  LDG.E R9, desc[UR60][R12.64] ;  /* 0x0000003c0c097981 */ /* 0x000ea8000c1e1900 */
[----:B------:R-:W2:Y:S02]  /*233a0*/  LDG.E R12, desc[UR60][R12.64+0x4] ;  /* 0x0000043c0c0c7981 */ /* 0x000ea4000c1e1900 */
[----:B--2---:R-:W-:-:S05]  /*233b0*/  IMAD.IADD R11, R12, 0x1, -R9 ;  /* 0x000000010c0b7824 */ /* 0x004fca00078e0a09 */
[----:B------:R0:W-:Y:S02]  /*233c0*/  STL [R1+0x3c], R11 ;  /* 0x00003c0b01007387 */ /* 0x0001e40000100800 */
.L_x_1977:
[----:B-----5:R-:W-:Y:S01]  /*233d0*/  IMAD.IADD R8, R8, 0x1, R6 ;  /* 0x0000000108087824 */ /* 0x020fe200078e0206 */
[----:B------:R-:W-:Y:S02]  /*233e0*/  ULDC.64 UR4, c[0x0][0xa20] ;  /* 0x0002880000047ab9 */ /* 0x000fe40000000a00 */
[----:B------:R-:W-:Y:S02]  /*233f0*/  ISETP.NE.U32.AND P0, PT, RZ, UR4, PT ;  /* 0x00000004ff007c0c */ /* 0x000fe4000bf05070 */
[----:B------:R1:W-:Y:S02]  /*23400*/  STL [R1+0x18], R8 ;  /* 0x0000180801007387 */ /* 0x0003e40000100800 */
[----:B------:R-:W-:-:S13]  /*23410*/  ISETP.NE.AND.EX P0, PT, RZ, UR5, PT, P0 ;  /* 0x00000005ff007c0c */ /* 0x000fda000bf05300 */
[----:B-1----:R-:W-:Y:S05]  /*23420*/  @!P0 BRA `(.L_x_1978) ;  /* 0x0000000000108947 */ /* 0x002fea0003800000 */
[----:B------:R-:W1:Y:S02]  /*23430*/  LDC.64 R4, c[0x0][0xa20] ;  /* 0x00028800ff047b82 */ /* 0x000e640000000a00 */
[----:B-1----:R-:W-:-:S05]  /*23440*/  IMAD.WIDE R4, R19, 0x4, R4 ;  /* 0x0000000413047825 */ /* 0x002fca00078e0204 */
[----:B------:R1:W5:Y:S01]  /*23450*/  LDG.E R7, desc[UR60][R4.64] ;  /* 0x0000003c04077981 */ /* 0x000362000c1e1900 */
[----:B------:R-:W-:Y:S05]  /*23460*/  BRA `(.L_x_1979) ;  /* 0x0000000000107947 */ /* 0x000fea0003800000 */
.L_x_1978:
[----:B------:R-:W-:Y:S05]  /*23470*/  @!P1 BRA `(.L_x_1979) ;  /* 0x00000000000c9947 */ /* 0x000fea0003800000 */
[----:B------:R-:W2:Y:S04]  /*23480*/  LDG.E R7, desc[UR60][R4.64] ;  /* 0x0000003c04077981 */ /* 0x000ea8000c1e1900 */
[----:B------:R-:W2:Y:S02]  /*23490*/  LDG.E R4, desc[UR60][R4.64+0x4] ;  /* 0x0000043c04047981 */ /* 0x000ea4000c1e1900 */
[----:B--2---:R-:W-:-:S07]  /*234a0*/  IMAD.IADD R7, R4, 0x1, -R7 ;  /* 0x0000000104077824 */ /* 0x004fce00078e0a07 */
.L_x_1979:
[----:B-1----:R-:W2:Y:S04]  /*234b0*/  @P2 LDG.E R4, desc[UR60][R2.64] ;  /* 0x0000003c02042981 */ /* 0x002ea8000c1e1900 */
[----:B------:R1:W2:Y:S01]  /*234c0*/  @P2 LDG.E R2, desc[UR60][R2.64+0x4] ;  /* 0x0000043c02022981 */ /* 0x0002a2000c1e1900 */
[----:B------:R-:W-:Y:S02]  /*234d0*/  IMAD.SHL.U32 R12, R17, 0x80, RZ ;  /* 0x00000080110c7824 */ /* 0x000fe400078e00ff */
[----:B-----5:R-:W-:Y:S02]  /*234e0*/  IMAD.IADD R9, R7, 0x1, -R6 ;  /* 0x0000000107097824 */ /* 0x020fe400078e0a06 */
[----:B------:R-:W-:Y:S01]  /*234f0*/  VIADD R7, R12, 0x7f ;  /* 0x0000007f0c077836 */ /* 0x000fe20000000000 */
[----:B------:R3:W-:Y:S01]  /*23500*/  STL [R1+0x30], R12 ;  /* 0x0000300c01007387 */ /* 0x0007e20000100800 */
[----:B-1----:R-:W1:Y:S02]  /*23510*/  LDC R3, c[0x0][0x448] ;  /* 0x00011200ff037b82 */ /* 0x002e640000000800 */
[----:B-1----:R-:W-:-:S13]  /*23520*/  ISETP.NE.AND P1, PT, R3, 0x1, PT ;  /* 0x000000010300780c */ /* 0x002fda0003f25270 */
[----:B------:R-:W1:Y:S08]  /*23530*/  @P1 LDC R3, c[0x0][0x44c] ;  /* 0x00011300ff031b82 */ /* 0x000e700000000800 */
[----:B------:R-:W4:Y:S01]  /*23540*/  @P1 LDC R5, c[0x0][0x450] ;  /* 0x00011400ff051b82 */ /* 0x000f220000000800 */
[----:B--2---:R-:W-:Y:S02]  /*23550*/  @P2 IMAD.IADD R10, R2, 0x1, -R4 ;  /* 0x00000001020a2824 */ /* 0x004fe400078e0a04 */
[----:B-1----:R-:W-:-:S04]  /*23560*/  @P1 IMAD.HI.U32 R2, R7, R3, RZ ;  /* 0x0000000307021227 */ /* 0x002fc800078e00ff */
[----:B------:R-:W-:Y:S01]  /*23570*/  IMAD.IADD R6, R9, 0x1, R10 ;  /* 0x0000000109067824 */ /* 0x000fe200078e020a */
[----:B----4-:R-:W-:-:S03]  /*23580*/  @P1 SHF.R.U32.HI R7, RZ, R5, R2 ;  /* 0x00000005ff071219 */ /* 0x010fc60000011602 */
[C---:B------:R-:W-:Y:S01]  /*23590*/  VIADD R2, R6.reuse, 0x5f ;  /* 0x0000005f06027836 */ /* 0x040fe20000000000 */
[----:B------:R-:W-:-:S03]  /*235a0*/  IADD3 R17, R6, 0x1, -R11 ;  /* 0x0000000106117810 */ /* 0x000fc60007ffe80b */
[----:B------:R-:W-:-:S04]  /*235b0*/  IMAD.HI R2, R2, 0x2aaaaaab, RZ ;  /* 0x2aaaaaab02027827 */ /* 0x000fc800078e02ff */
[----:B------:R-:W-:Y:S01]  /*235c0*/  IMAD.IADD R7, R17, 0x1, R7 ;  /* 0x0000000111077824 */ /* 0x000fe200078e0207 */
[----:B------:R-:W-:-:S04]  /*235d0*/  SHF.R.U32.HI R21, RZ, 0x1f, R2 ;  /* 0x0000001fff157819 */ /* 0x000fc80000011602 */
[----:B------:R-:W-:Y:S02]  /*235e0*/  LEA.HI.SX32 R21, R2, R21, 0x1c ;  /* 0x0000001502157211 */ /* 0x000fe400078fe2ff */
[----:B------:R-:W1:Y:S02]  /*235f0*/  LDC.64 R2, c[0x0][0x9e0] ;  /* 0x00027800ff027b82 */ /* 0x000e640000000a00 */
[----:B-1----:R-:W-:Y:S01]  /*23600*/  ISETP.GE.AND P3, PT, R3, 0x1, PT ;  /* 0x000000010300780c */ /* 0x002fe20003f66270 */
        /* <DEDUP_REMOVED lines=8> */
[----:B------:R-:W1:Y:S02]  /*23690*/  @P0 LDC.64 R4, c[0x0][0x9e8] ;  /* 0x00027a00ff040b82 */ /* 0x000e640000000a00 */
[----:B-1----:R-:W-:-:S05]  /*236a0*/  @P0 IMAD.HI.U32 R4, R2, R4, RZ ;  /* 0x0000000402040227 */ /* 0x002fca00078e00ff */
[----:B------:R-:W-:-:S04]  /*236b0*/  @P0 SHF.R.U32.HI R2, RZ, R5, R4 ;  /* 0x00000005ff020219 */ /* 0x000fc80000011604 */
[----:B------:R-:W-:Y:S01]  /*236c0*/  LOP3.LUT R2, RZ, R2, RZ, 0x33, !PT ;  /* 0x00000002ff027212 */ /* 0x000fe200078e33ff */
[----:B------:R-:W-:Y:S06]  /*236d0*/  BRA `(.L_x_1983) ;  /* 0x0000000000107947 */ /* 0x000fec0003800000 */
.L_x_1982:
[----:B------:R-:W-:-:S13]  /*236e0*/  ISETP.NE.AND P0, PT, R3, 0x1, PT ;  /* 0x000000010300780c */ /* 0x000fda0003f05270 */
[----:B------:R-:W1:Y:S02]  /*236f0*/  @P0 LDC.64 R4, c[0x0][0x9e8] ;  /* 0x00027a00ff040b82 */ /* 0x000e640000000a00 */
[----:B-1----:R-:W-:-:S05]  /*23700*/  @P0 IMAD.HI.U32 R4, R2, R4, RZ ;  /* 0x0000000402040227 */ /* 0x002fca00078e00ff */
[----:B------:R-:W-:-:S07]  /*23710*/  @P0 SHF.R.U32.HI R2, RZ, R5, R4 ;  /* 0x00000005ff020219 */ /* 0x000fce0000011604 */
.L_x_1983:
[----:B------:R-:W-:Y:S05]  /*23720*/  BSYNC B0 ;  /* 0x0000000000007941 */ /* 0x000fea0003800000 */
.L_x_1981:
[----:B------:R-:W-:-:S05]  /*23730*/  IMAD R2, R2, R3, R3 ;  /* 0x0000000302027224 */ /* 0x000fca00078e0203 */
[----:B------:R-:W-:-:S07]  /*23740*/  VIMNMX R8, R8, R2, PT ;  /* 0x0000000208087248 */ /* 0x000fce0003fe0100 */
.L_x_1980:
[----:B------:R-:W1:Y:S01]  /*23750*/  @P1 LDC R4, c[0x0][0x44c] ;  /* 0x00011300ff041b82 */ /* 0x000e620000000800 */
[----:B------:R-:W-:Y:S01]  /*23760*/  IMAD.MOV.U32 R2, RZ, RZ, R12 ;  /* 0x000000ffff027224 */ /* 0x000fe200078e000c */
[----:B------:R-:W-:Y:S01]  /*23770*/  ULDC UR4, c[0x0][0x9dc] ;  /* 0x0002770000047ab9 */ /* 0x000fe20000000800 */
[----:B------:R-:W-:-:S05]  /*23780*/  IMAD.IADD R20, R6, 0x1, -R11 ;  /* 0x0000000106147824 */ /* 0x000fca00078e0a0b */
[----:B------:R-:W2:Y:S01]  /*23790*/  @P1 LDC R5, c[0x0][0x450] ;  /* 0x00011400ff051b82 */ /* 0x000ea20000000800 */
[----:B-1----:R-:W-:-:S05]  /*237a0*/  @P1 IMAD.HI.U32 R4, R12, R4, RZ ;  /* 0x000000040c041227 */ /* 0x002fca00078e00ff */
[----:B--2---:R-:W-:-:S05]  /*237b0*/  @P1 SHF.R.U32.HI R2, RZ, R5, R4 ;  /* 0x00000005ff021219 */ /* 0x004fca0000011604 */
        /* <DEDUP_REMOVED lines=8> */
[----:B------:R-:W1:Y:S02]  /*23840*/  @P0 LDC.64 R4, c[0x0][0x9e8] ;  /* 0x00027a00ff040b82 */ /* 0x000e640000000a00 */
[----:B-1----:R-:W-:-:S05]  /*23850*/  @P0 IMAD.HI.U32 R4, R2, R4, RZ ;  /* 0x0000000402040227 */ /* 0x002fca00078e00ff */
[----:B------:R-:W-:-:S04]  /*23860*/  @P0 SHF.R.U32.HI R2, RZ, R5, R4 ;  /* 0x00000005ff020219 */ /* 0x000fc80000011604 */
[----:B------:R-:W-:Y:S01]  /*23870*/  LOP3.LUT R2, RZ, R2, RZ, 0x33, !PT ;  /* 0x00000002ff027212 */ /* 0x000fe200078e33ff */
[----:B------:R-:W-:Y:S06]  /*23880*/  BRA `(.L_x_1987) ;  /* 0x0000000000107947 */ /* 0x000fec0003800000 */
.L_x_1986:
[----:B------:R-:W-:-:S13]  /*23890*/  ISETP.NE.AND P0, PT, R3, 0x1, PT ;  /* 0x000000010300780c */ /* 0x000fda0003f05270 */
[----:B------:R-:W1:Y:S02]  /*238a0*/  @P0 LDC.64 R4, c[0x0][0x9e8] ;  /* 0x00027a00ff040b82 */ /* 0x000e640000000a00 */
[----:B-1----:R-:W-:-:S05]  /*238b0*/  @P0 IMAD.HI.U32 R4, R2, R4, RZ ;  /* 0x0000000402040227 */ /* 0x002fca00078e00ff */
[----:B------:R-:W-:-:S07]  /*238c0*/  @P0 SHF.R.U32.HI R2, RZ, R5, R4 ;  /* 0x00000005ff020219 */ /* 0x000fce0000011604 */
.L_x_1987:
[----:B------:R-:W-:Y:S05]  /*238d0*/  BSYNC B0 ;  /* 0x0000000000007941 */ /* 0x000fea0003800000 */
.L_x_1985:
[----:B------:R-:W-:-:S05]  /*238e0*/  IMAD R2, R2, R3, RZ ;  /* 0x0000000302027224 */ /* 0x000fca00078e02ff */
[----:B------:R-:W-:-:S07]  /*238f0*/  VIMNMX R6, R6, R2, !PT ;  /* 0x0000000206067248 */ /* 0x000fce0007fe0100 */
.L_x_1984:
[----:B------:R-:W-:Y:S01]  /*23900*/  VIADD R8, R8, 0x5f ;  /* 0x0000005f08087836 */ /* 0x000fe20000000000 */
[----:B------:R-:W-:Y:S01]  /*23910*/  BSSY B0, `(.L_x_1988) ;  /* 0x000016b000007945 */ /* 0x000fe20003800000 */
        /* <DEDUP_REMOVED lines=11> */
[----:B------:R-:W-:-:S03]  /*239d0*/  VIMNMX R10, R9, R10, PT ;  /* 0x0000000a090a7248 */ /* 0x000fc60003fe0100 */
[----:B------:R-:W-:Y:S01]  /*239e0*/  IMAD.WIDE.U32 R4, R2, -0x55555555, RZ ;  /* 0xaaaaaaab02047825 */ /* 0x000fe200078e00ff */
[----:B------:R-:W-:-:S04]  /*239f0*/  ISETP.GT.AND P0, PT, R10, R2, PT ;  /* 0x000000020a00720c */ /* 0x000fc80003f04270 */
[----:B------:R-:W-:-:S05]  /*23a00*/  SHF.R.U32.HI R3, RZ, 0x6, R5 ;  /* 0x00000006ff037819 */ /* 0x000fca0000011605 */
[----:B------:R-:W-:-:S04]  /*23a10*/  IMAD.MOV.U32 R9, RZ, RZ, R3 ;  /* 0x000000ffff097224 */ /* 0x000fc800078e0003 */
[----:B------:R-:W-:-:S04]  /*23a20*/  @P0 VIADD R2, R10, 0x5f ;  /* 0x0000005f0a020836 */ /* 0x000fc80000000000 */
[----:B------:R-:W-:-:S05]  /*23a30*/  @P0 IMAD.HI R2, R2, 0x2aaaaaab, RZ ;  /* 0x2aaaaaab02020827 */ /* 0x000fca00078e02ff */
[----:B------:R-:W-:-:S04]  /*23a40*/  @P0 SHF.R.U32.HI R4, RZ, 0x1f, R2 ;  /* 0x0000001fff040819 */ /* 0x000fc80000011602 */
[----:B------:R-:W-:Y:S02]  /*23a50*/  @P0 LEA.HI.SX32 R9, R2, R4, 0x1c ;  /* 0x0000000402090211 */ /* 0x000fe400078fe2ff */
[----:B------:R-:W-:Y:S02]  /*23a60*/  PLOP3.LUT P0, PT, PT, PT, PT, 0x80, 0x0 ;  /* 0x000000000000781c */ /* 0x000fe40003f0f070 */
[----:B------:R-:W-:-:S13]  /*23a70*/  ISETP.GT.AND P1, PT, R9, R3, PT ;  /* 0x000000030900720c */ /* 0x000fda0003f24270 */
[----:B------:R-:W-:Y:S05]  /*23a80*/  @!P1 BRA `(.L_x_1989) ;  /* 0x00000014004c9947 */ /* 0x000fea0003800000 */
[----:B------:R-:W-:Y:S01]  /*23a90*/  UMOV UR4, 0xffffffff ;  /* 0xffffffff00047882 */ /* 0x000fe20000000000 */
[----:B------:R-:W-:Y:S02]  /*23aa0*/  SEL R2, R19, RZ, !P2 ;  /* 0x000000ff13027207 */ /* 0x000fe40005000000 */
[----:B------:R-:W-:Y:S05]  /*23ab0*/  BRA.DIV UR4, `(.L_x_1990) ;  /* 0x0000007a04e47947 */ /* 0x000fea000b800000 */
[----:B------:R-:W1:Y:S02]  /*23ac0*/  S2R R4, SR_TID.X ;  /* 0x0000000000047919 */ /* 0x000e640000002100 */
[----:B-1----:R-:W-:-:S04]  /*23ad0*/  SHF.R.U32.HI R4, RZ, 0x5, R4 ;  /* 0x00000005ff047819 */ /* 0x002fc80000011604 */
[----:B------:R-:W-:-:S05]  /*23ae0*/  LOP3.LUT R4, R4, 0x3, RZ, 0xc0, !PT ;  /* 0x0000000304047812 */ /* 0x000fca00078ec0ff */
[----:B------:R1:W2:Y:S02]  /*23af0*/  SHFL.IDX PT, R14, R4, RZ, 0x1f ;  /* 0x00001fff040e7589 */ /* 0x0002a400000e0000 */
.L_x_2181:
[----:B--2---:R-:W-:Y:S02]  /*23b00*/  ISETP.NE.AND P0, PT, R14, RZ, PT ;  /* 0x000000ff0e00720c */ /* 0x004fe40003f05270 */
[----:B------:R-:W-:-:S11]  /*23b10*/  PLOP3.LUT P6, PT, PT, PT, PT, 0x8, 0x0 ;  /* 0x000000000000781c */ /* 0x000fd60003fce170 */
[----:B------:R-:W-:Y:S05]  /*23b20*/  @P0 BRA `(.L_x_1991) ;  /* 0x00000000000c0947 */ /* 0x000fea0003800000 */
[----:B------:R-:W-:-:S03]  /*23b30*/  UMOV UR4, 0xffffffff ;  /* 0xffffffff00047882 */ /* 0x000fc60000000000 */
[----:B------:R-:W-:Y:S05]  /*23b40*/  BRA.DIV UR4, `(.L_x_1992) ;  /* 0x0000007a04f47947 */ /* 0x000fea000b800000 */
[----:B------:R-:W-:-:S13]  /*23b50*/  ELECT P6, URZ, PT ;  /* 0x00000000003f782f */ /* 0x000fda00038c0000 */
.L_x_1991:
[----:B-1----:R-:W2:Y:S04]  /*23b60*/  LDL R4, [R1+0x48] ;  /* 0x0000480001047983 */ /* 0x002ea80000100800 */
[----:B------:R-:W3:Y:S01]  /*23b70*/  LDL R6, [R1+0x4] ;  /* 0x0000040001067983 */ /* 0x000ee20000100800 */
[----:B------:R-:W-:Y:S01]  /*23b80*/  BSSY B1, `(.L_x_1993) ;  /* 0x0000008000017945 */ /* 0x000fe20003800000 */
[----:B--2---:R-:W-:-:S05]  /*23b90*/  VIADD R4, R4, 0x1 ;  /* 0x0000000104047836 */ /* 0x004fca0000000000 */
[----:B------:R-:W-:-:S04]  /*23ba0*/  LEA.HI R5, R4, R4, RZ, 0x1 ;  /* 0x0000000404057211 */ /* 0x000fc800078f08ff */
[----:B------:R-:W-:-:S05]  /*23bb0*/  LOP3.LUT R5, R5, 0xfffffffe, RZ, 0xc0, !PT ;  /* 0xfffffffe05057812 */ /* 0x000fca00078ec0ff */
[----:B------:R-:W-:-:S05]  /*23bc0*/  IMAD.IADD R4, R4, 0x1, -R5 ;  /* 0x0000000104047824 */ /* 0x000fca00078e0a05 */
[----:B------:R-:W-:-:S04]  /*23bd0*/  SHF.L.U32 R4, R4, 0x1f, RZ ;  /* 0x0000001f04047819 */ /* 0x000fc800000006ff */
[----:B---3--:R-:W1:Y:S02]  /*23be0*/  SYNCS.PHASECHK.TRANS64.TRYWAIT P0, [R6+URZ+0x30820], R4 ;  /* 0x03082004060075a7 */ /* 0x008e64000800017f */
[----:B-1----:R-:W-:Y:S05]  /*23bf0*/  @!P0 BRA `(.L_x_1994) ;  /* 0x0000007800e88947 */ /* 0x002fea0003800000 */
.L_x_2184:
[----:B------:R-:W-:Y:S05]  /*23c00*/  BSYNC B1 ;  /* 0x0000000000017941 */ /* 0x000fea0003800000 */
.L_x_1993:
[----:B------:R-:W-:Y:S04]  /*23c10*/  BSSY B1, `(.L_x_1995) ;  /* 0x0000090000017945 */ /* 0x000fe80003800000 */
[----:B------:R-:W-:Y:S05]  /*23c20*/  @!P6 BRA `(.L_x_1996) ;  /* 0x000000080038e947 */ /* 0x000fea0003800000 */
[----:B------:R-:W2:Y:S04]  /*23c30*/  LDL R8, [R1+0x4] ;  /* 0x0000040001087983 */ /* 0x000ea80000100800 */
[----:B------:R-:W2:Y:S04]  /*23c40*/  LDL R7, [R1+0x1c] ;  /* 0x00001c0001077983 */ /* 0x000ea80000100800 */
[----:B------:R-:W3:Y:S01]  /*23c50*/  LDL R6, [R1+0x20] ;  /* 0x0000200001067983 */ /* 0x000ee20000100800 */
[----:B------:R-:W-:Y:S01]  /*23c60*/  BSSY B2, `(.L_x_1997) ;  /* 0x0000008000027945 */ /* 0x000fe20003800000 */
[----:B-1----:R-:W1:Y:S02]  /*23c70*/  S2R R5, SR_TID.X ;  /* 0x0000000000057919 */ /* 0x002e640000002100 */
[----:B-1----:R-:W-:-:S04]  /*23c80*/  LOP3.LUT R5, R5, 0x7f, RZ, 0xc0, !PT ;  /* 0x0000007f05057812 */ /* 0x002fc800078ec0ff */
[----:B------:R-:W-:Y:S01]  /*23c90*/  ISETP.NE.AND P1, PT, R5, RZ, PT ;  /* 0x000000ff0500720c */ /* 0x000fe20003f25270 */
[----:B--2---:R-:W-:Y:S01]  /*23ca0*/  IMAD R7, R7, 0x8, R8 ;  /* 0x0000000807077824 */ /* 0x004fe200078e0208 */
[----:B---3--:R-:W-:-:S04]  /*23cb0*/  SHF.L.U32 R10, R6, 0x1f, RZ ;  /* 0x0000001f060a7819 */ /* 0x008fc800000006ff */
[----:B------:R-:W1:Y:S02]  /*23cc0*/  SYNCS.PHASECHK.TRANS64.TRYWAIT P0, [R7+URZ+0x308a0], R10 ;  /* 0x0308a00a070075a7 */ /* 0x000e64000800017f */
[----:B-1----:R-:W-:Y:S05]  /*23cd0*/  @!P0 BRA `(.L_x_1998) ;  /* 0x0000007800c88947 */ /* 0x002fea0003800000 */
.L_x_2185:
[----:B------:R-:W-:Y:S05]  /*23ce0*/  BSYNC B2 ;  /* 0x0000000000027941 */ /* 0x000fea0003800000 */
.L_x_1997:
        /* <DEDUP_REMOVED lines=9> */
.L_x_2000:
[----:B------:R-:W-:Y:S05]  /*23d80*/  BSYNC B2 ;  /* 0x0000000000027941 */ /* 0x000fea0003800000 */
.L_x_1999:
        /* <DEDUP_REMOVED lines=14> */
.L_x_2001:
        /* <DEDUP_REMOVED lines=16> */
.L_x_2002:
        /* <DEDUP_REMOVED lines=16> */
.L_x_2003:
        /* <DEDUP_REMOVED lines=13> */
.L_x_2186:
[----:B------:R-:W-:Y:S05]  /*24140*/  BSYNC B2 ;  /* 0x0000000000027941 */ /* 0x000fea0003800000 */
.L_x_2004:
[----:B------:R-:W-:Y:S01]  /*24150*/  BSSY B2, `(.L_x_2006) ;  /* 0x000000b000027945 */ /* 0x000fe20003800000 */
[----:B-12---:R-:W-:Y:S02]  /*24160*/  IMAD.MOV.U32 R10, RZ, RZ, 0x0 ;  /* 0x00000000ff0a7424 */ /* 0x006fe400078e00ff */
[----:B0-----:R-:W-:Y:S01]  /*24170*/  IMAD.MOV.U32 R11, RZ, RZ, 0x12f00000 ;  /* 0x12f00000ff0b7424 */ /* 0x001fe200078e00ff */
[----:B------:R-:W-:Y:S06]  /*24180*/  @P1 BRA `(.L_x_2007) ;  /* 0x00000000001c1947 */ /* 0x000fec0003800000 */
[----:B------:R-:W0:Y:S01]  /*24190*/  S2R R8, SR_TID.X ;  /* 0x0000000000087919 */ /* 0x000e220000002100 */
[----:B------:R-:W-:-:S04]  /*241a0*/  IMAD.MOV.U32 R4, RZ, RZ, 0x9000 ;  /* 0x00009000ff047424 */ /* 0x000fc800078e00ff */
[----:B------:R1:W-:Y:S01]  /*241b0*/  SYNCS.ARRIVE.TRANS64 RZ, [R7+URZ+0x308b0], R4 ;  /* 0x0308b00407ff79a7 */ /* 0x0003e2000800003f */
[----:B0-----:R-:W-:-:S04]  /*241c0*/  LOP3.LUT R8, R8, 0x1f, RZ, 0xc0, !PT ;  /* 0x0000001f08087812 */ /* 0x001fc800078ec0ff */
[----:B------:R-:W-:-:S13]  /*241d0*/  ISETP.NE.AND P0, PT, R8, RZ, PT ;  /* 0x000000ff0800720c */ /* 0x000fda0003f05270 */
[----:B-1----:R-:W-:Y:S05]  /*241e0*/  @!P0 BRA `(.L_x_2007) ;  /* 0x0000000000048947 */ /* 0x002fea0003800000 */
[----:B------:R-:W-:Y:S01]  /*241f0*/  BPT.TRAP 0x1 ;  /* 0x000000040000795c */ /* 0x000fe20000300000 */
.L_x_2007:
[----:B------:R-:W-:Y:S05]  /*24200*/  BSYNC B2 ;  /* 0x0000000000027941 */ /* 0x000fea0003800000 */
.L_x_2006:
[----:B------:R-:W-:Y:S01]  /*24210*/  R2UR UR10, R14 ;  /* 0x000000000e0a72ca */ /* 0x000fe200000e0000 */
[----:B------:R-:W-:Y:S01]  /*24220*/  UIADD3 UR4, UP0, UR36, 0x670, URZ ;  /* 0x0000067024047890 */ /* 0x000fe2000ff1e03f */
[----:B------:R-:W-:Y:S01]  /*24230*/  R2UR UR6, R10 ;  /* 0x000000000a0672ca */ /* 0x000fe200000e0000 */
[----:B------:R-:W-:Y:S01]  /*24240*/  VIADD R7, R7, 0x308b0 ;  /* 0x000308b007077836 */ /* 0x000fe20000000000 */
[----:B------:R-:W-:Y:S01]  /*24250*/  R2UR UR7, R11 ;  /* 0x000000000b0772ca */ /* 0x000fe200000e0000 */
[----:B------:R-:W-:Y:S01]  /*24260*/  VIADD R4, R6, 0x400 ;  /* 0x0000040006047836 */ /* 0x000fe20000000000 */
[----:B------:R-:W-:Y:S01]  /*24270*/  PLOP3.LUT P0, PT, PT, PT, PT, 0x80, 0x0 ;  /* 0x000000000000781c */ /* 0x000fe20003f0f070 */
[----:B------:R-:W-:-:S12]  /*24280*/  UIADD3.X UR5, URZ, UR37, URZ, UP0, !UPT ;  /* 0x000000253f057290 */ /* 0x000fd800087fe43f */
.L_x_2008:
        /* <DEDUP_REMOVED lines=15> */
.L_x_2009:
        /* <DEDUP_REMOVED lines=15> */
.L_x_2010:
        /* <DEDUP_REMOVED lines=10> */
.L_x_1996:
[----:B------:R-:W-:Y:S05]  /*24510*/  BSYNC B1 ;  /* 0x0000000000017941 */ /* 0x000fea0003800000 */
.L_x_1995:
[----:B-1----:R-:W2:Y:S04]  /*24520*/  LDL.LU R4, [R1+0x1c] ;  /* 0x00001c0001047983 */ /* 0x002ea80000300800 */
        /* <DEDUP_REMOVED lines=12> */
.L_x_2027:
[----:B------:R-:W-:Y:S05]  /*245f0*/  YIELD ;  /* 0x0000000000007946 */ /* 0x000fea0003800000 */
[----:B------:R-:W-:Y:S04]  /*24600*/  BSSY B1, `(.L_x_2011) ;  /* 0x000008f000017945 */ /* 0x000fe80003800000 */
[----:B--2---:R-:W-:Y:S05]  /*24610*/  @!P6 BRA `(.L_x_2012) ;  /* 0x000000080034e947 */ /* 0x004fea0003800000 */
        /* <DEDUP_REMOVED lines=11> */
.L_x_2187:
[----:B------:R-:W-:Y:S05]  /*246d0*/  BSYNC B2 ;  /* 0x0000000000027941 */ /* 0x000fea0003800000 */
.L_x_2013:
        /* <DEDUP_REMOVED lines=9> */
.L_x_2016:
[----:B------:R-:W-:Y:S05]  /*24770*/  BSYNC B2 ;  /* 0x0000000000027941 */ /* 0x000fea0003800000 */
.L_x_2015:
        /* <DEDUP_REMOVED lines=13> */
.L_x_2017:
        /* <DEDUP_REMOVED lines=16> */
.L_x_2018:
        /* <DEDUP_REMOVED lines=16> */
.L_x_2019:
        /* <DEDUP_REMOVED lines=13> */
.L_x_2188:
[----:B------:R-:W-:Y:S05]  /*24b20*/  BSYNC B2 ;  /* 0x0000000000027941 */ /* 0x000fea0003800000 */
.L_x_2020:
[----:B------:R-:W-:Y:S01]  /*24b30*/  BSSY B2, `(.L_x_2022) ;  /* 0x000000b000027945 */ /* 0x000fe20003800000 */
[----:B------:R-:W-:Y:S02]  /*24b40*/  IMAD.MOV.U32 R10, RZ, RZ, 0x0 ;  /* 0x00000000ff0a7424 */ /* 0x000fe400078e00ff */
[----:B0-----:R-:W-:Y:S01]  /*24b50*/  IMAD.MOV.U32 R11, RZ, RZ, 0x12f00000 ;  /* 0x12f00000ff0b7424 */ /* 0x001fe200078e00ff */
[----:B------:R-:W-:Y:S06]  /*24b60*/  @P2 BRA `(.L_x_2023) ;  /* 0x00000000001c2947 */ /* 0x000fec0003800000 */
[----:B------:R-:W0:Y:S01]  /*24b70*/  S2R R15, SR_TID.X ;  /* 0x00000000000f7919 */ /* 0x000e220000002100 */
[----:B------:R-:W-:-:S04]  /*24b80*/  IMAD.MOV.U32 R4, RZ, RZ, 0x9000 ;  /* 0x00009000ff047424 */ /* 0x000fc800078e00ff */
[----:B------:R3:W-:Y:S01]  /*24b90*/  SYNCS.ARRIVE.TRANS64 RZ, [R8+URZ+0x308b0], R4 ;  /* 0x0308b00408ff79a7 */ /* 0x0007e2000800003f */
[----:B0-----:R-:W-:-:S04]  /*24ba0*/  LOP3.LUT R15, R15, 0x1f, RZ, 0xc0, !PT ;  /* 0x0000001f0f0f7812 */ /* 0x001fc800078ec0ff */
[----:B------:R-:W-:-:S13]  /*24bb0*/  ISETP.NE.AND P1, PT, R15, RZ, PT ;  /* 0x000000ff0f00720c */ /* 0x000fda0003f25270 */
[----:B---3--:R-:W-:Y:S05]  /*24bc0*/  @!P1 BRA `(.L_x_2023) ;  /* 0x0000000000049947 */ /* 0x008fea0003800000 */
[----:B------:R-:W-:Y:S01]  /*24bd0*/  BPT.TRAP 0x1 ;  /* 0x000000040000795c */ /* 0x000fe20000300000 */
.L_x_2023:
[----:B------:R-:W-:Y:S05]  /*24be0*/  BSYNC B2 ;  /* 0x0000000000027941 */ /* 0x000fea0003800000 */
.L_x_2022:
[----:B------:R-:W-:Y:S01]  /*24bf0*/  R2UR UR10, R12 ;  /* 0x000000000c0a72ca */ /* 0x000fe200000e0000 */
[----:B------:R-:W-:Y:S01]  /*24c00*/  UIADD3 UR4, UP0, UR36, 0x670, URZ ;  /* 0x0000067024047890 */ /* 0x000fe2000ff1e03f */
[----:B------:R-:W-:Y:S01]  /*24c10*/  R2UR UR6, R10 ;  /* 0x000000000a0672ca */ /* 0x000fe200000e0000 */
[----:B-12---:R-:W-:Y:S01]  /*24c20*/  VIADD R8, R8, 0x308b0 ;  /* 0x000308b008087836 */ /* 0x006fe20000000000 */
[----:B------:R-:W-:Y:S01]  /*24c30*/  R2UR UR7, R11 ;  /* 0x000000000b0772ca */ /* 0x000fe200000e0000 */
[----:B------:R-:W-:Y:S01]  /*24c40*/  VIADD R4, R6, 0x400 ;  /* 0x0000040006047836 */ /* 0x000fe20000000000 */
[----:B------:R-:W-:Y:S01]  /*24c50*/  PLOP3.LUT P1, PT, PT, PT, PT, 0x80, 0x0 ;  /* 0x000000000000781c */ /* 0x000fe20003f2f070 */
[----:B------:R-:W-:-:S12]  /*24c60*/  UIADD3.X UR5, URZ, UR37, URZ, UP0, !UPT ;  /* 0x000000253f057290 */ /* 0x000fd800087fe43f */
.L_x_2024:
        /* <DEDUP_REMOVED lines=15> */
.L_x_2025:
        /* <DEDUP_REMOVED lines=15> */
.L_x_2026:
        /* <DEDUP_REMOVED lines=10> */
.L_x_2012:
[----:B------:R-:W-:Y:S05]  /*24ef0*/  BSYNC B1 ;  /* 0x0000000000017941 */ /* 0x000fea0003800000 */
.L_x_2011:
[----:B-1----:R-:W2:Y:S04]  /*24f00*/  LDL.LU R4, [R1+0x1c] ;  /* 0x00001c0001047983 */ /* 0x002ea80000300800 */
        /* <DEDUP_REMOVED lines=11> */
.L_x_1989:
[----:B------:R-:W-:Y:S05]  /*24fc0*/  BSYNC B0 ;  /* 0x0000000000007941 */ /* 0x000fea0003800000 */
.L_x_1988:
[----:B--2---:R-:W2:Y:S01]  /*24fd0*/  LDL R7, [R1+0x30] ;  /* 0x0000300001077983 */ /* 0x004ea20000100800 */
[----:B------:R-:W3:Y:S01]  /*24fe0*/  LDC R0, c[0x0][0x448] ;  /* 0x00011200ff007b82 */ /* 0x000ee20000000800 */
[----:B------:R-:W-:Y:S07]  /*24ff0*/  @!P0 WARPSYNC.ALL ;  /* 0x0000000000008948 */ /* 0x000fee0003800000 */
[----:B------:R-:W-:Y:S01]  /*25000*/  @!P0 BAR.SYNC.DEFER_BLOCKING 0xc, 0x180 ;  /* 0x0306000000008b1d */ /* 0x000fe20000010000 */
[----:B---3--:R-:W-:-:S13]  /*25010*/  ISETP.NE.AND P1, PT, R0, 0x1, PT ;  /* 0x000000010000780c */ /* 0x008fda0003f25270 */
[----:B------:R-:W3:Y:S08]  /*25020*/  @P1 LDC R2, c[0x0][0x44c] ;  /* 0x00011300ff021b82 */ /* 0x000ef00000000800 */
[----:B------:R-:W4:Y:S01]  /*25030*/  @P1 LDC R3, c[0x0][0x450] ;  /* 0x00011400ff031b82 */ /* 0x000f220000000800 */
[----:B--2---:R-:W-:-:S04]  /*25040*/  VIADD R0, R7, 0x7f ;  /* 0x0000007f07007836 */ /* 0x004fc80000000000 */
[----:B---3--:R-:W-:-:S05]  /*25050*/  @P1 IMAD.HI.U32 R2, R0, R2, RZ ;  /* 0x0000000200021227 */ /* 0x008fca00078e00ff */
[----:B----4-:R-:W-:Y:S02]  /*25060*/  @P1 SHF.R.U32.HI R0, RZ, R3, R2 ;  /* 0x00000003ff001219 */ /* 0x010fe40000011602 */
[----:B------:R-:W2:Y:S03]  /*25070*/  LDC.64 R2, c[0x0][0x9e0] ;  /* 0x00027800ff027b82 */ /* 0x000ea60000000a00 */
[----:B------:R-:W-:Y:S01]  /*25080*/  IMAD.IADD R0, R17, 0x1, R0 ;  /* 0x0000000111007824 */ /* 0x000fe200078e0200 */
[----:B--2---:R-:W-:-:S03]  /*25090*/  ISETP.GE.AND P2, PT, R3, 0x1, PT ;  /* 0x000000010300780c */ /* 0x004fc60003f46270 */
[----:B------:R-:W-:-:S10]  /*250a0*/  IMAD.IADD R2, R0, 0x1, R2 ;  /* 0x0000000100027824 */ /* 0x000fd400078e0202 */
[----:B------:R-:W-:Y:S05]  /*250b0*/  @!P2 BRA `(.L_x_2028) ;  /* 0x000000000048a947 */ /* 0x000fea0003800000 */
[C---:B------:R-:W-:Y:S01]  /*250c0*/  ISETP.GT.AND P0, PT, R0.reuse, RZ, PT ;  /* 0x000000ff0000720c */ /* 0x040fe20003f04270 */
[----:B------:R-:W-:Y:S01]  /*250d0*/  BSSY B0, `(.L_x_2029) ;  /* 0x000000e000007945 */ /* 0x000fe20003800000 */
[----:B------:R-:W-:-:S11]  /*250e0*/  VIADD R6, R0, 0xffffffff ;  /* 0xffffffff00067836 */ /* 0x000fd60000000000 */
[----:B------:R-:W-:Y:S05]  /*250f0*/  @P0 BRA `(.L_x_2030) ;  /* 0x00000000001c0947 */ /* 0x000fea0003800000 */
[----:B------:R-:W-:Y:S01]  /*25100*/  ISETP.NE.AND P0, PT, R3, 0x1, PT ;  /* 0x000000010300780c */ /* 0x000fe20003f05270 */
[----:B------:R-:W-:-:S12]  /*25110*/  IMAD.MOV R0, RZ, RZ, -R0 ;  /* 0x000000ffff007224 */ /* 0x000fd800078e0a00 */
[----:B-1----:R-:W1:Y:S02]  /*25120*/  @P0 LDC.64 R4, c[0x0][0x9e8] ;  /* 0x00027a00ff040b82 */ /* 0x002e640000000a00 */
[----:B-1----:R-:W-:-:S05]  /*25130*/  @P0 IMAD.HI.U32 R4, R0, R4, RZ ;  /* 0x0000000400040227 */ /* 0x002fca00078e00ff */
[----:B------:R-:W-:-:S04]  /*25140*/  @P0 SHF.R.U32.HI R0, RZ, R5, R4 ;  /* 0x00000005ff000219 */ /* 0x000fc80000011604 */
[----:B------:R-:W-:Y:S01]  /*25150*/  LOP3.LUT R6, RZ, R0, RZ, 0x33, !PT ;  /* 0x00000000ff067212 */ /* 0x000fe200078e33ff */
[----:B------:R-:W-:Y:S06]  /*25160*/  BRA `(.L_x_2031) ;  /* 0x0000000000107947 */ /* 0x000fec0003800000 */
.L_x_2030:
[----:B------:R-:W-:-:S13]  /*25170*/  ISETP.NE.AND P0, PT, R3, 0x1, PT ;  /* 0x000000010300780c */ /* 0x000fda0003f05270 */
[----:B-1----:R-:W1:Y:S02]  /*25180*/  @P0 LDC.64 R4, c[0x0][0x9e8] ;  /* 0x00027a00ff040b82 */ /* 0x002e640000000a00 */
[----:B-1----:R-:W-:-:S05]  /*25190*/  @P0 IMAD.HI.U32 R4, R6, R4, RZ ;  /* 0x0000000406040227 */ /* 0x002fca00078e00ff */
[----:B------:R-:W-:-:S07]  /*251a0*/  @P0 SHF.R.U32.HI R6, RZ, R5, R4 ;  /* 0x00000005ff060219 */ /* 0x000fce0000011604 */
.L_x_2031:
[----:B------:R-:W-:Y:S05]  /*251b0*/  BSYNC B0 ;  /* 0x0000000000007941 */ /* 0x000fea0003800000 */
.L_x_2029:
[----:B------:R-:W-:-:S05]  /*251c0*/  IMAD R6, R6, R3, R3 ;  /* 0x0000000306067224 */ /* 0x000fca00078e0203 */
[----:B------:R-:W-:-:S07]  /*251d0*/  VIMNMX R2, R2, R6, PT ;  /* 0x0000000602027248 */ /* 0x000fce0003fe0100 */
.L_x_2028:
[----:B------:R-:W-:Y:S01]  /*251e0*/  VIADD R0, R2, 0x5f ;  /* 0x0000005f02007836 */ /* 0x000fe20000000000 */
[----:B-1----:R-:W1:Y:S01]  /*251f0*/  @P1 LDC R4, c[0x0][0x450] ;  /* 0x00011400ff041b82 */ /* 0x002e620000000800 */
[----:B------:R-:W-:Y:S02]  /*25200*/  ULDC UR4, c[0x0][0x9dc] ;  /* 0x0002770000047ab9 */ /* 0x000fe40000000800 */
[----:B------:R-:W-:-:S05]  /*25210*/  IMAD.HI R0, R0, 0x2aaaaaab, RZ ;  /* 0x2aaaaaab00007827 */ /* 0x000fca00078e02ff */
[----:B------:R-:W-:-:S04]  /*25220*/  SHF.R.U32.HI R2, RZ, 0x1f, R0 ;  /* 0x0000001fff027819 */ /* 0x000fc80000011600 */
[----:B------:R-:W-:Y:S02]  /*25230*/  LEA.HI.SX32 R2, R0, R2, 0x1c ;  /* 0x0000000200027211 */ /* 0x000fe400078fe2ff */
[----:B------:R-:W2:Y:S02]  /*25240*/  @P1 LDC R0, c[0x0][0x44c] ;  /* 0x00011300ff001b82 */ /* 0x000ea40000000800 */
[----:B------:R-:W-:Y:S01]  /*25250*/  VIMNMX R6, R21, R2, PT ;  /* 0x0000000215067248 */ /* 0x000fe20003fe0100 */
[----:B------:R-:W-:-:S04]  /*25260*/  IMAD.MOV.U32 R2, RZ, RZ, R7 ;  /* 0x000000ffff027224 */ /* 0x000fc800078e0007 */
[----:B------:R3:W-:Y:S01]  /*25270*/  STL [R1+0x34], R6 ;  /* 0x0000340601007387 */ /* 0x0007e20000100800 */
[----:B--2---:R-:W-:-:S05]  /*25280*/  @P1 IMAD.HI.U32 R0, R7, R0, RZ ;  /* 0x0000000007001227 */ /* 0x004fca00078e00ff */
[----:B-1----:R-:W-:-:S05]  /*25290*/  @P1 SHF.R.U32.HI R2, RZ, R4, R0 ;  /* 0x00000004ff021219 */ /* 0x002fca0000011600 */
[----:B------:R-:W-:-:S04]  /*252a0*/  IMAD.IADD R0, R20, 0x1, R2 ;  /* 0x0000000114007824 */ /* 0x000fc800078e0202 */
[----:B------:R-:W-:Y:S01]  /*252b0*/  VIADD R2, R0, -UR4 ;  /* 0x8000000400027c36 */ /* 0x000fe20008000000 */
[----:B---3--:R-:W-:Y:S06]  /*252c0*/  @!P2 BRA `(.L_x_2032) ;  /* 0x000000000044a947 */ /* 0x008fec0003800000 */
        /* <DEDUP_REMOVED lines=10> */
.L_x_2034:
[----:B------:R-:W-:-:S13]  /*25370*/  ISETP.NE.AND P0, PT, R3, 0x1, PT ;  /* 0x000000010300780c */ /* 0x000fda0003f05270 */
[----:B------:R-:W1:Y:S02]  /*25380*/  @P0 LDC.64 R4, c[0x0][0x9e8] ;  /* 0x00027a00ff040b82 */ /* 0x000e640000000a00 */
[----:B-1----:R-:W-:-:S05]  /*25390*/  @P0 IMAD.HI.U32 R4, R0, R4, RZ ;  /* 0x0000000400040227 */ /* 0x002fca00078e00ff */
[----:B------:R-:W-:-:S07]  /*253a0*/  @P0 SHF.R.U32.HI R0, RZ, R5, R4 ;  /* 0x00000005ff000219 */ /* 0x000fce0000011604 */
.L_x_2035:
[----:B------:R-:W-:Y:S05]  /*253b0*/  BSYNC B0 ;  /* 0x0000000000007941 */ /* 0x000fea0003800000 */
.L_x_2033:
[----:B------:R-:W-:-:S05]  /*253c0*/  IMAD R0, R0, R3, RZ ;  /* 0x0000000300007224 */ /* 0x000fca00078e02ff */
[----:B------:R-:W-:-:S07]  /*253d0*/  VIMNMX R2, R2, R0, !PT ;  /* 0x0000000002027248 */ /* 0x000fce0007fe0100 */
.L_x_2032:
[----:B------:R-:W-:Y:S01]  /*253e0*/  IMAD.HI R2, R2, 0x2aaaaaab, RZ ;  /* 0x2aaaaaab02027827 */ /* 0x000fe200078e02ff */
[----:B------:R-:W-:Y:S04]  /*253f0*/  BSSY B7, `(.L_x_2036) ;  /* 0x0000465000077945 */ /* 0x000fe80003800000 */
[----:B------:R-:W-:-:S04]  /*25400*/  SHF.R.U32.HI R0, RZ, 0x1f, R2 ;  /* 0x0000001fff007819 */ /* 0x000fc80000011602 */
[----:B------:R-:W-:-:S04]  /*25410*/  LEA.HI.SX32 R0, R2, R0, 0x1c ;  /* 0x0000000002007211 */ /* 0x000fc800078fe2ff */
[----:B------:R-:W-:-:S04]  /*25420*/  VIMNMX R3, RZ, R0, !PT ;  /* 0x00000000ff037248 */ /* 0x000fc80007fe0100 */
[----:B------:R-:W-:Y:S01]  /*25430*/  ISETP.GT.AND P0, PT, R6, R3, PT ;  /* 0x000000030600720c */ /* 0x000fe20003f04270 */
[----:B------:R1:W-:-:S12]  /*25440*/  STL [R1+0x2c], R3 ;  /* 0x00002c0301007387 */ /* 0x0003d80000100800 */
[----:B-1----:R-:W-:Y:S05]  /*25450*/  @P0 BRA `(.L_x_2037) ;  /* 0x0000000000440947 */ /* 0x002fea0003800000 */
[----:B------:R-:W1:Y:S02]  /*25460*/  S2R R3, SR_TID.X ;  /* 0x0000000000037919 */ /* 0x000e640000002100 */
[----:B-1----:R-:W-:-:S04]  /*25470*/  LOP3.LUT R3, R3, 0x7f, RZ, 0xc0, !PT ;  /* 0x0000007f03037812 */ /* 0x002fc800078ec0ff */
[----:B------:R-:W-:-:S13]  /*25480*/  ISETP.NE.AND P0, PT, R3, RZ, PT ;  /* 0x000000ff0300720c */ /* 0x000fda0003f05270 */
[----:B------:R-:W-:Y:S05]  /*25490*/  @P0 BRA `(.L_x_2038) ;  /* 0x0000004400680947 */ /* 0x000fea0003800000 */
[----:B------:R-:W1:Y:S01]  /*254a0*/  S2R R3, SR_LANEID ;  /* 0x0000000000037919 */ /* 0x000e620000000000 */
[----:B------:R-:W-:Y:S02]  /*254b0*/  VOTEU.ANY UR4, UPT, PT ;  /* 0x0000000000047886 */ /* 0x000fe400038e0100 */
[----:B------:R-:W1:Y:S08]  /*254c0*/  FLO.U32 R0, UR4 ;  /* 0x0000000400007d00 */ /* 0x000e7000080e0000 */
[----:B------:R-:W2:Y:S01]  /*254d0*/  POPC R4, UR4 ;  /* 0x0000000400047d09 */ /* 0x000ea20008000000 */
[----:B-1----:R-:W-:-:S02]  /*254e0*/  ISETP.EQ.U32.AND P0, PT, R0, R3, PT ;  /* 0x000000030000720c */ /* 0x002fc40003f02070 */
[----:B------:R-:W2:Y:S11]  /*254f0*/  LDC.64 R2, c[0x0][0xc60] ;  /* 0x00031800ff027b82 */ /* 0x000eb60000000a00 */
[----:B--2---:R-:W2:Y:S01]  /*25500*/  @P0 ATOMG.E.ADD.STRONG.GPU PT, R3, desc[UR60][R2.64], R4 ;  /* 0x00000004020309a8 */ /* 0x004ea200081ee1fc */
[----:B------:R-:W1:Y:S02]  /*25510*/  S2R R5, SR_LTMASK ;  /* 0x0000000000057919 */ /* 0x000e640000003900 */
[----:B-1----:R-:W-:-:S06]  /*25520*/  LOP3.LUT R5, R5, UR4, RZ, 0xc0, !PT ;  /* 0x0000000405057c12 */ /* 0x002fcc000f8ec0ff */
[----:B------:R-:W1:Y:S01]  /*25530*/  POPC R5, R5 ;  /* 0x0000000500057309 */ /* 0x000e620000000000 */
[----:B--2---:R-:W1:Y:S02]  /*25540*/  SHFL.IDX PT, R0, R3, R0, 0x1f ;  /* 0x00001f0003007589 */ /* 0x004e6400000e0000 */
[----:B-1----:R-:W-:Y:S01]  /*25550*/  IADD3 R16, R0, UR38, R5 ;  /* 0x0000002600107c10 */ /* 0x002fe2000fffe005 */
[----:B------:R-:W-:Y:S06]  /*25560*/  BRA `(.L_x_2038) ;  /* 0x0000004400347947 */ /* 0x000fec0003800000 */
.L_x_2037:
        /* <DEDUP_REMOVED lines=15> */
[----:B0-----:R-:W-:Y:S02]  /*25660*/  IMAD.U32 R11, RZ, RZ, UR5 ;  /* 0x00000005ff0b7e24 */ /* 0x001fe4000f8e00ff */
[----:B------:R-:W-:Y:S02]  /*25670*/  IMAD.MOV.U32 R8, RZ, RZ, 0x70 ;  /* 0x00000070ff087424 */ /* 0x000fe400078e00ff */
[----:B------:R-:W-:Y:S02]  /*25680*/  IMAD.MOV.U32 R12, RZ, RZ, 0x1 ;  /* 0x00000001ff0c7424 */ /* 0x000fe400078e00ff */
[----:B------:R-:W-:-:S07]  /*25690*/  IMAD.MOV.U32 R13, RZ, RZ, RZ ;  /* 0x000000ffff0d7224 */ /* 0x000fce00078e00ff */
[----:B------:R-:W-:-:S07]  /*256a0*/  LEPC R20, `(.L_x_2040) ;  /* 0x000000001014794e */ /* 0x000fce0000000000 */
[----:B-1----:R-:W-:Y:S05]  /*256b0*/  CALL.ABS.NOINC R2 ;  /* 0x0000000002007343 */ /* 0x002fea0003c00000 */
.L_x_2040:
[----:B------:R-:W-:Y:S05]  /*256c0*/  BSYNC B6 ;  /* 0x0000000000067941 */ /* 0x000fea0003800000 */
.L_x_2039:
        /* <DEDUP_REMOVED lines=14> */
[----:B0-----:R-:W-:Y:S02]  /*257b0*/  IMAD.U32 R11, RZ, RZ, UR5 ;  /* 0x00000005ff0b7e24 */ /* 0x001fe4000f8e00ff */
[----:B------:R-:W-:Y:S02]  /*257c0*/  IMAD.MOV.U32 R8, RZ, RZ, 0x70 ;  /* 0x00000070ff087424 */ /* 0x000fe400078e00ff */
[----:B------:R-:W-:Y:S02]  /*257d0*/  IMAD.MOV.U32 R12, RZ, RZ, 0x1 ;  /* 0x00000001ff0c7424 */ /* 0x000fe400078e00ff */
[----:B-1----:R-:W-:-:S07]  /*257e0*/  IMAD.MOV.U32 R13, RZ, RZ, RZ ;  /* 0x000000ffff0d7224 */ /* 0x002fce00078e00ff */
[----:B------:R-:W-:-:S07]  /*257f0*/  LEPC R20, `(.L_x_2043) ;  /* 0x000000001014794e */ /* 0x000fce0000000000 */
[----:B--2---:R-:W-:Y:S05]  /*25800*/  CALL.ABS.NOINC R2 ;  /* 0x0000000002007343 */ /* 0x004fea0003c00000 */
.L_x_2043:
        /* <DEDUP_REMOVED lines=15> */
.L_x_2042:
[----:B------:R-:W-:Y:S05]  /*25900*/  BSYNC B6 ;  /* 0x0000000000067941 */ /* 0x000fea0003800000 */
.L_x_2041:
[----:B------:R-:W-:Y:S01]  /*25910*/  ULDC.64 UR4, c[0x0][0x9f8] ;  /* 0x00027e0000047ab9 */ /* 0x000fe20000000a00 */
[----:B------:R-:W2:Y:S01]  /*25920*/  LDL R17, [R1+0x34] ;  /* 0x0000340001117983 */ /* 0x000ea20000100800 */
[----:B------:R-:W-:Y:S01]  /*25930*/  ISETP.NE.U32.AND P0, PT, RZ, UR4, PT ;  /* 0x00000004ff007c0c */ /* 0x000fe2000bf05070 */
[----:B------:R-:W-:-:S03]  /*25940*/  IMAD.MOV.U32 R7, RZ, RZ, R19 ;  /* 0x000000ffff077224 */ /* 0x000fc600078e0013 */
[----:B------:R-:W-:Y:S01]  /*25950*/  ISETP.NE.AND.EX P0, PT, RZ, UR5, PT, P0 ;  /* 0x00000005ff007c0c */ /* 0x000fe2000bf05300 */
[----:B------:R-:W-:-:S12]  /*25960*/  ULDC.64 UR4, c[0x0][0xa08] ;  /* 0x0002820000047ab9 */ /* 0x000fd80000000a00 */
[----:B------:R-:W1:Y:S02]  /*25970*/  @P0 LDC.64 R2, c[0x0][0x9f8] ;  /* 0x00027e00ff020b82 */ /* 0x000e640000000a00 */
[----:B-1----:R-:W-:-:S05]  /*25980*/  @P0 IMAD.WIDE R2, R19, 0x4, R2 ;  /* 0x0000000413020825 */ /* 0x002fca00078e0202 */
[----:B------:R1:W3:Y:S02]  /*25990*/  @P0 LDG.E R7, desc[UR60][R2.64] ;  /* 0x0000003c02070981 */ /* 0x0002e4000c1e1900 */
[----:B-1----:R-:W1:Y:S02]  /*259a0*/  LDC.64 R2, c[0x0][0x418] ;  /* 0x00010600ff027b82 */ /* 0x002e640000000a00 */
[----:B-1----:R-:W-:Y:S01]  /*259b0*/  LOP3.LUT P0, RZ, R2, UR4, RZ, 0xfc, !PT ;  /* 0x0000000402ff7c12 */ /* 0x002fe2000f80fcff */
[----:B------:R-:W-:-:S03]  /*259c0*/  UMOV UR4, 0xffffffff ;  /* 0xffffffff00047882 */ /* 0x000fc60000000000 */
[----:B------:R-:W-:Y:S01]  /*259d0*/  LOP3.LUT P0, RZ, R3, UR5, RZ, 0xfc, P0 ;  /* 0x0000000503ff7c12 */ /* 0x000fe2000800fcff */
[----:B--2---:R-:W-:Y:S01]  /*259e0*/  VIADD R0, R17, 0xffffffff ;  /* 0xffffffff11007836 */ /* 0x004fe20000000000 */
[----:B---3--:R-:W-:Y:S01]  /*259f0*/  SHF.R.S32.HI R8, RZ, 0x1f, R7 ;  /* 0x0000001fff087819 */ /* 0x008fe20000011407 */
[----:B------:R1:W-:Y:S01]  /*25a00*/  STL [R1+0x10], R7 ;  /* 0x0000100701007387 */ /* 0x0003e20000100800 */
[----:B------:R-:W-:-:S03]  /*25a10*/  SEL R17, R7, RZ, !P0 ;  /* 0x000000ff07117207 */ /* 0x000fc60004000000 */
[----:B------:R1:W-:Y:S01]  /*25a20*/  STL [R1+0x24], R8 ;  /* 0x0000240801007387 */ /* 0x0003e20000100800 */
[----:B------:R-:W-:Y:S05]  /*25a30*/  BRA.DIV UR4, `(.L_x_2044) ;  /* 0x0000005e04c07947 */ /* 0x000fea000b800000 */
[----:B------:R-:W2:Y:S02]  /*25a40*/  S2R R4, SR_TID.X ;  /* 0x0000000000047919 */ /* 0x000ea40000002100 */
[----:B--2---:R-:W-:-:S04]  /*25a50*/  SHF.R.U32.HI R4, RZ, 0x5, R4 ;  /* 0x00000005ff047819 */ /* 0x004fc80000011604 */
[----:B------:R-:W-:-:S05]  /*25a60*/  LOP3.LUT R4, R4, 0x3, RZ, 0xc0, !PT ;  /* 0x0000000304047812 */ /* 0x000fca00078ec0ff */
[----:B------:R2:W3:Y:S02]  /*25a70*/  SHFL.IDX PT, R14, R4, RZ, 0x1f ;  /* 0x00001fff040e7589 */ /* 0x0004e400000e0000 */
.L_x_2191:
[----:B--2---:R-:W2:Y:S01]  /*25a80*/  LDL.LU R4, [R1] ;  /* 0x0000000001047983 */ /* 0x004ea20000300800 */
[----:B------:R-:W-:Y:S02]  /*25a90*/  PLOP3.LUT P1, PT, PT, PT, PT, 0x8, 0x0 ;  /* 0x000000000000781c */ /* 0x000fe40003f2e170 */
[----:B---3--:R-:W-:Y:S01]  /*25aa0*/  ISETP.NE.AND P0, PT, R14, RZ, PT ;  /* 0x000000ff0e00720c */ /* 0x008fe20003f05270 */
[----:B------:R3:W-:Y:S01]  /*25ab0*/  STL [R1+0xc], R0 ;  /* 0x00000c0001007387 */ /* 0x0007e20000100800 */
[----:B--2---:R-:W-:-:S09]  /*25ac0*/  LOP3.LUT R4, R4, 0xfffffffe, RZ, 0xc0, !PT ;  /* 0xfffffffe04047812 */ /* 0x004fd200078ec0ff */
[----:B------:R-:W-:-:S05]  /*25ad0*/  @P1 LOP3.LUT R4, R4, 0x1, RZ, 0xfc, !PT ;  /* 0x0000000104041812 */ /* 0x000fca00078efcff */
[----:B------:R3:W-:Y:S01]  /*25ae0*/  STL [R1], R4 ;  /* 0x0000000401007387 */ /* 0x0007e20000100800 */
[----:B------:R-:W-:Y:S05]  /*25af0*/  @P0 BRA `(.L_x_2045) ;  /* 0x0000000400480947 */ /* 0x000fea0003800000 */
[----:B------:R-:W-:-:S03]  /*25b00*/  UMOV UR4, 0xffffffff ;  /* 0xffffffff00047882 */ /* 0x000fc60000000000 */
[----:B------:R-:W-:Y:S05]  /*25b10*/  BRA.DIV UR4, `(.L_x_2046) ;  /* 0x0000005e04bc7947 */ /* 0x000fea000b800000 */
[----:B------:R-:W-:-:S13]  /*25b20*/  ELECT P6, URZ, PT ;  /* 0x00000000003f782f */ /* 0x000fda00038c0000 */
.L_x_2194:
[----:B------:R-:W-:Y:S05]  /*25b30*/  @!P6 BRA `(.L_x_2045) ;  /* 0x000000040038e947 */ /* 0x000fea0003800000 */
[----:B------:R-:W-:-:S04]  /*25b40*/  ISETP.NE.U32.AND P0, PT, R2, RZ, PT ;  /* 0x000000ff0200720c */ /* 0x000fc80003f05070 */
[----:B------:R-:W-:-:S13]  /*25b50*/  ISETP.NE.AND.EX P0, PT, R3, RZ, PT, P0 ;  /* 0x000000ff0300720c */ /* 0x000fda0003f05300 */
[----:B------:R-:W-:Y:S05]  /*25b60*/  @!P0 BRA `(.L_x_2047) ;  /* 0x0000000000508947 */ /* 0x000fea0003800000 */
[----:B------:R-:W2:Y:S01]  /*25b70*/  LDC R6, c[0x0][0x43c] ;  /* 0x00010f00ff067b82 */ /* 0x000ea20000000800 */
[----:B------:R-:W-:Y:S01]  /*25b80*/  IMAD.MOV.U32 R9, RZ, RZ, R0 ;  /* 0x000000ffff097224 */ /* 0x000fe200078e0000 */
[----:B------:R-:W-:-:S03]  /*25b90*/  ULDC.64 UR4, c[0x0][0x428] ;  /* 0x00010a0000047ab9 */ /* 0x000fc60000000a00 */
[----:B---3--:R-:W-:Y:S01]  /*25ba0*/  IMAD.MOV.U32 R0, RZ, RZ, R9 ;  /* 0x000000ffff007224 */ /* 0x008fe200078e0009 */
[----:B--2---:R-:W-:-:S13]  /*25bb0*/  ISETP.NE.AND P0, PT, R6, 0x1, PT ;  /* 0x000000010600780c */ /* 0x004fda0003f05270 */
[----:B------:R-:W2:Y:S02]  /*25bc0*/  @P0 LDC.64 R4, c[0x0][0x440] ;  /* 0x00011000ff040b82 */ /* 0x000ea40000000a00 */
[----:B--2---:R-:W-:-:S05]  /*25bd0*/  @P0 IMAD.HI.U32 R4, R9, R4, RZ ;  /* 0x0000000409040227 */ /* 0x004fca00078e00ff */
        /* <DEDUP_REMOVED lines=13> */
.L_x_2047:
[----:B-1----:R-:W4:Y:S04]  /*25cb0*/  LDL R7, [R1+0x4] ;  /* 0x0000040001077983 */ /* 0x002f280000100800 */
[----:B---3--:R-:W4:Y:S04]  /*25cc0*/  LDL R0, [R1+0x8] ;  /* 0x0000080001007983 */ /* 0x008f280000100800 */
[----:B--2---:R-:W2:Y:S01]  /*25cd0*/  LDL R2, [R1+0x14] ;  /* 0x0000140001027983 */ /* 0x004ea20000100800 */
[----:B----4-:R-:W-:Y:S01]  /*25ce0*/  IMAD R0, R0, 0x8, R7 ;  /* 0x0000000800007824 */ /* 0x010fe200078e0207 */
[----:B--2---:R-:W-:-:S04]  /*25cf0*/  SHF.L.U32 R2, R2, 0x1f, RZ ;  /* 0x0000001f02027819 */ /* 0x004fc800000006ff */
[----:B------:R-:W1:Y:S02]  /*25d00*/  SYNCS.PHASECHK.TRANS64.TRYWAIT P0, [R0+URZ+0x30840], R2 ;  /* 0x03084002000075a7 */ /* 0x000e64000800017f */
[----:B-1----:R-:W-:Y:S05]  /*25d10*/  @!P0 BRA `(.L_x_2048) ;  /* 0x0000005c005c8947 */ /* 0x002fea0003800000 */
.L_x_2195:
        /* <DEDUP_REMOVED lines=11> */
.L_x_2049:
[----:B------:R-:W2:Y:S04]  /*25dd0*/  LDL R6, [R1+0x4] ;  /* 0x0000040001067983 */ /* 0x000ea80000100800 */
[----:B------:R-:W2:Y:S04]  /*25de0*/  LDL R5, [R1+0x8] ;  /* 0x0000080001057983 */ /* 0x000ea80000100800 */
[----:B------:R-:W3:Y:S04]  /*25df0*/  LDL R4, [R1+0xc] ;  /* 0x00000c0001047983 */ /* 0x000ee80000100800 */
[----:B------:R-:W4:Y:S04]  /*25e00*/  LDL R3, [R1+0x18] ;  /* 0x0000180001037983 */ /* 0x000f280000100800 */
[----:B-1----:R-:W4:Y:S01]  /*25e10*/  LDL.LU R2, [R1] ;  /* 0x0000000001027983 */ /* 0x002f220000300800 */
        /* <DEDUP_REMOVED lines=10> */
[----:B--2---:R-:W-:Y:S01]  /*25ec0*/  IMAD R0, R5, 0x9000, R6 ;  /* 0x0000900005007824 */ /* 0x004fe200078e0206 */
[----:B---3--:R-:W-:-:S04]  /*25ed0*/  R2UR UR11, R4 ;  /* 0x00000000040b72ca */ /* 0x008fc800000e0000 */
[----:B------:R-:W-:Y:S02]  /*25ee0*/  R2UR UR8, R0 ;  /* 0x00000000000872ca */ /* 0x000fe400000e0000 */
[----:B----4-:R-:W-:Y:S02]  /*25ef0*/  R2UR UR5, R3 ;  /* 0x00000000030572ca */ /* 0x010fe400000e0000 */
[----:B------:R-:W-:-:S04]  /*25f00*/  LOP3.LUT R2, R2, 0xfffffffe, RZ, 0xc0, !PT ;  /* 0xfffffffe02027812 */ /* 0x000fc800078ec0ff */
[----:B------:R-:W-:-:S05]  /*25f10*/  @P0 LOP3.LUT R2, R2, 0x1, RZ, 0xfc, !PT ;  /* 0x0000000102020812 */ /* 0x000fca00078efcff */
[----:B------:R-:W-:Y:S02]  /*25f20*/  UIADD3 UR14, UR8, 0x1e400, URZ ;  /* 0x0001e400080e7890 */ /* 0x000fe4000fffe03f */
[----:B------:R-:W-:Y:S01]  /*25f30*/  UIMAD UR11, UR11, 0x60, UR5 ;  /* 0x000000600b0b78a4 */ /* 0x000fe2000f8e0205 */
[----:B------:R2:W-:Y:S01]  /*25f40*/  STL [R1], R2 ;  /* 0x0000000201007387 */ /* 0x0005e20000100800 */
[----:B------:R-:W-:Y:S02]  /*25f50*/  UIADD3.X UR5, URZ, UR37, URZ, UP0, !UPT ;  /* 0x000000253f057290 */ /* 0x000fe400087fe43f */
[----:B------:R-:W-:Y:S02]  /*25f60*/  UIADD3 UR15, UR8, 0x21400, URZ ;  /* 0x00021400080f7890 */ /* 0x000fe4000fffe03f */
        /* <DEDUP_REMOVED lines=11> */
.L_x_2045:
[----:B---3--:R-:W2:Y:S04]  /*26020*/  LDL R4, [R1+0x4] ;  /* 0x0000040001047983 */ /* 0x008ea80000100800 */
[----:B------:R-:W3:Y:S01]  /*26030*/  LDL.LU R3, [R1+0x40] ;  /* 0x0000400001037983 */ /* 0x000ee20000300800 */
[----:B------:R-:W-:Y:S05]  /*26040*/  WARPSYNC.ALL ;  /* 0x0000000000007948 */ /* 0x000fea0003800000 */
[----:B------:R-:W-:Y:S01]  /*26050*/  ULDC.64 UR4, c[0x0][0x298] ;  /* 0x0000a60000047ab9 */ /* 0x000fe20000000a00 */
[----:B------:R-:W-:Y:S01]  /*26060*/  BSSY B6, `(.L_x_2050) ;  /* 0x000001c000067945 */ /* 0x000fe20003800000 */
[----:B------:R-:W-:Y:S01]  /*26070*/  BAR.SYNC.DEFER_BLOCKING 0x8, 0x180 ;  /* 0x0206000000007b1d */ /* 0x000fe20000010000 */
[----:B---3--:R-:W-:-:S05]  /*26080*/  SHF.R.S32.HI R0, RZ, 0x1f, R3 ;  /* 0x0000001fff007819 */ /* 0x008fca0000011403 */
[----:B------:R-:W-:Y:S02]  /*26090*/  IMAD R2, R0, UR4, RZ ;  /* 0x0000000400027c24 */ /* 0x000fe4000f8e02ff */
[----:B--2---:R-:W-:Y:S02]  /*260a0*/  VIADD R0, R4, 0x12400 ;  /* 0x0001240004007836 */ /* 0x004fe40000000000 */
[C---:B------:R-:W-:Y:S02]  /*260b0*/  IMAD R2, R3.reuse, UR5, R2 ;  /* 0x0000000503027c24 */ /* 0x040fe4000f8e0202 */
[----:B------:R-:W-:Y:S01]  /*260c0*/  IMAD.WIDE.U32 R4, R3, UR4, RZ ;  /* 0x0000000403047c25 */ /* 0x000fe2000f8e00ff */
[----:B------:R-:W-:-:S03]  /*260d0*/  LOP3.LUT P0, RZ, R0, 0x3ff, RZ, 0xc0, !PT ;  /* 0x000003ff00ff7812 */ /* 0x000fc6000780c0ff */
[----:B------:R-:W-:Y:S01]  /*260e0*/  IMAD.IADD R0, R5, 0x1, R2 ;  /* 0x0000000105007824 */ /* 0x000fe200078e0202 */
[----:B------:R2:W-:Y:S04]  /*260f0*/  STL.64 [R1+0x40], R4 ;  /* 0x0000400401007387 */ /* 0x0005e80000100a00 */
[----:B------:R2:W-:Y:S05]  /*26100*/  STL [R1+0x4c], R0 ;  /* 0x00004c0001007387 */ /* 0x0005ea0000100800 */
[----:B------:R-:W-:Y:S05]  /*26110*/  @!P0 BRA `(.L_x_2051) ;  /* 0x0000000000408947 */ /* 0x000fea0003800000 */
[----:B------:R-:W-:Y:S01]  /*26120*/  MOV R2, 0x0 ;  /* 0x0000000000027802 */ /* 0x000fe20000000f00 */
[----:B------:R-:W-:Y:S01]  /*26130*/  ULDC.64 UR4, c[0x4][0xa8] ;  /* 0x01002a0000047ab9 */ /* 0x000fe20000000a00 */
[----:B------:R-:W-:Y:S01]  /*26140*/  ULDC.64 UR6, c[0x4][0xb0] ;  /* 0x01002c0000067ab9 */ /* 0x000fe20000000a00 */
[----:B------:R-:W-:Y:S01]  /*26150*/  ULDC.64 UR8, c[0x4][0x20] ;  /* 0x0100080000087ab9 */ /* 0x000fe20000000a00 */
[----:B--2---:R-:W-:Y:S02]  /*26160*/  IMAD.U32 R4, RZ, RZ, UR4 ;  /* 0x00000004ff047e24 */ /* 0x004fe4000f8e00ff */
[----:B------:R-:W2:Y:S01]  /*26170*/  LDC.64 R2, c[0x4][R2] ;  /* 0x0100000002027b82 */ /* 0x000ea20000000a00 */
[----:B------:R-:W-:Y:S02]  /*26180*/  IMAD.U32 R5, RZ, RZ, UR5 ;  /* 0x00000005ff057e24 */ /* 0x000fe4000f8e00ff */
[----:B------:R-:W-:Y:S02]  /*26190*/  IMAD.U32 R6, RZ, RZ, UR6 ;  /* 0x00000006ff067e24 */ /* 0x000fe4000f8e00ff */
[----:B-1----:R-:W-:-:S02]  /*261a0*/  IMAD.U32 R7, RZ, RZ, UR7 ;  /* 0x00000007ff077e24 */ /* 0x002fc4000f8e00ff */
[----:B------:R-:W-:Y:S02]  /*261b0*/  IMAD.U32 R10, RZ, RZ, UR8 ;  /* 0x00000008ff0a7e24 */ /* 0x000fe4000f8e00ff */
[----:B0-----:R-:W-:Y:S02]  /*261c0*/  IMAD.U32 R11, RZ, RZ, UR9 ;  /* 0x00000009ff0b7e24 */ /* 0x001fe4000f8e00ff */
[----:B------:R-:W-:Y:S02]  /*261d0*/  IMAD.MOV.U32 R8, RZ, RZ, 0x70 ;  /* 0x00000070ff087424 */ /* 0x000fe400078e00ff */
[----:B------:R-:W-:Y:S02]  /*261e0*/  IMAD.MOV.U32 R12, RZ, RZ, 0x1 ;  /* 0x00000001ff0c7424 */ /* 0x000fe400078e00ff */
[----:B------:R-:W-:-:S07]  /*261f0*/  IMAD.MOV.U32 R13, RZ, RZ, RZ ;  /* 0x000000ffff0d7224 */ /* 0x000fce00078e00ff */
[----:B------:R-:W-:-:S07]  /*26200*/  LEPC R20, `(.L_x_2051) ;  /* 0x000000001014794e */ /* 0x000fce0000000000 */
[----:B--2---:R-:W-:Y:S05]  /*26210*/  CALL.ABS.NOINC R2 ;  /* 0x0000000002007343 */ /* 0x004fea0003c00000 */
.L_x_2051:
[----:B------:R-:W-:Y:S05]  /*26220*/  BSYNC B6 ;  /* 0x0000000000067941 */ /* 0x000fea0003800000 */
.L_x_2050:
[----:B--2---:R-:W2:Y:S01]  /*26230*/  LDL.LU R0, [R1+0x4c] ;  /* 0x00004c0001007983 */ /* 0x004ea20000300800 */
[----:B-1----:R-:W1:Y:S01]  /*26240*/  LDC R7, c[0x0][0x448] ;  /* 0x00011200ff077b82 */ /* 0x002e620000000800 */
[----:B------:R-:W-:Y:S01]  /*26250*/  ULDC.64 UR4, c[0x0][0x2d8] ;  /* 0x0000b60000047ab9 */ /* 0x000fe20000000a00 */
[----:B------:R-:W-:Y:S01]  /*26260*/  ULDC.64 UR6, c[0x0][0x280] ;  /* 0x0000a00000067ab9 */ /* 0x000fe20000000a00 */
[----:B------:R-:W2:Y:S04]  /*26270*/  LDL.LU.64 R2, [R1+0x40] ;  /* 0x0000400001027983 */ /* 0x000ea80000300a00 */
[----:B------:R-:W3:Y:S01]  /*26280*/  LDL R9, [R1+0x30] ;  /* 0x0000300001097983 */ /* 0x000ee20000100800 */
[----:B------:R-:W4:Y:S01]  /*26290*/  S2R R5, SR_TID.X ;  /* 0x0000000000057919 */ /* 0x000f220000002100 */
[----:B------:R-:W0:Y:S01]  /*262a0*/  S2R R8, SR_TID.X ;  /* 0x0000000000087919 */ /* 0x000e220000002100 */
[----:B------:R-:W0:Y:S01]  /*262b0*/  S2R R10, SR_TID.X ;  /* 0x00000000000a7919 */ /* 0x000e220000002100 */
[----:B----4-:R-:W-:-:S04]  /*262c0*/  LOP3.LUT R5, R5, 0x7f, RZ, 0xc0, !PT ;  /* 0x0000007f05057812 */ /* 0x010fc800078ec0ff */
[----:B------:R-:W-:Y:S01]  /*262d0*/  SHF.R.U32.HI R5, RZ, 0x3, R5 ;  /* 0x00000003ff057819 */ /* 0x000fe20000011605 */
[----:B0-----:R-:W-:-:S05]  /*262e0*/  IMAD.SHL.U32 R8, R8, 0x10, RZ ;  /* 0x0000001008087824 */ /* 0x001fca00078e00ff */
[----:B------:R-:W-:Y:S01]  /*262f0*/  LOP3.LUT R8, R5, 0x70, R8, 0xf8, !PT ;  /* 0x0000007005087812 */ /* 0x000fe200078ef808 */
[----:B------:R-:W-:-:S05]  /*26300*/  IMAD.SHL.U32 R10, R10, 0x8, RZ ;  /* 0x000000080a0a7824 */ /* 0x000fca00078e00ff */
[----:B------:R-:W-:-:S04]  /*26310*/  LOP3.LUT R10, R10, 0x38, RZ, 0xc0, !PT ;  /* 0x000000380a0a7812 */ /* 0x000fc800078ec0ff */
[C---:B------:R-:W-:Y:S02]  /*26320*/  LOP3.LUT R11, R10.reuse, 0x40, RZ, 0xfc, !PT ;  /* 0x000000400a0b7812 */ /* 0x040fe400078efcff */
[----:B------:R-:W-:Y:S01]  /*26330*/  LOP3.LUT R10, R10, 0x80, RZ, 0xfc, !PT ;  /* 0x000000800a0a7812 */ /* 0x000fe200078efcff */
[----:B--2---:R-:W-:Y:S01]  /*26340*/  IMAD.MOV.U32 R3, RZ, RZ, R0 ;  /* 0x000000ffff037224 */ /* 0x004fe200078e0000 */
        /* <DEDUP_REMOVED lines=12> */
[----:B-1----:R-:W-:-:S13]  /*26410*/  ISETP.NE.AND P0, PT, R7, 0x1, PT ;  /* 0x000000010700780c */ /* 0x002fda0003f05270 */
[----:B------:R-:W0:Y:S08]  /*26420*/  @P0 LDC R5, c[0x0][0x44c] ;  /* 0x00011300ff050b82 */ /* 0x000e300000000800 */
[----:B------:R-:W1:Y:S01]  /*26430*/  @P0 LDC R6, c[0x0][0x450] ;  /* 0x00011400ff060b82 */ /* 0x000e620000000800 */
[----:B------:R-:W-:Y:S02]  /*26440*/  IMAD R4, R4, UR4, RZ ;  /* 0x0000000404047c24 */ /* 0x000fe4000f8e02ff */
[----:B------:R-:W-:-:S04]  /*26450*/  IMAD.WIDE.U32 R2, R0, UR4, R2 ;  /* 0x0000000400027c25 */ /* 0x000fc8000f8e0002 */
[----:B------:R-:W-:Y:S01]  /*26460*/  IMAD R0, R0, UR5, R4 ;  /* 0x0000000500007c24 */ /* 0x000fe2000f8e0204 */
[----:B------:R-:W-:Y:S01]  /*26470*/  ULDC.64 UR4, c[0x0][0x2d0] ;  /* 0x0000b40000047ab9 */ /* 0x000fe20000000a00 */
[----:B---3--:R-:W-:Y:S02]  /*26480*/  IMAD.IADD R4, R8, 0x1, R9 ;  /* 0x0000000108047824 */ /* 0x008fe400078e0209 */
[----:B------:R-:W-:Y:S02]  /*26490*/  IMAD.IADD R3, R3, 0x1, R0 ;  /* 0x0000000103037824 */ /* 0x000fe400078e0200 */
        /* <DEDUP_REMOVED lines=32> */
[----:B------:R-:W3:Y:S01]  /*266a0*/  LDL.LU R6, [R1+0x3c] ;  /* 0x00003c0001067983 */ /* 0x000ee20000300800 */
[----:B------:R-:W0:Y:S02]  /*266b0*/  S2R R11, SR_TID.X ;  /* 0x00000000000b7919 */ /* 0x000e240000002100 */
[----:B0-----:R-:W-:-:S05]  /*266c0*/  IMAD.SHL.U32 R11, R11, 0x8, RZ ;  /* 0x000000080b0b7824 */ /* 0x001fca00078e00ff */
[----:B------:R-:W-:Y:S01]  /*266d0*/  LOP3.LUT R11, R11, 0x38, RZ, 0xc0, !PT ;  /* 0x000000380b0b7812 */ /* 0x000fe200078ec0ff */
[----:B--2---:R-:W-:-:S04]  /*266e0*/  IMAD.IADD R0, R8, 0x1, R9 ;  /* 0x0000000108007824 */ /* 0x004fc800078e0209 */
[----:B------:R-:W-:Y:S01]  /*266f0*/  VIADD R5, R0, 0x10 ;  /* 0x0000001000057836 */ /* 0x000fe20000000000 */
[----:B------:R-:W-:Y:S01]  /*26700*/  SHFL.IDX PT, R9, R3, 0x1, 0x181f ;  /* 0x00381f0003097f89 */ /* 0x000fe200000e0000 */
[----:B---3--:R-:W-:-:S03]  /*26710*/  IMAD R2, R6, R7, RZ ;  /* 0x0000000706027224 */ /* 0x008fc600078e02ff */
[----:B------:R-:W0:Y:S04]  /*26720*/  SHFL.IDX PT, R7, R4, RZ, 0x181f ;  /* 0x00181fff04077589 */ /* 0x000e2800000e0000 */
[----:B------:R-:W1:Y:S01]  /*26730*/  SHFL.IDX PT, R6, R3, RZ, 0x181f ;  /* 0x00181fff03067589 */ /* 0x000e6200000e0000 */
[-C--:B------:R-:W-:Y:S02]  /*26740*/  ISETP.GE.AND P4, PT, R0, R2.reuse, PT ;  /* 0x000000020000720c */ /* 0x080fe40003f86270 */
[----:B------:R-:W-:Y:S02]  /*26750*/  ISETP.GE.AND P3, PT, R5, R2, PT ;  /* 0x000000020500720c */ /* 0x000fe40003f66270 */
[----:B------:R-:W2:Y:S09]  /*26760*/  SHFL.IDX PT, R5, R4, 0x1, 0x181f ;  /* 0x00381f0004057f89 */ /* 0x000eb200000e0000 */
[----:B0-----:R-:W-:-:S05]  /*26770*/  @!P4 LEA R7, P5, R11, R7, 0x1 ;  /* 0x000000070b07c211 */ /* 0x001fca00078a08ff */
[----:B-1----:R-:W-:-:S05]  /*26780*/  @!P4 IMAD.X R6, RZ, RZ, R6, P5 ;  /* 0x000000ffff06c224 */ /* 0x002fca00028e0606 */
        /* <DEDUP_REMOVED lines=70> */
.L_x_2212:
        /* <DEDUP_REMOVED lines=15> */
.L_x_2054:
[----:B------:R-:W-:Y:S05]  /*26ce0*/  BSYNC B0 ;  /* 0x0000000000007941 */ /* 0x000fea0003800000 */
.L_x_2053:
[----:B01--4-:R-:W4:Y:S01]  /*26cf0*/  LDL R10, [R1+0x4] ;  /* 0x00000400010a7983 */ /* 0x013f220000100800 */
[----:B------:R-:W-:Y:S01]  /*26d00*/  PLOP3.LUT P0, PT, PT, PT, PT, 0x80, 0x0 ;  /* 0x000000000000781c */ /* 0x000fe20003f0f070 */
[----:B------:R-:W-:Y:S01]  /*26d10*/  NOP ;  /* 0x0000000000007918 */ /* 0x000fe20000000000 */
[----:B----4-:R-:W-:-:S11]  /*26d20*/  VIADD R11, R10, 0x30800 ;  /* 0x000308000a0b7836 */ /* 0x010fd60000000000 */
.L_x_2055:
        /* <DEDUP_REMOVED lines=19> */
.L_x_2213:
[----:B------:R-:W-:Y:S05]  /*26e60*/  BSYNC B0 ;  /* 0x0000000000007941 */ /* 0x000fea0003800000 */
.L_x_2056:
[----:B------:R-:W3:Y:S04]  /*26e70*/  LDL R3, [R1+0x34] ;  /* 0x0000340001037983 */ /* 0x000ee80000100800 */
[----:B0-----:R-:W4:Y:S01]  /*26e80*/  LDL R2, [R1+0x2c] ;  /* 0x00002c0001027983 */ /* 0x001f220000100800 */
[----:B------:R-:W-:Y:S01]  /*26e90*/  BSSY B0, `(.L_x_2058) ;  /* 0x0000250000007945 */ /* 0x000fe20003800000 */
[----:B---3--:R-:W-:-:S05]  /*26ea0*/  VIADD R0, R3, 0xfffffffe ;  /* 0xfffffffe03007836 */ /* 0x008fca0000000000 */
[----:B----4-:R-:W-:-:S13]  /*26eb0*/  ISETP.GE.AND P0, PT, R0, R2, PT ;  /* 0x000000020000720c */ /* 0x010fda0003f06270 */
[----:B------:R-:W-:Y:S05]  /*26ec0*/  @!P0 BRA `(.L_x_2059) ;  /* 0x0000002400308947 */ /* 0x000fea0003800000 */
[----:B------:R-:W-:Y:S01]  /*26ed0*/  IMAD.MOV R8, RZ, RZ, -R3 ;  /* 0x000000ffff087224 */ /* 0x000fe200078e0a03 */
[----:B------:R-:W-:Y:S01]  /*26ee0*/  LOP3.LUT R2, RZ, R2, RZ, 0x33, !PT ;  /* 0x00000002ff027212 */ /* 0x000fe200078e33ff */
[----:B------:R-:W-:Y:S03]  /*26ef0*/  BSSY B2, `(.L_x_2060) ;  /* 0x00000c8000027945 */ /* 0x000fe60003800000 */
[----:B------:R-:W-:-:S05]  /*26f00*/  VIADDMNMX R8, R8, 0x1, R2, !PT ;  /* 0x0000000108087846 */ /* 0x000fca0007800102 */
[----:B------:R-:W-:-:S05]  /*26f10*/  IMAD.IADD R2, R3, 0x1, R8 ;  /* 0x0000000103027824 */ /* 0x000fca00078e0208 */
[----:B------:R-:W-:-:S04]  /*26f20*/  LOP3.LUT R2, R2, 0x1, RZ, 0xc0, !PT ;  /* 0x0000000102027812 */ /* 0x000fc800078ec0ff */
[----:B------:R-:W-:-:S13]  /*26f30*/  ISETP.NE.U32.AND P0, PT, R2, 0x1, PT ;  /* 0x000000010200780c */ /* 0x000fda0003f05070 */
[----:B------:R-:W-:Y:S05]  /*26f40*/  @P0 BRA `(.L_x_2061) ;  /* 0x0000000c00080947 */ /* 0x000fea0003800000 */
[----:B--2---:R-:W2:Y:S04]  /*26f50*/  LDL R5, [R1] ;  /* 0x0000000001057983 */ /* 0x004ea80000100800 */
        /* <DEDUP_REMOVED lines=34> */
.L_x_2064:
[----:B------:R-:W2:Y:S01]  /*27180*/  LDL R2, [R1+0x4] ;  /* 0x0000040001027983 */ /* 0x000ea20000100800 */
[----:B------:R-:W-:Y:S01]  /*27190*/  BSSY B3, `(.L_x_2065) ;  /* 0x0000005000037945 */ /* 0x000fe20003800000 */
[----:B--2---:R-:W-:Y:S01]  /*271a0*/  IMAD R3, R7, 0x8, R2 ;  /* 0x0000000807037824 */ /* 0x004fe200078e0202 */
[----:B------:R-:W-:-:S04]  /*271b0*/  SHF.L.U32 R2, R9, 0x1f, RZ ;  /* 0x0000001f09027819 */ /* 0x000fc800000006ff */
[----:B------:R-:W1:Y:S02]  /*271c0*/  SYNCS.PHASECHK.TRANS64.TRYWAIT P0, [R3+URZ+0x30840], R2 ;  /* 0x03084002030075a7 */ /* 0x000e64000800017f */
[----:B-1----:R-:W-:Y:S05]  /*271d0*/  @!P0 BRA `(.L_x_2066) ;  /* 0x0000005400508947 */ /* 0x002fea0003800000 */
.L_x_2214:
[----:B------:R-:W-:Y:S05]  /*271e0*/  BSYNC B3 ;  /* 0x0000000000037941 */ /* 0x000fea0003800000 */
.L_x_2065:
        /* <DEDUP_REMOVED lines=12> */
.L_x_2068:
[----:B------:R-:W-:Y:S05]  /*272b0*/  BSYNC B3 ;  /* 0x0000000000037941 */ /* 0x000fea0003800000 */
.L_x_2067:
        /* <DEDUP_REMOVED lines=13> */
.L_x_2069:
        /* <DEDUP_REMOVED lines=16> */
.L_x_2070:
        /* <DEDUP_REMOVED lines=16> */
.L_x_2071:
        /* <DEDUP_REMOVED lines=17> */
.L_x_2215:
[----:B------:R-:W-:Y:S05]  /*276a0*/  BSYNC B3 ;  /* 0x0000000000037941 */ /* 0x000fea0003800000 */
.L_x_2072:
[----:B------:R1:W5:Y:S01]  /*276b0*/  LDL R6, [R1+0x8] ;  /* 0x0000080001067983 */ /* 0x0003620000100800 */
[----:B------:R-:W-:Y:S01]  /*276c0*/  BSSY B3, `(.L_x_2074) ;  /* 0x000000d000037945 */ /* 0x000fe20003800000 */
[----:B------:R-:W-:Y:S02]  /*276d0*/  IMAD.MOV.U32 R12, RZ, RZ, 0x0 ;  /* 0x00000000ff0c7424 */ /* 0x000fe400078e00ff */
[----:B------:R-:W-:Y:S01]  /*276e0*/  IMAD.MOV.U32 R13, RZ, RZ, 0x14f00000 ;  /* 0x14f00000ff0d7424 */ /* 0x000fe200078e00ff */
[----:B------:R-:W-:Y:S06]  /*276f0*/  @P1 BRA `(.L_x_2075) ;  /* 0x0000000000241947 */ /* 0x000fec0003800000 */
[----:B0-----:R-:W2:Y:S01]  /*27700*/  LDL R3, [R1+0x4] ;  /* 0x0000040001037983 */ /* 0x001ea20000100800 */
[----:B------:R-:W0:Y:S02]  /*27710*/  S2R R5, SR_TID.X ;  /* 0x0000000000057919 */ /* 0x000e240000002100 */
[----:B0-----:R-:W-:-:S04]  /*27720*/  LOP3.LUT R5, R5, 0x1f, RZ, 0xc0, !PT ;  /* 0x0000001f05057812 */ /* 0x001fc800078ec0ff */
[----:B------:R-:W-:Y:S01]  /*27730*/  ISETP.NE.AND P0, PT, R5, RZ, PT ;  /* 0x000000ff0500720c */ /* 0x000fe20003f05270 */
[----:B--2--5:R-:W-:Y:S02]  /*27740*/  IMAD R2, R6, 0x8, R3 ;  /* 0x0000000806027824 */ /* 0x024fe400078e0203 */
[----:B------:R-:W-:-:S04]  /*27750*/  IMAD.MOV.U32 R3, RZ, RZ, 0x9000 ;  /* 0x00009000ff037424 */ /* 0x000fc800078e00ff */
[----:B------:R2:W-:Y:S06]  /*27760*/  SYNCS.ARRIVE.TRANS64 RZ, [R2+URZ+0x30850], R3 ;  /* 0x0308500302ff79a7 */ /* 0x0005ec000800003f */
[----:B------:R-:W-:Y:S05]  /*27770*/  @!P0 BRA `(.L_x_2075) ;  /* 0x0000000000048947 */ /* 0x000fea0003800000 */
[----:B------:R-:W-:Y:S01]  /*27780*/  BPT.TRAP 0x1 ;  /* 0x000000040000795c */ /* 0x000fe20000300000 */
.L_x_2075:
[----:B------:R-:W-:Y:S05]  /*27790*/  BSYNC B3 ;  /* 0x0000000000037941 */ /* 0x000fea0003800000 */
.L_x_2074:
[----:B------:R-:W3:Y:S01]  /*277a0*/  LDL R5, [R1+0x18] ;  /* 0x0000180001057983 */ /* 0x000ee20000100800 */
[----:B------:R-:W-:-:S03]  /*277b0*/  R2UR UR10, R10 ;  /* 0x000000000a0a72ca */ /* 0x000fc600000e0000 */
[----:B0-2---:R-:W3:Y:S04]  /*277c0*/  LDL.LU R3, [R1+0xc] ;  /* 0x00000c0001037983 */ /* 0x005ee80000300800 */
[----:B------:R-:W2:Y:S01]  /*277d0*/  LDL R10, [R1+0x4] ;  /* 0x00000400010a7983 */ /* 0x000ea20000100800 */
[----:B------:R-:W-:Y:S01]  /*277e0*/  R2UR UR6, R12 ;  /* 0x000000000c0672ca */ /* 0x000fe200000e0000 */
[----:B------:R-:W-:Y:S01]  /*277f0*/  UIADD3 UR4, UP0, UR36, 0x470, URZ ;  /* 0x0000047024047890 */ /* 0x000fe2000ff1e03f */
[----:B------:R-:W-:Y:S02]  /*27800*/  R2UR UR7, R13 ;  /* 0x000000000d0772ca */ /* 0x000fe400000e0000 */
[----:B------:R-:W-:Y:S01]  /*27810*/  PLOP3.LUT P0, PT, PT, PT, PT, 0x80, 0x0 ;  /* 0x000000000000781c */ /* 0x000fe20003f0f070 */
[----:B------:R-:W-:Y:S01]  /*27820*/  UIADD3.X UR5, URZ, UR37, URZ, UP0, !UPT ;  /* 0x000000253f057290 */ /* 0x000fe200087fe43f */
[----:B---3--:R-:W-:-:S02]  /*27830*/  IMAD R3, R3, 0x60, R5 ;  /* 0x0000006003037824 */ /* 0x008fc400078e0205 */
[C-C-:B--2--5:R-:W-:Y:S02]  /*27840*/  IMAD R2, R6.reuse, 0x8, R10.reuse ;  /* 0x0000000806027824 */ /* 0x164fe400078e020a */
[----:B------:R-:W-:Y:S02]  /*27850*/  IMAD R6, R6, 0x9000, R10 ;  /* 0x0000900006067824 */ /* 0x000fe400078e020a */
[----:B------:R-:W-:Y:S02]  /*27860*/  VIADD R2, R2, 0x30850 ;  /* 0x0003085002027836 */ /* 0x000fe40000000000 */
[----:B------:R-:W-:-:S07]  /*27870*/  VIADD R5, R6, 0x400 ;  /* 0x0000040006057836 */ /* 0x000fce0000000000 */
.L_x_2076:
        /* <DEDUP_REMOVED lines=15> */
.L_x_2077:
        /* <DEDUP_REMOVED lines=15> */
.L_x_2078:
        /* <DEDUP_REMOVED lines=12> */
.L_x_2063:
[----:B------:R-:W-:Y:S05]  /*27b20*/  BSYNC B1 ;  /* 0x0000000000017941 */ /* 0x000fea0003800000 */
.L_x_2062:
[----:B0-----:R-:W2:Y:S04]  /*27b30*/  LDL R0, [R1+0x34] ;  /* 0x0000340001007983 */ /* 0x001ea80000100800 */
[----:B------:R0:W-:Y:S04]  /*27b40*/  STL [R1+0x8], R7 ;  /* 0x0000080701007387 */ /* 0x0001e80000100800 */
[----:B------:R0:W-:Y:S02]  /*27b50*/  STL [R1+0x14], R9 ;  /* 0x0000140901007387 */ /* 0x0001e40000100800 */
[----:B0-2---:R-:W-:-:S07]  /*27b60*/  VIADD R0, R0, 0xfffffffd ;  /* 0xfffffffd00007836 */ /* 0x005fce0000000000 */
.L_x_2061:
[----:B------:R-:W-:Y:S05]  /*27b70*/  BSYNC B2 ;  /* 0x0000000000027941 */ /* 0x000fea0003800000 */
.L_x_2060:
[----:B------:R-:W3:Y:S01]  /*27b80*/  LDL.LU R2, [R1+0x34] ;  /* 0x0000340001027983 */ /* 0x000ee20000300800 */
[----:B------:R-:W-:Y:S01]  /*27b90*/  VIADD R8, R8, 0xfffffffe ;  /* 0xfffffffe08087836 */ /* 0x000fe20000000000 */
[----:B---3--:R-:W-:-:S04]  /*27ba0*/  LOP3.LUT R2, RZ, R2, RZ, 0x33, !PT ;  /* 0x00000002ff027212 */ /* 0x008fc800078e33ff */
[----:B------:R-:W-:-:S13]  /*27bb0*/  ISETP.NE.AND P0, PT, R8, R2, PT ;  /* 0x000000020800720c */ /* 0x000fda0003f05270 */
[----:B------:R-:W-:Y:S05]  /*27bc0*/  @!P0 BRA `(.L_x_2059) ;  /* 0x0000001400f08947 */ /* 0x000fea0003800000 */
[----:B------:R-:W-:-:S07]  /*27bd0*/  IMAD.MOV.U32 R9, RZ, RZ, R17 ;  /* 0x000000ffff097224 */ /* 0x000fce00078e0011 */
.L_x_2113:
[----:B------:R-:W3:Y:S04]  /*27be0*/  LDL R4, [R1] ;  /* 0x0000000001047983 */ /* 0x000ee80000100800 */
[----:B------:R-:W4:Y:S04]  /*27bf0*/  LDL R3, [R1+0x8] ;  /* 0x0000080001037983 */ /* 0x000f280000100800 */
[----:B------:R-:W5:Y:S01]  /*27c00*/  LDL R2, [R1+0x14] ;  /* 0x0000140001027983 */ /* 0x000f620000100800 */
[----:B------:R-:W-:Y:S05]  /*27c10*/  YIELD ;  /* 0x0000000000007946 */ /* 0x000fea0003800000 */
[----:B------:R-:W-:Y:S01]  /*27c20*/  BSSY B1, `(.L_x_2079) ;  /* 0x00000b7000017945 */ /* 0x000fe20003800000 */
[----:B---3--:R-:W-:Y:S01]  /*27c30*/  LOP3.LUT P1, RZ, R4, 0x1, RZ, 0xc0, !PT ;  /* 0x0000000104ff7812 */ /* 0x008fe2000782c0ff */
[----:B----4-:R-:W-:-:S05]  /*27c40*/  VIADD R4, R3, 0x1 ;  /* 0x0000000103047836 */ /* 0x010fca0000000000 */
[----:B------:R-:W-:-:S04]  /*27c50*/  ISETP.NE.AND P0, PT, R4, 0x2, PT ;  /* 0x000000020400780c */ /* 0x000fc80003f05270 */
[----:B--2---:R-:W-:Y:S02]  /*27c60*/  SEL R5, RZ, 0x1, P0 ;  /* 0x00000001ff057807 */ /* 0x004fe40000000000 */
[----:B------:R-:W-:Y:S02]  /*27c70*/  SEL R4, R4, RZ, P0 ;  /* 0x000000ff04047207 */ /* 0x000fe40000000000 */
[----:B-----5:R-:W-:Y:S01]  /*27c80*/  LOP3.LUT R5, R2, R5, RZ, 0x3c, !PT ;  /* 0x0000000502057212 */ /* 0x020fe200078e3cff */
[----:B0-----:R-:W-:Y:S06]  /*27c90*/  @!P1 BRA `(.L_x_2080) ;  /* 0x0000000800bc9947 */ /* 0x001fec0003800000 */
        /* <DEDUP_REMOVED lines=24> */
.L_x_2081:
[----:B------:R-:W2:Y:S01]  /*27e20*/  LDL R2, [R1+0x4] ;  /* 0x0000040001027983 */ /* 0x000ea20000100800 */
[----:B------:R-:W-:Y:S01]  /*27e30*/  BSSY B2, `(.L_x_2082) ;  /* 0x0000005000027945 */ /* 0x000fe20003800000 */
[----:B--2---:R-:W-:Y:S01]  /*27e40*/  IMAD R3, R4, 0x8, R2 ;  /* 0x0000000804037824 */ /* 0x004fe200078e0202 */
[----:B------:R-:W-:-:S04]  /*27e50*/  SHF.L.U32 R2, R5, 0x1f, RZ ;  /* 0x0000001f05027819 */ /* 0x000fc800000006ff */
[----:B------:R-:W2:Y:S02]  /*27e60*/  SYNCS.PHASECHK.TRANS64.TRYWAIT P0, [R3+URZ+0x30840], R2 ;  /* 0x03084002030075a7 */ /* 0x000ea4000800017f */
[----:B--2---:R-:W-:Y:S05]  /*27e70*/  @!P0 BRA `(.L_x_2083) ;  /* 0x0000004800508947 */ /* 0x004fea0003800000 */
.L_x_2216:
[----:B------:R-:W-:Y:S05]  /*27e80*/  BSYNC B2 ;  /* 0x0000000000027941 */ /* 0x000fea0003800000 */
.L_x_2082:
[----:B------:R-:W3:Y:S01]  /*27e90*/  S2R R7, SR_TID.X ;  /* 0x0000000000077919 */ /* 0x000ee20000002100 */
[----:B------:R-:W-:Y:S01]  /*27ea0*/  BSSY B2, `(.L_x_2084) ;  /* 0x000000b000027945 */ /* 0x000fe20003800000 */
        /* <DEDUP_REMOVED lines=10> */
.L_x_2085:
[----:B------:R-:W-:Y:S05]  /*27f50*/  BSYNC B2 ;  /* 0x0000000000027941 */ /* 0x000fea0003800000 */
.L_x_2084:
[----:B------:R-:W3:Y:S04]  /*27f60*/  LDL R7, [R1+0x4] ;  /* 0x0000040001077983 */ /* 0x000ee80000100800 */
[----:B--2---:R-:W2:Y:S01]  /*27f70*/  LDL R2, [R1+0x18] ;  /* 0x0000180001027983 */ /* 0x004ea20000100800 */
        /* <DEDUP_REMOVED lines=8> */
[----:B---3--:R-:W-:-:S02]  /*28000*/  IMAD R7, R4, 0x9000, R7 ;  /* 0x0000900004077824 */ /* 0x008fc400078e0207 */
[----:B--2---:R-:W-:Y:S02]  /*28010*/  IMAD R2, R6, 0x60, R2 ;  /* 0x0000006006027824 */ /* 0x004fe400078e0202 */
[----:B0-----:R-:W-:-:S08]  /*28020*/  VIADD R8, R7, 0x1e400 ;  /* 0x0001e40007087836 */ /* 0x001fd00000000000 */
.L_x_2086:
        /* <DEDUP_REMOVED lines=16> */
.L_x_2087:
        /* <DEDUP_REMOVED lines=16> */
.L_x_2088:
        /* <DEDUP_REMOVED lines=17> */
.L_x_2217:
[----:B------:R-:W-:Y:S05]  /*28340*/  BSYNC B2 ;  /* 0x0000000000027941 */ /* 0x000fea0003800000 */
.L_x_2089:
[----:B------:R-:W-:Y:S01]  /*28350*/  BSSY B2, `(.L_x_2091) ;  /* 0x000000b000027945 */ /* 0x000fe20003800000 */
[----:B------:R-:W-:Y:S02]  /*28360*/  IMAD.MOV.U32 R12, RZ, RZ, 0x0 ;  /* 0x00000000ff0c7424 */ /* 0x000fe400078e00ff */
[----:B------:R-:W-:Y:S01]  /*28370*/  IMAD.MOV.U32 R13, RZ, RZ, 0x14f00000 ;  /* 0x14f00000ff0d7424 */ /* 0x000fe200078e00ff */
[----:B------:R-:W-:Y:S06]  /*28380*/  @P1 BRA `(.L_x_2092) ;  /* 0x00000000001c1947 */ /* 0x000fec0003800000 */
[----:B------:R-:W2:Y:S01]  /*28390*/  S2R R7, SR_TID.X ;  /* 0x0000000000077919 */ /* 0x000ea20000002100 */
[----:B0-----:R-:W-:-:S04]  /*283a0*/  IMAD.MOV.U32 R3, RZ, RZ, 0x9000 ;  /* 0x00009000ff037424 */ /* 0x001fc800078e00ff */
[----:B------:R3:W-:Y:S01]  /*283b0*/  SYNCS.ARRIVE.TRANS64 RZ, [R2+URZ+0x50], R3 ;  /* 0x0000500302ff79a7 */ /* 0x0007e2000800003f */
[----:B--2---:R-:W-:-:S04]  /*283c0*/  LOP3.LUT R7, R7, 0x1f, RZ, 0xc0, !PT ;  /* 0x0000001f07077812 */ /* 0x004fc800078ec0ff */
[----:B------:R-:W-:-:S13]  /*283d0*/  ISETP.NE.AND P0, PT, R7, RZ, PT ;  /* 0x000000ff0700720c */ /* 0x000fda0003f05270 */
[----:B---3--:R-:W-:Y:S05]  /*283e0*/  @!P0 BRA `(.L_x_2092) ;  /* 0x0000000000048947 */ /* 0x008fea0003800000 */
[----:B------:R-:W-:Y:S01]  /*283f0*/  BPT.TRAP 0x1 ;  /* 0x000000040000795c */ /* 0x000fe20000300000 */
.L_x_2092:
[----:B------:R-:W-:Y:S05]  /*28400*/  BSYNC B2 ;  /* 0x0000000000027941 */ /* 0x000fea0003800000 */
.L_x_2091:
[----:B0-----:R-:W2:Y:S01]  /*28410*/  LDL.LU R3, [R1+0x8] ;  /* 0x0000080001037983 */ /* 0x001ea20000300800 */
[----:B------:R-:W-:-:S03]  /*28420*/  R2UR UR10, R10 ;  /* 0x000000000a0a72ca */ /* 0x000fc600000e0000 */
[----:B------:R-:W3:Y:S04]  /*28430*/  LDL R8, [R1+0x18] ;  /* 0x0000180001087983 */ /* 0x000ee80000100800 */
[----:B------:R-:W3:Y:S04]  /*28440*/  LDL.LU R7, [R1+0xc] ;  /* 0x00000c0001077983 */ /* 0x000ee80000300800 */
[----:B------:R-:W2:Y:S01]  /*28450*/  LDL R10, [R1+0x4] ;  /* 0x00000400010a7983 */ /* 0x000ea20000100800 */
        /* <DEDUP_REMOVED lines=9> */
.L_x_2093:
        /* <DEDUP_REMOVED lines=15> */
.L_x_2094:
        /* <DEDUP_REMOVED lines=15> */
.L_x_2095:
        /* <DEDUP_REMOVED lines=12> */
.L_x_2080:
[----:B------:R-:W-:Y:S05]  /*28790*/  BSYNC B1 ;  /* 0x0000000000017941 */ /* 0x000fea0003800000 */
.L_x_2079:
[----:B------:R-:W2:Y:S01]  /*287a0*/  LDL R2, [R1] ;  /* 0x0000000001027983 */ /* 0x000ea20000100800 */
[----:B------:R-:W-:Y:S01]  /*287b0*/  VIADD R3, R4, 0x1 ;  /* 0x0000000104037836 */ /* 0x000fe20000000000 */
[----:B------:R-:W-:Y:S01]  /*287c0*/  BSSY B1, `(.L_x_2096) ;  /* 0x00000b8000017945 */ /* 0x000fe20003800000 */
[----:B0-----:R-:W-:-:S03]  /*287d0*/  VIADD R6, R0, 0xffffffff ;  /* 0xffffffff00067836 */ /* 0x001fc60000000000 */
        /* <DEDUP_REMOVED lines=30> */
[----:B------:R-:W-:-:S06]  /*289c0*/  LEA.HI.X R9, R2, UR5, R3, 0x2, P0 ;  /* 0x0000000502097c11 */ /* 0x000fcc00080f1403 */
[----:B------:R2:W5:Y:S03]  /*289d0*/  LDG.E R9, desc[UR60][R8.64] ;  /* 0x0000003c08097981 */ /* 0x000566000c1e1900 */
.L_x_2098:
[----:B------:R-:W3:Y:S01]  /*289e0*/  LDL R2, [R1+0x4] ;  /* 0x0000040001027983 */ /* 0x000ee20000100800 */
[----:B------:R-:W-:Y:S01]  /*289f0*/  SHF.L.U32 R3, R10, 0x1f, RZ ;  /* 0x0000001f0a037819 */ /* 0x000fe200000006ff */
[----:B------:R-:W-:Y:S01]  /*28a00*/  BSSY B2, `(.L_x_2099) ;  /* 0x0000004000027945 */ /* 0x000fe20003800000 */
[----:B---3--:R-:W-:-:S04]  /*28a10*/  IMAD R2, R12, 0x8, R2 ;  /* 0x000000080c027824 */ /* 0x008fc800078e0202 */
[----:B------:R-:W3:Y:S02]  /*28a20*/  SYNCS.PHASECHK.TRANS64.TRYWAIT P0, [R2+URZ+0x30840], R3 ;  /* 0x03084003020075a7 */ /* 0x000ee4000800017f */
[----:B---3--:R-:W-:Y:S05]  /*28a30*/  @!P0 BRA `(.L_x_2100) ;  /* 0x0000003c00888947 */ /* 0x008fea0003800000 */
.L_x_2218:
[----:B------:R-:W-:Y:S05]  /*28a40*/  BSYNC B2 ;  /* 0x0000000000027941 */ /* 0x000fea0003800000 */
.L_x_2099:
        /* <DEDUP_REMOVED lines=12> */
.L_x_2102:
[----:B------:R-:W-:Y:S05]  /*28b10*/  BSYNC B2 ;  /* 0x0000000000027941 */ /* 0x000fea0003800000 */
.L_x_2101:
[----:B------:R-:W2:Y:S04]  /*28b20*/  LDL R8, [R1+0x8] ;  /* 0x0000080001087983 */ /* 0x000ea80000100800 */
[----:B0-----:R-:W4:Y:S04]  /*28b30*/  LDL R10, [R1+0x4] ;  /* 0x00000400010a7983 */ /* 0x001f280000100800 */
        /* <DEDUP_REMOVED lines=13> */
.L_x_2103:
        /* <DEDUP_REMOVED lines=16> */
.L_x_2104:
        /* <DEDUP_REMOVED lines=16> */
.L_x_2105:
        /* <DEDUP_REMOVED lines=15> */
.L_x_2219:
[----:B------:R-:W-:Y:S05]  /*28f00*/  BSYNC B2 ;  /* 0x0000000000027941 */ /* 0x000fea0003800000 */
.L_x_2106:
        /* <DEDUP_REMOVED lines=11> */
.L_x_2109:
[----:B------:R-:W-:Y:S05]  /*28fc0*/  BSYNC B2 ;  /* 0x0000000000027941 */ /* 0x000fea0003800000 */
.L_x_2108:
        /* <DEDUP_REMOVED lines=13> */
.L_x_2110:
        /* <DEDUP_REMOVED lines=15> */
.L_x_2111:
        /* <DEDUP_REMOVED lines=15> */
.L_x_2112:
        /* <DEDUP_REMOVED lines=12> */
.L_x_2097:
[----:B------:R-:W-:Y:S05]  /*29340*/  BSYNC B1 ;  /* 0x0000000000017941 */ /* 0x000fea0003800000 */
.L_x_2096:
[----:B------:R-:W3:Y:S01]  /*29350*/  LDL R2, [R1+0x2c] ;  /* 0x00002c0001027983 */ /* 0x000ee20000100800 */
[----:B------:R-:W-:Y:S01]  /*29360*/  VIADD R0, R0, 0xfffffffe ;  /* 0xfffffffe00007836 */ /* 0x000fe20000000000 */
[----:B---3--:R-:W-:-:S13]  /*29370*/  ISETP.GT.AND P0, PT, R6, R2, PT ;  /* 0x000000020600720c */ /* 0x008fda0003f04270 */
[----:B------:R-:W-:Y:S05]  /*29380*/  @P0 BRA `(.L_x_2113) ;  /* 0xffffffe800140947 */ /* 0x000fea000383ffff */
.L_x_2059:
[----:B------:R-:W-:Y:S05]  /*29390*/  BSYNC B0 ;  /* 0x0000000000007941 */ /* 0x000fea0003800000 */
.L_x_2058:
[----:B------:R-:W3:Y:S01]  /*293a0*/  S2R R3, SR_TID.X ;  /* 0x0000000000037919 */ /* 0x000ee20000002100 */
[----:B------:R-:W-:Y:S01]  /*293b0*/  BSSY B0, `(.L_x_2114) ;  /* 0x0000010000007945 */ /* 0x000fe20003800000 */
[----:B---3--:R-:W-:-:S04]  /*293c0*/  LOP3.LUT R3, R3, 0x7f, RZ, 0xc0, !PT ;  /* 0x0000007f03037812 */ /* 0x008fc800078ec0ff */
[----:B------:R-:W-:-:S13]  /*293d0*/  ISETP.NE.AND P0, PT, R3, RZ, PT ;  /* 0x000000ff0300720c */ /* 0x000fda0003f05270 */
[----:B------:R-:W-:Y:S05]  /*293e0*/  @P0 BRA `(.L_x_2115) ;  /* 0x0000000000300947 */ /* 0x000fea0003800000 */
[----:B------:R-:W3:Y:S01]  /*293f0*/  S2R R2, SR_LANEID ;  /* 0x0000000000027919 */ /* 0x000ee20000000000 */
[----:B------:R-:W-:Y:S01]  /*29400*/  VOTEU.ANY UR4, UPT, PT ;  /* 0x0000000000047886 */ /* 0x000fe200038e0100 */
[----:B--2---:R-:W2:Y:S01]  /*29410*/  LDC.64 R4, c[0x0][0xc60] ;  /* 0x00031800ff047b82 */ /* 0x004ea20000000a00 */
[----:B------:R-:W3:Y:S02]  /*29420*/  FLO.U32 R0, UR4 ;  /* 0x0000000400007d00 */ /* 0x000ee400080e0000 */
[----:B---3--:R-:W-:-:S06]  /*29430*/  ISETP.EQ.U32.AND P0, PT, R0, R2, PT ;  /* 0x000000020000720c */ /* 0x008fcc0003f02070 */
[----:B------:R-:W2:Y:S07]  /*29440*/  POPC R2, UR4 ;  /* 0x0000000400027d09 */ /* 0x000eae0008000000 */
[----:B--2---:R-:W2:Y:S04]  /*29450*/  @P0 ATOMG.E.ADD.STRONG.GPU PT, R2, desc[UR60][R4.64], R2 ;  /* 0x00000002040209a8 */ /* 0x004ea800081ee1fc */
[----:B--2---:R2:W3:Y:S02]  /*29460*/  SHFL.IDX PT, R2, R2, R0, 0x1f ;  /* 0x00001f0002027589 */ /* 0x0044e400000e0000 */
[----:B--2---:R-:W2:Y:S02]  /*29470*/  S2R R0, SR_LTMASK ;  /* 0x0000000000007919 */ /* 0x004ea40000003900 */
[----:B--2---:R-:W-:-:S06]  /*29480*/  LOP3.LUT R0, R0, UR4, RZ, 0xc0, !PT ;  /* 0x0000000400007c12 */ /* 0x004fcc000f8ec0ff */
[----:B------:R-:W3:Y:S02]  /*29490*/  POPC R0, R0 ;  /* 0x0000000000007309 */ /* 0x000ee40000000000 */
[----:B---3--:R-:W-:-:S07]  /*294a0*/  IADD3 R16, R2, UR38, R0 ;  /* 0x0000002602107c10 */ /* 0x008fce000fffe000 */
.L_x_2115:
[----:B------:R-:W-:Y:S05]  /*294b0*/  BSYNC B0 ;  /* 0x0000000000007941 */ /* 0x000fea0003800000 */
.L_x_2114:
[----:B------:R-:W3:Y:S01]  /*294c0*/  LDL R0, [R1] ;  /* 0x0000000001007983 */ /* 0x000ee20000100800 */
[----:B------:R-:W-:Y:S01]  /*294d0*/  BSSY B0, `(.L_x_2116) ;  /* 0x000004d000007945 */ /* 0x000fe20003800000 */
[----:B---3--:R-:W-:-:S13]  /*294e0*/  LOP3.LUT P0, RZ, R0, 0x1, RZ, 0xc0, !PT ;  /* 0x0000000100ff7812 */ /* 0x008fda000780c0ff */
[----:B------:R-:W-:Y:S05]  /*294f0*/  @!P0 BRA `(.L_x_2117) ;  /* 0x0000000400288947 */ /* 0x000fea0003800000 */
[----:B------:R-:W3:Y:S04]  /*29500*/  LDL R4, [R1+0x4] ;  /* 0x0000040001047983 */ /* 0x000ee80000100800 */
        /* <DEDUP_REMOVED lines=8> */
.L_x_2220:
[----:B------:R-:W-:Y:S05]  /*29590*/  BSYNC B1 ;  /* 0x0000000000017941 */ /* 0x000fea0003800000 */
.L_x_2118:
        /* <DEDUP_REMOVED lines=9> */
.L_x_2121:
[----:B------:R-:W-:Y:S05]  /*29630*/  BSYNC B1 ;  /* 0x0000000000017941 */ /* 0x000fea0003800000 */
.L_x_2120:
[----:B--2---:R-:W2:Y:S04]  /*29640*/  LDL.LU R5, [R1+0x18] ;  /* 0x0000180001057983 */ /* 0x004ea80000300800 */
[----:B------:R-:W2:Y:S04]  /*29650*/  LDL.LU R3, [R1+0xc] ;  /* 0x00000c0001037983 */ /* 0x000ea80000300800 */
[----:B------:R-:W4:Y:S04]  /*29660*/  LDL R4, [R1+0x4] ;  /* 0x0000040001047983 */ /* 0x000f280000100800 */
[----:B---3--:R-:W4:Y:S01]  /*29670*/  LDL R2, [R1+0x8] ;  /* 0x0000080001027983 */ /* 0x008f220000100800 */
        /* <DEDUP_REMOVED lines=8> */
[----:B----4-:R-:W-:-:S04]  /*29700*/  IMAD R2, R2, 0x9000, R4 ;  /* 0x0000900002027824 */ /* 0x010fc800078e0204 */
[----:B------:R-:W-:-:S07]  /*29710*/  VIADD R4, R2, 0x400 ;  /* 0x0000040002047836 */ /* 0x000fce0000000000 */
.L_x_2122:
        /* <DEDUP_REMOVED lines=10> */
[----:B------:R-:W-:Y:S01]  /*297c0*/  PLOP3.LUT P0, PT, PT, PT, PT, 0x80, 0x0 ;  /* 0x000000000000781c */ /* 0x000fe20003f0f070 */
[----:B------:R-:W-:Y:S01]  /*297d0*/  VIADD R4, R2, 0x3400 ;  /* 0x0000340002047836 */ /* 0x000fe20000000000 */
[----:B------:R-:W-:Y:S01]  /*297e0*/  UMOV UR6, 0x0 ;  /* 0x0000000000067882 */ /* 0x000fe20000000000 */
[----:B------:R-:W-:Y:S01]  /*297f0*/  UMOV UR7, 0x14f00000 ;  /* 0x14f0000000077882 */ /* 0x000fe20000000000 */
[----:B------:R-:W-:-:S09]  /*29800*/  UMOV UR10, 0x40 ;  /* 0x00000040000a7882 */ /* 0x000fd20000000000 */
.L_x_2123:
        /* <DEDUP_REMOVED lines=15> */
.L_x_2124:
        /* <DEDUP_REMOVED lines=10> */
.L_x_2117:
[----:B------:R-:W-:Y:S05]  /*299a0*/  BSYNC B0 ;  /* 0x0000000000007941 */ /* 0x000fea0003800000 */
.L_x_2116:
[----:B--2---:R-:W2:Y:S04]  /*299b0*/  LDL.LU R5, [R1+0x8] ;  /* 0x0000080001057983 */ /* 0x004ea80000300800 */
        /* <DEDUP_REMOVED lines=8> */
.L_x_2038:
[----:B------:R-:W-:Y:S05]  /*29a40*/  BSYNC B7 ;  /* 0x0000000000077941 */ /* 0x000fea0003800000 */
.L_x_2036:
[----:B--2---:R-:W2:Y:S02]  /*29a50*/  LDL R0, [R1] ;  /* 0x0000000001007983 */ /* 0x004ea40000100800 */
[----:B--2---:R-:W-:-:S13]  /*29a60*/  LOP3.LUT P0, RZ, R0, 0x2, RZ, 0xc0, !PT ;  /* 0x0000000200ff7812 */ /* 0x004fda000780c0ff */
[----:B------:R-:W-:Y:S05]  /*29a70*/  @!P0 BRA `(.L_x_2125) ;  /* 0x0000000000288947 */ /* 0x000fea0003800000 */
[----:B------:R-:W-:Y:S05]  /*29a80*/  WARPSYNC.ALL ;  /* 0x0000000000007948 */ /* 0x000fea0003800000 */
[----:B------:R-:W2:Y:S08]  /*29a90*/  S2UR UR5, SR_CgaCtaId ;  /* 0x00000000000579c3 */ /* 0x000eb00000008800 */
[----:B------:R-:W-:Y:S06]  /*29aa0*/  BAR.SYNC.DEFER_BLOCKING 0x5, 0x180 ;  /* 0x0146000000007b1d */ /* 0x000fec0000010000 */
[----:B------:R-:W-:-:S02]  /*29ab0*/  UMOV UR4, 0x400 ;  /* 0x0000040000047882 */ /* 0x000fc40000000000 */
[----:B--2---:R-:W-:-:S06]  /*29ac0*/  ULEA UR4, UR5, UR4, 0x18 ;  /* 0x0000000405047291 */ /* 0x004fcc000f8ec03f */
[----:B------:R-:W-:-:S05]  /*29ad0*/  IMAD.U32 R0, RZ, RZ, UR4 ;  /* 0x00000004ff007e24 */ /* 0x000fca000f8e00ff */
[----:B------:R3:W4:Y:S04]  /*29ae0*/  LDS.128 R16, [R0+0x308d0] ;  /* 0x0308d00000107984 */ /* 0x0007280000000c00 */
[----:B------:R3:W-:Y:S01]  /*29af0*/  STL [R1+0x4], R0 ;  /* 0x0000040001007387 */ /* 0x0007e20000100800 */
[----:B------:R-:W-:Y:S06]  /*29b00*/  BAR.ARV 0x4, 0x180 ;  /* 0x0106000000007b1d */ /* 0x000fec0000002000 */
[----:B------:R-:W-:Y:S05]  /*29b10*/  BRA `(.L_x_2126) ;  /* 0x0000000800d87947 */ /* 0x000fea0003800000 */
.L_x_2125:
[----:B------:R-:W2:Y:S01]  /*29b20*/  S2R R6, SR_TID.X ;  /* 0x0000000000067919 */ /* 0x000ea20000002100 */
[----:B------:R-:W-:Y:S01]  /*29b30*/  UMOV UR4, 0xffffffff ;  /* 0xffffffff00047882 */ /* 0x000fe20000000000 */
[----:B--2---:R-:W-:-:S04]  /*29b40*/  LOP3.LUT R6, R6, 0x1f, RZ, 0xc0, !PT ;  /* 0x0000001f06067812 */ /* 0x004fc800078ec0ff */
[----:B------:R-:W-:Y:S01]  /*29b50*/  ISETP.NE.AND P0, PT, R6, 0x1f, PT ;  /* 0x0000001f0600780c */ /* 0x000fe20003f05270 */
[----:B------:R-:W-:-:S12]  /*29b60*/  BRA.DIV UR4, `(.L_x_2127) ;  /* 0x0000002e04787947 */ /* 0x000fd8000b800000 */
[----:B------:R-:W-:Y:S01]  /*29b70*/  IMAD.IADD R0, R19, 0x1, R6 ;  /* 0x0000000113007824 */ /* 0x000fe200078e0206 */
[----:B------:R-:W-:-:S04]  /*29b80*/  ULDC UR4, c[0x0][0xc3c] ;  /* 0x00030f0000047ab9 */ /* 0x000fc80000000800 */
[----:B------:R-:W-:-:S13]  /*29b90*/  ISETP.GE.OR P1, PT, R0, UR4, !P0 ;  /* 0x0000000400007c0c */ /* 0x000fda000c726670 */
[----:B------:R-:W2:Y:S02]  /*29ba0*/  @!P1 LDC.64 R2, c[0x0][0xc80] ;  /* 0x00032000ff029b82 */ /* 0x000ea40000000a00 */
[----:B--2---:R-:W-:-:S06]  /*29bb0*/  @!P1 IMAD.WIDE R2, R0, 0x4, R2 ;  /* 0x0000000400029825 */ /* 0x004fcc00078e0202 */
[----:B------:R2:W3:Y:S01]  /*29bc0*/  @!P1 LDG.E R2, desc[UR60][R2.64] ;  /* 0x0000003c02029981 */ /* 0x0004e2000c1e1900 */
[C---:B------:R-:W-:Y:S02]  /*29bd0*/  ISETP.GE.U32.AND P2, PT, R6.reuse, 0x2, PT ;  /* 0x000000020600780c */ /* 0x040fe40003f46070 */
[C---:B------:R-:W-:Y:S01]  /*29be0*/  ISETP.GE.U32.AND P3, PT, R6.reuse, 0x4, PT ;  /* 0x000000040600780c */ /* 0x040fe20003f66070 */
[----:B------:R-:W-:Y:S01]  /*29bf0*/  SHFL.IDX PT, R5, R16, 0x1, 0x1f ;  /* 0x00201f0010057f89 */ /* 0x000fe200000e0000 */
[C---:B------:R-:W-:Y:S02]  /*29c00*/  ISETP.GE.U32.AND P4, PT, R6.reuse, 0x8, PT ;  /* 0x000000080600780c */ /* 0x040fe40003f86070 */
[C---:B------:R-:W-:Y:S01]  /*29c10*/  ISETP.GE.U32.AND P5, PT, R6.reuse, 0x10, PT ;  /* 0x000000100600780c */ /* 0x040fe20003fa6070 */
[----:B--2---:R-:W-:Y:S02]  /*29c20*/  IMAD.MOV.U32 R3, RZ, RZ, RZ ;  /* 0x000000ffff037224 */ /* 0x004fe400078e00ff */
[----:B---3--:R-:W-:Y:S01]  /*29c30*/  @!P1 IMAD.MOV.U32 R3, RZ, RZ, R2 ;  /* 0x000000ffff039224 */ /* 0x008fe200078e0002 */
[----:B------:R-:W-:-:S04]  /*29c40*/  ISETP.NE.AND P1, PT, R6, RZ, PT ;  /* 0x000000ff0600720c */ /* 0x000fc80003f25270 */
[----:B------:R-:W2:Y:S02]  /*29c50*/  SHFL.UP PT, R2, R3, 0x1, RZ ;  /* 0x0420000003027989 */ /* 0x000ea400000e00ff */
[----:B--2---:R-:W-:-:S05]  /*29c60*/  SEL R0, R2, RZ, P1 ;  /* 0x000000ff02007207 */ /* 0x004fca0000800000 */
[----:B------:R-:W-:Y:S02]  /*29c70*/  IMAD.IADD R2, R3, 0x1, R0 ;  /* 0x0000000103027824 */ /* 0x000fe400078e0200 */
[----:B------:R-:W-:Y:S04]  /*29c80*/  SHFL.IDX PT, R0, R16, RZ, 0x1f ;  /* 0x00001fff10007589 */ /* 0x000fe800000e0000 */
[----:B------:R-:W2:Y:S02]  /*29c90*/  SHFL.UP PT, R4, R2, 0x2, RZ ;  /* 0x0440000002047989 */ /* 0x000ea400000e00ff */
[----:B--2---:R-:W-:-:S05]  /*29ca0*/  SEL R4, R4, RZ, P2 ;  /* 0x000000ff04047207 */ /* 0x004fca0001000000 */
[----:B------:R-:W-:-:S05]  /*29cb0*/  IMAD.IADD R2, R2, 0x1, R4 ;  /* 0x0000000102027824 */ /* 0x000fca00078e0204 */
        /* <DEDUP_REMOVED lines=9> */
[----:B------:R2:W3:Y:S02]  /*29d50*/  SHFL.IDX PT, R16, R2, 0x1f, 0x1f ;  /* 0x03e01f0002107f89 */ /* 0x0004e400000e0000 */
.L_x_2230:
[----:B------:R-:W-:Y:S02]  /*29d60*/  ULDC UR4, c[0x0][0xc38] ;  /* 0x00030e0000047ab9 */ /* 0x000fe40000000800 */
[----:B------:R-:W-:-:S04]  /*29d70*/  IMAD.U32 R4, RZ, RZ, UR4 ;  /* 0x00000004ff047e24 */ /* 0x000fc8000f8e00ff */
[----:B---3--:R-:W-:-:S04]  /*29d80*/  IMAD R16, R16, R4, RZ ;  /* 0x0000000410107224 */ /* 0x008fc800078e02ff */
[----:B------:R-:W-:-:S05]  /*29d90*/  IMAD.IADD R5, R5, 0x1, R16 ;  /* 0x0000000105057824 */ /* 0x000fca00078e0210 */
[----:B------:R-:W-:-:S13]  /*29da0*/  ISETP.GT.AND P6, PT, R5, R0, PT ;  /* 0x000000000500720c */ /* 0x000fda0003fc4270 */
[----:B------:R-:W-:Y:S05]  /*29db0*/  @P6 BRA `(.L_x_2128) ;  /* 0x00000000009c6947 */ /* 0x000fea0003800000 */
.L_x_2133:
[----:B--2---:R-:W2:Y:S01]  /*29dc0*/  LDC R2, c[0x0][0xc3c] ;  /* 0x00030f00ff027b82 */ /* 0x004ea20000000800 */
[----:B------:R-:W-:-:S05]  /*29dd0*/  VIADD R19, R19, 0x1f ;  /* 0x0000001f13137836 */ /* 0x000fca0000000000 */
[----:B--2---:R-:W-:-:S13]  /*29de0*/  ISETP.GE.AND P6, PT, R19, R2, PT ;  /* 0x000000021300720c */ /* 0x004fda0003fc6270 */
[----:B------:R-:W-:Y:S05]  /*29df0*/  @P6 BRA `(.L_x_2129) ;  /* 0x0000000400d46947 */ /* 0x000fea0003800000 */
[----:B------:R-:W2:Y:S01]  /*29e00*/  S2R R3, SR_TID.X ;  /* 0x0000000000037919 */ /* 0x000ea20000002100 */
[----:B------:R-:W-:Y:S01]  /*29e10*/  BSSY B0, `(.L_x_2130) ;  /* 0x0000009000007945 */ /* 0x000fe20003800000 */
[----:B--2---:R-:W-:-:S05]  /*29e20*/  LOP3.LUT R3, R3, 0x1f, RZ, 0xc0, !PT ;  /* 0x0000001f03037812 */ /* 0x004fca00078ec0ff */
[----:B------:R-:W-:Y:S02]  /*29e30*/  IMAD.IADD R4, R19, 0x1, R3 ;  /* 0x0000000113047824 */ /* 0x000fe400078e0203 */
[----:B------:R-:W-:-:S03]  /*29e40*/  IMAD.MOV.U32 R3, RZ, RZ, RZ ;  /* 0x000000ffff037224 */ /* 0x000fc600078e00ff */
[----:B------:R-:W-:-:S13]  /*29e50*/  ISETP.GE.OR P6, PT, R4, R2, !P0 ;  /* 0x000000020400720c */ /* 0x000fda00047c6670 */
[----:B------:R-:W-:Y:S05]  /*29e60*/  @P6 BRA `(.L_x_2131) ;  /* 0x00000000000c6947 */ /* 0x000fea0003800000 */
[----:B------:R-:W2:Y:S02]  /*29e70*/  LDC.64 R2, c[0x0][0xc80] ;  /* 0x00032000ff027b82 */ /* 0x000ea40000000a00 */
[----:B--2---:R-:W-:-:S06]  /*29e80*/  IMAD.WIDE R2, R4, 0x4, R2 ;  /* 0x0000000404027825 */ /* 0x004fcc00078e0202 */
[----:B------:R2:W5:Y:S02]  /*29e90*/  LDG.E R3, desc[UR60][R2.64] ;  /* 0x0000003c02037981 */ /* 0x000564000c1e1900 */
.L_x_2131:
[----:B------:R-:W-:Y:S05]  /*29ea0*/  BSYNC B0 ;  /* 0x0000000000007941 */ /* 0x000fea0003800000 */
.L_x_2130:
[----:B------:R-:W-:-:S03]  /*29eb0*/  UMOV UR4, 0xffffffff ;  /* 0xffffffff00047882 */ /* 0x000fc60000000000 */
[----:B------:R-:W-:Y:S05]  /*29ec0*/  BRA.DIV UR4, `(.L_x_2132) ;  /* 0x0000002e04dc7947 */ /* 0x000fea000b800000 */
[----:B--2--5:R-:W2:Y:S02]  /*29ed0*/  SHFL.UP PT, R2, R3, 0x1, RZ ;  /* 0x0420000003027989 */ /* 0x024ea400000e00ff */
        /* <DEDUP_REMOVED lines=15> */
.L_x_2238:
[----:B------:R-:W-:Y:S02]  /*29fd0*/  ULDC UR4, c[0x0][0xc38] ;  /* 0x00030e0000047ab9 */ /* 0x000fe40000000800 */
[----:B------:R-:W-:-:S04]  /*29fe0*/  IMAD.U32 R4, RZ, RZ, UR4 ;  /* 0x00000004ff047e24 */ /* 0x000fc8000f8e00ff */
[----:B---3--:R-:W-:-:S04]  /*29ff0*/  IMAD R16, R16, R4, RZ ;  /* 0x0000000410107224 */ /* 0x008fc800078e02ff */
[----:B------:R-:W-:-:S05]  /*2a000*/  IMAD.IADD R5, R16, 0x1, R5 ;  /* 0x0000000110057824 */ /* 0x000fca00078e0205 */
[----:B------:R-:W-:-:S13]  /*2a010*/  ISETP.GT.AND P6, PT, R5, R0, PT ;  /* 0x000000000500720c */ /* 0x000fda0003fc4270 */
[----:B------:R-:W-:Y:S05]  /*2a020*/  @!P6 BRA `(.L_x_2133) ;  /* 0xfffffffc0064e947 */ /* 0x000fea000383ffff */
.L_x_2128:
[----:B------:R-:W-:Y:S01]  /*2a030*/  IMAD.IADD R16, R5, 0x1, -R16 ;  /* 0x0000000105107824 */ /* 0x000fe200078e0a10 */
[----:B------:R-:W-:-:S03]  /*2a040*/  UMOV UR4, 0xffffffff ;  /* 0xffffffff00047882 */ /* 0x000fc60000000000 */
[----:B------:R-:W-:-:S05]  /*2a050*/  IMAD R5, R2, R4, R16 ;  /* 0x0000000402057224 */ /* 0x000fca00078e0210 */
[----:B------:R-:W-:Y:S01]  /*2a060*/  ISETP.GT.AND P6, PT, R5, R0, PT ;  /* 0x000000000500720c */ /* 0x000fe20003fc4270 */
[----:B------:R-:W-:-:S12]  /*2a070*/  BRA.DIV UR4, `(.L_x_2134) ;  /* 0x0000003204487947 */ /* 0x000fd8000b800000 */
[----:B------:R-:W-:-:S04]  /*2a080*/  VOTE.ANY R5, PT, !P6 ;  /* 0x0000000000057806 */ /* 0x000fc800070e0100 */
[----:B------:R-:W3:Y:S02]  /*2a090*/  POPC R6, R5 ;  /* 0x0000000500067309 */ /* 0x000ee40000000000 */
[----:B---3--:R3:W4:Y:S02]  /*2a0a0*/  SHFL.IDX PT, R17, R3, R6, 0x1f ;  /* 0x00001f0603117589 */ /* 0x00872400000e0000 */
.L_x_2242:
[----:B------:R-:W-:Y:S01]  /*2a0b0*/  ISETP.NE.AND P0, PT, R5, RZ, PT ;  /* 0x000000ff0500720c */ /* 0x000fe20003f05270 */
[----:B------:R-:W-:-:S12]  /*2a0c0*/  IMAD.MOV.U32 R5, RZ, RZ, RZ ;  /* 0x000000ffff057224 */ /* 0x000fd800078e00ff */
[----:B------:R-:W-:Y:S05]  /*2a0d0*/  @!P0 BRA `(.L_x_2135) ;  /* 0x0000000000148947 */ /* 0x000fea0003800000 */
[----:B------:R-:W-:Y:S01]  /*2a0e0*/  UMOV UR4, 0xffffffff ;  /* 0xffffffff00047882 */ /* 0x000fe20000000000 */
[----:B0-----:R-:W-:Y:S02]  /*2a0f0*/  VIADD R12, R6, 0xffffffff ;  /* 0xffffffff060c7836 */ /* 0x001fe40000000000 */
[----:B------:R-:W-:Y:S05]  /*2a100*/  BRA.DIV UR4, `(.L_x_2136) ;  /* 0x00000032046c7947 */ /* 0x000fea000b800000 */
[----:B--2---:R0:W2:Y:S02]  /*2a110*/  SHFL.IDX PT, R2, R2, R12, 0x1f ;  /* 0x00001f0c02027589 */ /* 0x0040a400000e0000 */
.L_x_2245:
[----:B--2---:R-:W-:-:S07]  /*2a120*/  IMAD.MOV.U32 R5, RZ, RZ, R2 ;  /* 0x000000ffff057224 */ /* 0x004fce00078e0002 */
.L_x_2135:
[----:B--23--:R-:W2:Y:S01]  /*2a130*/  LDC.64 R2, c[0x0][0xc90] ;  /* 0x00032400ff027b82 */ /* 0x00cea20000000a00 */
[----:B------:R-:W-:-:S04]  /*2a140*/  IMAD.IADD R19, R6, 0x1, R19 ;  /* 0x0000000106137824 */ /* 0x000fc800078e0213 */
[----:B--2---:R-:W-:-:S05]  /*2a150*/  IMAD.WIDE R2, R19, 0x4, R2 ;  /* 0x0000000413027825 */ /* 0x004fca00078e0202 */
[----:B------:R-:W4:Y:S01]  /*2a160*/  LDG.E R7, desc[UR60][R2.64] ;  /* 0x0000003c02077981 */ /* 0x000f22000c1e1900 */
[----:B------:R-:W-:-:S04]  /*2a170*/  IMAD R16, R5, R4, R16 ;  /* 0x0000000405107224 */ /* 0x000fc800078e0210 */
[----:B------:R-:W-:Y:S02]  /*2a180*/  IMAD.IADD R0, R0, 0x1, -R16 ;  /* 0x0000000100007824 */ /* 0x000fe400078e0a10 */
[----:B----4-:R-:W-:-:S05]  /*2a190*/  IMAD R6, R17, R7, RZ ;  /* 0x0000000711067224 */ /* 0x010fca00078e02ff */
[----:B------:R-:W-:-:S04]  /*2a1a0*/  IABS R8, R6 ;  /* 0x0000000600087213 */ /* 0x000fc80000000000 */
[----:B------:R-:W2:Y:S08]  /*2a1b0*/  I2F.RP R2, R8 ;  /* 0x0000000800027306 */ /* 0x000eb00000209400 */
[----:B--2---:R-:W2:Y:S02]  /*2a1c0*/  MUFU.RCP R2, R2 ;  /* 0x0000000200027308 */ /* 0x004ea40000001000 */
[----:B--2---:R-:W-:-:S06]  /*2a1d0*/  VIADD R2, R2, 0xffffffe ;  /* 0x0ffffffe02027836 */ /* 0x004fcc0000000000 */
[----:B------:R-:W2:Y:S02]  /*2a1e0*/  F2I.FTZ.U32.TRUNC.NTZ R3, R2 ;  /* 0x0000000200037305 */ /* 0x000ea4000021f000 */
[----:B--2---:R-:W-:-:S04]  /*2a1f0*/  IMAD.MOV R2, RZ, RZ, -R3 ;  /* 0x000000ffff027224 */ /* 0x004fc800078e0a03 */
        /* <DEDUP_REMOVED lines=22> */
[----:B------:R-:W-:-:S04]  /*2a360*/  VIADDMNMX R4, R3, R4, R7, PT ;  /* 0x0000000403047246 */ /* 0x000fc80003800107 */
        /* <DEDUP_REMOVED lines=19> */
[C---:B------:R-:W-:Y:S01]  /*2a4a0*/  LOP3.LUT R3, R0.reuse, R4, RZ, 0x3c, !PT ;  /* 0x0000000400037212 */ /* 0x040fe200078e3cff */
[----:B------:R-:W-:-:S03]  /*2a4b0*/  IMAD.IADD R0, R0, 0x1, R5 ;  /* 0x0000000100007824 */ /* 0x000fc600078e0205 */
        /* <DEDUP_REMOVED lines=9> */
.L_x_2129:
[----:B------:R-:W-:Y:S01]  /*2a550*/  UMOV UR4, URZ ;  /* 0x0000003f00047c82 */ /* 0x000fe20008000000 */
[----:B------:R-:W-:Y:S01]  /*2a560*/  UMOV UR5, URZ ;  /* 0x0000003f00057c82 */ /* 0x000fe20008000000 */
[----:B------:R-:W-:Y:S01]  /*2a570*/  ULDC UR6, c[0x0][0xc3c] ;  /* 0x00030f0000067ab9 */ /* 0x000fe20000000800 */
[----:B------:R-:W-:Y:S02]  /*2a580*/  IMAD.MOV.U32 R16, RZ, RZ, R0 ;  /* 0x000000ffff107224 */ /* 0x000fe400078e0000 */
[----:B------:R-:W-:Y:S02]  /*2a590*/  IMAD.U32 R17, RZ, RZ, UR4 ;  /* 0x00000004ff117e24 */ /* 0x000fe4000f8e00ff */
[----:B------:R-:W-:Y:S02]  /*2a5a0*/  IMAD.U32 R18, RZ, RZ, UR5 ;  /* 0x00000005ff127e24 */ /* 0x000fe4000f8e00ff */
[----:B------:R-:W-:-:S07]  /*2a5b0*/  IMAD.U32 R19, RZ, RZ, UR6 ;  /* 0x00000006ff137e24 */ /* 0x000fce000f8e00ff */
.L_x_2137:
[----:B------:R2:W3:Y:S01]  /*2a5c0*/  LDL R3, [R1+0x4] ;  /* 0x0000040001037983 */ /* 0x0004e20000100800 */
[----:B------:R-:W4:Y:S01]  /*2a5d0*/  S2R R0, SR_TID.X ;  /* 0x0000000000007919 */ /* 0x000f220000002100 */
[----:B------:R-:W-:Y:S05]  /*2a5e0*/  WARPSYNC.ALL ;  /* 0x0000000000007948 */ /* 0x000fea0003800000 */
[----:B----4-:R-:W-:Y:S01]  /*2a5f0*/  LOP3.LUT R0, R0, 0x1f, RZ, 0xc0, !PT ;  /* 0x0000001f00007812 */ /* 0x010fe200078ec0ff */
[----:B------:R-:W-:Y:S03]  /*2a600*/  BAR.SYNC.DEFER_BLOCKING 0x4, 0x180 ;  /* 0x0106000000007b1d */ /* 0x000fe60000010000 */
[----:B------:R-:W-:-:S13]  /*2a610*/  ISETP.NE.AND P0, PT, R0, RZ, PT ;  /* 0x000000ff0000720c */ /* 0x000fda0003f05270 */
[----:B------:R-:W3:Y:S01]  /*2a620*/  @!P0 S2R R0, SR_CgaCtaId ;  /* 0x0000000000008919 */ /* 0x000ee20000008800 */
[----:B------:R-:W-:-:S04]  /*2a630*/  @!P0 MOV R2, 0x400 ;  /* 0x0000040000028802 */ /* 0x000fc80000000f00 */
[----:B---3--:R-:W-:-:S05]  /*2a640*/  @!P0 LEA R3, R0, R2, 0x18 ;  /* 0x0000000200038211 */ /* 0x008fca00078ec0ff */
[----:B------:R2:W-:Y:S04]  /*2a650*/  @!P0 STS.128 [R3+0x308d0], R16 ;  /* 0x0308d01003008388 */ /* 0x0005e80000000c00 */
[----:B------:R2:W-:Y:S01]  /*2a660*/  @!P0 STL [R1+0x4], R3 ;  /* 0x0000040301008387 */ /* 0x0005e20000100800 */
[----:B------:R-:W-:Y:S06]  /*2a670*/  BAR.ARV 0x5, 0x180 ;  /* 0x0146000000007b1d */ /* 0x000fec0000002000 */
.L_x_2126:
[----:B------:R-:W-:Y:S02]  /*2a680*/  ULDC UR4, c[0x0][0xc3c] ;  /* 0x00030f0000047ab9 */ /* 0x000fe40000000800 */
[----:B----4-:R-:W-:-:S13]  /*2a690*/  ISETP.GE.AND P0, PT, R19, UR4, PT ;  /* 0x0000000413007c0c */ /* 0x010fda000bf06270 */
[----:B------:R-:W-:Y:S05]  /*2a6a0*/  @!P0 BRA `(.L_x_2138) ;  /* 0xffffff88006c8947 */ /* 0x000fea000383ffff */
[----:B------:R-:W-:Y:S05]  /*2a6b0*/  BSYNC B8 ;  /* 0x0000000000087941 */ /* 0x000fea0003800000 */
.L_x_1976:
[----:B---3--:R-:W3:Y:S01]  /*2a6c0*/  LDL.LU R0, [R1+0x48] ;  /* 0x0000480001007983 */ /* 0x008ee20000300800 */
[----:B------:R-:W-:Y:S01]  /*2a6d0*/  BSSY B0, `(.L_x_2139) ;  /* 0x000000b000007945 */ /* 0x000fe20003800000 */
[----:B------:R-:W4:Y:S01]  /*2a6e0*/  S2R R5, SR_CgaCtaId ;  /* 0x0000000000057919 */ /* 0x000f220000008800 */
[----:B---3--:R-:W-:-:S05]  /*2a6f0*/  VIADD R0, R0, 0x1 ;  /* 0x0000000100007836 */ /* 0x008fca0000000000 */
[----:B0-----:R-:W-:-:S04]  /*2a700*/  LEA.HI R2, R0, R0, RZ, 0x1 ;  /* 0x0000000000027211 */ /* 0x001fc800078f08ff */
[----:B--2---:R-:W-:-:S05]  /*2a710*/  LOP3.LUT R3, R2, 0xfffffffe, RZ, 0xc0, !PT ;  /* 0xfffffffe02037812 */ /* 0x004fca00078ec0ff */
[----:B------:R-:W-:Y:S01]  /*2a720*/  IMAD.IADD R3, R0, 0x1, -R3 ;  /* 0x0000000100037824 */ /* 0x000fe200078e0a03 */
[----:B------:R-:W-:-:S04]  /*2a730*/  MOV R0, 0x400 ;  /* 0x0000040000007802 */ /* 0x000fc80000000f00 */
[----:B----4-:R-:W-:Y:S02]  /*2a740*/  LEA R0, R5, R0, 0x18 ;  /* 0x0000000005007211 */ /* 0x010fe400078ec0ff */
[----:B------:R-:W-:-:S04]  /*2a750*/  SHF.L.U32 R3, R3, 0x1f, RZ ;  /* 0x0000001f03037819 */ /* 0x000fc800000006ff */
[----:B------:R-:W0:Y:S02]  /*2a760*/  SYNCS.PHASECHK.TRANS64.TRYWAIT P0, [R0+URZ+0x30820], R3 ;  /* 0x03082003000075a7 */ /* 0x000e24000800017f */
[----:B0-----:R-:W-:Y:S05]  /*2a770*/  @!P0 BRA `(.L_x_2140) ;  /* 0x0000002800f88947 */ /* 0x001fea0003800000 */
.L_x_2246:
[----:B------:R-:W-:Y:S05]  /*2a780*/  BSYNC B0 ;  /* 0x0000000000007941 */ /* 0x000fea0003800000 */
.L_x_2139:
[----:B------:R-:W-:-:S03]  /*2a790*/  UMOV UR4, 0xffffffff ;  /* 0xffffffff00047882 */ /* 0x000fc60000000000 */
[----:B------:R-:W-:Y:S05]  /*2a7a0*/  BRA.DIV UR4, `(.L_x_2141) ;  /* 0x0000002e04007947 */ /* 0x000fea000b800000 */
[----:B------:R-:W2:Y:S02]  /*2a7b0*/  S2R R2, SR_TID.X ;  /* 0x0000000000027919 */ /* 0x000ea40000002100 */
[----:B--2---:R-:W-:-:S04]  /*2a7c0*/  SHF.R.U32.HI R2, RZ, 0x5, R2 ;  /* 0x00000005ff027819 */ /* 0x004fc80000011602 */
[----:B------:R-:W-:-:S05]  /*2a7d0*/  LOP3.LUT R2, R2, 0x3, RZ, 0xc0, !PT ;  /* 0x0000000302027812 */ /* 0x000fca00078ec0ff */
[----:B------:R2:W3:Y:S02]  /*2a7e0*/  SHFL.IDX PT, R14, R2, RZ, 0x1f ;  /* 0x00001fff020e7589 */ /* 0x0004e400000e0000 */
.L_x_2249:
[----:B---3--:R-:W-:-:S13]  /*2a7f0*/  ISETP.NE.AND P0, PT, R14, RZ, PT ;  /* 0x000000ff0e00720c */ /* 0x008fda0003f05270 */
[----:B------:R-:W-:Y:S05]  /*2a800*/  @P0 BRA `(.L_x_1680) ;  /* 0x00000000009c0947 */ /* 0x000fea0003800000 */
[----:B------:R-:W-:-:S03]  /*2a810*/  UMOV UR4, 0xffffffff ;  /* 0xffffffff00047882 */ /* 0x000fc60000000000 */
[----:B------:R-:W-:Y:S05]  /*2a820*/  BRA.DIV UR4, `(.L_x_2142) ;  /* 0x0000002e04147947 */ /* 0x000fea000b800000 */
[----:B------:R-:W-:-:S13]  /*2a830*/  ELECT P6, URZ, PT ;  /* 0x00000000003f782f */ /* 0x000fda00038c0000 */
.L_x_2252:
        /* <DEDUP_REMOVED lines=8> */
.L_x_2143:
[----:B0-----:R-:W2:Y:S04]  /*2a8c0*/  LDL R3, [R1+0x8] ;  /* 0x0000080001037983 */ /* 0x001ea80000100800 */
[----:B------:R-:W3:Y:S01]  /*2a8d0*/  LDL.LU R7, [R1+0x14] ;  /* 0x0000140001077983 */ /* 0x000ee20000300800 */
        /* <DEDUP_REMOVED lines=12> */
.L_x_2253:
[----:B------:R-:W2:Y:S02]  /*2a9a0*/  SYNCS.PHASECHK.TRANS64.TRYWAIT P0, [R7+URZ], R2 ;  /* 0x00000002070075a7 */ /* 0x000ea4000800017f */
[----:B--2---:R-:W-:Y:S05]  /*2a9b0*/  @!P0 BRA `(.L_x_2145) ;  /* 0x0000002800e48947 */ /* 0x004fea0003800000 */
.L_x_2254:
[----:B------:R-:W-:Y:S05]  /*2a9c0*/  @!P2 BRA `(.L_x_2146) ;  /* 0x000000000004a947 */ /* 0x000fea0003800000 */
[----:B------:R-:W-:Y:S01]  /*2a9d0*/  BPT.TRAP 0x1 ;  /* 0x000000040000795c */ /* 0x000fe20000300000 */
.L_x_2146:
[----:B------:R-:W3:Y:S01]  /*2a9e0*/  LDL.LU R4, [R1+0x8] ;  /* 0x0000080001047983 */ /* 0x000ee20000300800 */
[----:B------:R-:W-:-:S04]  /*2a9f0*/  VIADD R0, R0, 0x30860 ;  /* 0x0003086000007836 */ /* 0x000fc80000000000 */
[----:B---3--:R-:W-:-:S04]  /*2aa00*/  IMAD R4, R4, 0x8, R0 ;  /* 0x0000000804047824 */ /* 0x008fc800078e0200 */
[----:B------:R-:W3:Y:S02]  /*2aa10*/  SYNCS.PHASECHK.TRANS64.TRYWAIT P0, [R4+URZ], R5 ;  /* 0x00000005040075a7 */ /* 0x000ee4000800017f */
[----:B---3--:R-:W-:Y:S05]  /*2aa20*/  @!P0 BRA `(.L_x_2147) ;  /* 0x0000002800dc8947 */ /* 0x008fea0003800000 */
.L_x_2255:
[----:B------:R-:W-:-:S07]  /*2aa30*/  IMAD R3, R3, 0x8, R0 ;  /* 0x0000000803037824 */ /* 0x000fce00078e0200 */
.L_x_2148:
[----:B----4-:R4:W0:Y:S02]  /*2aa40*/  SYNCS.PHASECHK.TRANS64.TRYWAIT P0, [R3+URZ], R2 ;  /* 0x00000002030075a7 */ /* 0x010824000800017f */
[----:B0-----:R-:W-:Y:S05]  /*2aa50*/  @!P0 NANOSLEEP.SYNCS 0x989680 ;  /* 0x009896800000895d */ /* 0x001fea0003900000 */
[----:B------:R-:W0:Y:S02]  /*2aa60*/  @!P0 SYNCS.PHASECHK.TRANS64 P0, [R3+URZ], R2 ;  /* 0x00000002030085a7 */ /* 0x000e24000800007f */
[----:B0-----:R-:W-:Y:S05]  /*2aa70*/  @!P0 BRA `(.L_x_2148) ;  /* 0xfffffffc00f08947 */ /* 0x001fea000383ffff */
.L_x_1680:
[----:B------:R-:W-:Y:S05]  /*2aa80*/  BSYNC B9 ;  /* 0x0000000000097941 */ /* 0x000fea0003800000 */
.L_x_1677:
[----:B------:R-:W-:Y:S05]  /*2aa90*/  EXIT ;  /* 0x000000000000794d */ /* 0x000fea0003800000 */
.L_x_1706:
[----:B0-----:R0:W1:Y:S02]  /*2aaa0*/  SYNCS.PHASECHK.TRANS64.TRYWAIT P5, [R90+URZ+0x30890], R91 ;  /* 0x0308905b5a0075a7 */ /* 0x00106400080a017f */
[----:B-1----:R-:W-:Y:S05]  /*2aab0*/  @!P5 NANOSLEEP.SYNCS 0x989680 ;  /* 0x009896800000d95d */ /* 0x002fea0003900000 */
[----:B------:R-:W1:Y:S02]  /*2aac0*/  @!P5 SYNCS.PHASECHK.TRANS64 P5, [R90+URZ+0x30890], R91 ;  /* 0x0308905b5a00d5a7 */ /* 0x000e6400080a007f */
[----:B-1----:R-:W-:Y:S05]  /*2aad0*/  @!P5 BRA `(.L_x_1706) ;  /* 0xfffffffc00f0d947 */ /* 0x002fea000383ffff */
[----:B------:R-:W-:Y:S05]  /*2aae0*/  BRA `(.L_x_2149) ;  /* 0xfffffd90004c7947 */ /* 0x000fea000383ffff */
.L_x_1760:
[----:B-1----:R1:W3:Y:S02]  /*2aaf0*/  SYNCS.PHASECHK.TRANS64.TRYWAIT P5, [R90+URZ+0x30890], R91 ;  /* 0x0308905b5a0075a7 */ /* 0x0022e400080a017f */
[----:B---3--:R-:W-:Y:S05]  /*2ab00*/  @!P5 NANOSLEEP.SYNCS 0x989680 ;  /* 0x009896800000d95d */ /* 0x008fea0003900000 */
[----:B------:R-:W3:Y:S02]  /*2ab10*/  @!P5 SYNCS.PHASECHK.TRANS64 P5, [R90+URZ+0x30890], R91 ;  /* 0x0308905b5a00d5a7 */ /* 0x000ee400080a007f */
[----:B---3--:R-:W-:Y:S05]  /*2ab20*/  @!P5 BRA `(.L_x_1760) ;  /* 0xfffffffc00f0d947 */ /* 0x008fea000383ffff */
[----:B------:R-:W-:Y:S05]  /*2ab30*/  BRA `(.L_x_2150) ;  /* 0xfffffdc400947947 */ /* 0x000fea000383ffff */
.L_x_1785:
[----:B-1----:R1:W2:Y:S02]  /*2ab40*/  SYNCS.PHASECHK.TRANS64.TRYWAIT P3, [R90+URZ+0x30890], R91 ;  /* 0x0308905b5a0075a7 */ /* 0x0022a4000806017f */
[----:B--2---:R-:W-:Y:S05]  /*2ab50*/  @!P3 NANOSLEEP.SYNCS 0x989680 ;  /* 0x009896800000b95d */ /* 0x004fea0003900000 */
[----:B------:R-:W2:Y:S02]  /*2ab60*/  @!P3 SYNCS.PHASECHK.TRANS64 P3, [R90+URZ+0x30890], R91 ;  /* 0x0308905b5a00b5a7 */ /* 0x000ea4000806007f */
[----:B--2---:R-:W-:Y:S05]  /*2ab70*/  @!P3 BRA `(.L_x_1785) ;  /* 0xfffffffc00f0b947 */ /* 0x004fea000383ffff */
[----:B------:R-:W-:Y:S05]  /*2ab80*/  BRA `(.L_x_2151) ;  /* 0xfffffdf800487947 */ /* 0x000fea000383ffff */
.L_x_1791:
[----:B-1----:R1:W2:Y:S02]  /*2ab90*/  SYNCS.PHASECHK.TRANS64.TRYWAIT P2, [R90+URZ+0x308b0], R91 ;  /* 0x0308b05b5a0075a7 */ /* 0x0022a4000804017f */
[----:B--2---:R-:W-:Y:S05]  /*2aba0*/  @!P2 NANOSLEEP.SYNCS 0x989680 ;  /* 0x009896800000a95d */ /* 0x004fea0003900000 */
[----:B------:R-:W2:Y:S02]  /*2abb0*/  @!P2 SYNCS.PHASECHK.TRANS64 P2, [R90+URZ+0x308b0], R91 ;  /* 0x0308b05b5a00a5a7 */ /* 0x000ea4000804007f */
[----:B--2---:R-:W-:Y:S05]  /*2abc0*/  @!P2 BRA `(.L_x_1791) ;  /* 0xfffffffc00f0a947 */ /* 0x004fea000383ffff */
[----:B------:R-:W-:Y:S05]  /*2abd0*/  BRA `(.L_x_2152) ;  /* 0xfffffdfc00407947 */ /* 0x000fea000383ffff */
.L_x_1817:
        /* <DEDUP_REMOVED lines=8> */
.L_x_2154:
[----:B------:R-:W-:Y:S05]  /*2ac60*/  BSYNC B1 ;  /* 0x0000000000017941 */ /* 0x000fea0003800000 */
.L_x_2153:
        /* <DEDUP_REMOVED lines=8> */
.L_x_2155:
[----:B------:R-:W-:Y:S02]  /*2acf0*/  IMAD.MOV.U32 R13, RZ, RZ, R8 ;  /* 0x000000ffff0d7224 */ /* 0x000fe400078e0008 */
[----:B------:R-:W-:-:S07]  /*2ad00*/  IMAD.MOV.U32 R0, RZ, RZ, R14 ;  /* 0x000000ffff007224 */ /* 0x000fce00078e000e */
[----:B------:R-:W-:Y:S05]  /*2ad10*/  WARPSYNC.COLLECTIVE R15, `(.L_x_2156) ;  /* 0x000000000f087348 */ /* 0x000fea0003c00000 */
[----:B------:R0:W1:Y:S02]  /*2ad20*/  SHFL.IDX P6, R14, R13, R12, R11 ;  /* 0x0000000c0d0e7389 */ /* 0x00006400000c000b */
[----:B01----:R-:W-:Y:S01]  /*2ad30*/  ENDCOLLECTIVE ;  /* 0x000000000000791b */ /* 0x003fe20003800000 */
.L_x_2156:
[----:B------:R-:W-:Y:S02]  /*2ad40*/  IMAD.MOV.U32 R13, RZ, RZ, R4 ;  /* 0x000000ffff0d7224 */ /* 0x000fe400078e0004 */
[----:B------:R-:W-:-:S07]  /*2ad50*/  IMAD.MOV.U32 R5, RZ, RZ, R14 ;  /* 0x000000ffff057224 */ /* 0x000fce00078e000e */
[----:B------:R-:W-:Y:S05]  /*2ad60*/  WARPSYNC.COLLECTIVE R15, `(.L_x_2157) ;  /* 0x000000000f087348 */ /* 0x000fea0003c00000 */
[----:B------:R0:W1:Y:S02]  /*2ad70*/  SHFL.IDX P6, R14, R13, R12, R11 ;  /* 0x0000000c0d0e7389 */ /* 0x00006400000c000b */
[----:B01----:R-:W-:Y:S01]  /*2ad80*/  ENDCOLLECTIVE ;  /* 0x000000000000791b */ /* 0x003fe20003800000 */
.L_x_2157:
[----:B------:R-:W-:Y:S05]  /*2ad90*/  BRA `(.L_x_2158) ;  /* 0xfffffe0c00f47947 */ /* 0x000fea000383ffff */
.L_x_1820:
[----:B------:R-:W-:Y:S01]  /*2ada0*/  BSSY B1, `(.L_x_2159) ;  /* 0x0000008000017945 */ /* 0x000fe20003800000 */
[----:B------:R-:W-:Y:S02]  /*2adb0*/  IMAD.MOV.U32 R13, RZ, RZ, R7 ;  /* 0x000000ffff0d7224 */ /* 0x000fe400078e0007 */
[----:B------:R-:W-:Y:S02]  /*2adc0*/  IMAD.MOV.U32 R12, RZ, RZ, 0x1 ;  /* 0x00000001ff0c7424 */ /* 0x000fe400078e00ff */
[----:B------:R-:W-:Y:S02]  /*2add0*/  IMAD.MOV.U32 R11, RZ, RZ, 0x1c1f ;  /* 0x00001c1fff0b7424 */ /* 0x000fe400078e00ff */
[----:B------:R-:W-:-:S07]  /*2ade0*/  IMAD.MOV.U32 R15, RZ, RZ, -0x1 ;  /* 0xffffffffff0f7424 */ /* 0x000fce00078e00ff */
[----:B0---4-:R-:W-:Y:S05]  /*2adf0*/  WARPSYNC.COLLECTIVE R15, `(.L_x_2160) ;  /* 0x000000000f087348 */ /* 0x011fea0003c00000 */
[----:B----4-:R1:W2:Y:S02]  /*2ae00*/  SHFL.IDX P6, R14, R13, R12, R11 ;  /* 0x0000000c0d0e7389 */ /* 0x0102a400000c000b */
[----:B012---:R-:W-:Y:S01]  /*2ae10*/  ENDCOLLECTIVE ;  /* 0x000000000000791b */ /* 0x007fe20003800000 */
.L_x_2160:
[----:B------:R-:W-:Y:S05]  /*2ae20*/  BSYNC B1 ;  /* 0x0000000000017941 */ /* 0x000fea0003800000 */
.L_x_2159:
[----:B------:R-:W-:Y:S02]  /*2ae30*/  IMAD.MOV.U32 R13, RZ, RZ, R6 ;  /* 0x000000ffff0d7224 */ /* 0x000fe400078e0006 */
[----:B------:R-:W-:Y:S02]  /*2ae40*/  IMAD.MOV.U32 R12, RZ, RZ, 0x1 ;  /* 0x00000001ff0c7424 */ /* 0x000fe400078e00ff */
[----:B------:R-:W-:Y:S02]  /*2ae50*/  IMAD.MOV.U32 R11, RZ, RZ, 0x1c1f ;  /* 0x00001c1fff0b7424 */ /* 0x000fe400078e00ff */
[----:B------:R-:W-:Y:S02]  /*2ae60*/  IMAD.MOV.U32 R15, RZ, RZ, -0x1 ;  /* 0xffffffffff0f7424 */ /* 0x000fe400078e00ff */
[----:B------:R-:W-:-:S07]  /*2ae70*/  IMAD.MOV.U32 R3, RZ, RZ, R14 ;  /* 0x000000ffff037224 */ /* 0x000fce00078e000e */
[----:B------:R-:W-:Y:S05]  /*2ae80*/  WARPSYNC.COLLECTIVE R15, `(.L_x_2161) ;  /* 0x000000000f087348 */ /* 0x000fea0003c00000 */
[----:B------:R0:W1:Y:S02]  /*2ae90*/  SHFL.IDX P6, R14, R13, R12, R11 ;  /* 0x0000000c0d0e7389 */ /* 0x00006400000c000b */
[----:B01----:R-:W-:Y:S01]  /*2aea0*/  ENDCOLLECTIVE ;  /* 0x000000000000791b */ /* 0x003fe20003800000 */
.L_x_2161:
[----:B------:R-:W-:Y:S02]  /*2aeb0*/  IMAD.MOV.U32 R13, RZ, RZ, R8 ;  /* 0x000000ffff0d7224 */ /* 0x000fe400078e0008 */
[----:B------:R-:W-:-:S07]  /*2aec0*/  IMAD.MOV.U32 R0, RZ, RZ, R14 ;  /* 0x000000ffff007224 */ /* 0x000fce00078e000e */
[----:B------:R-:W-:Y:S05]  /*2aed0*/  WARPSYNC.COLLECTIVE R15, `(.L_x_2162) ;  /* 0x000000000f087348 */ /* 0x000fea0003c00000 */
[----:B------:R0:W1:Y:S02]  /*2aee0*/  SHFL.IDX P6, R14, R13, R12, R11 ;  /* 0x0000000c0d0e7389 */ /* 0x00006400000c000b */
[----:B01----:R-:W-:Y:S01]  /*2aef0*/  ENDCOLLECTIVE ;  /* 0x000000000000791b */ /* 0x003fe20003800000 */
.L_x_2162:
[----:B------:R-:W-:Y:S02]  /*2af00*/  IMAD.MOV.U32 R13, RZ, RZ, R4 ;  /* 0x000000ffff0d7224 */ /* 0x000fe400078e0004 */
[----:B------:R-:W-:-:S07]  /*2af10*/  IMAD.MOV.U32 R5, RZ, RZ, R14 ;  /* 0x000000ffff057224 */ /* 0x000fce00078e000e */
[----:B------:R-:W-:Y:S05]  /*2af20*/  WARPSYNC.COLLECTIVE R15, `(.L_x_2163) ;  /* 0x000000000f087348 */ /* 0x000fea0003c00000 */
[----:B------:R0:W1:Y:S02]  /*2af30*/  SHFL.IDX P6, R14, R13, R12, R11 ;  /* 0x0000000c0d0e7389 */ /* 0x00006400000c000b */
[----:B01----:R-:W-:Y:S01]  /*2af40*/  ENDCOLLECTIVE ;  /* 0x000000000000791b */ /* 0x003fe20003800000 */
.L_x_2163:
[----:B------:R-:W-:Y:S01]  /*2af50*/  IMAD.MOV.U32 R4, RZ, RZ, R14 ;  /* 0x000000ffff047224 */ /* 0x000fe200078e000e */
[----:B------:R-:W-:Y:S06]  /*2af60*/  BRA `(.L_x_2164) ;  /* 0xfffffe1400a87947 */ /* 0x000fec000383ffff */
.L_x_1824:
[----:B0-----:R0:W1:Y:S02]  /*2af70*/  SYNCS.PHASECHK.TRANS64.TRYWAIT P0, [R16+URZ+0x30800], R5 ;  /* 0x03080005100075a7 */ /* 0x001064000800017f */
[----:B-1----:R-:W-:Y:S05]  /*2af80*/  @!P0 NANOSLEEP.SYNCS 0x989680 ;  /* 0x009896800000895d */ /* 0x002fea0003900000 */
[----:B------:R-:W1:Y:S02]  /*2af90*/  @!P0 SYNCS.PHASECHK.TRANS64 P0, [R16+URZ+0x30800], R5 ;  /* 0x03080005100085a7 */ /* 0x000e64000800007f */
[----:B-1----:R-:W-:Y:S05]  /*2afa0*/  @!P0 BRA `(.L_x_1824) ;  /* 0xfffffffc00f08947 */ /* 0x002fea000383ffff */
[----:B------:R-:W-:Y:S05]  /*2afb0*/  BRA `(.L_x_2165) ;  /* 0xfffffe1c00d47947 */ /* 0x000fea000383ffff */
.L_x_1848:
        /* <DEDUP_REMOVED lines=8> */
.L_x_2167:
[----:B------:R-:W-:Y:S05]  /*2b040*/  BSYNC B1 ;  /* 0x0000000000017941 */ /* 0x000fea0003800000 */
.L_x_2166:
        /* <DEDUP_REMOVED lines=8> */
.L_x_2168:
[----:B------:R-:W-:Y:S02]  /*2b0d0*/  IMAD.MOV.U32 R21, RZ, RZ, R3 ;  /* 0x000000ffff157224 */ /* 0x000fe400078e0003 */
[----:B------:R-:W-:Y:S02]  /*2b0e0*/  IMAD.MOV.U32 R13, RZ, RZ, R7 ;  /* 0x000000ffff0d7224 */ /* 0x000fe400078e0007 */
[----:B------:R-:W-:-:S07]  /*2b0f0*/  IMAD.MOV.U32 R0, RZ, RZ, R14 ;  /* 0x000000ffff007224 */ /* 0x000fce00078e000e */
[----:B------:R-:W-:Y:S05]  /*2b100*/  WARPSYNC.COLLECTIVE R15, `(.L_x_2169) ;  /* 0x000000000f087348 */ /* 0x000fea0003c00000 */
[----:B------:R0:W1:Y:S02]  /*2b110*/  SHFL.IDX P6, R14, R13, R12, R11 ;  /* 0x0000000c0d0e7389 */ /* 0x00006400000c000b */
[----:B01----:R-:W-:Y:S01]  /*2b120*/  ENDCOLLECTIVE ;  /* 0x000000000000791b */ /* 0x003fe20003800000 */
.L_x_2169:
[----:B------:R-:W-:Y:S02]  /*2b130*/  IMAD.MOV.U32 R20, RZ, RZ, R0 ;  /* 0x000000ffff147224 */ /* 0x000fe400078e0000 */
[----:B------:R-:W-:Y:S02]  /*2b140*/  IMAD.MOV.U32 R13, RZ, RZ, R9 ;  /* 0x000000ffff0d7224 */ /* 0x000fe400078e0009 */
[----:B------:R-:W-:-:S07]  /*2b150*/  IMAD.MOV.U32 R5, RZ, RZ, R14 ;  /* 0x000000ffff057224 */ /* 0x000fce00078e000e */
[----:B------:R-:W-:Y:S05]  /*2b160*/  WARPSYNC.COLLECTIVE R15, `(.L_x_2170) ;  /* 0x000000000f087348 */ /* 0x000fea0003c00000 */
[----:B------:R0:W1:Y:S02]  /*2b170*/  SHFL.IDX P6, R14, R13, R12, R11 ;  /* 0x0000000c0d0e7389 */ /* 0x00006400000c000b */
[----:B01----:R-:W-:Y:S01]  /*2b180*/  ENDCOLLECTIVE ;  /* 0x000000000000791b */ /* 0x003fe20003800000 */
.L_x_2170:
[----:B------:R-:W-:Y:S05]  /*2b190*/  BRA `(.L_x_2171) ;  /* 0xfffffe4400687947 */ /* 0x000fea000383ffff */
.L_x_1851:
[----:B------:R-:W-:Y:S01]  /*2b1a0*/  BSSY B1, `(.L_x_2172) ;  /* 0x0000008000017945 */ /* 0x000fe20003800000 */
[----:B------:R-:W-:Y:S02]  /*2b1b0*/  IMAD.MOV.U32 R13, RZ, RZ, R8 ;  /* 0x000000ffff0d7224 */ /* 0x000fe400078e0008 */
[----:B------:R-:W-:Y:S02]  /*2b1c0*/  IMAD.MOV.U32 R12, RZ, RZ, 0x1 ;  /* 0x00000001ff0c7424 */ /* 0x000fe400078e00ff */
[----:B------:R-:W-:Y:S02]  /*2b1d0*/  IMAD.MOV.U32 R11, RZ, RZ, 0x1c1f ;  /* 0x00001c1fff0b7424 */ /* 0x000fe400078e00ff */
[----:B------:R-:W-:-:S07]  /*2b1e0*/  IMAD.MOV.U32 R15, RZ, RZ, -0x1 ;  /* 0xffffffffff0f7424 */ /* 0x000fce00078e00ff */
[----:B------:R-:W-:Y:S05]  /*2b1f0*/  WARPSYNC.COLLECTIVE R15, `(.L_x_2173) ;  /* 0x000000000f087348 */ /* 0x000fea0003c00000 */
[----:B------:R0:W1:Y:S02]  /*2b200*/  SHFL.IDX P6, R14, R13, R12, R11 ;  /* 0x0000000c0d0e7389 */ /* 0x00006400000c000b */
[----:B01----:R-:W-:Y:S01]  /*2b210*/  ENDCOLLECTIVE ;  /* 0x000000000000791b */ /* 0x003fe20003800000 */
.L_x_2173:
[----:B------:R-:W-:Y:S05]  /*2b220*/  BSYNC B1 ;  /* 0x0000000000017941 */ /* 0x000fea0003800000 */
.L_x_2172:
        /* <DEDUP_REMOVED lines=8> */
.L_x_2174:
[----:B------:R-:W-:Y:S02]  /*2b2b0*/  IMAD.MOV.U32 R61, RZ, RZ, R3 ;  /* 0x000000ffff3d7224 */ /* 0x000fe400078e0003 */
[----:B------:R-:W-:Y:S02]  /*2b2c0*/  IMAD.MOV.U32 R13, RZ, RZ, R7 ;  /* 0x000000ffff0d7224 */ /* 0x000fe400078e0007 */
[----:B------:R-:W-:-:S07]  /*2b2d0*/  IMAD.MOV.U32 R0, RZ, RZ, R14 ;  /* 0x000000ffff007224 */ /* 0x000fce00078e000e */
[----:B------:R-:W-:Y:S05]  /*2b2e0*/  WARPSYNC.COLLECTIVE R15, `(.L_x_2175) ;  /* 0x000000000f087348 */ /* 0x000fea0003c00000 */
[----:B------:R0:W1:Y:S02]  /*2b2f0*/  SHFL.IDX P6, R14, R13, R12, R11 ;  /* 0x0000000c0d0e7389 */ /* 0x00006400000c000b */
[----:B01----:R-:W-:Y:S01]  /*2b300*/  ENDCOLLECTIVE ;  /* 0x000000000000791b */ /* 0x003fe20003800000 */
.L_x_2175:
[----:B------:R-:W-:Y:S02]  /*2b310*/  IMAD.MOV.U32 R60, RZ, RZ, R0 ;  /* 0x000000ffff3c7224 */ /* 0x000fe400078e0000 */
[----:B------:R-:W-:Y:S02]  /*2b320*/  IMAD.MOV.U32 R13, RZ, RZ, R9 ;  /* 0x000000ffff0d7224 */ /* 0x000fe400078e0009 */
[----:B------:R-:W-:-:S07]  /*2b330*/  IMAD.MOV.U32 R7, RZ, RZ, R14 ;  /* 0x000000ffff077224 */ /* 0x000fce00078e000e */
[----:B------:R-:W-:Y:S05]  /*2b340*/  WARPSYNC.COLLECTIVE R15, `(.L_x_2176) ;  /* 0x000000000f087348 */ /* 0x000fea0003c00000 */
[----:B------:R0:W1:Y:S02]  /*2b350*/  SHFL.IDX P6, R14, R13, R12, R11 ;  /* 0x0000000c0d0e7389 */ /* 0x00006400000c000b */
[----:B01----:R-:W-:Y:S01]  /*2b360*/  ENDCOLLECTIVE ;  /* 0x000000000000791b */ /* 0x003fe20003800000 */
.L_x_2176:
[----:B------:R-:W-:Y:S05]  /*2b370*/  BRA `(.L_x_2177) ;  /* 0xfffffe4800987947 */ /* 0x000fea000383ffff */
.L_x_1855:
[----:B0-----:R0:W1:Y:S02]  /*2b380*/  SYNCS.PHASECHK.TRANS64.TRYWAIT P0, [R16+URZ+0x30800], R61 ;  /* 0x0308003d100075a7 */ /* 0x001064000800017f */
[----:B-1----:R-:W-:Y:S05]  /*2b390*/  @!P0 NANOSLEEP.SYNCS 0x989680 ;  /* 0x009896800000895d */ /* 0x002fea0003900000 */
[----:B------:R-:W1:Y:S02]  /*2b3a0*/  @!P0 SYNCS.PHASECHK.TRANS64 P0, [R16+URZ+0x30800], R61 ;  /* 0x0308003d100085a7 */ /* 0x000e64000800007f */
[----:B-1----:R-:W-:Y:S05]  /*2b3b0*/  @!P0 BRA `(.L_x_1855) ;  /* 0xfffffffc00f08947 */ /* 0x002fea000383ffff */
[----:B------:R-:W-:Y:S05]  /*2b3c0*/  BRA `(.L_x_2178) ;  /* 0xfffffe50001c7947 */ /* 0x000fea000383ffff */
.L_x_1869:
[----:B-1----:R1:W2:Y:S02]  /*2b3d0*/  SYNCS.PHASECHK.TRANS64.TRYWAIT P2, [R5+URZ+0x30830], R0 ;  /* 0x03083000050075a7 */ /* 0x0022a4000804017f */
[----:B--2---:R-:W-:Y:S05]  /*2b3e0*/  @!P2 NANOSLEEP.SYNCS 0x989680 ;  /* 0x009896800000a95d */ /* 0x004fea0003900000 */
[----:B------:R-:W2:Y:S02]  /*2b3f0*/  @!P2 SYNCS.PHASECHK.TRANS64 P2, [R5+URZ+0x30830], R0 ;  /* 0x030830000500a5a7 */ /* 0x000ea4000804007f */
[----:B--2---:R-:W-:Y:S05]  /*2b400*/  @!P2 BRA `(.L_x_1869) ;  /* 0xfffffffc00f0a947 */ /* 0x004fea000383ffff */
[----:B------:R-:W-:Y:S05]  /*2b410*/  BRA `(.L_x_1868) ;  /* 0xfffffe7800947947 */ /* 0x000fea000383ffff */
.L_x_1889:
[----:B-1----:R1:W2:Y:S02]  /*2b420*/  SYNCS.PHASECHK.TRANS64.TRYWAIT P2, [R0+URZ+0x30830], R11 ;  /* 0x0308300b000075a7 */ /* 0x0022a4000804017f */
[----:B--2---:R-:W-:Y:S05]  /*2b430*/  @!P2 NANOSLEEP.SYNCS 0x989680 ;  /* 0x009896800000a95d */ /* 0x004fea0003900000 */
[----:B------:R-:W2:Y:S02]  /*2b440*/  @!P2 SYNCS.PHASECHK.TRANS64 P2, [R0+URZ+0x30830], R11 ;  /* 0x0308300b0000a5a7 */ /* 0x000ea4000804007f */
[----:B--2---:R-:W-:Y:S05]  /*2b450*/  @!P2 BRA `(.L_x_1889) ;  /* 0xfffffffc00f0a947 */ /* 0x004fea000383ffff */
[----:B------:R-:W-:Y:S05]  /*2b460*/  BRA `(.L_x_1888) ;  /* 0xfffffea800807947 */ /* 0x000fea000383ffff */
.L_x_1894:
[----:B-1----:R1:W2:Y:S02]  /*2b470*/  SYNCS.PHASECHK.TRANS64.TRYWAIT P2, [R21+URZ+0x30850], R2 ;  /* 0x03085002150075a7 */ /* 0x0022a4000804017f */
[----:B--2---:R-:W-:Y:S05]  /*2b480*/  @!P2 NANOSLEEP.SYNCS 0x989680 ;  /* 0x009896800000a95d */ /* 0x004fea0003900000 */
[----:B------:R-:W2:Y:S02]  /*2b490*/  @!P2 SYNCS.PHASECHK.TRANS64 P2, [R21+URZ+0x30850], R2 ;  /* 0x030850021500a5a7 */ /* 0x000ea4000804007f */
[----:B--2---:R-:W-:Y:S05]  /*2b4a0*/  @!P2 BRA `(.L_x_1894) ;  /* 0xfffffffc00f0a947 */ /* 0x004fea000383ffff */
[----:B------:R-:W-:Y:S05]  /*2b4b0*/  BRA `(.L_x_1893) ;  /* 0xfffffeb400c87947 */ /* 0x000fea000383ffff */
.L_x_1914:
[----:B--2---:R2:W3:Y:S02]  /*2b4c0*/  SYNCS.PHASECHK.TRANS64.TRYWAIT P2, [R0+URZ+0x30830], R3 ;  /* 0x03083003000075a7 */ /* 0x0044e4000804017f */
[----:B---3--:R-:W-:Y:S05]  /*2b4d0*/  @!P2 NANOSLEEP.SYNCS 0x989680 ;  /* 0x009896800000a95d */ /* 0x008fea0003900000 */
[----:B------:R-:W3:Y:S02]  /*2b4e0*/  @!P2 SYNCS.PHASECHK.TRANS64 P2, [R0+URZ+0x30830], R3 ;  /* 0x030830030000a5a7 */ /* 0x000ee4000804007f */
[----:B---3--:R-:W-:Y:S05]  /*2b4f0*/  @!P2 BRA `(.L_x_1914) ;  /* 0xfffffffc00f0a947 */ /* 0x008fea000383ffff */
[----:B------:R-:W-:Y:S05]  /*2b500*/  BRA `(.L_x_1913) ;  /* 0xfffffee000407947 */ /* 0x000fea000383ffff */
.L_x_1919:
[----:B-1----:R1:W2:Y:S02]  /*2b510*/  SYNCS.PHASECHK.TRANS64.TRYWAIT P2, [R15+URZ+0x30850], R0 ;  /* 0x030850000f0075a7 */ /* 0x0022a4000804017f */
[----:B--2---:R-:W-:Y:S05]  /*2b520*/  @!P2 NANOSLEEP.SYNCS 0x989680 ;  /* 0x009896800000a95d */ /* 0x004fea0003900000 */
[----:B------:R-:W2:Y:S02]  /*2b530*/  @!P2 SYNCS.PHASECHK.TRANS64 P2, [R15+URZ+0x30850], R0 ;  /* 0x030850000f00a5a7 */ /* 0x000ea4000804007f */
[----:B--2---:R-:W-:Y:S05]  /*2b540*/  @!P2 BRA `(.L_x_1919) ;  /* 0xfffffffc00f0a947 */ /* 0x004fea000383ffff */
[----:B------:R-:W-:Y:S05]  /*2b550*/  BRA `(.L_x_1918) ;  /* 0xfffffeec00907947 */ /* 0x000fea000383ffff */
.L_x_1927:
[----:B--2---:R2:W3:Y:S02]  /*2b560*/  SYNCS.PHASECHK.TRANS64.TRYWAIT P2, [R3+URZ+0x30830], R4 ;  /* 0x03083004030075a7 */ /* 0x0044e4000804017f */
[----:B---3--:R-:W-:Y:S05]  /*2b570*/  @!P2 NANOSLEEP.SYNCS 0x989680 ;  /* 0x009896800000a95d */ /* 0x008fea0003900000 */
[----:B------:R-:W3:Y:S02]  /*2b580*/  @!P2 SYNCS.PHASECHK.TRANS64 P2, [R3+URZ+0x30830], R4 ;  /* 0x030830040300a5a7 */ /* 0x000ee4000804007f */
[----:B---3--:R-:W-:Y:S05]  /*2b590*/  @!P2 BRA `(.L_x_1927) ;  /* 0xfffffffc00f0a947 */ /* 0x008fea000383ffff */
[----:B------:R-:W-:Y:S05]  /*2b5a0*/  BRA `(.L_x_1926) ;  /* 0xffffff00008c7947 */ /* 0x000fea000383ffff */
.L_x_1932:
[----:B-1----:R1:W2:Y:S02]  /*2b5b0*/  SYNCS.PHASECHK.TRANS64.TRYWAIT P2, [R14+URZ+0x30850], R2 ;  /* 0x030850020e0075a7 */ /* 0x0022a4000804017f */
[----:B--2---:R-:W-:Y:S05]  /*2b5c0*/  @!P2 NANOSLEEP.SYNCS 0x989680 ;  /* 0x009896800000a95d */ /* 0x004fea0003900000 */
[----:B------:R-:W2:Y:S02]  /*2b5d0*/  @!P2 SYNCS.PHASECHK.TRANS64 P2, [R14+URZ+0x30850], R2 ;  /* 0x030850020e00a5a7 */ /* 0x000ea4000804007f */
[----:B--2---:R-:W-:Y:S05]  /*2b5e0*/  @!P2 BRA `(.L_x_1932) ;  /* 0xfffffffc00f0a947 */ /* 0x004fea000383ffff */
[----:B------:R-:W-:Y:S05]  /*2b5f0*/  BRA `(.L_x_1931) ;  /* 0xffffff0c00cc7947 */ /* 0x000fea000383ffff */
.L_x_1946:
[----:B--2---:R2:W3:Y:S02]  /*2b600*/  SYNCS.PHASECHK.TRANS64.TRYWAIT P0, [R12+URZ+0x30850], R7 ;  /* 0x030850070c0075a7 */ /* 0x0044e4000800017f */
[----:B---3--:R-:W-:Y:S05]  /*2b610*/  @!P0 NANOSLEEP.SYNCS 0x989680 ;  /* 0x009896800000895d */ /* 0x008fea0003900000 */
[----:B------:R-:W3:Y:S02]  /*2b620*/  @!P0 SYNCS.PHASECHK.TRANS64 P0, [R12+URZ+0x30850], R7 ;  /* 0x030850070c0085a7 */ /* 0x000ee4000800007f */
[----:B---3--:R-:W-:Y:S05]  /*2b630*/  @!P0 BRA `(.L_x_1946) ;  /* 0xfffffffc00f08947 */ /* 0x008fea000383ffff */
[----:B------:R-:W-:Y:S05]  /*2b640*/  BRA `(.L_x_1945) ;  /* 0xffffff3800dc7947 */ /* 0x000fea000383ffff */
.L_x_1990:
[----:B------:R-:W1:Y:S01]  /*2b650*/  S2R R7, SR_TID.X ;  /* 0x0000000000077919 */ /* 0x000e620000002100 */
[----:B------:R-:W-:Y:S01]  /*2b660*/  BSSY B1, `(.L_x_2179) ;  /* 0x000000a000017945 */ /* 0x000fe20003800000 */
[----:B------:R-:W-:Y:S02]  /*2b670*/  IMAD.MOV.U32 R12, RZ, RZ, RZ ;  /* 0x000000ffff0c7224 */ /* 0x000fe400078e00ff */
[----:B0-----:R-:W-:Y:S02]  /*2b680*/  IMAD.MOV.U32 R11, RZ, RZ, 0x1f ;  /* 0x0000001fff0b7424 */ /* 0x001fe400078e00ff */
[----:B------:R-:W-:Y:S01]  /*2b690*/  IMAD.MOV.U32 R15, RZ, RZ, -0x1 ;  /* 0xffffffffff0f7424 */ /* 0x000fe200078e00ff */
[----:B-1----:R-:W-:-:S04]  /*2b6a0*/  SHF.R.U32.HI R7, RZ, 0x5, R7 ;  /* 0x00000005ff077819 */ /* 0x002fc80000011607 */
[----:B------:R-:W-:-:S05]  /*2b6b0*/  LOP3.LUT R7, R7, 0x3, RZ, 0xc0, !PT ;  /* 0x0000000307077812 */ /* 0x000fca00078ec0ff */
[----:B------:R-:W-:-:S07]  /*2b6c0*/  IMAD.MOV.U32 R13, RZ, RZ, R7 ;  /* 0x000000ffff0d7224 */ /* 0x000fce00078e0007 */
[----:B------:R-:W-:Y:S05]  /*2b6d0*/  WARPSYNC.COLLECTIVE R15, `(.L_x_2180) ;  /* 0x000000000f087348 */ /* 0x000fea0003c00000 */
[----:B------:R0:W1:Y:S02]  /*2b6e0*/  SHFL.IDX P6, R14, R13, R12, R11 ;  /* 0x0000000c0d0e7389 */ /* 0x00006400000c000b */
[----:B01----:R-:W-:Y:S01]  /*2b6f0*/  ENDCOLLECTIVE ;  /* 0x000000000000791b */ /* 0x003fe20003800000 */
.L_x_2180:
[----:B------:R-:W-:Y:S05]  /*2b700*/  BSYNC B1 ;  /* 0x0000000000017941 */ /* 0x000fea0003800000 */
.L_x_2179:
[----:B------:R-:W-:Y:S05]  /*2b710*/  BRA `(.L_x_2181) ;  /* 0xffffff8000f87947 */ /* 0x000fea000383ffff */
.L_x_1992:
[----:B------:R-:W-:Y:S01]  /*2b720*/  BSSY B1, `(.L_x_2182) ;  /* 0x0000006000017945 */ /* 0x000fe20003800000 */
[----:B------:R-:W-:-:S07]  /*2b730*/  IMAD.MOV.U32 R15, RZ, RZ, -0x1 ;  /* 0xffffffffff0f7424 */ /* 0x000fce00078e00ff */
[----:B01----:R-:W-:Y:S05]  /*2b740*/  WARPSYNC.COLLECTIVE R15, `(.L_x_2183) ;  /* 0x000000000f0c7348 */ /* 0x003fea0003c00000 */
[----:B------:R-:W-:Y:S02]  /*2b750*/  ELECT P6, UR62, PT ;  /* 0x00000000003e782f */ /* 0x000fe400038c0000 */
[----:B------:R-:W-:Y:S01]  /*2b760*/  MOV R14, UR62 ;  /* 0x0000003e000e7c02 */ /* 0x000fe20008000f00 */
[----:B01----:R-:W-:Y:S10]  /*2b770*/  ENDCOLLECTIVE ;  /* 0x000000000000791b */ /* 0x003ff40003800000 */
.L_x_2183:
[----:B------:R-:W-:Y:S05]  /*2b780*/  BSYNC B1 ;  /* 0x0000000000017941 */ /* 0x000fea0003800000 */
.L_x_2182:
[----:B------:R-:W-:Y:S05]  /*2b790*/  BRA `(.L_x_1991) ;  /* 0xffffff8000f07947 */ /* 0x000fea000383ffff */
.L_x_1994:
[----:B-1----:R-:W2:Y:S02]  /*2b7a0*/  LDL R5, [R1+0x4] ;  /* 0x0000040001057983 */ /* 0x002ea40000100800 */
[----:B--2---:R1:W2:Y:S02]  /*2b7b0*/  SYNCS.PHASECHK.TRANS64.TRYWAIT P0, [R5+URZ+0x30820], R4 ;  /* 0x03082004050075a7 */ /* 0x0042a4000800017f */
[----:B--2---:R-:W-:Y:S05]  /*2b7c0*/  @!P0 NANOSLEEP.SYNCS 0x989680 ;  /* 0x009896800000895d */ /* 0x004fea0003900000 */
[----:B------:R-:W2:Y:S02]  /*2b7d0*/  @!P0 SYNCS.PHASECHK.TRANS64 P0, [R5+URZ+0x30820], R4 ;  /* 0x03082004050085a7 */ /* 0x000ea4000800007f */
[----:B--2---:R-:W-:Y:S05]  /*2b7e0*/  @!P0 BRA `(.L_x_1994) ;  /* 0xfffffffc00ec8947 */ /* 0x004fea000383ffff */
[----:B------:R-:W-:Y:S05]  /*2b7f0*/  BRA `(.L_x_2184) ;  /* 0xffffff8400007947 */ /* 0x000fea000383ffff */
.L_x_1998:
[----:B-1----:R1:W2:Y:S02]  /*2b800*/  SYNCS.PHASECHK.TRANS64.TRYWAIT P0, [R7+URZ+0x308a0], R10 ;  /* 0x0308a00a070075a7 */ /* 0x0022a4000800017f */
[----:B--2---:R-:W-:Y:S05]  /*2b810*/  @!P0 NANOSLEEP.SYNCS 0x989680 ;  /* 0x009896800000895d */ /* 0x004fea0003900000 */
[----:B------:R-:W2:Y:S02]  /*2b820*/  @!P0 SYNCS.PHASECHK.TRANS64 P0, [R7+URZ+0x308a0], R10 ;  /* 0x0308a00a070085a7 */ /* 0x000ea4000800007f */
[----:B--2---:R-:W-:Y:S05]  /*2b830*/  @!P0 BRA `(.L_x_1998) ;  /* 0xfffffffc00f08947 */ /* 0x004fea000383ffff */
[----:B------:R-:W-:Y:S05]  /*2b840*/  BRA `(.L_x_2185) ;  /* 0xffffff8400247947 */ /* 0x000fea000383ffff */
.L_x_2005:
[----:B--2---:R2:W3:Y:S02]  /*2b850*/  SYNCS.PHASECHK.TRANS64.TRYWAIT P0, [R7+URZ+0x308c0], R10 ;  /* 0x0308c00a070075a7 */ /* 0x0044e4000800017f */
[----:B---3--:R-:W-:Y:S05]  /*2b860*/  @!P0 NANOSLEEP.SYNCS 0x989680 ;  /* 0x009896800000895d */ /* 0x008fea0003900000 */
[----:B------:R-:W3:Y:S02]  /*2b870*/  @!P0 SYNCS.PHASECHK.TRANS64 P0, [R7+URZ+0x308c0], R10 ;  /* 0x0308c00a070085a7 */ /* 0x000ee4000800007f */
[----:B---3--:R-:W-:Y:S05]  /*2b880*/  @!P0 BRA `(.L_x_2005) ;  /* 0xfffffffc00f08947 */ /* 0x008fea000383ffff */
[----:B------:R-:W-:Y:S05]  /*2b890*/  BRA `(.L_x_2186) ;  /* 0xffffff8800287947 */ /* 0x000fea000383ffff */
.L_x_2014:
[----:B-1----:R1:W2:Y:S02]  /*2b8a0*/  SYNCS.PHASECHK.TRANS64.TRYWAIT P1, [R8+URZ+0x308a0], R7 ;  /* 0x0308a007080075a7 */ /* 0x0022a4000802017f */
[----:B--2---:R-:W-:Y:S05]  /*2b8b0*/  @!P1 NANOSLEEP.SYNCS 0x989680 ;  /* 0x009896800000995d */ /* 0x004fea0003900000 */
[----:B------:R-:W2:Y:S02]  /*2b8c0*/  @!P1 SYNCS.PHASECHK.TRANS64 P1, [R8+URZ+0x308a0], R7 ;  /* 0x0308a007080095a7 */ /* 0x000ea4000802007f */
[----:B--2---:R-:W-:Y:S05]  /*2b8d0*/  @!P1 BRA `(.L_x_2014) ;  /* 0xfffffffc00f09947 */ /* 0x004fea000383ffff */
[----:B------:R-:W-:Y:S05]  /*2b8e0*/  BRA `(.L_x_2187) ;  /* 0xffffff8c00787947 */ /* 0x000fea000383ffff */
.L_x_2021:
[----:B--2---:R2:W3:Y:S02]  /*2b8f0*/  SYNCS.PHASECHK.TRANS64.TRYWAIT P1, [R8+URZ+0x308c0], R7 ;  /* 0x0308c007080075a7 */ /* 0x0044e4000802017f */
[----:B---3--:R-:W-:Y:S05]  /*2b900*/  @!P1 NANOSLEEP.SYNCS 0x989680 ;  /* 0x009896800000995d */ /* 0x008fea0003900000 */
[----:B------:R-:W3:Y:S02]  /*2b910*/  @!P1 SYNCS.PHASECHK.TRANS64 P1, [R8+URZ+0x308c0], R7 ;  /* 0x0308c007080095a7 */ /* 0x000ee4000802007f */
[----:B---3--:R-:W-:Y:S05]  /*2b920*/  @!P1 BRA `(.L_x_2021) ;  /* 0xfffffffc00f09947 */ /* 0x008fea000383ffff */
[----:B------:R-:W-:Y:S05]  /*2b930*/  BRA `(.L_x_2188) ;  /* 0xffffff9000787947 */ /* 0x000fea000383ffff */
.L_x_2044:
[----:B------:R-:W2:Y:S01]  /*2b940*/  S2R R4, SR_TID.X ;  /* 0x0000000000047919 */ /* 0x000ea20000002100 */
[----:B------:R-:W-:Y:S01]  /*2b950*/  BSSY B0, `(.L_x_2189) ;  /* 0x000000a000007945 */ /* 0x000fe20003800000 */
[----:B------:R-:W-:Y:S02]  /*2b960*/  IMAD.MOV.U32 R12, RZ, RZ, RZ ;  /* 0x000000ffff0c7224 */ /* 0x000fe400078e00ff */
[----:B0-----:R-:W-:Y:S02]  /*2b970*/  IMAD.MOV.U32 R11, RZ, RZ, 0x1f ;  /* 0x0000001fff0b7424 */ /* 0x001fe400078e00ff */
[----:B------:R-:W-:Y:S01]  /*2b980*/  IMAD.MOV.U32 R15, RZ, RZ, -0x1 ;  /* 0xffffffffff0f7424 */ /* 0x000fe200078e00ff */
[----:B--2---:R-:W-:-:S04]  /*2b990*/  SHF.R.U32.HI R4, RZ, 0x5, R4 ;  /* 0x00000005ff047819 */ /* 0x004fc80000011604 */
[----:B------:R-:W-:-:S05]  /*2b9a0*/  LOP3.LUT R4, R4, 0x3, RZ, 0xc0, !PT ;  /* 0x0000000304047812 */ /* 0x000fca00078ec0ff */
[----:B------:R-:W-:-:S07]  /*2b9b0*/  IMAD.MOV.U32 R13, RZ, RZ, R4 ;  /* 0x000000ffff0d7224 */ /* 0x000fce00078e0004 */
[----:B-1----:R-:W-:Y:S05]  /*2b9c0*/  WARPSYNC.COLLECTIVE R15, `(.L_x_2190) ;  /* 0x000000000f087348 */ /* 0x002fea0003c00000 */
[----:B------:R0:W2:Y:S02]  /*2b9d0*/  SHFL.IDX P6, R14, R13, R12, R11 ;  /* 0x0000000c0d0e7389 */ /* 0x0000a400000c000b */
[----:B012---:R-:W-:Y:S01]  /*2b9e0*/  ENDCOLLECTIVE ;  /* 0x000000000000791b */ /* 0x007fe20003800000 */
.L_x_2190:
[----:B------:R-:W-:Y:S05]  /*2b9f0*/  BSYNC B0 ;  /* 0x0000000000007941 */ /* 0x000fea0003800000 */
.L_x_2189:
[----:B------:R-:W-:Y:S05]  /*2ba00*/  BRA `(.L_x_2191) ;  /* 0xffffffa0001c7947 */ /* 0x000fea000383ffff */
.L_x_2046:
[----:B------:R-:W-:Y:S01]  /*2ba10*/  BSSY B0, `(.L_x_2192) ;  /* 0x0000006000007945 */ /* 0x000fe20003800000 */
[----:B------:R-:W-:-:S07]  /*2ba20*/  IMAD.MOV.U32 R15, RZ, RZ, -0x1 ;  /* 0xffffffffff0f7424 */ /* 0x000fce00078e00ff */
[----:B01-3--:R-:W-:Y:S05]  /*2ba30*/  WARPSYNC.COLLECTIVE R15, `(.L_x_2193) ;  /* 0x000000000f0c7348 */ /* 0x00bfea0003c00000 */
[----:B------:R-:W-:Y:S02]  /*2ba40*/  ELECT P6, UR62, PT ;  /* 0x00000000003e782f */ /* 0x000fe400038c0000 */
[----:B------:R-:W-:Y:S01]  /*2ba50*/  MOV R14, UR62 ;  /* 0x0000003e000e7c02 */ /* 0x000fe20008000f00 */
[----:B01-3--:R-:W-:Y:S10]  /*2ba60*/  ENDCOLLECTIVE ;  /* 0x000000000000791b */ /* 0x00bff40003800000 */
.L_x_2193:
[----:B------:R-:W-:Y:S05]  /*2ba70*/  BSYNC B0 ;  /* 0x0000000000007941 */ /* 0x000fea0003800000 */
.L_x_2192:
[----:B------:R-:W-:Y:S05]  /*2ba80*/  BRA `(.L_x_2194) ;  /* 0xffffffa000287947 */ /* 0x000fea000383ffff */
.L_x_2048:
[----:B-1----:R1:W2:Y:S02]  /*2ba90*/  SYNCS.PHASECHK.TRANS64.TRYWAIT P0, [R0+URZ+0x30840], R2 ;  /* 0x03084002000075a7 */ /* 0x0022a4000800017f */
[----:B--2---:R-:W-:Y:S05]  /*2baa0*/  @!P0 NANOSLEEP.SYNCS 0x989680 ;  /* 0x009896800000895d */ /* 0x004fea0003900000 */
[----:B------:R-:W2:Y:S02]  /*2bab0*/  @!P0 SYNCS.PHASECHK.TRANS64 P0, [R0+URZ+0x30840], R2 ;  /* 0x03084002000085a7 */ /* 0x000ea4000800007f */
[----:B--2---:R-:W-:Y:S05]  /*2bac0*/  @!P0 BRA `(.L_x_2048) ;  /* 0xfffffffc00f08947 */ /* 0x004fea000383ffff */
[----:B------:R-:W-:Y:S05]  /*2bad0*/  BRA `(.L_x_2195) ;  /* 0xffffffa000907947 */ /* 0x000fea000383ffff */
.L_x_2052:
[----:B------:R-:W2:Y:S01]  /*2bae0*/  LDL.LU R11, [R1+0x3c] ;  /* 0x00003c00010b7983 */ /* 0x000ea20000300800 */
[----:B------:R-:W-:Y:S02]  /*2baf0*/  IMAD.MOV.U32 R13, RZ, RZ, R3 ;  /* 0x000000ffff0d7224 */ /* 0x000fe400078e0003 */
[----:B------:R-:W-:Y:S01]  /*2bb00*/  IMAD.MOV.U32 R12, RZ, RZ, RZ ;  /* 0x000000ffff0c7224 */ /* 0x000fe200078e00ff */
[----:B------:R-:W0:Y:S01]  /*2bb10*/  S2R R5, SR_TID.X ;  /* 0x0000000000057919 */ /* 0x000e220000002100 */
[----:B------:R-:W-:Y:S01]  /*2bb20*/  IMAD.MOV.U32 R15, RZ, RZ, -0x1 ;  /* 0xffffffffff0f7424 */ /* 0x000fe200078e00ff */
[----:B0-----:R-:W-:-:S04]  /*2bb30*/  LOP3.LUT R5, R5, 0x7f, RZ, 0xc0, !PT ;  /* 0x0000007f05057812 */ /* 0x001fc800078ec0ff */
        /* <DEDUP_REMOVED lines=9> */
.L_x_2196:
[----:B------:R-:W-:Y:S02]  /*2bbd0*/  IMAD.MOV.U32 R13, RZ, RZ, R4 ;  /* 0x000000ffff0d7224 */ /* 0x000fe400078e0004 */
[----:B------:R-:W-:-:S07]  /*2bbe0*/  IMAD.MOV.U32 R6, RZ, RZ, R14 ;  /* 0x000000ffff067224 */ /* 0x000fce00078e000e */
[----:B------:R-:W-:Y:S05]  /*2bbf0*/  WARPSYNC.COLLECTIVE R15, `(.L_x_2197) ;  /* 0x000000000f087348 */ /* 0x000fea0003c00000 */
[----:B------:R0:W1:Y:S02]  /*2bc00*/  SHFL.IDX P6, R14, R13, R12, R11 ;  /* 0x0000000c0d0e7389 */ /* 0x00006400000c000b */
[----:B01----:R-:W-:Y:S01]  /*2bc10*/  ENDCOLLECTIVE ;  /* 0x000000000000791b */ /* 0x003fe20003800000 */
.L_x_2197:
[----:B------:R-:W-:Y:S02]  /*2bc20*/  IMAD.MOV.U32 R13, RZ, RZ, R3 ;  /* 0x000000ffff0d7224 */ /* 0x000fe400078e0003 */
[----:B------:R-:W-:Y:S02]  /*2bc30*/  IMAD.MOV.U32 R12, RZ, RZ, 0x1 ;  /* 0x00000001ff0c7424 */ /* 0x000fe400078e00ff */
[----:B------:R-:W-:-:S07]  /*2bc40*/  IMAD.MOV.U32 R7, RZ, RZ, R14 ;  /* 0x000000ffff077224 */ /* 0x000fce00078e000e */
[----:B------:R-:W-:Y:S05]  /*2bc50*/  WARPSYNC.COLLECTIVE R15, `(.L_x_2198) ;  /* 0x000000000f087348 */ /* 0x000fea0003c00000 */
[----:B------:R0:W1:Y:S02]  /*2bc60*/  SHFL.IDX P6, R14, R13, R12, R11 ;  /* 0x0000000c0d0e7389 */ /* 0x00006400000c000b */
[----:B01----:R-:W-:Y:S01]  /*2bc70*/  ENDCOLLECTIVE ;  /* 0x000000000000791b */ /* 0x003fe20003800000 */
.L_x_2198:
[----:B------:R-:W-:-:S05]  /*2bc80*/  @!P3 LEA R7, P5, R8, R7, 0x1 ;  /* 0x000000070807b211 */ /* 0x000fca00078a08ff */
[----:B------:R-:W-:-:S05]  /*2bc90*/  @!P3 IMAD.X R6, RZ, RZ, R6, P5 ;  /* 0x000000ffff06b224 */ /* 0x000fca00028e0606 */
[----:B------:R-:W-:Y:S01]  /*2bca0*/  @!P3 LOP3.LUT R7, R7, R6, RZ, 0x3c, !PT ;  /* 0x000000060707b212 */ /* 0x000fe200078e3cff */
[----:B------:R-:W-:-:S03]  /*2bcb0*/  IMAD.MOV.U32 R13, RZ, RZ, R4 ;  /* 0x000000ffff0d7224 */ /* 0x000fc600078e0004 */
[----:B------:R-:W-:-:S04]  /*2bcc0*/  @!P3 LOP3.LUT R6, R7, R6, RZ, 0x3c, !PT ;  /* 0x000000060706b212 */ /* 0x000fc800078e3cff */
[----:B------:R-:W-:Y:S01]  /*2bcd0*/  @!P3 LOP3.LUT R7, R7, R6, RZ, 0x3c, !PT ;  /* 0x000000060707b212 */ /* 0x000fe200078e3cff */
[----:B------:R-:W-:-:S07]  /*2bce0*/  IMAD.MOV.U32 R9, RZ, RZ, R14 ;  /* 0x000000ffff097224 */ /* 0x000fce00078e000e */
[----:B------:R-:W-:Y:S05]  /*2bcf0*/  WARPSYNC.COLLECTIVE R15, `(.L_x_2199) ;  /* 0x000000000f087348 */ /* 0x000fea0003c00000 */
[----:B------:R0:W1:Y:S02]  /*2bd00*/  SHFL.IDX P6, R14, R13, R12, R11 ;  /* 0x0000000c0d0e7389 */ /* 0x00006400000c000b */
[----:B01----:R-:W-:Y:S01]  /*2bd10*/  ENDCOLLECTIVE ;  /* 0x000000000000791b */ /* 0x003fe20003800000 */
.L_x_2199:
        /* <DEDUP_REMOVED lines=13> */
.L_x_2200:
[----:B------:R-:W-:-:S05]  /*2bdf0*/  @!P3 LEA R8, P5, R8, R5, 0x1 ;  /* 0x000000050808b211 */ /* 0x000fca00078a08ff */
[----:B------:R-:W-:Y:S02]  /*2be00*/  @!P3 IMAD.X R5, RZ, RZ, R9, P5 ;  /* 0x000000ffff05b224 */ /* 0x000fe400028e0609 */
[----:B------:R-:W0:Y:S01]  /*2be10*/  S2R R9, SR_TID.X ;  /* 0x0000000000097919 */ /* 0x000e220000002100 */
[----:B------:R-:W-:Y:S02]  /*2be20*/  @!P3 IMAD.MOV.U32 R6, RZ, RZ, R8 ;  /* 0x000000ffff06b224 */ /* 0x000fe400078e0008 */
[----:B------:R-:W-:Y:S02]  /*2be30*/  @!P3 IMAD.MOV.U32 R7, RZ, RZ, R5 ;  /* 0x000000ffff07b224 */ /* 0x000fe400078e0005 */
[----:B------:R-:W-:Y:S02]  /*2be40*/  IMAD.MOV.U32 R13, RZ, RZ, R4 ;  /* 0x000000ffff0d7224 */ /* 0x000fe400078e0004 */
[----:B------:R-:W-:Y:S01]  /*2be50*/  VIADD R5, R0, 0x20 ;  /* 0x0000002000057836 */ /* 0x000fe20000000000 */
[----:B------:R-:W-:Y:S01]  /*2be60*/  @!PT LDS RZ, [RZ] ;  /* 0x00000000fffff984 */ /* 0x000fe20000000800 */
[----:B------:R-:W-:Y:S01]  /*2be70*/  @!PT LDS RZ, [RZ] ;  /* 0x00000000fffff984 */ /* 0x000fe20000000800 */
[----:B------:R-:W-:Y:S01]  /*2be80*/  @!PT LDS RZ, [RZ] ;  /* 0x00000000fffff984 */ /* 0x000fe20000000800 */
[----:B------:R1:W-:Y:S04]  /*2be90*/  @!P3 LDGSTS.E.BYPASS.LTC128B.128 [R10+0x12c00], desc[UR60][R6.64], !P2 ;  /* 0x12c00000060abfae */ /* 0x0003e8000d101d7c */
[----:B------:R1:W-:Y:S01]  /*2bea0*/  @!P3 LDGSTS.E.BYPASS.LTC128B.128 [R10+0x16c00], desc[UR60][R6.64+0x80], !P1 ;  /* 0x16c00080060abfae */ /* 0x0003e2000c901d7c */
[----:B------:R-:W-:-:S07]  /*2beb0*/  IMAD.MOV.U32 R8, RZ, RZ, R14 ;  /* 0x000000ffff087224 */ /* 0x000fce00078e000e */
[----:B01----:R-:W-:Y:S05]  /*2bec0*/  WARPSYNC.COLLECTIVE R15, `(.L_x_2201) ;  /* 0x000000000f087348 */ /* 0x003fea0003c00000 */
[----:B------:R2:W3:Y:S02]  /*2bed0*/  SHFL.IDX P6, R14, R13, R12, R11 ;  /* 0x0000000c0d0e7389 */ /* 0x0004e400000c000b */
[----:B0123--:R-:W-:Y:S01]  /*2bee0*/  ENDCOLLECTIVE ;  /* 0x000000000000791b */ /* 0x00ffe20003800000 */
.L_x_2201:
[----:B------:R-:W-:Y:S01]  /*2bef0*/  @!PT LDS RZ, [RZ] ;  /* 0x00000000fffff984 */ /* 0x000fe20000000800 */
[----:B------:R-:W-:Y:S01]  /*2bf00*/  @!PT LDS RZ, [RZ] ;  /* 0x00000000fffff984 */ /* 0x000fe20000000800 */
[----:B------:R-:W-:Y:S01]  /*2bf10*/  @!PT LDS RZ, [RZ] ;  /* 0x00000000fffff984 */ /* 0x000fe20000000800 */
[----:B------:R0:W-:Y:S01]  /*2bf20*/  @!P3 LDGSTS.E.BYPASS.LTC128B.128 [R10+0x1ac00], desc[UR60][R6.64+0x100], !P0 ;  /* 0x1ac00100060abfae */ /* 0x0001e2000c101d7c */
[----:B------:R-:W-:Y:S01]  /*2bf30*/  ISETP.GE.AND P3, PT, R5, R2, PT ;  /* 0x000000020500720c */ /* 0x000fe20003f66270 */
[----:B------:R-:W-:Y:S02]  /*2bf40*/  IMAD.MOV.U32 R13, RZ, RZ, R3 ;  /* 0x000000ffff0d7224 */ /* 0x000fe400078e0003 */
[----:B------:R-:W-:Y:S02]  /*2bf50*/  IMAD.MOV.U32 R12, RZ, RZ, 0x3 ;  /* 0x00000003ff0c7424 */ /* 0x000fe400078e00ff */
[----:B------:R-:W-:-:S05]  /*2bf60*/  IMAD.SHL.U32 R9, R9, 0x8, RZ ;  /* 0x0000000809097824 */ /* 0x000fca00078e00ff */
[----:B------:R-:W-:Y:S01]  /*2bf70*/  LOP3.LUT R9, R9, 0x38, RZ, 0xc0, !PT ;  /* 0x0000003809097812 */ /* 0x000fe200078ec0ff */
[----:B0-----:R-:W-:-:S07]  /*2bf80*/  IMAD.MOV.U32 R5, RZ, RZ, R14 ;  /* 0x000000ffff057224 */ /* 0x001fce00078e000e */
[----:B------:R-:W-:Y:S05]  /*2bf90*/  WARPSYNC.COLLECTIVE R15, `(.L_x_2202) ;  /* 0x000000000f087348 */ /* 0x000fea0003c00000 */
[----:B------:R0:W1:Y:S02]  /*2bfa0*/  SHFL.IDX P6, R14, R13, R12, R11 ;  /* 0x0000000c0d0e7389 */ /* 0x00006400000c000b */
[----:B01----:R-:W-:Y:S01]  /*2bfb0*/  ENDCOLLECTIVE ;  /* 0x000000000000791b */ /* 0x003fe20003800000 */
.L_x_2202:
        /* <DEDUP_REMOVED lines=17> */
.L_x_2203:
[----:B------:R-:W-:Y:S02]  /*2c0d0*/  IMAD.MOV.U32 R13, RZ, RZ, R3 ;  /* 0x000000ffff0d7224 */ /* 0x000fe400078e0003 */
[----:B------:R-:W-:Y:S02]  /*2c0e0*/  IMAD.MOV.U32 R12, RZ, RZ, 0x4 ;  /* 0x00000004ff0c7424 */ /* 0x000fe400078e00ff */
[----:B------:R-:W-:-:S07]  /*2c0f0*/  IMAD.MOV.U32 R5, RZ, RZ, R14 ;  /* 0x000000ffff057224 */ /* 0x000fce00078e000e */
[----:B------:R-:W-:Y:S05]  /*2c100*/  WARPSYNC.COLLECTIVE R15, `(.L_x_2204) ;  /* 0x000000000f087348 */ /* 0x000fea0003c00000 */
[----:B------:R0:W1:Y:S02]  /*2c110*/  SHFL.IDX P6, R14, R13, R12, R11 ;  /* 0x0000000c0d0e7389 */ /* 0x00006400000c000b */
[----:B01----:R-:W-:Y:S01]  /*2c120*/  ENDCOLLECTIVE ;  /* 0x000000000000791b */ /* 0x003fe20003800000 */
.L_x_2204:
        /* <DEDUP_REMOVED lines=17> */
.L_x_2205:
[----:B------:R-:W-:Y:S02]  /*2c240*/  IMAD.MOV.U32 R13, RZ, RZ, R3 ;  /* 0x000000ffff0d7224 */ /* 0x000fe400078e0003 */
[----:B------:R-:W-:Y:S02]  /*2c250*/  IMAD.MOV.U32 R12, RZ, RZ, 0x5 ;  /* 0x00000005ff0c7424 */ /* 0x000fe400078e00ff */
[----:B------:R-:W-:-:S07]  /*2c260*/  IMAD.MOV.U32 R5, RZ, RZ, R14 ;  /* 0x000000ffff057224 */ /* 0x000fce00078e000e */
[----:B------:R-:W-:Y:S05]  /*2c270*/  WARPSYNC.COLLECTIVE R15, `(.L_x_2206) ;  /* 0x000000000f087348 */ /* 0x000fea0003c00000 */
[----:B------:R0:W1:Y:S02]  /*2c280*/  SHFL.IDX P6, R14, R13, R12, R11 ;  /* 0x0000000c0d0e7389 */ /* 0x00006400000c000b */
[----:B01----:R-:W-:Y:S01]  /*2c290*/  ENDCOLLECTIVE ;  /* 0x000000000000791b */ /* 0x003fe20003800000 */
.L_x_2206:
        /* <DEDUP_REMOVED lines=17> */
.L_x_2207:
[----:B------:R-:W-:Y:S02]  /*2c3b0*/  IMAD.MOV.U32 R13, RZ, RZ, R3 ;  /* 0x000000ffff0d7224 */ /* 0x000fe400078e0003 */
[----:B------:R-:W-:Y:S02]  /*2c3c0*/  IMAD.MOV.U32 R12, RZ, RZ, 0x6 ;  /* 0x00000006ff0c7424 */ /* 0x000fe400078e00ff */
[----:B------:R-:W-:-:S07]  /*2c3d0*/  IMAD.MOV.U32 R5, RZ, RZ, R14 ;  /* 0x000000ffff057224 */ /* 0x000fce00078e000e */
[----:B------:R-:W-:Y:S05]  /*2c3e0*/  WARPSYNC.COLLECTIVE R15, `(.L_x_2208) ;  /* 0x000000000f087348 */ /* 0x000fea0003c00000 */
[----:B------:R0:W1:Y:S02]  /*2c3f0*/  SHFL.IDX P6, R14, R13, R12, R11 ;  /* 0x0000000c0d0e7389 */ /* 0x00006400000c000b */
[----:B01----:R-:W-:Y:S01]  /*2c400*/  ENDCOLLECTIVE ;  /* 0x000000000000791b */ /* 0x003fe20003800000 */
.L_x_2208:
        /* <DEDUP_REMOVED lines=15> */
.L_x_2209:
        /* <DEDUP_REMOVED lines=8> */
.L_x_2210:
        /* <DEDUP_REMOVED lines=14> */
.L_x_2211:
[----:B------:R-:W-:Y:S01]  /*2c660*/  @!PT LDS RZ, [RZ] ;  /* 0x00000000fffff984 */ /* 0x000fe20000000800 */
[----:B------:R-:W-:Y:S01]  /*2c670*/  @!PT LDS RZ, [RZ] ;  /* 0x00000000fffff984 */ /* 0x000fe20000000800 */
[----:B------:R-:W-:Y:S01]  /*2c680*/  @!PT LDS RZ, [RZ] ;  /* 0x00000000fffff984 */ /* 0x000fe20000000800 */
[----:B------:R0:W-:Y:S01]  /*2c690*/  @!P4 LDGSTS.E.BYPASS.LTC128B.128 [R10+0x1d400], desc[UR60][R6.64+0x100], !P0 ;  /* 0x1d400100060acfae */ /* 0x0001e2000c101d7c */
[----:B------:R-:W-:Y:S01]  /*2c6a0*/  IMAD.MOV.U32 R3, RZ, RZ, R14 ;  /* 0x000000ffff037224 */ /* 0x000fe200078e000e */
[----:B------:R-:W-:Y:S06]  /*2c6b0*/  BRA `(.L_x_2212) ;  /* 0xffffffa4004c7947 */ /* 0x000fec000383ffff */
.L_x_2057:
[----:B0-----:R-:W3:Y:S02]  /*2c6c0*/  LDL R2, [R1+0x4] ;  /* 0x0000040001027983 */ /* 0x001ee40000100800 */
[----:B---3--:R0:W1:Y:S02]  /*2c6d0*/  SYNCS.PHASECHK.TRANS64.TRYWAIT P0, [R2+URZ+0x30820], R0 ;  /* 0x03082000020075a7 */ /* 0x008064000800017f */
[----:B-1----:R-:W-:Y:S05]  /*2c6e0*/  @!P0 NANOSLEEP.SYNCS 0x989680 ;  /* 0x009896800000895d */ /* 0x002fea0003900000 */
[----:B------:R-:W1:Y:S02]  /*2c6f0*/  @!P0 SYNCS.PHASECHK.TRANS64 P0, [R2+URZ+0x30820], R0 ;  /* 0x03082000020085a7 */ /* 0x000e64000800007f */
[----:B-1----:R-:W-:Y:S05]  /*2c700*/  @!P0 BRA `(.L_x_2057) ;  /* 0xfffffffc00ec8947 */ /* 0x002fea000383ffff */
[----:B------:R-:W-:Y:S05]  /*2c710*/  BRA `(.L_x_2213) ;  /* 0xffffffa400d07947 */ /* 0x000fea000383ffff */
.L_x_2066:
[----:B-1----:R1:W2:Y:S02]  /*2c720*/  SYNCS.PHASECHK.TRANS64.TRYWAIT P0, [R3+URZ+0x30840], R2 ;  /* 0x03084002030075a7 */ /* 0x0022a4000800017f */
[----:B--2---:R-:W-:Y:S05]  /*2c730*/  @!P0 NANOSLEEP.SYNCS 0x989680 ;  /* 0x009896800000895d */ /* 0x004fea0003900000 */
[----:B------:R-:W2:Y:S02]  /*2c740*/  @!P0 SYNCS.PHASECHK.TRANS64 P0, [R3+URZ+0x30840], R2 ;  /* 0x03084002030085a7 */ /* 0x000ea4000800007f */
[----:B--2---:R-:W-:Y:S05]  /*2c750*/  @!P0 BRA `(.L_x_2066) ;  /* 0xfffffffc00f08947 */ /* 0x004fea000383ffff */
[----:B------:R-:W-:Y:S05]  /*2c760*/  BRA `(.L_x_2214) ;  /* 0xffffffa8009c7947 */ /* 0x000fea000383ffff */
.L_x_2073:
[----:B0-----:R0:W1:Y:S02]  /*2c770*/  SYNCS.PHASECHK.TRANS64.TRYWAIT P0, [R3+URZ+0x60], R2 ;  /* 0x00006002030075a7 */ /* 0x001064000800017f */
[----:B-1----:R-:W-:Y:S05]  /*2c780*/  @!P0 NANOSLEEP.SYNCS 0x989680 ;  /* 0x009896800000895d */ /* 0x002fea0003900000 */
[----:B------:R-:W1:Y:S02]  /*2c790*/  @!P0 SYNCS.PHASECHK.TRANS64 P0, [R3+URZ+0x60], R2 ;  /* 0x00006002030085a7 */ /* 0x000e64000800007f */
[----:B-1----:R-:W-:Y:S05]  /*2c7a0*/  @!P0 BRA `(.L_x_2073) ;  /* 0xfffffffc00f08947 */ /* 0x002fea000383ffff */
[----:B------:R-:W-:Y:S05]  /*2c7b0*/  BRA `(.L_x_2215) ;  /* 0xffffffac00b87947 */ /* 0x000fea000383ffff */
.L_x_2083:
[----:B--2---:R2:W3:Y:S02]  /*2c7c0*/  SYNCS.PHASECHK.TRANS64.TRYWAIT P0, [R3+URZ+0x30840], R2 ;  /* 0x03084002030075a7 */ /* 0x0044e4000800017f */
[----:B---3--:R-:W-:Y:S05]  /*2c7d0*/  @!P0 NANOSLEEP.SYNCS 0x989680 ;  /* 0x009896800000895d */ /* 0x008fea0003900000 */
[----:B------:R-:W3:Y:S02]  /*2c7e0*/  @!P0 SYNCS.PHASECHK.TRANS64 P0, [R3+URZ+0x30840], R2 ;  /* 0x03084002030085a7 */ /* 0x000ee4000800007f */
[----:B---3--:R-:W-:Y:S05]  /*2c7f0*/  @!P0 BRA `(.L_x_2083) ;  /* 0xfffffffc00f08947 */ /* 0x008fea000383ffff */
[----:B------:R-:W-:Y:S05]  /*2c800*/  BRA `(.L_x_2216) ;  /* 0xffffffb4009c7947 */ /* 0x000fea000383ffff */
.L_x_2090:
[----:B0-----:R0:W2:Y:S02]  /*2c810*/  SYNCS.PHASECHK.TRANS64.TRYWAIT P0, [R2+URZ+0x60], R3 ;  /* 0x00006003020075a7 */ /* 0x0010a4000800017f */
[----:B--2---:R-:W-:Y:S05]  /*2c820*/  @!P0 NANOSLEEP.SYNCS 0x989680 ;  /* 0x009896800000895d */ /* 0x004fea0003900000 */
[----:B------:R-:W2:Y:S02]  /*2c830*/  @!P0 SYNCS.PHASECHK.TRANS64 P0, [R2+URZ+0x60], R3 ;  /* 0x00006003020085a7 */ /* 0x000ea4000800007f */
[----:B--2---:R-:W-:Y:S05]  /*2c840*/  @!P0 BRA `(.L_x_2090) ;  /* 0xfffffffc00f08947 */ /* 0x004fea000383ffff */
[----:B------:R-:W-:Y:S05]  /*2c850*/  BRA `(.L_x_2217) ;  /* 0xffffffb800b87947 */ /* 0x000fea000383ffff */
.L_x_2100:
[----:B---3--:R3:W4:Y:S02]  /*2c860*/  SYNCS.PHASECHK.TRANS64.TRYWAIT P0, [R2+URZ+0x30840], R3 ;  /* 0x03084003020075a7 */ /* 0x008724000800017f */
[----:B----4-:R-:W-:Y:S05]  /*2c870*/  @!P0 NANOSLEEP.SYNCS 0x989680 ;  /* 0x009896800000895d */ /* 0x010fea0003900000 */
[----:B------:R-:W4:Y:S02]  /*2c880*/  @!P0 SYNCS.PHASECHK.TRANS64 P0, [R2+URZ+0x30840], R3 ;  /* 0x03084003020085a7 */ /* 0x000f24000800007f */
[----:B----4-:R-:W-:Y:S05]  /*2c890*/  @!P0 BRA `(.L_x_2100) ;  /* 0xfffffffc00f08947 */ /* 0x010fea000383ffff */
[----:B------:R-:W-:Y:S05]  /*2c8a0*/  BRA `(.L_x_2218) ;  /* 0xffffffc000647947 */ /* 0x000fea000383ffff */
.L_x_2107:
[----:B0-----:R0:W2:Y:S02]  /*2c8b0*/  SYNCS.PHASECHK.TRANS64.TRYWAIT P0, [R2+URZ+0x60], R5 ;  /* 0x00006005020075a7 */ /* 0x0010a4000800017f */
[----:B--2---:R-:W-:Y:S05]  /*2c8c0*/  @!P0 NANOSLEEP.SYNCS 0x989680 ;  /* 0x009896800000895d */ /* 0x004fea0003900000 */
[----:B------:R-:W2:Y:S02]  /*2c8d0*/  @!P0 SYNCS.PHASECHK.TRANS64 P0, [R2+URZ+0x60], R5 ;  /* 0x00006005020085a7 */ /* 0x000ea4000800007f */
[----:B--2---:R-:W-:Y:S05]  /*2c8e0*/  @!P0 BRA `(.L_x_2107) ;  /* 0xfffffffc00f08947 */ /* 0x004fea000383ffff */
[----:B------:R-:W-:Y:S05]  /*2c8f0*/  BRA `(.L_x_2219) ;  /* 0xffffffc400807947 */ /* 0x000fea000383ffff */
.L_x_2119:
[----:B---3--:R3:W4:Y:S02]  /*2c900*/  SYNCS.PHASECHK.TRANS64.TRYWAIT P0, [R0+URZ+0x30860], R2 ;  /* 0x03086002000075a7 */ /* 0x008724000800017f */
[----:B----4-:R-:W-:Y:S05]  /*2c910*/  @!P0 NANOSLEEP.SYNCS 0x989680 ;  /* 0x009896800000895d */ /* 0x010fea0003900000 */
[----:B------:R-:W4:Y:S02]  /*2c920*/  @!P0 SYNCS.PHASECHK.TRANS64 P0, [R0+URZ+0x30860], R2 ;  /* 0x03086002000085a7 */ /* 0x000f24000800007f */
[----:B----4-:R-:W-:Y:S05]  /*2c930*/  @!P0 BRA `(.L_x_2119) ;  /* 0xfffffffc00f08947 */ /* 0x010fea000383ffff */
[----:B------:R-:W-:Y:S05]  /*2c940*/  BRA `(.L_x_2220) ;  /* 0xffffffcc00107947 */ /* 0x000fea000383ffff */
.L_x_2127:
[----:B------:R-:W-:Y:S01]  /*2c950*/  BSSY B0, `(.L_x_2221) ;  /* 0x0000008000007945 */ /* 0x000fe20003800000 */
[----:B------:R-:W-:Y:S02]  /*2c960*/  IMAD.MOV.U32 R13, RZ, RZ, R16 ;  /* 0x000000ffff0d7224 */ /* 0x000fe400078e0010 */
[----:B0-----:R-:W-:Y:S02]  /*2c970*/  IMAD.MOV.U32 R12, RZ, RZ, RZ ;  /* 0x000000ffff0c7224 */ /* 0x001fe400078e00ff */
[----:B------:R-:W-:Y:S02]  /*2c980*/  IMAD.MOV.U32 R11, RZ, RZ, 0x1f ;  /* 0x0000001fff0b7424 */ /* 0x000fe400078e00ff */
[----:B------:R-:W-:-:S07]  /*2c990*/  IMAD.MOV.U32 R15, RZ, RZ, -0x1 ;  /* 0xffffffffff0f7424 */ /* 0x000fce00078e00ff */
[----:B-1----:R-:W-:Y:S05]  /*2c9a0*/  WARPSYNC.COLLECTIVE R15, `(.L_x_2222) ;  /* 0x000000000f087348 */ /* 0x002fea0003c00000 */
[----:B------:R0:W2:Y:S02]  /*2c9b0*/  SHFL.IDX P6, R14, R13, R12, R11 ;  /* 0x0000000c0d0e7389 */ /* 0x0000a400000c000b */
[----:B012---:R-:W-:Y:S01]  /*2c9c0*/  ENDCOLLECTIVE ;  /* 0x000000000000791b */ /* 0x007fe20003800000 */
.L_x_2222:
[----:B------:R-:W-:Y:S05]  /*2c9d0*/  BSYNC B0 ;  /* 0x0000000000007941 */ /* 0x000fea0003800000 */
.L_x_2221:
        /* <DEDUP_REMOVED lines=9> */
.L_x_2223:
        /* <DEDUP_REMOVED lines=18> */
.L_x_2224:
        /* <DEDUP_REMOVED lines=8> */
.L_x_2225:
        /* <DEDUP_REMOVED lines=8> */
.L_x_2226:
        /* <DEDUP_REMOVED lines=8> */
.L_x_2227:
        /* <DEDUP_REMOVED lines=8> */
.L_x_2228:
        /* <DEDUP_REMOVED lines=9> */
.L_x_2229:
[----:B------:R-:W-:Y:S01]  /*2ce20*/  IMAD.MOV.U32 R16, RZ, RZ, R14 ;  /* 0x000000ffff107224 */ /* 0x000fe200078e000e */
[----:B------:R-:W-:Y:S06]  /*2ce30*/  BRA `(.L_x_2230) ;  /* 0xffffffcc00c87947 */ /* 0x000fec000383ffff */
.L_x_2132:
[----:B------:R-:W-:Y:S01]  /*2ce40*/  BSSY B0, `(.L_x_2231) ;  /* 0x0000008000007945 */ /* 0x000fe20003800000 */
[----:B-----5:R-:W-:Y:S02]  /*2ce50*/  IMAD.MOV.U32 R13, RZ, RZ, R3 ;  /* 0x000000ffff0d7224 */ /* 0x020fe400078e0003 */
[----:B0-----:R-:W-:Y:S02]  /*2ce60*/  IMAD.MOV.U32 R12, RZ, RZ, 0x1 ;  /* 0x00000001ff0c7424 */ /* 0x001fe400078e00ff */
[----:B------:R-:W-:Y:S02]  /*2ce70*/  IMAD.MOV.U32 R11, RZ, RZ, RZ ;  /* 0x000000ffff0b7224 */ /* 0x000fe400078e00ff */
[----:B------:R-:W-:-:S07]  /*2ce80*/  IMAD.MOV.U32 R15, RZ, RZ, -0x1 ;  /* 0xffffffffff0f7424 */ /* 0x000fce00078e00ff */
[----:B-12---:R-:W-:Y:S05]  /*2ce90*/  WARPSYNC.COLLECTIVE R15, `(.L_x_2232) ;  /* 0x000000000f087348 */ /* 0x006fea0003c00000 */
[----:B------:R0:W3:Y:S02]  /*2cea0*/  SHFL.UP P6, R14, R13, R12, R11 ;  /* 0x0400000c0d0e7389 */ /* 0x0000e400000c000b */
[----:B0123--:R-:W-:Y:S01]  /*2ceb0*/  ENDCOLLECTIVE ;  /* 0x000000000000791b */ /* 0x00ffe20003800000 */
.L_x_2232:
[----:B------:R-:W-:Y:S05]  /*2cec0*/  BSYNC B0 ;  /* 0x0000000000007941 */ /* 0x000fea0003800000 */
.L_x_2231:
        /* <DEDUP_REMOVED lines=10> */
.L_x_2233:
        /* <DEDUP_REMOVED lines=8> */
.L_x_2234:
        /* <DEDUP_REMOVED lines=8> */
.L_x_2235:
        /* <DEDUP_REMOVED lines=8> */
.L_x_2236:
        /* <DEDUP_REMOVED lines=9> */
.L_x_2237:
[----:B------:R-:W-:Y:S01]  /*2d180*/  IMAD.MOV.U32 R16, RZ, RZ, R14 ;  /* 0x000000ffff107224 */ /* 0x000fe200078e000e */
[----:B------:R-:W-:Y:S06]  /*2d190*/  BRA `(.L_x_2238) ;  /* 0xffffffcc008c7947 */ /* 0x000fec000383ffff */
.L_x_2134:
[----:B------:R-:W-:Y:S01]  /*2d1a0*/  BSSY B0, `(.L_x_2239) ;  /* 0x0000006000007945 */ /* 0x000fe20003800000 */
[----:B------:R-:W-:Y:S01]  /*2d1b0*/  PLOP3.LUT P6, PT, P6, PT, PT, 0x8, 0x0 ;  /* 0x000000000000781c */ /* 0x000fe200037ce170 */
[----:B------:R-:W-:-:S12]  /*2d1c0*/  IMAD.MOV.U32 R15, RZ, RZ, -0x1 ;  /* 0xffffffffff0f7424 */ /* 0x000fd800078e00ff */
[----:B012---:R-:W-:Y:S05]  /*2d1d0*/  WARPSYNC.COLLECTIVE R15, `(.L_x_2240) ;  /* 0x000000000f087348 */ /* 0x007fea0003c00000 */
[----:B------:R-:W-:Y:S01]  /*2d1e0*/  VOTE.ANY R14, PT, P6 ;  /* 0x00000000000e7806 */ /* 0x000fe200030e0100 */
[----:B012---:R-:W-:Y:S06]  /*2d1f0*/  ENDCOLLECTIVE ;  /* 0x000000000000791b */ /* 0x007fec0003800000 */
.L_x_2240:
[----:B------:R-:W-:Y:S05]  /*2d200*/  BSYNC B0 ;  /* 0x0000000000007941 */ /* 0x000fea0003800000 */
.L_x_2239:
        /* <DEDUP_REMOVED lines=9> */
.L_x_2241:
[----:B------:R-:W-:Y:S01]  /*2d2a0*/  IMAD.MOV.U32 R17, RZ, RZ, R14 ;  /* 0x000000ffff117224 */ /* 0x000fe200078e000e */
[----:B------:R-:W-:Y:S06]  /*2d2b0*/  BRA `(.L_x_2242) ;  /* 0xffffffcc007c7947 */ /* 0x000fec000383ffff */
.L_x_2136:
[----:B------:R-:W-:Y:S01]  /*2d2c0*/  BSSY B0, `(.L_x_2243) ;  /* 0x0000007000007945 */ /* 0x000fe20003800000 */
[----:B------:R-:W-:Y:S02]  /*2d2d0*/  IMAD.MOV.U32 R13, RZ, RZ, R2 ;  /* 0x000000ffff0d7224 */ /* 0x000fe400078e0002 */
[----:B------:R-:W-:Y:S02]  /*2d2e0*/  IMAD.MOV.U32 R11, RZ, RZ, 0x1f ;  /* 0x0000001fff0b7424 */ /* 0x000fe400078e00ff */
[----:B------:R-:W-:-:S07]  /*2d2f0*/  IMAD.MOV.U32 R15, RZ, RZ, -0x1 ;  /* 0xffffffffff0f7424 */ /* 0x000fce00078e00ff */
[----:B-1234-:R-:W-:Y:S05]  /*2d300*/  WARPSYNC.COLLECTIVE R15, `(.L_x_2244) ;  /* 0x000000000f087348 */ /* 0x01efea0003c00000 */
[----:B------:R0:W0:Y:S02]  /*2d310*/  SHFL.IDX P6, R14, R13, R12, R11 ;  /* 0x0000000c0d0e7389 */ /* 0x00002400000c000b */
[----:B01234-:R-:W-:Y:S01]  /*2d320*/  ENDCOLLECTIVE ;  /* 0x000000000000791b */ /* 0x01ffe20003800000 */
.L_x_2244:
[----:B------:R-:W-:Y:S05]  /*2d330*/  BSYNC B0 ;  /* 0x0000000000007941 */ /* 0x000fea0003800000 */
.L_x_2243:
[----:B------:R-:W-:Y:S01]  /*2d340*/  IMAD.MOV.U32 R2, RZ, RZ, R14 ;  /* 0x000000ffff027224 */ /* 0x000fe200078e000e */
[----:B------:R-:W-:Y:S06]  /*2d350*/  BRA `(.L_x_2245) ;  /* 0xffffffcc00707947 */ /* 0x000fec000383ffff */
.L_x_2140:
[----:B0-----:R0:W2:Y:S02]  /*2d360*/  SYNCS.PHASECHK.TRANS64.TRYWAIT P0, [R0+URZ+0x30820], R3 ;  /* 0x03082003000075a7 */ /* 0x0010a4000800017f */
[----:B--2---:R-:W-:Y:S05]  /*2d370*/  @!P0 NANOSLEEP.SYNCS 0x989680 ;  /* 0x009896800000895d */ /* 0x004fea0003900000 */
[----:B------:R-:W2:Y:S02]  /*2d380*/  @!P0 SYNCS.PHASECHK.TRANS64 P0, [R0+URZ+0x30820], R3 ;  /* 0x03082003000085a7 */ /* 0x000ea4000800007f */
[----:B--2---:R-:W-:Y:S05]  /*2d390*/  @!P0 BRA `(.L_x_2140) ;  /* 0xfffffffc00f08947 */ /* 0x004fea000383ffff */
[----:B------:R-:W-:Y:S05]  /*2d3a0*/  BRA `(.L_x_2246) ;  /* 0xffffffd000f47947 */ /* 0x000fea000383ffff */
.L_x_2141:
        /* <DEDUP_REMOVED lines=8> */
[----:B01----:R-:W-:Y:S05]  /*2d430*/  WARPSYNC.COLLECTIVE R15, `(.L_x_2248) ;  /* 0x000000000f087348 */ /* 0x003fea0003c00000 */
[----:B------:R2:W3:Y:S02]  /*2d440*/  SHFL.IDX P6, R14, R13, R12, R11 ;  /* 0x0000000c0d0e7389 */ /* 0x0004e400000c000b */
[----:B0123--:R-:W-:Y:S01]  /*2d450*/  ENDCOLLECTIVE ;  /* 0x000000000000791b */ /* 0x00ffe20003800000 */
.L_x_2248:
[----:B------:R-:W-:Y:S05]  /*2d460*/  BSYNC B0 ;  /* 0x0000000000007941 */ /* 0x000fea0003800000 */
.L_x_2247:
[----:B------:R-:W-:Y:S05]  /*2d470*/  BRA `(.L_x_2249) ;  /* 0xffffffd000dc7947 */ /* 0x000fea000383ffff */
.L_x_2142:
[----:B------:R-:W-:Y:S01]  /*2d480*/  BSSY B0, `(.L_x_2250) ;  /* 0x0000006000007945 */ /* 0x000fe20003800000 */
[----:B------:R-:W-:-:S07]  /*2d490*/  IMAD.MOV.U32 R15, RZ, RZ, -0x1 ;  /* 0xffffffffff0f7424 */ /* 0x000fce00078e00ff */
[----:B012---:R-:W-:Y:S05]  /*2d4a0*/  WARPSYNC.COLLECTIVE R15, `(.L_x_2251) ;  /* 0x000000000f0c7348 */ /* 0x007fea0003c00000 */
[----:B------:R-:W-:Y:S02]  /*2d4b0*/  ELECT P6, UR62, PT ;  /* 0x00000000003e782f */ /* 0x000fe400038c0000 */
[----:B------:R-:W-:Y:S01]  /*2d4c0*/  MOV R14, UR62 ;  /* 0x0000003e000e7c02 */ /* 0x000fe20008000f00 */
[----:B012---:R-:W-:Y:S10]  /*2d4d0*/  ENDCOLLECTIVE ;  /* 0x000000000000791b */ /* 0x007ff40003800000 */
.L_x_2251:
[----:B------:R-:W-:Y:S05]  /*2d4e0*/  BSYNC B0 ;  /* 0x0000000000007941 */ /* 0x000fea0003800000 */
.L_x_2250:
[----:B------:R-:W-:Y:S05]  /*2d4f0*/  BRA `(.L_x_2252) ;  /* 0xffffffd000d07947 */ /* 0x000fea000383ffff */
.L_x_2144:
[----:B0-----:R0:W2:Y:S02]  /*2d500*/  SYNCS.PHASECHK.TRANS64.TRYWAIT P0, [R6+URZ], R5 ;  /* 0x00000005060075a7 */ /* 0x0010a4000800017f */
[----:B--2---:R-:W-:Y:S05]  /*2d510*/  @!P0 NANOSLEEP.SYNCS 0x989680 ;  /* 0x009896800000895d */ /* 0x004fea0003900000 */
[----:B------:R-:W2:Y:S02]  /*2d520*/  @!P0 SYNCS.PHASECHK.TRANS64 P0, [R6+URZ], R5 ;  /* 0x00000005060085a7 */ /* 0x000ea4000800007f */
[----:B--2---:R-:W-:Y:S05]  /*2d530*/  @!P0 BRA `(.L_x_2144) ;  /* 0xfffffffc00f08947 */ /* 0x004fea000383ffff */
[----:B------:R-:W-:Y:S05]  /*2d540*/  BRA `(.L_x_2253) ;  /* 0xffffffd400147947 */ /* 0x000fea000383ffff */
.L_x_2145:
[----:B--2---:R2:W3:Y:S02]  /*2d550*/  SYNCS.PHASECHK.TRANS64.TRYWAIT P0, [R7+URZ], R2 ;  /* 0x00000002070075a7 */ /* 0x0044e4000800017f */
[----:B---3--:R-:W-:Y:S05]  /*2d560*/  @!P0 NANOSLEEP.SYNCS 0x989680 ;  /* 0x009896800000895d */ /* 0x008fea0003900000 */
[----:B------:R-:W3:Y:S02]  /*2d570*/  @!P0 SYNCS.PHASECHK.TRANS64 P0, [R7+URZ], R2 ;  /* 0x00000002070085a7 */ /* 0x000ee4000800007f */
[----:B---3--:R-:W-:Y:S05]  /*2d580*/  @!P0 BRA `(.L_x_2145) ;  /* 0xfffffffc00f08947 */ /* 0x008fea000383ffff */
[----:B------:R-:W-:Y:S05]  /*2d590*/  BRA `(.L_x_2254) ;  /* 0xffffffd400087947 */ /* 0x000fea000383ffff */
.L_x_2147:
[----:B---3--:R3:W4:Y:S02]  /*2d5a0*/  SYNCS.PHASECHK.TRANS64.TRYWAIT P0, [R4+URZ], R5 ;  /* 0x00000005040075a7 */ /* 0x008724000800017f */
[----:B----4-:R-:W-:Y:S05]  /*2d5b0*/  @!P0 NANOSLEEP.SYNCS 0x989680 ;  /* 0x009896800000895d */ /* 0x010fea0003900000 */
[----:B------:R-:W4:Y:S02]  /*2d5c0*/  @!P0 SYNCS.PHASECHK.TRANS64 P0, [R4+URZ], R5 ;  /* 0x00000005040085a7 */ /* 0x000f24000800007f */
[----:B----4-:R-:W-:Y:S05]  /*2d5d0*/  @!P0 BRA `(.L_x_2147) ;  /* 0xfffffffc00f08947 */ /* 0x010fea000383ffff */
[----:B------:R-:W-:Y:S05]  /*2d5e0*/  BRA `(.L_x_2255) ;  /* 0xffffffd400107947 */ /* 0x000fea000383ffff */
.L_x_2256:
        /* <DEDUP_REMOVED lines=9> */
.L_x_3245:


//--------------------- .text._ZN7cutlass13device_kernelIN5flash11enable_sm90INS1_16FlashAttnFwdSm90INS1_25CollectiveMainloopFwdSm90ILi2EN4cute5tupleIJNS5_1CILi1EEES8_S8_EEENS6_IJNS7_ILi128EEENS7_ILi112EEENS7_ILi192EEEEEELi192ENS_10bfloat16_tEfNS_4arch4Sm90ELb1ELb0ELb0ELb0ELb0ELb0ELb0ELb1ELb1ELb1ELb0ELb0EEENS1_21CollectiveEpilogueFwdINS6_IJSA_SC_SB_EEES9_SE_SG_Li256ELb0ELb1ELb0ELb0EEENS1_30DynamicPersistentTileSchedulerILi256ELi128ELb0ELb1ELb1EEEEEEEEEvNT_6ParamsE --------------------------
	.section	.text._ZN7cutlass13device_kernelIN5flash11enable_sm90INS1_16FlashAttnFwdSm90INS1_25CollectiveMainloopFwdSm90ILi2EN4cute5tupleIJNS5_1CILi1EEES8_S8_EEENS6_IJNS7_ILi128EEENS7_ILi112EEENS7_ILi192EEEEEELi192ENS_10bfloat16_tEfNS_4arch4Sm90ELb1ELb0ELb0ELb0ELb0ELb0ELb0ELb1ELb1ELb1ELb0ELb0EEENS1_21CollectiveEpilogueFwdINS6_IJSA_SC_SB_EEES9_SE_SG_Li256ELb0ELb1ELb0ELb0EEENS1_30DynamicPersistentTileSchedulerILi256ELi128ELb0ELb1ELb1EEEEEEEEEvNT_6ParamsE,"ax",@progbits
	.align	128
.text._ZN7cutlass13device_kernelIN5flash11enable_sm90INS1_16FlashAttnFwdSm90INS1_25CollectiveMainloopFwdSm90ILi2EN4cute5tupleIJNS5_1CILi1EEES8_S8_EEENS6_IJNS7_ILi128EEENS7_ILi112EEENS7_ILi192EEEEEELi192ENS_10bfloat16_tEfNS_4arch4Sm90ELb1ELb0ELb0ELb0ELb0ELb0ELb0ELb1ELb1ELb1ELb0ELb0EEENS1_21CollectiveEpilogueFwdINS6_IJSA_SC_SB_EEES9_SE_SG_Li256ELb0ELb1ELb0ELb0EEENS1_30DynamicPersistentTileSchedulerILi256ELi128ELb0ELb1ELb1EEEEEEEEEvNT_6ParamsE:
        .type           _ZN7cutlass13device_kernelIN5flash11enable_sm90INS1_16FlashAttnFwdSm90INS1_25CollectiveMainloopFwdSm90ILi2EN4cute5tupleIJNS5_1CILi1EEES8_S8_EEENS6_IJNS7_ILi128EEENS7_ILi112EEENS7_ILi192EEEEEELi192ENS_10bfloat16_tEfNS_4arch4Sm90ELb1ELb0ELb0ELb0ELb0ELb0ELb0ELb1ELb1ELb1ELb0ELb0EEENS1_21CollectiveEpilogueFwdINS6_IJSA_SC_SB_EEES9_SE_SG_Li256ELb0ELb1ELb0ELb0EEENS1_30DynamicPersistentTileSchedulerILi256ELi128ELb0ELb1ELb1EEEEEEEEEvNT_6ParamsE,@function
        .size           _ZN7cutlass13device_kernelIN5flash11enable_sm90INS1_16FlashAttnFwdSm90INS1_25CollectiveMainloopFwdSm90ILi2EN4cute5tupleIJNS5_1CILi1EEES8_S8_EEENS6_IJNS7_ILi128EEENS7_ILi112EEENS7_ILi192EEEEEELi192ENS_10bfloat16_tEfNS_4arch4Sm90ELb1ELb0ELb0ELb0ELb0ELb0ELb0ELb1ELb1ELb1ELb0ELb0EEENS1_21CollectiveEpilogueFwdINS6_IJSA_SC_SB_EEES9_SE_SG_Li256ELb0ELb1ELb0ELb0EEENS1_30DynamicPersistentTileSchedulerILi256ELi128ELb0ELb1ELb1EEEEEEEEEvNT_6ParamsE,(.L_x_3246 - _ZN7cutlass13device_kernelIN5flash11enable_sm90INS1_16FlashAttnFwdSm90INS1_25CollectiveMainloopFwdSm90ILi2EN4cute5tupleIJNS5_1CILi1EEES8_S8_EEENS6_IJNS7_ILi128EEENS7_ILi112EEENS7_ILi192EEEEEELi192ENS_10bfloat16_tEfNS_4arch4Sm90ELb1ELb0ELb0ELb0ELb0ELb0ELb0ELb1ELb1ELb1ELb0ELb0EEENS1_21CollectiveEpilogueFwdINS6_IJSA_SC_SB_EEES9_SE_SG_Li256ELb0ELb1ELb0ELb0EEENS1_30DynamicPersistentTileSchedulerILi256ELi128ELb0ELb1ELb1EEEEEEEEEvNT_6ParamsE)
        .other          _ZN7cutlass13device_kernelIN5flash11enable_sm90INS1_16FlashAttnFwdSm90INS1_25CollectiveMainloopFwdSm90ILi2EN4cute5tupleIJNS5_1CILi1EEES8_S8_EEENS6_IJNS7_ILi128EEENS7_ILi112EEENS7_ILi192EEEEEELi192ENS_10bfloat16_tEfNS_4arch4Sm90ELb1ELb0ELb0ELb0ELb0ELb0ELb0ELb1ELb1ELb1ELb0ELb0EEENS1_21CollectiveEpilogueFwdINS6_IJSA_SC_SB_EEES9_SE_SG_Li256ELb0ELb1ELb0ELb0EEENS1_30DynamicPersistentTileSchedulerILi256ELi128ELb0ELb1ELb1EEEEEEEEEvNT_6ParamsE,@"STO_CUDA_ENTRY STV_DEFAULT"
_ZN7cutlass13device_kernelIN5flash11enable_sm90INS1_16FlashAttnFwdSm90INS1_25CollectiveMainloopFwdSm90ILi2EN4cute5tupleIJNS5_1CILi1EEES8_S8_EEENS6_IJNS7_ILi128EEENS7_ILi112EEENS7_ILi192EEEEEELi192ENS_10bfloat16_tEfNS_4arch4Sm90ELb1ELb0ELb0ELb0ELb0ELb0ELb0ELb1ELb1ELb1ELb0ELb0EEENS1_21CollectiveEpilogueFwdINS6_IJSA_SC_SB_EEES9_SE_SG_Li256ELb0ELb1ELb0ELb0EEENS1_30DynamicPersistentTileSchedulerILi256ELi128ELb0ELb1ELb1EEEEEEEEEvNT_6ParamsE:
        /* <DEDUP_REMOVED lines=17> */
.L_x_2258:
[----:B------:R-:W-:Y:S05]  /*0110*/  BSYNC B0 ;  /* 0x0000000000007941 */ /* 0x000fea0003800000 */
.L_x_2257:
        /* <DEDUP_REMOVED lines=40> */
.L_x_2259:
        /* <DEDUP_REMOVED lines=22> */
.L_x_2260:
        /* <DEDUP_REMOVED lines=18> */
.L_x_2261:
        /* <DEDUP_REMOVED lines=22> */
.L_x_2262:
        /* <DEDUP_REMOVED lines=22> */
.L_x_2263:
[----:B0-----:R-:W-:Y:S01]  /*08e0*/  ISETP.NE.AND P0, PT, R2, RZ, PT ;  /* 0x000000ff0200720c */ /* 0x001fe20003f05270 */
[----:B------:R-:W-:Y:S01]  /*08f0*/  IMAD.MOV.U32 R2, RZ, RZ, 0x1 ;  /* 0x00000001ff027424 */ /* 0x000fe200078e00ff */
[----:B------:R-:W-:-:S04]  /*0900*/  NOP ;  /* 0x0000000000007918 */ /* 0x000fc80000000000 */
[----:B------:R-:W-:-:S05]  /*0910*/  SEL R2, R2, 0x2, !P0 ;  /* 0x0000000202027807 */ /* 0x000fca0004000000 */
[----:B------:R0:W-:Y:S01]  /*0920*/  STL [R1+0x30], R2 ;  /* 0x0000300201007387 */ /* 0x0001e20000100800 */
[----:B-123--:R-:W-:Y:S06]  /*0930*/  BAR.SYNC.DEFER_BLOCKING 0x0 ;  /* 0x0000000000007b1d */ /* 0x00efec0000010000 */
[----:B------:R-:W-:Y:S05]  /*0940*/  @!P0 BRA `(.L_x_2264) ;  /* 0x000000fc00bc8947 */ /* 0x000fea0003800000 */
.L_x_2265:
        /* <DEDUP_REMOVED lines=10> */
[----:B------:R-:W2:Y:S01]  /*09f0*/  LDL.LU R12, [R1+0x30] ;  /* 0x00003000010c7983 */ /* 0x000ea20000300800 */
[----:B0-----:R-:W0:Y:S02]  /*0a00*/  S2R R2, SR_TID.X ;  /* 0x0000000000027919 */ /* 0x001e240000002100 */
[----:B0-----:R-:W-:-:S05]  /*0a10*/  VIADD R217, R2, 0xffffff80 ;  /* 0xffffff8002d97836 */ /* 0x001fca0000000000 */
[----:B------:R-:W-:-:S04]  /*0a20*/  SHF.R.S32.HI R0, RZ, 0x1f, R217 ;  /* 0x0000001fff007819 */ /* 0x000fc800000114d9 */
[CC--:B------:R-:W-:Y:S02]  /*0a30*/  LEA.HI R2, R0.reuse, R217.reuse, RZ, 0x7 ;  /* 0x000000d900027211 */ /* 0x0c0fe400078f38ff */
[-C--:B------:R-:W-:Y:S02]  /*0a40*/  LEA.HI R3, R0, R217.reuse, RZ, 0x4 ;  /* 0x000000d900037211 */ /* 0x080fe400078f20ff */
[----:B------:R-:W-:Y:S02]  /*0a50*/  LOP3.LUT R210, R2, 0xffffff80, RZ, 0xc0, !PT ;  /* 0xffffff8002d27812 */ /* 0x000fe400078ec0ff */
[----:B------:R-:W-:Y:S02]  /*0a60*/  LEA.HI R4, R0, R217, RZ, 0x5 ;  /* 0x000000d900047211 */ /* 0x000fe400078f28ff */
[----:B------:R-:W-:Y:S01]  /*0a70*/  SHF.R.S32.HI R6, RZ, 0x4, R3 ;  /* 0x00000004ff067819 */ /* 0x000fe20000011403 */
[----:B------:R-:W-:Y:S02]  /*0a80*/  IMAD.IADD R210, R217, 0x1, -R210 ;  /* 0x00000001d9d27824 */ /* 0x000fe400078e0ad2 */
[----:B------:R-:W-:Y:S01]  /*0a90*/  IMAD.SHL.U32 R5, R4, 0x20, RZ ;  /* 0x0000002004057824 */ /* 0x000fe200078e00ff */
[----:B------:R-:W-:-:S02]  /*0aa0*/  LOP3.LUT R4, R3, 0x3fffff0, RZ, 0xc0, !PT ;  /* 0x03fffff003047812 */ /* 0x000fc400078ec0ff */
[----:B------:R-:W-:Y:S02]  /*0ab0*/  SHF.R.S32.HI R7, RZ, 0x1f, R210 ;  /* 0x0000001fff077819 */ /* 0x000fe400000114d2 */
[----:B------:R-:W-:Y:S02]  /*0ac0*/  LEA.HI R3, R3, R6, RZ, 0x1 ;  /* 0x0000000603037211 */ /* 0x000fe400078f08ff */
[----:B------:R-:W-:Y:S02]  /*0ad0*/  LEA.HI R8, R7, R210, RZ, 0x2 ;  /* 0x000000d207087211 */ /* 0x000fe400078f10ff */
[----:B------:R-:W-:Y:S02]  /*0ae0*/  LOP3.LUT R3, R3, 0x1ffffffe, RZ, 0xc0, !PT ;  /* 0x1ffffffe03037812 */ /* 0x000fe400078ec0ff */
[----:B------:R-:W-:Y:S02]  /*0af0*/  LEA.HI R11, R0, R217, RZ, 0x2 ;  /* 0x000000d9000b7211 */ /* 0x000fe400078f10ff */
[--C-:B------:R-:W-:Y:S01]  /*0b00*/  SHF.R.S32.HI R9, RZ, 0x2, R8.reuse ;  /* 0x00000002ff097819 */ /* 0x100fe20000011408 */
[----:B------:R-:W-:Y:S01]  /*0b10*/  IMAD.IADD R3, R6, 0x1, -R3 ;  /* 0x0000000106037824 */ /* 0x000fe200078e0a03 */
[----:B------:R-:W-:-:S02]  /*0b20*/  SHF.R.S32.HI R10, RZ, 0x1f, R8 ;  /* 0x0000001fff0a7819 */ /* 0x000fc40000011408 */
[----:B------:R-:W-:Y:S02]  /*0b30*/  LOP3.LUT R6, R11, 0xfffffffc, RZ, 0xc0, !PT ;  /* 0xfffffffc0b067812 */ /* 0x000fe400078ec0ff */
[----:B------:R-:W-:Y:S02]  /*0b40*/  LEA.HI R0, R0, R217, RZ, 0x3 ;  /* 0x000000d900007211 */ /* 0x000fe400078f18ff */
[----:B------:R-:W-:Y:S02]  /*0b50*/  LEA.HI R10, R10, R9, RZ, 0x3 ;  /* 0x000000090a0a7211 */ /* 0x000fe400078f18ff */
[----:B------:R-:W-:Y:S01]  /*0b60*/  SHF.R.S32.HI R211, RZ, 0x7, R2 ;  /* 0x00000007ffd37819 */ /* 0x000fe20000011402 */
[----:B------:R-:W-:Y:S01]  /*0b70*/  IMAD.IADD R4, R217, 0x1, -R4 ;  /* 0x00000001d9047824 */ /* 0x000fe200078e0a04 */
[----:B------:R-:W-:Y:S01]  /*0b80*/  LOP3.LUT R5, R5, 0xfffffc00, RZ, 0xc0, !PT ;  /* 0xfffffc0005057812 */ /* 0x000fe200078ec0ff */
[----:B------:R-:W-:Y:S01]  /*0b90*/  IMAD.IADD R6, R217, 0x1, -R6 ;  /* 0x00000001d9067824 */ /* 0x000fe200078e0a06 */
[----:B------:R-:W-:-:S02]  /*0ba0*/  LOP3.LUT R206, R0, 0xfffffff8, RZ, 0xc0, !PT ;  /* 0xfffffff800ce7812 */ /* 0x000fc400078ec0ff */
[----:B------:R-:W-:Y:S02]  /*0bb0*/  LOP3.LUT R10, R10, 0xfffffff8, RZ, 0xc0, !PT ;  /* 0xfffffff80a0a7812 */ /* 0x000fe400078ec0ff */
[----:B------:R-:W-:Y:S02]  /*0bc0*/  LEA.HI R7, R7, R210, RZ, 0x5 ;  /* 0x000000d207077211 */ /* 0x000fe400078f28ff */
[----:B------:R-:W-:Y:S01]  /*0bd0*/  LEA.HI R2, R2, R211, RZ, 0x1 ;  /* 0x000000d302027211 */ /* 0x000fe200078f08ff */
[----:B------:R-:W-:Y:S01]  /*0be0*/  IMAD R4, R4, 0x40, R5 ;  /* 0x0000004004047824 */ /* 0x000fe200078e0205 */
[----:B------:R-:W-:Y:S01]  /*0bf0*/  SHF.R.S32.HI R7, RZ, 0x5, R7 ;  /* 0x00000005ff077819 */ /* 0x000fe20000011407 */
[----:B------:R-:W-:Y:S01]  /*0c00*/  IMAD.IADD R206, R217, 0x1, -R206 ;  /* 0x00000001d9ce7824 */ /* 0x000fe200078e0ace */
[----:B------:R-:W-:Y:S01]  /*0c10*/  LEA.HI R5, R6, R6, RZ, 0x1 ;  /* 0x0000000606057211 */ /* 0x000fe200078f08ff */
[----:B------:R-:W-:Y:S01]  /*0c20*/  IMAD.IADD R10, R9, 0x1, -R10 ;  /* 0x00000001090a7824 */ /* 0x000fe200078e0a0a */
[----:B------:R-:W-:Y:S01]  /*0c30*/  LOP3.LUT R2, R2, 0x3fffffe, RZ, 0xc0, !PT ;  /* 0x03fffffe02027812 */ /* 0x000fe200078ec0ff */
[----:B------:R-:W-:Y:S01]  /*0c40*/  IMAD.SHL.U32 R16, R206, 0x8, RZ ;  /* 0x00000008ce107824 */ /* 0x000fe200078e00ff */
[----:B------:R-:W-:Y:S01]  /*0c50*/  LOP3.LUT R5, R5, 0x1ffffffe, RZ, 0xc0, !PT ;  /* 0x1ffffffe05057812 */ /* 0x000fe200078ec0ff */
[----:B------:R-:W-:-:S02]  /*0c60*/  IMAD R7, R7, 0x10, R10 ;  /* 0x0000001007077824 */ /* 0x000fc400078e020a */
[----:B------:R-:W-:Y:S01]  /*0c70*/  IMAD.IADD R2, R211, 0x1, -R2 ;  /* 0x00000001d3027824 */ /* 0x000fe200078e0a02 */
[----:B------:R-:W-:Y:S01]  /*0c80*/  LOP3.LUT R19, R8, 0x7ffffffc, RZ, 0xc0, !PT ;  /* 0x7ffffffc08137812 */ /* 0x000fe200078ec0ff */
[C---:B------:R-:W-:Y:S02]  /*0c90*/  VIADD R23, R16.reuse, 0x40 ;  /* 0x0000004010177836 */ /* 0x040fe40000000000 */
[----:B------:R-:W-:Y:S02]  /*0ca0*/  VIADD R204, R16, 0x80 ;  /* 0x0000008010cc7836 */ /* 0x000fe40000000000 */
[----:B------:R-:W-:Y:S02]  /*0cb0*/  IMAD.IADD R5, R6, 0x1, -R5 ;  /* 0x0000000106057824 */ /* 0x000fe400078e0a05 */
[----:B------:R-:W-:Y:S01]  /*0cc0*/  IMAD R212, R2, 0x40, R7 ;  /* 0x0000004002d47824 */ /* 0x000fe200078e0207 */
[----:B------:R-:W-:Y:S01]  /*0cd0*/  SHF.R.S32.HI R208, RZ, 0x3, R0 ;  /* 0x00000003ffd07819 */ /* 0x000fe20000011400 */
[----:B------:R-:W-:Y:S01]  /*0ce0*/  IMAD R213, R3, 0x8, R4 ;  /* 0x0000000803d57824 */ /* 0x000fe200078e0204 */
[----:B------:R-:W-:Y:S01]  /*0cf0*/  SHF.R.S32.HI R216, RZ, 0x1f, R16 ;  /* 0x0000001fffd87819 */ /* 0x000fe20000011410 */
[----:B------:R-:W-:Y:S01]  /*0d00*/  IMAD.U32 R52, RZ, RZ, UR4 ;  /* 0x00000004ff347e24 */ /* 0x000fe2000f8e00ff */
[----:B------:R-:W-:Y:S01]  /*0d10*/  SHF.R.S32.HI R215, RZ, 0x1f, R23 ;  /* 0x0000001fffd77819 */ /* 0x000fe20000011417 */
[----:B------:R-:W-:Y:S01]  /*0d20*/  IMAD.MOV.U32 R209, RZ, RZ, RZ ;  /* 0x000000ffffd17224 */ /* 0x000fe200078e00ff */
[----:B------:R-:W-:Y:S01]  /*0d30*/  SHF.R.S32.HI R214, RZ, 0x1f, R204 ;  /* 0x0000001fffd67819 */ /* 0x000fe200000114cc */
[----:B------:R-:W-:-:S02]  /*0d40*/  IMAD.IADD R19, R210, 0x1, -R19 ;  /* 0x00000001d2137824 */ /* 0x000fc400078e0a13 */
[----:B------:R-:W-:Y:S01]  /*0d50*/  IMAD R22, R5, 0x8, R212 ;  /* 0x0000000805167824 */ /* 0x000fe200078e02d4 */
[----:B------:R-:W-:Y:S01]  /*0d60*/  UMOV UR38, URZ ;  /* 0x0000003f00267c82 */ /* 0x000fe20008000000 */
[----:B------:R-:W-:Y:S01]  /*0d70*/  UMOV UR36, URZ ;  /* 0x0000003f00247c82 */ /* 0x000fe20008000000 */
[----:B--2---:R-:W-:-:S07]  /*0d80*/  LOP3.LUT R18, R12, 0x1, RZ, 0xfc, !PT ;  /* 0x000000010c127812 */ /* 0x004fce00078efcff */
.L_x_2316:
[----:B0-234-:R-:W0:Y:S01]  /*0d90*/  LDC R3, c[0x0][0xc60] ;  /* 0x00031800ff037b82 */ /* 0x01de220000000800 */
[----:B------:R-:W-:Y:S01]  /*0da0*/  IMAD.MOV.U32 R0, RZ, RZ, R52 ;  /* 0x000000ffff007224 */ /* 0x000fe200078e0034 */
[----:B------:R-:W-:Y:S01]  /*0db0*/  ULDC UR4, c[0x0][0xc78] ;  /* 0x00031e0000047ab9 */ /* 0x000fe20000000800 */
[----:B0-----:R-:W-:-:S13]  /*0dc0*/  ISETP.NE.AND P0, PT, R3, 0x1, PT ;  /* 0x000000010300780c */ /* 0x001fda0003f05270 */
[----:B------:R-:W0:Y:S08]  /*0dd0*/  @P0 LDC R5, c[0x0][0xc64] ;  /* 0x00031900ff050b82 */ /* 0x000e300000000800 */
[----:B------:R-:W1:Y:S01]  /*0de0*/  @P0 LDC R7, c[0x0][0xc68] ;  /* 0x00031a00ff070b82 */ /* 0x000e620000000800 */
[----:B0-----:R-:W-:-:S05]  /*0df0*/  @P0 IMAD.HI.U32 R2, R52, R5, RZ ;  /* 0x0000000534020227 */ /* 0x001fca00078e00ff */
[----:B-1----:R-:W-:-:S04]  /*0e00*/  @P0 SHF.R.U32.HI R0, RZ, R7, R2 ;  /* 0x00000007ff000219 */ /* 0x002fc80000011602 */
[----:B------:R-:W-:Y:S01]  /*0e10*/  ISETP.GE.AND P0, PT, R0, UR4, PT ;  /* 0x0000000400007c0c */ /* 0x000fe2000bf06270 */
[----:B------:R-:W-:-:S04]  /*0e20*/  IMAD.MOV R2, RZ, RZ, -R0 ;  /* 0x000000ffff027224 */ /* 0x000fc800078e0a00 */
[----:B------:R-:W-:-:S08]  /*0e30*/  IMAD R13, R3, R2, R52 ;  /* 0x00000002030d7224 */ /* 0x000fd000078e0234 */
[----:B------:R-:W-:Y:S05]  /*0e40*/  @!P0 BRA `(.L_x_2266) ;  /* 0x0000000000208947 */ /* 0x000fea0003800000 */
[----:B------:R-:W0:Y:S01]  /*0e50*/  LDC R3, c[0x0][0xc6c] ;  /* 0x00031b00ff037b82 */ /* 0x000e220000000800 */
[----:B------:R-:W-:Y:S01]  /*0e60*/  IMAD.MOV.U32 R2, RZ, RZ, R13 ;  /* 0x000000ffff027224 */ /* 0x000fe200078e000d */
[----:B0-----:R-:W-:-:S13]  /*0e70*/  ISETP.NE.AND P0, PT, R3, 0x1, PT ;  /* 0x000000010300780c */ /* 0x001fda0003f05270 */
[----:B------:R-:W0:Y:S02]  /*0e80*/  @P0 LDC.64 R4, c[0x0][0xc70] ;  /* 0x00031c00ff040b82 */ /* 0x000e240000000a00 */
[----:B0-----:R-:W-:-:S05]  /*0e90*/  @P0 IMAD.HI.U32 R4, R13, R4, RZ ;  /* 0x000000040d040227 */ /* 0x001fca00078e00ff */
[----:B------:R-:W-:-:S05]  /*0ea0*/  @P0 SHF.R.U32.HI R2, RZ, R5, R4 ;  /* 0x00000005ff020219 */ /* 0x000fca0000011604 */
[----:B------:R-:W-:Y:S01]  /*0eb0*/  IMAD R3, R2, R3, RZ ;  /* 0x0000000302037224 */ /* 0x000fe200078e02ff */
[----:B------:R-:W-:Y:S06]  /*0ec0*/  BRA `(.L_x_2267) ;  /* 0x00000000001c7947 */ /* 0x000fec0003800000 */
.L_x_2266:
[----:B------:R-:W0:Y:S01]  /*0ed0*/  LDC R3, c[0x0][0xc54] ;  /* 0x00031500ff037b82 */ /* 0x000e220000000800 */
[----:B------:R-:W-:Y:S01]  /*0ee0*/  IMAD.MOV.U32 R2, RZ, RZ, R13 ;  /* 0x000000ffff027224 */ /* 0x000fe200078e000d */
[----:B0-----:R-:W-:-:S13]  /*0ef0*/  ISETP.NE.AND P0, PT, R3, 0x1, PT ;  /* 0x000000010300780c */ /* 0x001fda0003f05270 */
[----:B------:R-:W0:Y:S02]  /*0f00*/  @P0 LDC.64 R4, c[0x0][0xc58] ;  /* 0x00031600ff040b82 */ /* 0x000e240000000a00 */
[----:B0-----:R-:W-:-:S05]  /*0f10*/  @P0 IMAD.HI.U32 R4, R13, R4, RZ ;  /* 0x000000040d040227 */ /* 0x001fca00078e00ff */
[----:B------:R-:W-:-:S05]  /*0f20*/  @P0 SHF.R.U32.HI R2, RZ, R5, R4 ;  /* 0x00000005ff020219 */ /* 0x000fca0000011604 */
[----:B------:R-:W-:-:S07]  /*0f30*/  IMAD R3, R2, R3, RZ ;  /* 0x0000000302037224 */ /* 0x000fce00078e02ff */
.L_x_2267:
[----:B------:R-:W0:Y:S01]  /*0f40*/  LDC R4, c[0x0][0x448] ;  /* 0x00011200ff047b82 */ /* 0x000e220000000800 */
[----:B------:R-:W-:Y:S01]  /*0f50*/  LOP3.LUT R2, RZ, R2, RZ, 0x33, !PT ;  /* 0x00000002ff027212 */ /* 0x000fe200078e33ff */
[----:B------:R-:W-:Y:S01]  /*0f60*/  ULDC UR4, c[0x0][0xc3c] ;  /* 0x00030f0000047ab9 */ /* 0x000fe20000000800 */
[----:B------:R-:W-:Y:S01]  /*0f70*/  ULDC.64 UR6, c[0x0][0x418] ;  /* 0x0001060000067ab9 */ /* 0x000fe20000000a00 */
[----:B------:R-:W-:Y:S01]  /*0f80*/  ULDC UR39, c[0x0][0x424] ;  /* 0x0001090000277ab9 */ /* 0x000fe20000000800 */
[----:B------:R-:W-:Y:S01]  /*0f90*/  UISETP.NE.U32.AND UP0, UPT, UR6, URZ, UPT ;  /* 0x0000003f0600728c */ /* 0x000fe2000bf05070 */
[----:B------:R-:W-:Y:S01]  /*0fa0*/  VIADD R2, R2, UR4 ;  /* 0x0000000402027c36 */ /* 0x000fe20008000000 */
[----:B------:R-:W-:Y:S01]  /*0fb0*/  ULDC UR4, c[0x0][0x288] ;  /* 0x0000a20000047ab9 */ /* 0x000fe20000000800 */
[----:B------:R-:W1:Y:S01]  /*0fc0*/  LDC R207, c[0x0][0xc48] ;  /* 0x00031200ffcf7b82 */ /* 0x000e620000000800 */
[----:B------:R-:W-:Y:S01]  /*0fd0*/  UISETP.NE.AND.EX UP0, UPT, UR7, URZ, UPT, UP0 ;  /* 0x0000003f0700728c */ /* 0x000fe2000bf05300 */
[----:B------:R-:W-:Y:S01]  /*0fe0*/  IMAD.SHL.U32 R17, R2, 0x80, RZ ;  /* 0x0000008002117824 */ /* 0x000fe200078e00ff */
[----:B------:R-:W-:Y:S01]  /*0ff0*/  UIADD3 UR4, -UR4, 0x70, URZ ;  /* 0x0000007004047890 */ /* 0x000fe2000fffe13f */
[----:B------:R-:W-:Y:S01]  /*1000*/  IMAD.IADD R3, R13, 0x1, -R3 ;  /* 0x000000010d037824 */ /* 0x000fe200078e0a03 */
[----:B------:R-:W-:Y:S01]  /*1010*/  USEL UR39, UR39, 0x1, UP0 ;  /* 0x0000000127277887 */ /* 0x000fe20008000000 */
[----:B------:R-:W-:Y:S01]  /*1020*/  VIADD R2, R17, 0x7f ;  /* 0x0000007f11027836 */ /* 0x000fe20000000000 */
[----:B------:R-:W-:Y:S01]  /*1030*/  ULDC UR5, c[0x0][0x2f0] ;  /* 0x0000bc0000057ab9 */ /* 0x000fe20000000800 */
[----:B------:R-:W-:Y:S01]  /*1040*/  ULDC UR6, c[0x0][0xc54] ;  /* 0x0003150000067ab9 */ /* 0x000fe20000000800 */
[----:B------:R-:W-:Y:S01]  /*1050*/  UIMAD UR4, UR39, UR5, UR4 ;  /* 0x00000005270472a4 */ /* 0x000fe2000f8e0204 */
[----:B------:R-:W-:Y:S01]  /*1060*/  IMAD R6, R0, UR6, R3 ;  /* 0x0000000600067c24 */ /* 0x000fe2000f8e0203 */
[----:B------:R-:W-:Y:S01]  /*1070*/  UIMAD UR5, UR39, UR5, 0x6f ;  /* 0x0000006f270574a4 */ /* 0x000fe2000f8e0205 */
[----:B------:R-:W-:-:S02]  /*1080*/  CS2R R118, SRZ ;  /* 0x0000000000767805 */ /* 0x000fc4000001ff00 */
[----:B------:R-:W-:Y:S01]  /*1090*/  CS2R R116, SRZ ;  /* 0x0000000000747805 */ /* 0x000fe2000001ff00 */
[----:B------:R-:W-:Y:S01]  /*10a0*/  IMAD.MOV.U32 R205, RZ, RZ, R6 ;  /* 0x000000ffffcd7224 */ /* 0x000fe200078e0006 */
[----:B------:R-:W-:Y:S02]  /*10b0*/  CS2R R114, SRZ ;  /* 0x0000000000727805 */ /* 0x000fe4000001ff00 */
[----:B0-----:R-:W-:Y:S02]  /*10c0*/  ISETP.NE.AND P1, PT, R4, 0x1, PT ;  /* 0x000000010400780c */ /* 0x001fe40003f25270 */
[----:B------:R-:W-:Y:S01]  /*10d0*/  CS2R R112, SRZ ;  /* 0x0000000000707805 */ /* 0x000fe2000001ff00 */
[----:B------:R-:W-:Y:S01]  /*10e0*/  IMAD.MOV.U32 R102, RZ, RZ, RZ ;  /* 0x000000ffff667224 */ /* 0x000fe200078e00ff */
[----:B------:R-:W-:Y:S02]  /*10f0*/  CS2R R106, SRZ ;  /* 0x00000000006a7805 */ /* 0x000fe4000001ff00 */
[----:B------:R-:W-:Y:S01]  /*1100*/  CS2R R108, SRZ ;  /* 0x00000000006c7805 */ /* 0x000fe2000001ff00 */
[----:B------:R-:W-:Y:S01]  /*1110*/  IMAD.MOV.U32 R95, RZ, RZ, RZ ;  /* 0x000000ffff5f7224 */ /* 0x000fe200078e00ff */
[----:B------:R-:W-:-:S02]  /*1120*/  CS2R R104, SRZ ;  /* 0x0000000000687805 */ /* 0x000fc4000001ff00 */
[----:B------:R-:W-:Y:S02]  /*1130*/  CS2R R126, SRZ ;  /* 0x00000000007e7805 */ /* 0x000fe4000001ff00 */
[----:B-1----:R-:W-:Y:S02]  /*1140*/  ISETP.NE.AND P0, PT, R207, 0x1, PT ;  /* 0x00000001cf00780c */ /* 0x002fe40003f05270 */
[----:B------:R-:W-:Y:S02]  /*1150*/  CS2R R98, SRZ ;  /* 0x0000000000627805 */ /* 0x000fe4000001ff00 */
[----:B------:R-:W-:Y:S02]  /*1160*/  CS2R R100, SRZ ;  /* 0x0000000000647805 */ /* 0x000fe4000001ff00 */
[----:B------:R-:W-:Y:S02]  /*1170*/  CS2R R96, SRZ ;  /* 0x0000000000607805 */ /* 0x000fe4000001ff00 */
[----:B------:R-:W-:Y:S01]  /*1180*/  CS2R R128, SRZ ;  /* 0x0000000000807805 */ /* 0x000fe2000001ff00 */
[----:B------:R-:W0:Y:S01]  /*1190*/  @P1 LDC R9, c[0x0][0x44c] ;  /* 0x00011300ff091b82 */ /* 0x000e220000000800 */
[----:B------:R-:W-:-:S02]  /*11a0*/  CS2R R124, SRZ ;  /* 0x00000000007c7805 */ /* 0x000fc4000001ff00 */
[----:B------:R-:W-:Y:S02]  /*11b0*/  CS2R R92, SRZ ;  /* 0x00000000005c7805 */ /* 0x000fe4000001ff00 */
[----:B------:R-:W-:Y:S02]  /*11c0*/  CS2R R130, SRZ ;  /* 0x0000000000827805 */ /* 0x000fe4000001ff00 */
[----:B------:R-:W-:Y:S02]  /*11d0*/  CS2R R88, SRZ ;  /* 0x0000000000587805 */ /* 0x000fe4000001ff00 */
[----:B------:R-:W-:Y:S02]  /*11e0*/  CS2R R122, SRZ ;  /* 0x00000000007a7805 */ /* 0x000fe4000001ff00 */
[----:B------:R-:W-:Y:S02]  /*11f0*/  CS2R R84, SRZ ;  /* 0x0000000000547805 */ /* 0x000fe4000001ff00 */
[----:B------:R-:W-:Y:S01]  /*1200*/  CS2R R80, SRZ ;  /* 0x0000000000507805 */ /* 0x000fe2000001ff00 */
[----:B------:R-:W1:Y:S01]  /*1210*/  @P1 LDC R11, c[0x0][0x450] ;  /* 0x00011400ff0b1b82 */ /* 0x000e620000000800 */
[----:B------:R-:W-:-:S02]  /*1220*/  CS2R R138, SRZ ;  /* 0x00000000008a7805 */ /* 0x000fc4000001ff00 */
[----:B------:R-:W-:Y:S02]  /*1230*/  CS2R R132, SRZ ;  /* 0x0000000000847805 */ /* 0x000fe4000001ff00 */
[----:B------:R-:W-:Y:S02]  /*1240*/  CS2R R76, SRZ ;  /* 0x00000000004c7805 */ /* 0x000fe4000001ff00 */
[----:B------:R-:W-:Y:S02]  /*1250*/  CS2R R72, SRZ ;  /* 0x0000000000487805 */ /* 0x000fe4000001ff00 */
[----:B------:R-:W-:Y:S02]  /*1260*/  CS2R R140, SRZ ;  /* 0x00000000008c7805 */ /* 0x000fe4000001ff00 */
[----:B------:R-:W-:Y:S02]  /*1270*/  CS2R R134, SRZ ;  /* 0x0000000000867805 */ /* 0x000fe4000001ff00 */
[----:B------:R-:W-:Y:S01]  /*1280*/  CS2R R68, SRZ ;  /* 0x0000000000447805 */ /* 0x000fe2000001ff00 */
[----:B------:R-:W2:Y:S01]  /*1290*/  @P0 LDC R5, c[0x0][0xc4c] ;  /* 0x00031300ff050b82 */ /* 0x000ea20000000800 */
[----:B------:R-:W-:-:S02]  /*12a0*/  CS2R R142, SRZ ;  /* 0x00000000008e7805 */ /* 0x000fc4000001ff00 */
[----:B------:R-:W-:Y:S02]  /*12b0*/  CS2R R64, SRZ ;  /* 0x0000000000407805 */ /* 0x000fe4000001ff00 */
[----:B------:R-:W-:Y:S02]  /*12c0*/  CS2R R136, SRZ ;  /* 0x0000000000887805 */ /* 0x000fe4000001ff00 */
[----:B------:R-:W-:Y:S02]  /*12d0*/  CS2R R60, SRZ ;  /* 0x00000000003c7805 */ /* 0x000fe4000001ff00 */
[----:B------:R-:W-:Y:S02]  /*12e0*/  CS2R R56, SRZ ;  /* 0x0000000000387805 */ /* 0x000fe4000001ff00 */
[----:B------:R-:W-:Y:S01]  /*12f0*/  CS2R R144, SRZ ;  /* 0x0000000000907805 */ /* 0x000fe2000001ff00 */
[----:B------:R-:W-:Y:S01]  /*1300*/  IMAD.MOV.U32 R53, RZ, RZ, RZ ;  /* 0x000000ffff357224 */ /* 0x000fe200078e00ff */
[----:B------:R-:W3:Y:S01]  /*1310*/  @P0 LDC R7, c[0x0][0xc50] ;  /* 0x00031400ff070b82 */ /* 0x000ee20000000800 */
[----:B0-----:R-:W-:Y:S01]  /*1320*/  @P1 IMAD.HI.U32 R4, R2, R9, RZ ;  /* 0x0000000902041227 */ /* 0x001fe200078e00ff */
[----:B------:R-:W-:-:S02]  /*1330*/  CS2R R14, SRZ ;  /* 0x00000000000e7805 */ /* 0x000fc4000001ff00 */
[----:B------:R-:W-:Y:S02]  /*1340*/  CS2R R150, SRZ ;  /* 0x0000000000967805 */ /* 0x000fe4000001ff00 */
[----:B------:R-:W-:Y:S02]  /*1350*/  CS2R R146, SRZ ;  /* 0x0000000000927805 */ /* 0x000fe4000001ff00 */
[----:B------:R-:W-:Y:S02]  /*1360*/  CS2R R12, SRZ ;  /* 0x00000000000c7805 */ /* 0x000fe4000001ff00 */
[----:B------:R-:W-:Y:S02]  /*1370*/  CS2R R152, SRZ ;  /* 0x0000000000987805 */ /* 0x000fe4000001ff00 */
[----:B------:R-:W-:Y:S02]  /*1380*/  CS2R R148, SRZ ;  /* 0x0000000000947805 */ /* 0x000fe4000001ff00 */
[----:B-1----:R-:W-:-:S02]  /*1390*/  @P1 SHF.R.U32.HI R2, RZ, R11, R4 ;  /* 0x0000000bff021219 */ /* 0x002fc40000011604 */
[----:B------:R-:W-:Y:S02]  /*13a0*/  CS2R R10, SRZ ;  /* 0x00000000000a7805 */ /* 0x000fe4000001ff00 */
[----:B------:R-:W-:Y:S02]  /*13b0*/  CS2R R8, SRZ ;  /* 0x0000000000087805 */ /* 0x000fe4000001ff00 */
[----:B------:R-:W-:Y:S02]  /*13c0*/  CS2R R154, SRZ ;  /* 0x00000000009a7805 */ /* 0x000fe4000001ff00 */
[----:B------:R-:W-:Y:S01]  /*13d0*/  CS2R R120, SRZ ;  /* 0x0000000000787805 */ /* 0x000fe2000001ff00 */
[----:B------:R-:W-:Y:S01]  /*13e0*/  VIADD R3, R2, UR4 ;  /* 0x0000000402037c36 */ /* 0x000fe20008000000 */
[----:B------:R-:W-:Y:S01]  /*13f0*/  UMOV UR4, URZ ;  /* 0x0000003f00047c82 */ /* 0x000fe20008000000 */
[----:B------:R-:W-:Y:S01]  /*1400*/  IMAD.MOV.U32 R2, RZ, RZ, RZ ;  /* 0x000000ffff027224 */ /* 0x000fe200078e00ff */
[----:B------:R-:W-:Y:S01]  /*1410*/  UIMAD.WIDE UR4, UR5, -0x6db6db6d, UR4 ;  /* 0x92492493050478a5 */ /* 0x000fe2000f8e0204 */
[----:B--2---:R-:W-:Y:S01]  /*1420*/  @P0 IMAD.HI.U32 R0, R6, R5, RZ ;  /* 0x0000000506000227 */ /* 0x004fe200078e00ff */
[----:B------:R-:W-:-:S02]  /*1430*/  CS2R R4, SRZ ;  /* 0x0000000000047805 */ /* 0x000fc4000001ff00 */
[----:B------:R-:W-:Y:S01]  /*1440*/  USHF.R.U32.HI UR4, URZ, 0x1f, UR5 ;  /* 0x0000001f3f047899 */ /* 0x000fe20008011605 */
[----:B------:R-:W-:-:S03]  /*1450*/  IMAD.HI R2, R3, -0x6db6db6d, R2 ;  /* 0x9249249303027827 */ /* 0x000fc600078e0202 */
[----:B------:R-:W-:Y:S01]  /*1460*/  ULEA.HI.SX32 UR4, UR5, UR4, 0x1a ;  /* 0x0000000405047291 */ /* 0x000fe2000f8fd23f */
[----:B---3--:R-:W-:Y:S01]  /*1470*/  @P0 SHF.R.U32.HI R205, RZ, R7, R0 ;  /* 0x00000007ffcd0219 */ /* 0x008fe20000011600 */
[----:B------:R-:W-:Y:S01]  /*1480*/  IMAD.MOV.U32 R156, RZ, RZ, RZ ;  /* 0x000000ffff9c7224 */ /* 0x000fe200078e00ff */
[----:B------:R-:W-:Y:S01]  /*1490*/  SHF.R.U32.HI R3, RZ, 0x1f, R2 ;  /* 0x0000001fff037819 */ /* 0x000fe20000011602 */
[----:B------:R-:W-:Y:S01]  /*14a0*/  IMAD.MOV.U32 R33, RZ, RZ, RZ ;  /* 0x000000ffff217224 */ /* 0x000fe200078e00ff */
[----:B------:R-:W-:Y:S01]  /*14b0*/  PLOP3.LUT P0, PT, PT, PT, PT, 0x80, 0x0 ;  /* 0x000000000000781c */ /* 0x000fe20003f0f070 */
[----:B------:R-:W-:Y:S01]  /*14c0*/  IMAD.MOV R0, RZ, RZ, -R205 ;  /* 0x000000ffff007224 */ /* 0x000fe200078e0acd */
[----:B------:R-:W-:Y:S02]  /*14d0*/  LEA.HI.SX32 R82, R2, R3, 0x1a ;  /* 0x0000000302527211 */ /* 0x000fe400078fd2ff */
[----:B------:R-:W-:Y:S01]  /*14e0*/  CS2R R2, SRZ ;  /* 0x0000000000027805 */ /* 0x000fe2000001ff00 */
[----:B------:R-:W-:Y:S01]  /*14f0*/  IMAD.MOV.U32 R158, RZ, RZ, RZ ;  /* 0x000000ffff9e7224 */ /* 0x000fe200078e00ff */
[----:B------:R-:W-:Y:S01]  /*1500*/  VIMNMX R82, R82, UR4, PT ;  /* 0x0000000452527c48 */ /* 0x000fe2000bfe0100 */
[----:B------:R-:W-:Y:S01]  /*1510*/  IMAD R207, R207, R0, R6 ;  /* 0x00000000cfcf7224 */ /* 0x000fe200078e0206 */
[----:B------:R-:W-:Y:S01]  /*1520*/  CS2R R6, SRZ ;  /* 0x0000000000067805 */ /* 0x000fe2000001ff00 */
[----:B------:R-:W-:Y:S01]  /*1530*/  IMAD.MOV.U32 R0, RZ, RZ, RZ ;  /* 0x000000ffff007224 */ /* 0x000fe200078e00ff */
[----:B------:R-:W-:Y:S01]  /*1540*/  ISETP.GE.AND P1, PT, R82, 0x1, PT ;  /* 0x000000015200780c */ /* 0x000fe20003f26270 */
[----:B------:R-:W-:-:S12]  /*1550*/  IMAD.MOV.U32 R37, RZ, RZ, RZ ;  /* 0x000000ffff257224 */ /* 0x000fd800078e00ff */
[----:B------:R-:W-:Y:S05]  /*1560*/  @!P1 BRA `(.L_x_2268) ;  /* 0x000000cc00f09947 */ /* 0x000fea0003800000 */
        /* <DEDUP_REMOVED lines=31> */
.L_x_2269:
[----:B------:R-:W-:Y:S02]  /*1760*/  LEA.HI R0, R209, R209, RZ, 0x1 ;  /* 0x000000d1d1007211 */ /* 0x000fe400078f08ff */
[----:B------:R-:W-:Y:S02]  /*1770*/  ISETP.NE.AND P0, PT, R18, 0x3, PT ;  /* 0x000000031200780c */ /* 0x000fe40003f05270 */
[----:B------:R-:W-:-:S05]  /*1780*/  LOP3.LUT R0, R0, 0xfffffffe, RZ, 0xc0, !PT ;  /* 0xfffffffe00007812 */ /* 0x000fca00078ec0ff */
[----:B------:R-:W-:-:S05]  /*1790*/  IMAD.IADD R0, R209, 0x1, -R0 ;  /* 0x00000001d1007824 */ /* 0x000fca00078e0a00 */
[----:B------:R-:W-:-:S04]  /*17a0*/  SHF.L.U32 R0, R0, 0x1f, RZ ;  /* 0x0000001f00007819 */ /* 0x000fc800000006ff */
[----:B------:R-:W0:Y:S02]  /*17b0*/  SYNCS.PHASECHK.TRANS64.TRYWAIT P1, [UR37+0x36800], R0 ;  /* 0x03680000ff0075a7 */ /* 0x000e240008020165 */
[----:B0-----:R-:W-:Y:S05]  /*17c0*/  @!P1 BRA `(.L_x_2270) ;  /* 0x0000013c00989947 */ /* 0x001fea0003800000 */
.L_x_2424:
[----:B------:R-:W-:Y:S05]  /*17d0*/  @!P0 BRA `(.L_x_2271) ;  /* 0x0000000000048947 */ /* 0x000fea0003800000 */
[----:B------:R-:W-:Y:S01]  /*17e0*/  BPT.TRAP 0x1 ;  /* 0x000000040000795c */ /* 0x000fe20000300000 */
.L_x_2271:
[----:B------:R-:W-:Y:S02]  /*17f0*/  IMAD.U32 R2, RZ, RZ, UR36 ;  /* 0x00000024ff027e24 */ /* 0x000fe4000f8e00ff */
[----:B0-----:R-:W-:-:S03]  /*1800*/  IMAD.U32 R3, RZ, RZ, UR38 ;  /* 0x00000026ff037e24 */ /* 0x001fc6000f8e00ff */
[----:B------:R-:W-:Y:S02]  /*1810*/  LEA R2, R2, UR37, 0x3 ;  /* 0x0000002502027c11 */ /* 0x000fe4000f8e18ff */
[----:B------:R-:W-:-:S04]  /*1820*/  SHF.L.U32 R3, R3, 0x1f, RZ ;  /* 0x0000001f03037819 */ /* 0x000fc800000006ff */
[----:B------:R0:W1:Y:S01]  /*1830*/  SYNCS.PHASECHK.TRANS64.TRYWAIT P2, [R2+URZ+0x36830], R3 ;  /* 0x03683003020075a7 */ /* 0x000062000804017f */
[----:B------:R-:W-:Y:S05]  /*1840*/  @!P0 BRA `(.L_x_2272) ;  /* 0x0000000000048947 */ /* 0x000fea0003800000 */
[----:B------:R-:W-:Y:S01]  /*1850*/  BPT.TRAP 0x1 ;  /* 0x000000040000795c */ /* 0x000fe20000300000 */
.L_x_2272:
[----:B------:R-:W2:Y:S02]  /*1860*/  S2R R0, SR_TID.X ;  /* 0x0000000000007919 */ /* 0x000ea40000002100 */
[----:B--2---:R-:W-:Y:S01]  /*1870*/  LOP3.LUT P1, RZ, R0, 0x7f, RZ, 0xc0, !PT ;  /* 0x0000007f00ff7812 */ /* 0x004fe2000782c0ff */
[----:B-1----:R-:W-:-:S12]  /*1880*/  @P2 BRA `(.L_x_2273) ;  /* 0x0000000000082947 */ /* 0x002fd80003800000 */
[----:B------:R-:W1:Y:S02]  /*1890*/  SYNCS.PHASECHK.TRANS64.TRYWAIT P2, [R2+URZ+0x36830], R3 ;  /* 0x03683003020075a7 */ /* 0x000e64000804017f */
[----:B-1----:R-:W-:Y:S05]  /*18a0*/  @!P2 BRA `(.L_x_2274) ;  /* 0x0000013c0078a947 */ /* 0x002fea0003800000 */
.L_x_2273:
[----:B------:R-:W-:Y:S05]  /*18b0*/  WARPSYNC.ALL ;  /* 0x0000000000007948 */ /* 0x000fea0003800000 */
[----:B------:R-:W-:Y:S01]  /*18c0*/  UIADD3 UR4, UR37, 0x21400, URZ ;  /* 0x0002140025047890 */ /* 0x000fe2000fffe03f */
[----:B------:R-:W-:Y:S01]  /*18d0*/  WARPGROUP.ARRIVE ;  /* 0x00000000000079c5 */ /* 0x000fe20000000000 */
[----:B------:R-:W-:Y:S01]  /*18e0*/  ULOP3.LUT UR5, UR40, 0x10000, URZ, 0xfc, !UPT ;  /* 0x0001000028057892 */ /* 0x000fe2000f8efc3f */
[----:B------:R-:W2:Y:S01]  /*18f0*/  LDC R0, c[0x0][0x448] ;  /* 0x00011200ff007b82 */ /* 0x000ea20000000800 */
[----:B------:R-:W-:Y:S01]  /*1900*/  USHF.R.U32.HI UR4, URZ, 0x4, UR4 ;  /* 0x000000043f047899 */ /* 0x000fe20008011604 */
[----:B01----:R-:W-:Y:S01]  /*1910*/  @!P1 VIADD R2, R2, 0x36840 ;  /* 0x0003684002029836 */ /* 0x003fe20000000000 */
[----:B------:R-:W-:Y:S01]  /*1920*/  UMOV UR57, 0x40000040 ;  /* 0x4000004000397882 */ /* 0x000fe20000000000 */
[----:B------:R-:W-:Y:S01]  /*1930*/  UMOV UR59, 0x40000040 ;  /* 0x40000040003b7882 */ /* 0x000fe20000000000 */
[----:B------:R-:W-:Y:S01]  /*1940*/  ULOP3.LUT UR4, UR4, 0x3fff, URZ, 0xc0, !UPT ;  /* 0x00003fff04047892 */ /* 0x000fe2000f8ec03f */
[----:B------:R-:W-:Y:S01]  /*1950*/  UMOV UR56, UR5 ;  /* 0x0000000500387c82 */ /* 0x000fe20008000000 */
[----:B------:R-:W-:Y:S01]  /*1960*/  UIADD3 UR8, UR5, 0x2, URZ ;  /* 0x0000000205087890 */ /* 0x000fe2000fffe03f */
[----:B------:R-:W0:Y:S01]  /*1970*/  LDC R3, c[0x0][0x2f0] ;  /* 0x0000bc00ff037b82 */ /* 0x000e220000000800 */
[----:B------:R-:W-:Y:S01]  /*1980*/  ULOP3.LUT UR60, UR4, 0x10000, URZ, 0xfc, !UPT ;  /* 0x00010000043c7892 */ /* 0x000fe2000f8efc3f */
[----:B------:R-:W-:Y:S01]  /*1990*/  @!P1 PRMT R2, RZ, 0x654, R2 ;  /* 0x00000654ff029816 */ /* 0x000fe20000000002 */
[----:B------:R-:W-:Y:S01]  /*19a0*/  UMOV UR9, 0x40000040 ;  /* 0x4000004000097882 */ /* 0x000fe20000000000 */
[----:B------:R-:W-:Y:S01]  /*19b0*/  UMOV UR11, 0x40000040 ;  /* 0x40000040000b7882 */ /* 0x000fe20000000000 */
[----:B------:R-:W-:-:S02]  /*19c0*/  UIMAD UR4, UR36, 0xa80, UR60 ;  /* 0x00000a80240478a4 */ /* 0x000fc4000f8e023c */
[----:B------:R-:W-:Y:S02]  /*19d0*/  UIADD3 UR12, UR5, 0x4, URZ ;  /* 0x00000004050c7890 */ /* 0x000fe4000fffe03f */
[----:B------:R-:W-:Y:S02]  /*19e0*/  UIADD3 UR6, UR4, 0x200, URZ ;  /* 0x0000020004067890 */ /* 0x000fe4000fffe03f */
[----:B------:R-:W-:Y:S02]  /*19f0*/  UIADD3 UR7, UR4, 0x280, URZ ;  /* 0x0000028004077890 */ /* 0x000fe4000fffe03f */
[----:B------:R-:W-:Y:S01]  /*1a00*/  UMOV UR58, UR4 ;  /* 0x00000004003a7c82 */ /* 0x000fe20008000000 */
[----:B------:R-:W-:Y:S01]  /*1a10*/  UIADD3 UR10, UR4, 0x2, URZ ;  /* 0x00000002040a7890 */ /* 0x000fe2000fffe03f */
[----:B------:R-:W-:Y:S01]  /*1a20*/  HGMMA.64x16x16.F32.BF16 R72, gdesc[UR56], RZ, !UPT, gsb0 ;  /* 0x00200000384879f0 */ /* 0x000fe2000c0018ff */
[----:B------:R-:W-:Y:S01]  /*1a30*/  UIADD3 UR58, UR4, 0x80, URZ ;  /* 0x00000080043a7890 */ /* 0x000fe2000fffe03f */
[----:B--2---:R-:W-:Y:S01]  /*1a40*/  ISETP.NE.AND P2, PT, R0, 0x1, PT ;  /* 0x000000010000780c */ /* 0x004fe20003f45270 */
[----:B------:R-:W-:Y:S01]  /*1a50*/  UMOV UR59, 0x40000040 ;  /* 0x40000040003b7882 */ /* 0x000fe20000000000 */
[----:B------:R-:W-:Y:S01]  /*1a60*/  UIADD3 UR14, UR4, 0x4, URZ ;  /* 0x00000004040e7890 */ /* 0x000fe2000fffe03f */
[----:B------:R-:W-:Y:S01]  /*1a70*/  IMAD.IADD R0, R22, 0x1, R17 ;  /* 0x0000000116007824 */ /* 0x000fe200078e0211 */
[----:B------:R-:W-:Y:S01]  /*1a80*/  UMOV UR13, 0x40000040 ;  /* 0x40000040000d7882 */ /* 0x000fe20000000000 */
[----:B------:R-:W-:Y:S01]  /*1a90*/  UMOV UR15, 0x40000040 ;  /* 0x40000040000f7882 */ /* 0x000fe20000000000 */
[----:B------:R-:W-:Y:S01]  /*1aa0*/  UIADD3 UR16, UR5, 0x6, URZ ;  /* 0x0000000605107890 */ /* 0x000fe2000fffe03f */
[----:B------:R-:W-:Y:S01]  /*1ab0*/  IMAD.MOV.U32 R4, RZ, RZ, R0 ;  /* 0x000000ffff047224 */ /* 0x000fe200078e0000 */
[----:B------:R-:W-:Y:S01]  /*1ac0*/  UIADD3 UR18, UR4, 0x6, URZ ;  /* 0x0000000604127890 */ /* 0x000fe2000fffe03f */
[----:B------:R-:W-:Y:S01]  /*1ad0*/  UMOV UR17, 0x40000040 ;  /* 0x4000004000117882 */ /* 0x000fe20000000000 */
[----:B------:R-:W-:Y:S01]  /*1ae0*/  UMOV UR19, 0x40000040 ;  /* 0x4000004000137882 */ /* 0x000fe20000000000 */
[----:B------:R-:W-:-:S02]  /*1af0*/  UIADD3 UR20, UR5, 0x400, URZ ;  /* 0x0000040005147890 */ /* 0x000fc4000fffe03f */
[----:B------:R-:W1:Y:S01]  /*1b00*/  @P2 LDC R5, c[0x0][0x44c] ;  /* 0x00011300ff052b82 */ /* 0x000e620000000800 */
[----:B------:R-:W-:Y:S01]  /*1b10*/  UIADD3 UR22, UR4, 0x380, URZ ;  /* 0x0000038004167890 */ /* 0x000fe2000fffe03f */
[----:B------:R-:W-:Y:S01]  /*1b20*/  UMOV UR21, 0x40000040 ;  /* 0x4000004000157882 */ /* 0x000fe20000000000 */
[----:B------:R-:W-:Y:S01]  /*1b30*/  UMOV UR23, 0x40000040 ;  /* 0x4000004000177882 */ /* 0x000fe20000000000 */
[----:B------:R-:W-:Y:S02]  /*1b40*/  UIADD3 UR24, UR5, 0x402, URZ ;  /* 0x0000040205187890 */ /* 0x000fe4000fffe03f */
[----:B------:R-:W-:Y:S02]  /*1b50*/  UIADD3 UR26, UR4, 0x382, URZ ;  /* 0x00000382041a7890 */ /* 0x000fe4000fffe03f */
[----:B------:R-:W2:Y:S01]  /*1b60*/  @P2 LDC R6, c[0x0][0x450] ;  /* 0x00011400ff062b82 */ /* 0x000ea20000000800 */
        /* <DEDUP_REMOVED lines=10> */
[----:B------:R-:W-:Y:S01]  /*1c10*/  UIADD3 UR40, UR5, 0x800, URZ ;  /* 0x0000080005287890 */ /* 0x000fe2000fffe03f */
[----:B-1----:R-:W-:Y:S01]  /*1c20*/  @P2 IMAD.HI.U32 R5, R0, R5, RZ ;  /* 0x0000000500052227 */ /* 0x002fe200078e00ff */
[----:B------:R-:W-:Y:S01]  /*1c30*/  UIADD3 UR42, UR4, 0x700, URZ ;  /* 0x00000700042a7890 */ /* 0x000fe2000fffe03f */
[----:B------:R-:W-:Y:S01]  /*1c40*/  UMOV UR41, 0x40000040 ;  /* 0x4000004000297882 */ /* 0x000fe20000000000 */
[----:B------:R-:W-:Y:S01]  /*1c50*/  UMOV UR43, 0x40000040 ;  /* 0x40000040002b7882 */ /* 0x000fe20000000000 */
[----:B------:R-:W-:Y:S01]  /*1c60*/  UIADD3 UR44, UR5, 0x802, URZ ;  /* 0x00000802052c7890 */ /* 0x000fe2000fffe03f */
[----:B------:R-:W-:Y:S01]  /*1c70*/  IMAD R0, R82, -0x70, RZ ;  /* 0xffffff9052007824 */ /* 0x000fe200078e02ff */
[----:B------:R-:W-:Y:S01]  /*1c80*/  UIADD3 UR46, UR4, 0x702, URZ ;  /* 0x00000702042e7890 */ /* 0x000fe2000fffe03f */
[----:B--2---:R-:W-:Y:S01]  /*1c90*/  @P2 SHF.R.U32.HI R4, RZ, R6, R5 ;  /* 0x00000006ff042219 */ /* 0x004fe20000011605 */
[----:B------:R-:W-:Y:S01]  /*1ca0*/  UMOV UR45, 0x40000040 ;  /* 0x40000040002d7882 */ /* 0x000fe20000000000 */
[----:B------:R-:W-:Y:S01]  /*1cb0*/  UMOV UR47, 0x40000040 ;  /* 0x40000040002f7882 */ /* 0x000fe20000000000 */
[----:B------:R-:W-:Y:S01]  /*1cc0*/  UIADD3 UR48, UR5, 0x804, URZ ;  /* 0x0000080405307890 */ /* 0x000fe2000fffe03f */
[----:B------:R-:W1:Y:S01]  /*1cd0*/  LDC R6, c[0x0][0x288] ;  /* 0x0000a200ff067b82 */ /* 0x000e620000000800 */
[----:B------:R-:W-:-:S02]  /*1ce0*/  WARPGROUP.DEPBAR.LE gsb0, 0x0 ;  /* 0x00008000000079c5 */ /* 0x000fc40000010000 */
[----:B------:R-:W-:Y:S01]  /*1cf0*/  WARPGROUP.ARRIVE ;  /* 0x00000000000079c5 */ /* 0x000fe20000000000 */
[----:B------:R-:W-:Y:S01]  /*1d00*/  UIADD3 UR50, UR4, 0x704, URZ ;  /* 0x0000070404327890 */ /* 0x000fe2000fffe03f */
[----:B------:R-:W2:Y:S01]  /*1d10*/  SHFL.IDX PT, R5, R4, 0x1, 0x1c1f ;  /* 0x003c1f0004057f89 */ /* 0x000ea200000e0000 */
[----:B------:R-:W-:Y:S01]  /*1d20*/  UMOV UR49, 0x40000040 ;  /* 0x4000004000317882 */ /* 0x000fe20000000000 */
[----:B------:R-:W-:Y:S01]  /*1d30*/  UMOV UR51, 0x40000040 ;  /* 0x4000004000337882 */ /* 0x000fe20000000000 */
[----:B------:R-:W-:Y:S01]  /*1d40*/  UIADD3 UR52, UR5, 0x806, URZ ;  /* 0x0000080605347890 */ /* 0x000fe2000fffe03f */
[----:B------:R-:W-:Y:S01]  /*1d50*/  HGMMA.64x16x16.F32.BF16 R64, gdesc[UR56], RZ, !UPT, gsb0 ;  /* 0x00200000384079f0 */ /* 0x000fe2000c0018ff */
[----:B------:R-:W-:Y:S01]  /*1d60*/  UIADD3 UR58, UR4, 0x100, URZ ;  /* 0x00000100043a7890 */ /* 0x000fe2000fffe03f */
[----:B------:R-:W-:Y:S01]  /*1d70*/  VIADD R8, R0, 0x71 ;  /* 0x0000007100087836 */ /* 0x000fe20000000000 */
[----:B------:R-:W-:Y:S01]  /*1d80*/  UMOV UR59, 0x40000040 ;  /* 0x40000040003b7882 */ /* 0x000fe20000000000 */
[----:B------:R-:W-:Y:S01]  /*1d90*/  UIADD3 UR5, UR4, 0x904, URZ ;  /* 0x0000090404057890 */ /* 0x000fe2000fffe03f */
[----:B0-----:R-:W-:Y:S01]  /*1da0*/  IMAD R0, R3, UR39, R0 ;  /* 0x0000002703007c24 */ /* 0x001fe2000f8e0200 */
[----:B------:R-:W-:Y:S01]  /*1db0*/  UIADD3 UR54, UR4, 0x706, URZ ;  /* 0x0000070604367890 */ /* 0x000fe2000fffe03f */
[----:B------:R-:W-:Y:S01]  /*1dc0*/  IMAD R8, R19, -0x2, R8 ;  /* 0xfffffffe13087824 */ /* 0x000fe200078e0208 */
[----:B------:R-:W-:Y:S01]  /*1dd0*/  UMOV UR53, 0x40000040 ;  /* 0x4000004000357882 */ /* 0x000fe20000000000 */
[----:B------:R-:W-:Y:S01]  /*1de0*/  UMOV UR55, 0x40000040 ;  /* 0x4000004000377882 */ /* 0x000fe20000000000 */
[----:B------:R-:W-:Y:S01]  /*1df0*/  VIADD R0, R0, 0x70 ;  /* 0x0000007000007836 */ /* 0x000fe20000000000 */
[----:B------:R-:W0:Y:S01]  /*1e00*/  SHFL.IDX PT, R4, R4, RZ, 0x1c1f ;  /* 0x001c1fff04047589 */ /* 0x000e2200000e0000 */
[----:B------:R-:W-:-:S02]  /*1e10*/  IMAD R9, R3, UR39, R8 ;  /* 0x0000002703097c24 */ /* 0x000fc4000f8e0208 */
[----:B------:R-:W-:Y:S02]  /*1e20*/  IMAD R7, R19, -0x2, R0 ;  /* 0xfffffffe13077824 */ /* 0x000fe400078e0200 */
[----:B-1----:R-:W-:Y:S01]  /*1e30*/  IMAD R3, R3, UR39, -R6 ;  /* 0x0000002703037c24 */ /* 0x002fe2000f8e0a06 */
[----:B--2---:R-:W-:-:S04]  /*1e40*/  IADD3 R0, R5, -R6, R9 ;  /* 0x8000000605007210 */ /* 0x004fc80007ffe009 */
[----:B------:R-:W-:-:S04]  /*1e50*/  VIMNMX R0, R7, R0, PT ;  /* 0x0000000007007248 */ /* 0x000fc80003fe0100 */
[C---:B------:R-:W-:Y:S02]  /*1e60*/  ISETP.GT.AND P3, PT, R0.reuse, RZ, PT ;  /* 0x000000ff0000720c */ /* 0x040fe40003f64270 */
[C---:B------:R-:W-:Y:S02]  /*1e70*/  ISETP.GT.AND P4, PT, R0.reuse, 0x1, PT ;  /* 0x000000010000780c */ /* 0x040fe40003f84270 */
[----:B------:R-:W-:Y:S01]  /*1e80*/  ISETP.GT.AND P5, PT, R0, 0x8, PT ;  /* 0x000000080000780c */ /* 0x000fe20003fa4270 */
        /* <DEDUP_REMOVED lines=394> */
[----:B------:R-:W-:Y:S02]  /*3730*/  FSEL R11, R74, -INF , P3 ;  /* 0xff8000004a0b7808 */ /* 0x000fe40001800000 */
[----:B------:R-:W-:Y:S02]  /*3740*/  FSEL R75, R75, -INF , P4 ;  /* 0xff8000004b4b7808 */ /* 0x000fe40002000000 */
[----:B------:R-:W-:Y:S01]  /*3750*/  ISETP.GT.AND P3, PT, R0, 0x9, PT ;  /* 0x000000090000780c */ /* 0x000fe20003f64270 */
[----:B------:R-:W-:Y:S01]  /*3760*/  HGMMA.64x16x16.F32.BF16 R64, gdesc[UR52], R64, gsb0 ;  /* 0x00200000344079f0 */ /* 0x000fe20008001840 */
[----:B------:R-:W-:Y:S01]  /*3770*/  UIADD3 UR54, UR4, 0x806, URZ ;  /* 0x0000080604367890 */ /* 0x000fe2000fffe03f */
[----:B------:R-:W-:Y:S01]  /*3780*/  FSEL R15, R78, -INF , P5 ;  /* 0xff8000004e0f7808 */ /* 0x000fe20002800000 */
[----:B------:R-:W-:Y:S01]  /*3790*/  UMOV UR55, 0x40000040 ;  /* 0x4000004000377882 */ /* 0x000fe20000000000 */
[----:B------:R-:W-:-:S02]  /*37a0*/  FMNMX.FTZ R8, R11, R75, !PT ;  /* 0x0000004b0b087209 */ /* 0x000fc40007810000 */
[C---:B------:R-:W-:Y:S02]  /*37b0*/  ISETP.GT.AND P4, PT, R0.reuse, 0x10, PT ;  /* 0x000000100000780c */ /* 0x040fe40003f84270 */
[----:B------:R-:W-:Y:S02]  /*37c0*/  FSEL R79, R79, -INF , P3 ;  /* 0xff8000004f4f7808 */ /* 0x000fe40001800000 */
[----:B------:R-:W-:Y:S02]  /*37d0*/  FMNMX.FTZ R8, R15, R8, !PT ;  /* 0x000000080f087209 */ /* 0x000fe40007810000 */
[----:B------:R-:W-:Y:S02]  /*37e0*/  ISETP.GT.AND P3, PT, R0, 0x11, PT ;  /* 0x000000110000780c */ /* 0x000fe40003f64270 */
[----:B------:R-:W-:Y:S01]  /*37f0*/  FMNMX.FTZ R8, R79, R8, !PT ;  /* 0x000000084f087209 */ /* 0x000fe20007810000 */
[----:B------:R-:W-:Y:S02]  /*3800*/  WARPGROUP.DEPBAR.LE gsb0, 0x0 ;  /* 0x00008000000079c5 */ /* 0x000fe40000010000 */
[----:B------:R-:W-:Y:S01]  /*3810*/  WARPGROUP.ARRIVE ;  /* 0x00000000000079c5 */ /* 0x000fe20000000000 */
[----:B------:R-:W-:-:S02]  /*3820*/  FSEL R81, R66, -INF , P4 ;  /* 0xff80000042517808 */ /* 0x000fc40002000000 */
[C---:B------:R-:W-:Y:S02]  /*3830*/  ISETP.GT.AND P4, PT, R0.reuse, 0x18, PT ;  /* 0x000000180000780c */ /* 0x040fe40003f84270 */
[----:B------:R-:W-:Y:S01]  /*3840*/  FSEL R67, R67, -INF , P3 ;  /* 0xff80000043437808 */ /* 0x000fe20001800000 */
[----:B------:R-:W-:Y:S01]  /*3850*/  HGMMA.64x16x16.F32.BF16 R56, gdesc[UR52], R56, gsb0 ;  /* 0x00200000343879f0 */ /* 0x000fe20008001838 */
[----:B------:R-:W-:Y:S01]  /*3860*/  UIADD3 UR54, UR4, 0x886, URZ ;  /* 0x0000088604367890 */ /* 0x000fe2000fffe03f */
[----:B------:R-:W-:Y:S01]  /*3870*/  FMNMX.FTZ R8, R81, R8, !PT ;  /* 0x0000000851087209 */ /* 0x000fe20007810000 */
[----:B------:R-:W-:Y:S01]  /*3880*/  UMOV UR55, 0x40000040 ;  /* 0x4000004000377882 */ /* 0x000fe20000000000 */
[----:B------:R-:W-:Y:S02]  /*3890*/  ISETP.GT.AND P3, PT, R0, 0x19, PT ;  /* 0x000000190000780c */ /* 0x000fe40003f64270 */
[----:B------:R-:W-:Y:S02]  /*38a0*/  FSEL R83, R70, -INF , P4 ;  /* 0xff80000046537808 */ /* 0x000fe40002000000 */
        /* <DEDUP_REMOVED lines=32> */
[----:B------:R-:W-:Y:S01]  /*3ab0*/  UMOV UR4, UR52 ;  /* 0x0000003400047c82 */ /* 0x000fe20008000000 */
[----:B------:R-:W-:Y:S02]  /*3ac0*/  ISETP.GT.AND P3, PT, R0, 0x39, PT ;  /* 0x000000390000780c */ /* 0x000fe40003f64270 */
[----:B------:R-:W-:-:S02]  /*3ad0*/  FSEL R93, R54, -INF , P4 ;  /* 0xff800000365d7808 */ /* 0x000fc40002000000 */
[----:B------:R-:W-:Y:S02]  /*3ae0*/  FMNMX.FTZ R8, R91, R8, !PT ;  /* 0x000000085b087209 */ /* 0x000fe40007810000 */
[C---:B------:R-:W-:Y:S02]  /*3af0*/  ISETP.GT.AND P4, PT, R0.reuse, 0x40, PT ;  /* 0x000000400000780c */ /* 0x040fe40003f84270 */
[----:B------:R-:W-:Y:S02]  /*3b00*/  FSEL R95, R55, -INF , P3 ;  /* 0xff800000375f7808 */ /* 0x000fe40001800000 */
[----:B------:R-:W-:Y:S02]  /*3b10*/  FMNMX.FTZ R8, R93, R8, !PT ;  /* 0x000000085d087209 */ /* 0x000fe40007810000 */
[----:B------:R-:W-:Y:S02]  /*3b20*/  ISETP.GT.AND P3, PT, R0, 0x41, PT ;  /* 0x000000410000780c */ /* 0x000fe40003f64270 */
[----:B------:R-:W-:Y:S01]  /*3b30*/  FMNMX.FTZ R8, R95, R8, !PT ;  /* 0x000000085f087209 */ /* 0x000fe20007810000 */
[----:B------:R-:W-:-:S02]  /*3b40*/  WARPGROUP.DEPBAR.LE gsb0, 0x0 ;  /* 0x00008000000079c5 */ /* 0x000fc40000010000 */
[----:B------:R-:W-:Y:S01]  /*3b50*/  WARPGROUP.ARRIVE ;  /* 0x00000000000079c5 */ /* 0x000fe20000000000 */
[----:B------:R-:W-:Y:S02]  /*3b60*/  FSEL R97, R42, -INF , P4 ;  /* 0xff8000002a617808 */ /* 0x000fe40002000000 */
[C---:B------:R-:W-:Y:S02]  /*3b70*/  ISETP.GT.AND P4, PT, R0.reuse, 0x48, PT ;  /* 0x000000480000780c */ /* 0x040fe40003f84270 */
[----:B------:R-:W-:Y:S01]  /*3b80*/  FSEL R99, R43, -INF , P3 ;  /* 0xff8000002b637808 */ /* 0x000fe20001800000 */
[----:B------:R-:W-:Y:S01]  /*3b90*/  HGMMA.64x16x16.F32.BF16 R32, gdesc[UR52], R32, gsb0 ;  /* 0x00200000342079f0 */ /* 0x000fe20008001820 */
[----:B------:R-:W-:Y:S02]  /*3ba0*/  FMNMX.FTZ R8, R97, R8, !PT ;  /* 0x0000000861087209 */ /* 0x000fe40007810000 */
[----:B------:R-:W-:Y:S02]  /*3bb0*/  ISETP.GT.AND P3, PT, R0, 0x49, PT ;  /* 0x000000490000780c */ /* 0x000fe40003f64270 */
[----:B------:R-:W-:Y:S01]  /*3bc0*/  FSEL R101, R46, -INF , P4 ;  /* 0xff8000002e657808 */ /* 0x000fe20002000000 */
[----:B------:R-:W-:Y:S01]  /*3bd0*/  IMAD.MOV.U32 R46, RZ, RZ, R17 ;  /* 0x000000ffff2e7224 */ /* 0x000fe200078e0011 */
        /* <DEDUP_REMOVED lines=12> */
[----:B------:R-:W-:Y:S01]  /*3ca0*/  FMNMX.FTZ R8, R105, R8, !PT ;  /* 0x0000000869087209 */ /* 0x000fe20007810000 */
[----:B------:R-:W-:Y:S01]  /*3cb0*/  ULDC UR4, c[0x0][0x988] ;  /* 0x0002620000047ab9 */ /* 0x000fe20000000800 */
        /* <DEDUP_REMOVED lines=9> */
[----:B------:R-:W-:Y:S01]  /*3d50*/  FSEL R113, R26, -INF , P4 ;  /* 0xff8000001a717808 */ /* 0x000fe20002000000 */
[----:B------:R1:W-:Y:S01]  /*3d60*/  @!P1 SYNCS.ARRIVE.TRANS64.RED.A1T0 RZ, [R2+URZ], RZ ;  /* 0x000000ff02ff99a7 */ /* 0x0003e2000810043f */
[----:B------:R-:W-:-:S02]  /*3d70*/  ISETP.GT.AND P4, PT, R0, 0x68, PT ;  /* 0x000000680000780c */ /* 0x000fc40003f84270 */
[----:B------:R-:W-:Y:S02]  /*3d80*/  FSEL R115, R27, -INF , P3 ;  /* 0xff8000001b737808 */ /* 0x000fe40001800000 */
[----:B------:R-:W-:Y:S02]  /*3d90*/  FMNMX.FTZ R8, R113, R8, !PT ;  /* 0x0000000871087209 */ /* 0x000fe40007810000 */
[----:B------:R-:W-:Y:S01]  /*3da0*/  ISETP.GT.AND P3, PT, R0, 0x69, PT ;  /* 0x000000690000780c */ /* 0x000fe20003f64270 */
[----:B------:R-:W-:Y:S01]  /*3db0*/  IMAD.U32 R0, RZ, RZ, UR4 ;  /* 0x00000004ff007e24 */ /* 0x000fe2000f8e00ff */
[----:B------:R-:W-:Y:S01]  /*3dc0*/  FSEL R117, R30, -INF , P4 ;  /* 0xff8000001e757808 */ /* 0x000fe20002000000 */
[----:B-1----:R-:W-:Y:S01]  /*3dd0*/  IMAD.MOV.U32 R2, RZ, RZ, RZ ;  /* 0x000000ffff027224 */ /* 0x002fe200078e00ff */
[----:B------:R-:W-:Y:S02]  /*3de0*/  FMNMX.FTZ R8, R115, R8, !PT ;  /* 0x0000000873087209 */ /* 0x000fe40007810000 */
[----:B------:R-:W-:-:S02]  /*3df0*/  FSEL R119, R31, -INF , P3 ;  /* 0xff8000001f777808 */ /* 0x000fc40001800000 */
[----:B------:R-:W-:-:S04]  /*3e00*/  FMNMX.FTZ R8, R117, R8, !PT ;  /* 0x0000000875087209 */ /* 0x000fc80007810000 */
[----:B------:R-:W-:Y:S01]  /*3e10*/  FMNMX.FTZ R10, R119, R8, !PT ;  /* 0x00000008770a7209 */ /* 0x000fe20007810000 */
[----:B------:R-:W-:-:S04]  /*3e20*/  IMAD.IADD R8, R9, 0x1, -R6 ;  /* 0x0000000109087824 */ /* 0x000fc800078e0a06 */
[----:B------:R-:W1:Y:S01]  /*3e30*/  SHFL.BFLY PT, R5, R10, 0x2, 0x1f ;  /* 0x0c401f000a057f89 */ /* 0x000e6200000e0000 */
[----:B0-----:R-:W-:-:S04]  /*3e40*/  VIADDMNMX R7, R4, R8, R7, PT ;  /* 0x0000000804077246 */ /* 0x001fc80003800107 */
[C---:B------:R-:W-:Y:S02]  /*3e50*/  ISETP.GT.AND P4, PT, R7.reuse, 0x1, PT ;  /* 0x000000010700780c */ /* 0x040fe40003f84270 */
[----:B------:R-:W-:Y:S02]  /*3e60*/  ISETP.GT.AND P5, PT, R7, 0x8, PT ;  /* 0x000000080700780c */ /* 0x000fe40003fa4270 */
[----:B------:R-:W-:Y:S02]  /*3e70*/  FSEL R73, R73, -INF , P4 ;  /* 0xff80000049497808 */ /* 0x000fe40002000000 */
[----:B------:R-:W-:-:S04]  /*3e80*/  ISETP.GT.AND P4, PT, R7, 0x11, PT ;  /* 0x000000110700780c */ /* 0x000fc80003f84270 */
[----:B------:R-:W-:Y:S02]  /*3e90*/  FSEL R65, R65, -INF , P4 ;  /* 0xff80000041417808 */ /* 0x000fe40002000000 */
[----:B------:R-:W-:-:S04]  /*3ea0*/  ISETP.GT.AND P4, PT, R7, 0x19, PT ;  /* 0x000000190700780c */ /* 0x000fc80003f84270 */
[----:B------:R-:W-:Y:S02]  /*3eb0*/  FSEL R69, R69, -INF , P4 ;  /* 0xff80000045457808 */ /* 0x000fe40002000000 */
[----:B------:R-:W-:Y:S02]  /*3ec0*/  ISETP.GT.AND P4, PT, R7, 0x21, PT ;  /* 0x000000210700780c */ /* 0x000fe40003f84270 */
[----:B-1----:R-:W-:Y:S02]  /*3ed0*/  FMNMX.FTZ R12, R10, R5, !PT ;  /* 0x000000050a0c7209 */ /* 0x002fe40007810000 */
[----:B------:R-:W-:Y:S02]  /*3ee0*/  FSEL R57, R57, -INF , P4 ;  /* 0xff80000039397808 */ /* 0x000fe40002000000 */
[----:B------:R-:W-:Y:S01]  /*3ef0*/  ISETP.GT.AND P4, PT, R7, 0x29, PT ;  /* 0x000000290700780c */ /* 0x000fe20003f84270 */
[----:B------:R-:W0:Y:S03]  /*3f00*/  SHFL.BFLY PT, R5, R12, 0x1, 0x1f ;  /* 0x0c201f000c057f89 */ /* 0x000e2600000e0000 */
[----:B------:R-:W-:-:S02]  /*3f10*/  FSEL R61, R61, -INF , P4 ;  /* 0xff8000003d3d7808 */ /* 0x000fc40002000000 */
[----:B------:R-:W-:-:S04]  /*3f20*/  ISETP.GT.AND P4, PT, R7, 0x31, PT ;  /* 0x000000310700780c */ /* 0x000fc80003f84270 */
[----:B------:R-:W-:Y:S02]  /*3f30*/  FSEL R49, R49, -INF , P4 ;  /* 0xff80000031317808 */ /* 0x000fe40002000000 */
[----:B------:R-:W-:-:S04]  /*3f40*/  ISETP.GT.AND P4, PT, R7, 0x39, PT ;  /* 0x000000390700780c */ /* 0x000fc80003f84270 */
[----:B------:R-:W-:Y:S02]  /*3f50*/  FSEL R53, R53, -INF , P4 ;  /* 0xff80000035357808 */ /* 0x000fe40002000000 */
[----:B------:R-:W-:-:S04]  /*3f60*/  ISETP.GT.AND P4, PT, R7, 0x41, PT ;  /* 0x000000410700780c */ /* 0x000fc80003f84270 */
[----:B------:R-:W-:Y:S02]  /*3f70*/  FSEL R41, R41, -INF , P4 ;  /* 0xff80000029297808 */ /* 0x000fe40002000000 */
[----:B------:R-:W-:Y:S02]  /*3f80*/  ISETP.GT.AND P4, PT, R7, 0x49, PT ;  /* 0x000000490700780c */ /* 0x000fe40003f84270 */
[----:B0-----:R-:W-:Y:S02]  /*3f90*/  FMNMX.FTZ R5, R12, R5, !PT ;  /* 0x000000050c057209 */ /* 0x001fe40007810000 */
[----:B------:R-:W-:Y:S02]  /*3fa0*/  FSEL R45, R45, -INF , P4 ;  /* 0xff8000002d2d7808 */ /* 0x000fe40002000000 */
[C---:B------:R-:W-:Y:S01]  /*3fb0*/  FSETP.NEU.FTZ.AND P3, PT, R5.reuse, -INF , PT ;  /* 0xff8000000500780b */ /* 0x040fe20003f7d000 */
[----:B------:R-:W-:Y:S01]  /*3fc0*/  FMUL.FTZ R9, R5, R0 ;  /* 0x0000000005097220 */ /* 0x000fe20000410000 */
[----:B------:R-:W-:-:S04]  /*3fd0*/  ISETP.GT.AND P4, PT, R7, 0x51, PT ;  /* 0x000000510700780c */ /* 0x000fc80003f84270 */
[----:B------:R-:W-:Y:S02]  /*3fe0*/  FSEL R30, R9, RZ, P3 ;  /* 0x000000ff091e7208 */ /* 0x000fe40001800000 */
[----:B------:R-:W-:Y:S02]  /*3ff0*/  ISETP.GT.AND P3, PT, R7, RZ, PT ;  /* 0x000000ff0700720c */ /* 0x000fe40003f64270 */
[----:B------:R-:W-:Y:S01]  /*4000*/  FSEL R33, R33, -INF , P4 ;  /* 0xff80000021217808 */ /* 0x000fe20002000000 */
[-CC-:B------:R-:W-:Y:S01]  /*4010*/  FFMA.FTZ R201, R11, R0.reuse, -R30.reuse ;  /* 0x000000000bc97223 */ /* 0x180fe2000001081e */
[----:B------:R-:W-:Y:S01]  /*4020*/  FSEL R9, R72, -INF , P3 ;  /* 0xff80000048097808 */ /* 0x000fe20001800000 */
[-CC-:B------:R-:W-:Y:S01]  /*4030*/  FFMA.FTZ R203, R15, R0.reuse, -R30.reuse ;  /* 0x000000000fcb7223 */ /* 0x180fe2000001081e */
[----:B------:R-:W-:Y:S01]  /*4040*/  ISETP.GT.AND P3, PT, R7, 0x9, PT ;  /* 0x000000090700780c */ /* 0x000fe20003f64270 */
[-CC-:B------:R-:W-:Y:S01]  /*4050*/  FFMA.FTZ R20, R59, R0.reuse, -R30.reuse ;  /* 0x000000003b147223 */ /* 0x180fe2000001081e */
[----:B------:R-:W-:Y:S01]  /*4060*/  FSEL R11, R76, -INF , P5 ;  /* 0xff8000004c0b7808 */ /* 0x000fe20002800000 */
[-CC-:B------:R-:W-:Y:S01]  /*4070*/  FFMA.FTZ R8, R75, R0.reuse, -R30.reuse ;  /* 0x000000004b087223 */ /* 0x180fe2000001081e */
[----:B------:R-:W-:Y:S01]  /*4080*/  FMNMX.FTZ R4, R9, R73, !PT ;  /* 0x0000004909047209 */ /* 0x000fe20007810000 */
[----:B------:R-:W-:Y:S01]  /*4090*/  MUFU.EX2 R201, R201 ;  /* 0x000000c900c97308 */ /* 0x000fe20000000800 */
[----:B------:R-:W-:Y:S01]  /*40a0*/  FSEL R77, R77, -INF , P3 ;  /* 0xff8000004d4d7808 */ /* 0x000fe20001800000 */
[-CC-:B------:R-:W-:Y:S01]  /*40b0*/  FFMA.FTZ R10, R79, R0.reuse, -R30.reuse ;  /* 0x000000004f0a7223 */ /* 0x180fe2000001081e */
[----:B------:R-:W-:Y:S01]  /*40c0*/  ISETP.GT.AND P3, PT, R7, 0x10, PT ;  /* 0x000000100700780c */ /* 0x000fe20003f64270 */
[--C-:B------:R-:W-:Y:S01]  /*40d0*/  FFMA.FTZ R197, R81, R0, -R30.reuse ;  /* 0x0000000051c57223 */ /* 0x100fe2000001081e */
[----:B------:R-:W-:Y:S01]  /*40e0*/  FMNMX.FTZ R4, R11, R4, !PT ;  /* 0x000000040b047209 */ /* 0x000fe20007810000 */
[--C-:B------:R-:W-:Y:S01]  /*40f0*/  FFMA.FTZ R12, R67, R0, -R30.reuse ;  /* 0x00000000430c7223 */ /* 0x100fe2000001081e */
[----:B------:R-:W-:Y:S01]  /*4100*/  FSEL R13, R64, -INF , P3 ;  /* 0xff800000400d7808 */ /* 0x000fe20001800000 */
[----:B------:R-:W0:Y:S01]  /*4110*/  MUFU.EX2 R8, R8 ;  /* 0x0000000800087308 */ /* 0x000e220000000800 */
[----:B------:R-:W-:Y:S01]  /*4120*/  FMNMX.FTZ R4, R77, R4, !PT ;  /* 0x000000044d047209 */ /* 0x000fe20007810000 */
[-CC-:B------:R-:W-:Y:S01]  /*4130*/  FFMA.FTZ R199, R83, R0.reuse, -R30.reuse ;  /* 0x0000000053c77223 */ /* 0x180fe2000001081e */
[----:B------:R-:W-:Y:S01]  /*4140*/  ISETP.GT.AND P3, PT, R7, 0x18, PT ;  /* 0x000000180700780c */ /* 0x000fe20003f64270 */
[--C-:B------:R-:W-:Y:S01]  /*4150*/  FFMA.FTZ R14, R71, R0, -R30.reuse ;  /* 0x00000000470e7223 */ /* 0x100fe2000001081e */
[----:B------:R-:W-:Y:S01]  /*4160*/  FMNMX.FTZ R4, R13, R4, !PT ;  /* 0x000000040d047209 */ /* 0x000fe20007810000 */
[--C-:B------:R-:W-:Y:S01]  /*4170*/  FFMA.FTZ R193, R85, R0, -R30.reuse ;  /* 0x0000000055c17223 */ /* 0x100fe2000001081e */
[----:B------:R-:W-:Y:S01]  /*4180*/  FSEL R15, R68, -INF , P3 ;  /* 0xff800000440f7808 */ /* 0x000fe20001800000 */
[----:B------:R-:W-:Y:S01]  /*4190*/  MUFU.EX2 R203, R203 ;  /* 0x000000cb00cb7308 */ /* 0x000fe20000000800 */
        /* <DEDUP_REMOVED lines=25> */
[----:B------:R-:W1:Y:S01]  /*4330*/  @P2 LDC R48, c[0x0][0x44c] ;  /* 0x00011300ff302b82 */ /* 0x000e620000000800 */
        /* <DEDUP_REMOVED lines=19> */
[----:B------:R-:W-:Y:S01]  /*4470*/  FFMA.FTZ R117, R117, R0, -R30 ;  /* 0x0000000075757223 */ /* 0x000fe2000001081e */
[----:B------:R-:W-:Y:S01]  /*4480*/  FSEL R43, R44, -INF , P3 ;  /* 0xff8000002c2b7808 */ /* 0x000fe20001800000 */
[----:B0-----:R-:W-:Y:S01]  /*4490*/  FADD.FTZ R44, R201, R8 ;  /* 0x00000008c92c7221 */ /* 0x001fe20000010000 */
[----:B------:R-:W-:Y:S01]  /*44a0*/  FMNMX.FTZ R4, R41, R4, !PT ;  /* 0x0000000429047209 */ /* 0x000fe20007810000 */
[----:B------:R-:W-:Y:S01]  /*44b0*/  MUFU.EX2 R193, R193 ;  /* 0x000000c100c17308 */ /* 0x000fe20000000800 */
[----:B------:R-:W-:Y:S01]  /*44c0*/  ISETP.GT.AND P3, PT, R7, 0x50, PT ;  /* 0x000000500700780c */ /* 0x000fe20003f64270 */
[----:B-1----:R-:W-:Y:S01]  /*44d0*/  @P2 IMAD.HI.U32 R48, R17, R48, RZ ;  /* 0x0000003011302227 */ /* 0x002fe200078e00ff */
[----:B------:R-:W-:-:S03]  /*44e0*/  FMNMX.FTZ R4, R43, R4, !PT ;  /* 0x000000042b047209 */ /* 0x000fc60007810000 */
[----:B------:R-:W-:Y:S01]  /*44f0*/  FFMA.FTZ R30, R119, R0, -R30 ;  /* 0x00000000771e7223 */ /* 0x000fe2000001081e */
[----:B------:R-:W-:Y:S02]  /*4500*/  FSEL R47, R32, -INF , P3 ;  /* 0xff800000202f7808 */ /* 0x000fe40001800000 */
[----:B------:R-:W-:Y:S02]  /*4510*/  CS2R R118, SRZ ;  /* 0x0000000000767805 */ /* 0x000fe4000001ff00 */
[----:B------:R-:W-:Y:S01]  /*4520*/  FMNMX.FTZ R4, R45, R4, !PT ;  /* 0x000000042d047209 */ /* 0x000fe20007810000 */
[----:B------:R-:W-:Y:S01]  /*4530*/  MUFU.EX2 R20, R20 ;  /* 0x0000001400147308 */ /* 0x000fe20000000800 */
[----:B------:R-:W-:Y:S02]  /*4540*/  ISETP.GT.AND P3, PT, R7, 0x58, PT ;  /* 0x000000580700780c */ /* 0x000fe40003f64270 */
[----:B------:R-:W-:Y:S02]  /*4550*/  CS2R R88, SRZ ;  /* 0x0000000000587805 */ /* 0x000fe4000001ff00 */
[----:B------:R-:W-:-:S02]  /*4560*/  FMNMX.FTZ R4, R47, R4, !PT ;  /* 0x000000042f047209 */ /* 0x000fc40007810000 */
[----:B------:R-:W-:Y:S02]  /*4570*/  CS2R R86, SRZ ;  /* 0x0000000000567805 */ /* 0x000fe4000001ff00 */
[----:B------:R-:W-:Y:S02]  /*4580*/  ISETP.GT.AND P4, PT, R7, 0x59, PT ;  /* 0x000000590700780c */ /* 0x000fe40003f84270 */
[----:B------:R-:W-:Y:S02]  /*4590*/  CS2R R84, SRZ ;  /* 0x0000000000547805 */ /* 0x000fe4000001ff00 */
[----:B------:R-:W-:Y:S01]  /*45a0*/  FSEL R51, R36, -INF , P3 ;  /* 0xff80000024337808 */ /* 0x000fe20001800000 */
[----:B------:R-:W-:Y:S01]  /*45b0*/  MUFU.EX2 R195, R195 ;  /* 0x000000c300c37308 */ /* 0x000fe20000000800 */
[----:B------:R-:W-:Y:S02]  /*45c0*/  FMNMX.FTZ R4, R33, R4, !PT ;  /* 0x0000000421047209 */ /* 0x000fe40007810000 */
[----:B------:R-:W-:-:S02]  /*45d0*/  CS2R R80, SRZ ;  /* 0x0000000000507805 */ /* 0x000fc4000001ff00 */
[----:B------:R-:W-:Y:S02]  /*45e0*/  FSEL R37, R37, -INF , P4 ;  /* 0xff80000025257808 */ /* 0x000fe40002000000 */
[----:B------:R-:W-:Y:S02]  /*45f0*/  CS2R R78, SRZ ;  /* 0x00000000004e7805 */ /* 0x000fe4000001ff00 */
[----:B------:R-:W-:Y:S02]  /*4600*/  ISETP.GT.AND P3, PT, R7, 0x60, PT ;  /* 0x000000600700780c */ /* 0x000fe40003f64270 */
[----:B------:R-:W-:Y:S02]  /*4610*/  CS2R R74, SRZ ;  /* 0x00000000004a7805 */ /* 0x000fe4000001ff00 */
[----:B------:R-:W-:Y:S01]  /*4620*/  FMNMX.FTZ R4, R51, R4, !PT ;  /* 0x0000000433047209 */ /* 0x000fe20007810000 */
[----:B------:R-:W-:Y:S01]  /*4630*/  MUFU.EX2 R26, R26 ;  /* 0x0000001a001a7308 */ /* 0x000fe20000000800 */
[----:B------:R-:W-:-:S02]  /*4640*/  ISETP.GT.AND P4, PT, R7, 0x61, PT ;  /* 0x000000610700780c */ /* 0x000fc40003f84270 */
[----:B------:R-:W-:Y:S02]  /*4650*/  CS2R R70, SRZ ;  /* 0x0000000000467805 */ /* 0x000fe4000001ff00 */
[----:B------:R-:W-:Y:S02]  /*4660*/  FSEL R55, R24, -INF , P3 ;  /* 0xff80000018377808 */ /* 0x000fe40001800000 */
[----:B------:R-:W-:Y:S02]  /*4670*/  CS2R R66, SRZ ;  /* 0x0000000000427805 */ /* 0x000fe4000001ff00 */
[----:B------:R-:W-:Y:S02]  /*4680*/  FMNMX.FTZ R4, R37, R4, !PT ;  /* 0x0000000425047209 */ /* 0x000fe40007810000 */
[----:B------:R-:W-:Y:S02]  /*4690*/  CS2R R62, SRZ ;  /* 0x00000000003e7805 */ /* 0x000fe4000001ff00 */
[----:B------:R-:W-:Y:S01]  /*46a0*/  ISETP.GT.AND P3, PT, R7, 0x68, PT ;  /* 0x000000680700780c */ /* 0x000fe20003f64270 */
[----:B------:R-:W-:Y:S01]  /*46b0*/  MUFU.EX2 R189, R189 ;  /* 0x000000bd00bd7308 */ /* 0x000fe20000000800 */
[----:B------:R-:W-:-:S02]  /*46c0*/  FSEL R25, R25, -INF , P4 ;  /* 0xff80000019197808 */ /* 0x000fc40002000000 */
[----:B------:R-:W-:Y:S02]  /*46d0*/  FMNMX.FTZ R4, R55, R4, !PT ;  /* 0x0000000437047209 */ /* 0x000fe40007810000 */
[----:B------:R-:W-:Y:S02]  /*46e0*/  ISETP.GT.AND P4, PT, R7, 0x69, PT ;  /* 0x000000690700780c */ /* 0x000fe40003f84270 */
[----:B------:R-:W-:Y:S01]  /*46f0*/  FSEL R7, R28, -INF , P3 ;  /* 0xff8000001c077808 */ /* 0x000fe20001800000 */
[----:B------:R-:W-:Y:S01]  /*4700*/  MUFU.EX2 R93, R93 ;  /* 0x0000005d005d7308 */ /* 0x000fe20000000800 */
[----:B------:R-:W-:Y:S02]  /*4710*/  FMNMX.FTZ R4, R25, R4, !PT ;  /* 0x0000000419047209 */ /* 0x000fe40007810000 */
[----:B------:R-:W-:Y:S02]  /*4720*/  FSEL R29, R29, -INF , P4 ;  /* 0xff8000001d1d7808 */ /* 0x000fe40002000000 */
[----:B------:R-:W-:-:S02]  /*4730*/  FMNMX.FTZ R4, R7, R4, !PT ;  /* 0x0000000407047209 */ /* 0x000fc40007810000 */
[----:B------:R-:W-:Y:S01]  /*4740*/  F2FP.BF16.F32.PACK_AB R201, R8, R201 ;  /* 0x000000c908c9723e */ /* 0x000fe200000010ff */
[----:B------:R0:W-:Y:S01]  /*4750*/  MUFU.EX2 R28, R91 ;  /* 0x0000005b001c7308 */ /* 0x0001e20000000800 */
[----:B------:R-:W-:-:S05]  /*4760*/  FMNMX.FTZ R4, R29, R4, !PT ;  /* 0x000000041d047209 */ /* 0x000fca0007810000 */
[----:B------:R-:W1:Y:S02]  /*4770*/  SHFL.BFLY PT, R59, R4, 0x2, 0x1f ;  /* 0x0c401f00043b7f89 */ /* 0x000e6400000e0000 */
[----:B------:R2:W3:Y:S01]  /*4780*/  MUFU.EX2 R32, R95 ;  /* 0x0000005f00207308 */ /* 0x0004e20000000800 */
[----:B0-----:R-:W-:-:S07]  /*4790*/  CS2R R90, SRZ ;  /* 0x00000000005a7805 */ /* 0x001fce000001ff00 */
[----:B------:R-:W-:Y:S01]  /*47a0*/  MUFU.EX2 R97, R97 ;  /* 0x0000006100617308 */ /* 0x000fe20000000800 */
[----:B--2---:R-:W-:-:S07]  /*47b0*/  CS2R R94, SRZ ;  /* 0x00000000005e7805 */ /* 0x004fce000001ff00 */
[----:B------:R0:W2:Y:S01]  /*47c0*/  MUFU.EX2 R34, R99 ;  /* 0x0000006300227308 */ /* 0x0000a20000000800 */
[----:B---3--:R-:W-:Y:S02]  /*47d0*/  F2FP.BF16.F32.PACK_AB R191, R32, R93 ;  /* 0x0000005d20bf723e */ /* 0x008fe400000010ff */
[----:B-1----:R-:W-:-:S05]  /*47e0*/  FMNMX.FTZ R59, R4, R59, !PT ;  /* 0x0000003b043b7209 */ /* 0x002fca0007810000 */
[----:B------:R-:W-:Y:S01]  /*47f0*/  MUFU.EX2 R101, R101 ;  /* 0x0000006500657308 */ /* 0x000fe20000000800 */
[----:B0-----:R-:W-:Y:S01]  /*4800*/  CS2R R98, SRZ ;  /* 0x0000000000627805 */ /* 0x001fe2000001ff00 */
[----:B------:R-:W0:Y:S06]  /*4810*/  SHFL.BFLY PT, R4, R59, 0x1, 0x1f ;  /* 0x0c201f003b047f89 */ /* 0x000e2c00000e0000 */
[----:B------:R1:W3:Y:S01]  /*4820*/  MUFU.EX2 R36, R103 ;  /* 0x0000006700247308 */ /* 0x0002e20000000800 */
[----:B--2---:R-:W-:-:S07]  /*4830*/  F2FP.BF16.F32.PACK_AB R185, R34, R97 ;  /* 0x0000006122b9723e */ /* 0x004fce00000010ff */
[----:B------:R-:W-:Y:S01]  /*4840*/  MUFU.EX2 R105, R105 ;  /* 0x0000006900697308 */ /* 0x000fe20000000800 */
[----:B-1----:R-:W-:-:S07]  /*4850*/  CS2R R102, SRZ ;  /* 0x0000000000667805 */ /* 0x002fce000001ff00 */
[----:B------:R1:W-:Y:S01]  /*4860*/  MUFU.EX2 R38, R107 ;  /* 0x0000006b00267308 */ /* 0x0003e20000000800 */
[----:B---3--:R-:W-:Y:S02]  /*4870*/  F2FP.BF16.F32.PACK_AB R187, R36, R101 ;  /* 0x0000006524bb723e */ /* 0x008fe400000010ff */
[----:B0-----:R-:W-:Y:S02]  /*4880*/  FMNMX.FTZ R4, R59, R4, !PT ;  /* 0x000000043b047209 */ /* 0x001fe40007810000 */
[----:B------:R-:W0:Y:S02]  /*4890*/  @P2 LDC R59, c[0x0][0x450] ;  /* 0x00011400ff3b2b82 */ /* 0x000e240000000800 */
[C---:B------:R-:W-:Y:S01]  /*48a0*/  FSETP.NEU.FTZ.AND P3, PT, R4.reuse, -INF , PT ;  /* 0xff8000000400780b */ /* 0x040fe20003f7d000 */
[----:B------:R-:W-:Y:S01]  /*48b0*/  FMUL.FTZ R24, R4, R0 ;  /* 0x0000000004187220 */ /* 0x000fe20000410000 */
[----:B------:R-:W-:Y:S01]  /*48c0*/  MUFU.EX2 R109, R109 ;  /* 0x0000006d006d7308 */ /* 0x000fe20000000800 */
[----:B-1----:R-:W-:-:S03]  /*48d0*/  CS2R R106, SRZ ;  /* 0x00000000006a7805 */ /* 0x002fc6000001ff00 */
[----:B------:R-:W-:-:S04]  /*48e0*/  FSEL R24, R24, RZ, P3 ;  /* 0x000000ff18187208 */ /* 0x000fc80001800000 */
        /* <DEDUP_REMOVED lines=13> */
[-CC-:B------:R-:W-:Y:S01]  /*49c0*/  FFMA.FTZ R21, R21, R0.reuse, -R24.reuse ;  /* 0x0000000015157223 */ /* 0x180fe20000010818 */
[-C--:B------:R-:W-:Y:S01]  /*49d0*/  FFMA.FTZ R27, R27, R0.reuse, -R24 ;  /* 0x000000001b1b7223 */ /* 0x080fe20000010818 */
[----:B0-----:R-:W-:Y:S01]  /*49e0*/  @P2 SHF.R.U32.HI R46, RZ, R59, R48 ;  /* 0x0000003bff2e2219 */ /* 0x001fe20000011630 */
[----:B------:R-:W0:Y:S01]  /*49f0*/  MUFU.EX2 R200, R73 ;  /* 0x0000004900c87308 */ /* 0x000e220000000800 */
[-CC-:B------:R-:W-:Y:S01]  /*4a00*/  FFMA.FTZ R41, R41, R0.reuse, -R24.reuse ;  /* 0x0000000029297223 */ /* 0x180fe20000010818 */
[-CC-:B------:R-:W-:Y:S01]  /*4a10*/  FFMA.FTZ R61, R61, R0.reuse, -R24.reuse ;  /* 0x000000003d3d7223 */ /* 0x180fe20000010818 */
[----:B------:R-:W-:Y:S01]  /*4a20*/  FFMA.FTZ R31, R31, R0, -R24 ;  /* 0x000000001f1f7223 */ /* 0x000fe20000010818 */
[----:B------:R-:W-:-:S02]  /*4a30*/  IMAD.IADD R3, R3, 0x1, R46 ;  /* 0x0000000103037824 */ /* 0x000fc400078e022e */
        /* <DEDUP_REMOVED lines=12> */
[----:B-1----:R-:W-:Y:S01]  /*4b00*/  FADD.FTZ R57, R203, R44 ;  /* 0x0000002ccb397221 */ /* 0x002fe20000010000 */
[----:B0-----:R-:W-:Y:S01]  /*4b10*/  FADD.FTZ R6, R9, R200 ;  /* 0x000000c809067221 */ /* 0x001fe20000010000 */
[-CC-:B------:R-:W-:Y:S01]  /*4b20*/  FFMA.FTZ R7, R7, R0.reuse, -R24.reuse ;  /* 0x0000000007077223 */ /* 0x180fe20000010818 */
[----:B------:R-:W-:Y:S01]  /*4b30*/  FFMA.FTZ R24, R29, R0, -R24 ;  /* 0x000000001d187223 */ /* 0x000fe20000010818 */
[----:B------:R-:W-:Y:S01]  /*4b40*/  FADD.FTZ R44, R10, R57 ;  /* 0x000000390a2c7221 */ /* 0x000fe20000010000 */
[----:B------:R-:W-:Y:S01]  /*4b50*/  F2FP.BF16.F32.PACK_AB R200, R200, R9 ;  /* 0x00000009c8c8723e */ /* 0x000fe200000010ff */
[----:B------:R-:W-:Y:S01]  /*4b60*/  VIADD R9, R82, 0xfffffffe ;  /* 0xfffffffe52097836 */ /* 0x000fe20000000000 */
[----:B------:R0:W1:Y:S01]  /*4b70*/  MUFU.EX2 R202, R77 ;  /* 0x0000004d00ca7308 */ /* 0x0000620000000800 */
[----:B------:R-:W-:Y:S01]  /*4b80*/  FADD.FTZ R57, R197, R44 ;  /* 0x0000002cc5397221 */ /* 0x000fe20000010000 */
[----:B------:R-:W-:-:S02]  /*4b90*/  F2FP.BF16.F32.PACK_AB R197, R12, R197 ;  /* 0x000000c50cc5723e */ /* 0x000fc400000010ff */
[----:B------:R-:W-:Y:S02]  /*4ba0*/  CS2R R110, SRZ ;  /* 0x00000000006e7805 */ /* 0x000fe4000001ff00 */
[----:B------:R-:W-:Y:S01]  /*4bb0*/  F2FP.BF16.F32.PACK_AB R181, R38, R105 ;  /* 0x0000006926b5723e */ /* 0x000fe200000010ff */
[----:B------:R-:W-:Y:S01]  /*4bc0*/  FADD.FTZ R44, R12, R57 ;  /* 0x000000390c2c7221 */ /* 0x000fe20000010000 */
[----:B------:R-:W-:Y:S02]  /*4bd0*/  F2FP.BF16.F32.PACK_AB R183, R40, R109 ;  /* 0x0000006d28b7723e */ /* 0x000fe400000010ff */
[----:B------:R-:W-:Y:S01]  /*4be0*/  CS2R R82, SRZ ;  /* 0x0000000000527805 */ /* 0x000fe2000001ff00 */
[----:B------:R-:W3:Y:S01]  /*4bf0*/  MUFU.EX2 R13, R13 ;  /* 0x0000000d000d7308 */ /* 0x000ee20000000800 */
[----:B------:R-:W-:Y:S01]  /*4c00*/  FADD.FTZ R57, R199, R44 ;  /* 0x0000002cc7397221 */ /* 0x000fe20000010000 */
[----:B------:R-:W-:Y:S02]  /*4c10*/  F2FP.BF16.F32.PACK_AB R203, R10, R203 ;  /* 0x000000cb0acb723e */ /* 0x000fe400000010ff */
[----:B0-----:R-:W-:-:S02]  /*4c20*/  CS2R R76, SRZ ;  /* 0x00000000004c7805 */ /* 0x001fc4000001ff00 */
[C---:B------:R-:W-:Y:S01]  /*4c30*/  F2FP.BF16.F32.PACK_AB R199, R14.reuse, R199 ;  /* 0x000000c70ec7723e */ /* 0x040fe200000010ff */
[----:B------:R-:W-:Y:S01]  /*4c40*/  FADD.FTZ R44, R14, R57 ;  /* 0x000000390e2c7221 */ /* 0x000fe20000010000 */
[----:B------:R-:W-:Y:S02]  /*4c50*/  CS2R R72, SRZ ;  /* 0x0000000000487805 */ /* 0x000fe4000001ff00 */
[----:B------:R-:W-:Y:S01]  /*4c60*/  CS2R R58, SRZ ;  /* 0x00000000003a7805 */ /* 0x000fe2000001ff00 */
[----:B------:R0:W4:Y:S01]  /*4c70*/  MUFU.EX2 R196, R65 ;  /* 0x0000004100c47308 */ /* 0x0001220000000800 */
[----:B------:R-:W-:-:S07]  /*4c80*/  CS2R R56, SRZ ;  /* 0x0000000000387805 */ /* 0x000fce000001ff00 */
[----:B------:R-:W5:Y:S01]  /*4c90*/  MUFU.EX2 R15, R15 ;  /* 0x0000000f000f7308 */ /* 0x000f620000000800 */
[----:B0-----:R-:W-:-:S07]  /*4ca0*/  CS2R R64, SRZ ;  /* 0x0000000000407805 */ /* 0x001fce000001ff00 */
[----:B------:R2:W-:Y:S08]  /*4cb0*/  MUFU.EX2 R188, R49 ;  /* 0x0000003100bc7308 */ /* 0x0005f00000000800 */
[----:B------:R0:W5:Y:S01]  /*4cc0*/  MUFU.EX2 R198, R69 ;  /* 0x0000004500c67308 */ /* 0x0001620000000800 */
[----:B--2---:R-:W-:-:S04]  /*4cd0*/  FADD.FTZ R49, R11, R6 ;  /* 0x000000060b317221 */ /* 0x004fc80000010000 */
[C---:B-1----:R-:W-:Y:S01]  /*4ce0*/  FADD.FTZ R6, R202.reuse, R49 ;  /* 0x00000031ca067221 */ /* 0x042fe20000010000 */
[----:B------:R-:W-:Y:S02]  /*4cf0*/  F2FP.BF16.F32.PACK_AB R202, R202, R11 ;  /* 0x0000000bcaca723e */ /* 0x000fe400000010ff */
[----:B------:R1:W-:Y:S01]  /*4d00*/  MUFU.EX2 R190, R53 ;  /* 0x0000003500be7308 */ /* 0x0003e20000000800 */
[----:B---3--:R-:W-:Y:S01]  /*4d10*/  FADD.FTZ R49, R13, R6 ;  /* 0x000000060d317221 */ /* 0x008fe20000010000 */
[----:B0-----:R-:W-:-:S03]  /*4d20*/  CS2R R68, SRZ ;  /* 0x0000000000447805 */ /* 0x001fc6000001ff00 */
[C---:B----4-:R-:W-:Y:S01]  /*4d30*/  FADD.FTZ R6, R196.reuse, R49 ;  /* 0x00000031c4067221 */ /* 0x050fe20000010000 */
[----:B------:R-:W-:Y:S02]  /*4d40*/  F2FP.BF16.F32.PACK_AB R196, R196, R13 ;  /* 0x0000000dc4c4723e */ /* 0x000fe400000010ff */
[----:B------:R-:W0:Y:S01]  /*4d50*/  MUFU.EX2 R21, R21 ;  /* 0x0000001500157308 */ /* 0x000e220000000800 */
[----:B-1----:R-:W-:Y:S01]  /*4d60*/  FADD.FTZ R53, R193, R44 ;  /* 0x0000002cc1357221 */ /* 0x002fe20000010000 */
[----:B------:R-:W-:-:S03]  /*4d70*/  F2FP.BF16.F32.PACK_AB R193, R20, R193 ;  /* 0x000000c114c1723e */ /* 0x000fc600000010ff */
[----:B------:R-:W-:Y:S01]  /*4d80*/  FADD.FTZ R44, R20, R53 ;  /* 0x00000035142c7221 */ /* 0x000fe20000010000 */
[----:B------:R-:W-:Y:S02]  /*4d90*/  CS2R R52, SRZ ;  /* 0x0000000000347805 */ /* 0x000fe4000001ff00 */
[----:B------:R-:W1:Y:S01]  /*4da0*/  MUFU.EX2 R27, R27 ;  /* 0x0000001b001b7308 */ /* 0x000e620000000800 */
[----:B------:R-:W-:Y:S01]  /*4db0*/  FADD.FTZ R49, R195, R44 ;  /* 0x0000002cc3317221 */ /* 0x000fe20000010000 */
[----:B------:R-:W-:Y:S01]  /*4dc0*/  IMAD.HI R44, R3, -0x6db6db6d, R2 ;  /* 0x92492493032c7827 */ /* 0x000fe200078e0202 */
[----:B------:R-:W-:-:S05]  /*4dd0*/  F2FP.BF16.F32.PACK_AB R195, R26, R195 ;  /* 0x000000c31ac3723e */ /* 0x000fca00000010ff */
[----:B------:R5:W-:Y:S08]  /*4de0*/  MUFU.EX2 R184, R41 ;  /* 0x0000002900b87308 */ /* 0x000bf00000000800 */
[----:B------:R2:W3:Y:S01]  /*4df0*/  MUFU.EX2 R194, R61 ;  /* 0x0000003d00c27308 */ /* 0x0004e20000000800 */
[----:B-----5:R-:W-:Y:S01]  /*4e00*/  FADD.FTZ R41, R15, R6 ;  /* 0x000000060f297221 */ /* 0x020fe20000010000 */
[----:B------:R-:W-:Y:S01]  /*4e10*/  FADD.FTZ R6, R26, R49 ;  /* 0x000000311a067221 */ /* 0x000fe20000010000 */
[----:B------:R-:W-:-:S02]  /*4e20*/  CS2R R48, SRZ ;  /* 0x0000000000307805 */ /* 0x000fc4000001ff00 */
[----:B------:R-:W-:Y:S01]  /*4e30*/  FADD.FTZ R2, R198, R41 ;  /* 0x00000029c6027221 */ /* 0x000fe20000010000 */
[----:B------:R-:W-:Y:S01]  /*4e40*/  FADD.FTZ R41, R189, R6 ;  /* 0x00000006bd297221 */ /* 0x000fe20000010000 */
[C---:B------:R-:W-:Y:S01]  /*4e50*/  F2FP.BF16.F32.PACK_AB R189, R28.reuse, R189 ;  /* 0x000000bd1cbd723e */ /* 0x040fe200000010ff */
[----:B------:R-:W4:Y:S01]  /*4e60*/  MUFU.EX2 R31, R31 ;  /* 0x0000001f001f7308 */ /* 0x000f220000000800 */
[----:B0-----:R-:W-:Y:S01]  /*4e70*/  FADD.FTZ R3, R21, R2 ;  /* 0x0000000215037221 */ /* 0x001fe20000010000 */
[----:B------:R-:W-:Y:S01]  /*4e80*/  FADD.FTZ R6, R28, R41 ;  /* 0x000000291c067221 */ /* 0x000fe20000010000 */
[----:B------:R-:W-:Y:S02]  /*4e90*/  F2FP.BF16.F32.PACK_AB R198, R198, R15 ;  /* 0x0000000fc6c6723e */ /* 0x000fe400000010ff */
[----:B--2---:R-:W-:Y:S01]  /*4ea0*/  CS2R R60, SRZ ;  /* 0x00000000003c7805 */ /* 0x004fe2000001ff00 */
[C---:B------:R-:W-:Y:S01]  /*4eb0*/  FADD.FTZ R2, R192.reuse, R3 ;  /* 0x00000003c0027221 */ /* 0x040fe20000010000 */
[----:B------:R-:W-:Y:S01]  /*4ec0*/  FADD.FTZ R41, R93, R6 ;  /* 0x000000065d297221 */ /* 0x000fe20000010000 */
[----:B------:R-:W-:Y:S01]  /*4ed0*/  F2FP.BF16.F32.PACK_AB R192, R192, R21 ;  /* 0x00000015c0c0723e */ /* 0x000fe200000010ff */
[----:B------:R-:W0:Y:S01]  /*4ee0*/  MUFU.EX2 R35, R35 ;  /* 0x0000002300237308 */ /* 0x000e220000000800 */
[----:B-1----:R-:W-:Y:S01]  /*4ef0*/  FADD.FTZ R3, R27, R2 ;  /* 0x000000021b037221 */ /* 0x002fe20000010000 */
[----:B------:R-:W-:Y:S01]  /*4f00*/  FADD.FTZ R6, R32, R41 ;  /* 0x0000002920067221 */ /* 0x000fe20000010000 */
[----:B------:R-:W-:-:S02]  /*4f10*/  CS2R R92, SRZ ;  /* 0x00000000005c7805 */ /* 0x000fc4000001ff00 */
[C---:B---3--:R-:W-:Y:S01]  /*4f20*/  FADD.FTZ R2, R194.reuse, R3 ;  /* 0x00000003c2027221 */ /* 0x048fe20000010000 */
[----:B------:R-:W-:Y:S01]  /*4f30*/  FADD.FTZ R41, R97, R6 ;  /* 0x0000000661297221 */ /* 0x000fe20000010000 */
[----:B------:R-:W-:Y:S01]  /*4f40*/  F2FP.BF16.F32.PACK_AB R194, R194, R27 ;  /* 0x0000001bc2c2723e */ /* 0x000fe200000010ff */
[----:B------:R-:W1:Y:S01]  /*4f50*/  MUFU.EX2 R39, R39 ;  /* 0x0000002700277308 */ /* 0x000e620000000800 */
[----:B----4-:R-:W-:Y:S01]  /*4f60*/  FADD.FTZ R3, R31, R2 ;  /* 0x000000021f037221 */ /* 0x010fe20000010000 */
[----:B------:R-:W-:Y:S01]  /*4f70*/  FADD.FTZ R6, R34, R41 ;  /* 0x0000002922067221 */ /* 0x000fe20000010000 */
[----:B------:R-:W-:Y:S02]  /*4f80*/  SHF.R.U32.HI R41, RZ, 0x1f, R44 ;  /* 0x0000001fff297819 */ /* 0x000fe4000001162c */
[----:B------:R-:W-:Y:S01]  /*4f90*/  CS2R R96, SRZ ;  /* 0x0000000000607805 */ /* 0x000fe2000001ff00 */
[----:B------:R-:W-:Y:S01]  /*4fa0*/  FADD.FTZ R2, R188, R3 ;  /* 0x00000003bc027221 */ /* 0x000fe20000010000 */
[----:B------:R-:W-:Y:S01]  /*4fb0*/  FADD.FTZ R29, R101, R6 ;  /* 0x00000006651d7221 */ /* 0x000fe20000010000 */
[----:B------:R-:W-:Y:S01]  /*4fc0*/  LEA.HI.SX32 R120, R44, R41, 0x1a ;  /* 0x000000292c787211 */ /* 0x000fe200078fd2ff */
[----:B------:R-:W2:Y:S01]  /*4fd0*/  MUFU.EX2 R43, R43 ;  /* 0x0000002b002b7308 */ /* 0x000ea20000000800 */
[----:B0-----:R-:W-:Y:S01]  /*4fe0*/  FADD.FTZ R3, R35, R2 ;  /* 0x0000000223037221 */ /* 0x001fe20000010000 */
[----:B------:R-:W-:Y:S01]  /*4ff0*/  FADD.FTZ R6, R36, R29 ;  /* 0x0000001d24067221 */ /* 0x000fe20000010000 */
[----:B------:R-:W-:-:S02]  /*5000*/  VIMNMX R12, RZ, R120, !PT ;  /* 0x00000078ff0c7248 */ /* 0x000fc40007fe0100 */
[----:B------:R-:W-:Y:S01]  /*5010*/  CS2R R100, SRZ ;  /* 0x0000000000647805 */ /* 0x000fe2000001ff00 */
[----:B------:R-:W-:Y:S01]  /*5020*/  FADD.FTZ R2, R190, R3 ;  /* 0x00000003be027221 */ /* 0x000fe20000010000 */
[----:B------:R-:W-:Y:S01]  /*5030*/  FADD.FTZ R29, R105, R6 ;  /* 0x00000006691d7221 */ /* 0x000fe20000010000 */
[----:B------:R-:W-:Y:S01]  /*5040*/  ISETP.GE.AND P3, PT, R9, R12, PT ;  /* 0x0000000c0900720c */ /* 0x000fe20003f66270 */
[----:B------:R0:W3:Y:S01]  /*5050*/  MUFU.EX2 R186, R45 ;  /* 0x0000002d00ba7308 */ /* 0x0000e20000000800 */
[----:B-1----:R-:W-:Y:S01]  /*5060*/  FADD.FTZ R3, R39, R2 ;  /* 0x0000000227037221 */ /* 0x002fe20000010000 */
[----:B------:R-:W-:Y:S01]  /*5070*/  FADD.FTZ R6, R38, R29 ;  /* 0x0000001d26067221 */ /* 0x000fe20000010000 */
[----:B------:R-:W-:Y:S02]  /*5080*/  F2FP.BF16.F32.PACK_AB R188, R188, R31 ;  /* 0x0000001fbcbc723e */ /* 0x000fe400000010ff */
[----:B------:R-:W-:Y:S01]  /*5090*/  CS2R R104, SRZ ;  /* 0x0000000000687805 */ /* 0x000fe2000001ff00 */
[----:B------:R-:W-:Y:S01]  /*50a0*/  FADD.FTZ R2, R184, R3 ;  /* 0x00000003b8027221 */ /* 0x000fe20000010000 */
[----:B------:R-:W-:Y:S01]  /*50b0*/  FADD.FTZ R29, R109, R6 ;  /* 0x000000066d1d7221 */ /* 0x000fe20000010000 */
[----:B------:R-:W-:Y:S01]  /*50c0*/  F2FP.BF16.F32.PACK_AB R190, R190, R35 ;  /* 0x00000023bebe723e */ /* 0x000fe200000010ff */
[----:B------:R-:W1:Y:S01]  /*50d0*/  MUFU.EX2 R113, R113 ;  /* 0x0000007100717308 */ /* 0x000e620000000800 */
[----:B--2---:R-:W-:Y:S01]  /*50e0*/  FADD.FTZ R3, R43, R2 ;  /* 0x000000022b037221 */ /* 0x004fe20000010000 */
[----:B------:R-:W-:Y:S01]  /*50f0*/  FADD.FTZ R6, R40, R29 ;  /* 0x0000001d28067221 */ /* 0x000fe20000010000 */
[----:B------:R-:W-:-:S02]  /*5100*/  F2FP.BF16.F32.PACK_AB R184, R184, R39 ;  /* 0x00000027b8b8723e */ /* 0x000fc400000010ff */
[----:B------:R-:W-:Y:S02]  /*5110*/  CS2R R108, SRZ ;  /* 0x00000000006c7805 */ /* 0x000fe4000001ff00 */
[----:B0-----:R-:W-:Y:S02]  /*5120*/  CS2R R44, SRZ ;  /* 0x00000000002c7805 */ /* 0x001fe4000001ff00 */
[----:B------:R-:W-:Y:S02]  /*5130*/  CS2R R40, SRZ ;  /* 0x0000000000287805 */ /* 0x000fe4000001ff00 */
[----:B------:R-:W-:Y:S01]  /*5140*/  CS2R R38, SRZ ;  /* 0x0000000000267805 */ /* 0x000fe2000001ff00 */
[----:B------:R-:W0:Y:S01]  /*5150*/  MUFU.EX2 R47, R47 ;  /* 0x0000002f002f7308 */ /* 0x000e220000000800 */
[C---:B---3--:R-:W-:Y:S01]  /*5160*/  FADD.FTZ R2, R186.reuse, R3 ;  /* 0x00000003ba027221 */ /* 0x048fe20000010000 */
[----:B------:R-:W-:Y:S02]  /*5170*/  F2FP.BF16.F32.PACK_AB R186, R186, R43 ;  /* 0x0000002bbaba723e */ /* 0x000fe400000010ff */
[----:B------:R-:W-:-:S02]  /*5180*/  CS2R R34, SRZ ;  /* 0x0000000000227805 */ /* 0x000fc4000001ff00 */
[----:B------:R-:W-:Y:S02]  /*5190*/  CS2R R26, SRZ ;  /* 0x00000000001a7805 */ /* 0x000fe4000001ff00 */
[----:B------:R2:W3:Y:S01]  /*51a0*/  MUFU.EX2 R42, R115 ;  /* 0x00000073002a7308 */ /* 0x0004e20000000800 */
[----:B-1----:R-:W-:-:S07]  /*51b0*/  FADD.FTZ R29, R113, R6 ;  /* 0x00000006711d7221 */ /* 0x002fce0000010000 */
[----:B------:R1:W4:Y:S01]  /*51c0*/  MUFU.EX2 R180, R33 ;  /* 0x0000002100b47308 */ /* 0x0003220000000800 */
[----:B0-----:R-:W-:Y:S01]  /*51d0*/  FADD.FTZ R3, R47, R2 ;  /* 0x000000022f037221 */ /* 0x001fe20000010000 */
[----:B--2---:R-:W-:-:S06]  /*51e0*/  CS2R R114, SRZ ;  /* 0x0000000000727805 */ /* 0x004fcc000001ff00 */
[----:B------:R-:W0:Y:S01]  /*51f0*/  MUFU.EX2 R117, R117 ;  /* 0x0000007500757308 */ /* 0x000e220000000800 */
[C---:B---3--:R-:W-:Y:S01]  /*5200*/  FADD.FTZ R6, R42.reuse, R29 ;  /* 0x0000001d2a067221 */ /* 0x048fe20000010000 */
[----:B------:R-:W-:Y:S02]  /*5210*/  F2FP.BF16.F32.PACK_AB R177, R42, R113 ;  /* 0x000000712ab1723e */ /* 0x000fe400000010ff */
[----:B------:R-:W-:Y:S02]  /*5220*/  CS2R R112, SRZ ;  /* 0x0000000000707805 */ /* 0x000fe4000001ff00 */
[----:B------:R-:W-:Y:S02]  /*5230*/  CS2R R42, SRZ ;  /* 0x00000000002a7805 */ /* 0x000fe4000001ff00 */
[----:B-1----:R-:W-:Y:S02]  /*5240*/  CS2R R32, SRZ ;  /* 0x0000000000207805 */ /* 0x002fe4000001ff00 */
[----:B------:R-:W-:Y:S01]  /*5250*/  CS2R R28, SRZ ;  /* 0x00000000001c7805 */ /* 0x000fe2000001ff00 */
[----:B------:R-:W-:Y:S01]  /*5260*/  MUFU.EX2 R51, R51 ;  /* 0x0000003300337308 */ /* 0x000fe20000000800 */
[C---:B----4-:R-:W-:Y:S01]  /*5270*/  FADD.FTZ R2, R180.reuse, R3 ;  /* 0x00000003b4027221 */ /* 0x050fe20000010000 */
[----:B------:R-:W-:-:S02]  /*5280*/  F2FP.BF16.F32.PACK_AB R180, R180, R47 ;  /* 0x0000002fb4b4723e */ /* 0x000fc400000010ff */
[----:B------:R-:W-:-:S04]  /*5290*/  CS2R R46, SRZ ;  /* 0x00000000002e7805 */ /* 0x000fc8000001ff00 */
[----:B------:R-:W1:Y:S01]  /*52a0*/  MUFU.EX2 R30, R30 ;  /* 0x0000001e001e7308 */ /* 0x000e620000000800 */
[----:B0-----:R-:W-:-:S07]  /*52b0*/  FADD.FTZ R3, R117, R6 ;  /* 0x0000000675037221 */ /* 0x001fce0000010000 */
[----:B------:R0:W2:Y:S08]  /*52c0*/  MUFU.EX2 R182, R37 ;  /* 0x0000002500b67308 */ /* 0x0000b00000000800 */
[----:B------:R-:W3:Y:S01]  /*52d0*/  MUFU.EX2 R55, R55 ;  /* 0x0000003700377308 */ /* 0x000ee20000000800 */
[C---:B-1----:R-:W-:Y:S01]  /*52e0*/  FADD.FTZ R6, R30.reuse, R3 ;  /* 0x000000031e067221 */ /* 0x042fe20000010000 */
[----:B------:R-:W-:-:S02]  /*52f0*/  F2FP.BF16.F32.PACK_AB R179, R30, R117 ;  /* 0x000000751eb3723e */ /* 0x000fc400000010ff */
[----:B------:R-:W-:Y:S02]  /*5300*/  CS2R R116, SRZ ;  /* 0x0000000000747805 */ /* 0x000fe4000001ff00 */
[----:B0-----:R-:W-:Y:S02]  /*5310*/  CS2R R36, SRZ ;  /* 0x0000000000247805 */ /* 0x001fe4000001ff00 */
[----:B------:R-:W-:Y:S01]  /*5320*/  CS2R R30, SRZ ;  /* 0x00000000001e7805 */ /* 0x000fe2000001ff00 */
[----:B------:R0:W1:Y:S08]  /*5330*/  MUFU.EX2 R176, R25 ;  /* 0x0000001900b07308 */ /* 0x0000700000000800 */
[----:B------:R3:W4:Y:S01]  /*5340*/  MUFU.EX2 R178, R7 ;  /* 0x0000000700b27308 */ /* 0x0007220000000800 */
[----:B0-----:R-:W-:-:S04]  /*5350*/  FADD.FTZ R25, R51, R2 ;  /* 0x0000000233197221 */ /* 0x001fc80000010000 */
[C---:B--2---:R-:W-:Y:S01]  /*5360*/  FADD.FTZ R2, R182.reuse, R25 ;  /* 0x00000019b6027221 */ /* 0x044fe20000010000 */
[----:B------:R-:W-:Y:S02]  /*5370*/  F2FP.BF16.F32.PACK_AB R182, R182, R51 ;  /* 0x00000033b6b6723e */ /* 0x000fe400000010ff */
[----:B------:R-:W-:Y:S01]  /*5380*/  CS2R R50, SRZ ;  /* 0x0000000000327805 */ /* 0x000fe2000001ff00 */
[----:B------:R0:W2:Y:S01]  /*5390*/  MUFU.EX2 R3, R24 ;  /* 0x0000001800037308 */ /* 0x0000a20000000800 */
[----:B---3--:R-:W-:-:S04]  /*53a0*/  FADD.FTZ R7, R55, R2 ;  /* 0x0000000237077221 */ /* 0x008fc80000010000 */
[C---:B-1----:R-:W-:Y:S01]  /*53b0*/  FADD.FTZ R7, R176.reuse, R7 ;  /* 0x00000007b0077221 */ /* 0x042fe20000010000 */
[----:B------:R-:W-:Y:S02]  /*53c0*/  F2FP.BF16.F32.PACK_AB R176, R176, R55 ;  /* 0x00000037b0b0723e */ /* 0x000fe400000010ff */
[----:B------:R-:W-:Y:S01]  /*53d0*/  CS2R R54, SRZ ;  /* 0x0000000000367805 */ /* 0x000fe2000001ff00 */
[----:B----4-:R-:W-:Y:S01]  /*53e0*/  FADD.FTZ R2, R178, R7 ;  /* 0x00000007b2027221 */ /* 0x010fe20000010000 */
[----:B0-----:R-:W-:-:S03]  /*53f0*/  CS2R R24, SRZ ;  /* 0x0000000000187805 */ /* 0x001fc6000001ff00 */
[C---:B--2---:R-:W-:Y:S01]  /*5400*/  FADD.FTZ R7, R3.reuse, R2 ;  /* 0x0000000203077221 */ /* 0x044fe20000010000 */
[----:B------:R-:W-:Y:S01]  /*5410*/  F2FP.BF16.F32.PACK_AB R178, R3, R178 ;  /* 0x000000b203b2723e */ /* 0x000fe200000010ff */
[----:B------:R-:W-:Y:S02]  /*5420*/  IMAD.MOV.U32 R3, RZ, RZ, 0x3f800000 ;  /* 0x3f800000ff037424 */ /* 0x000fe400078e00ff */
[----:B------:R-:W-:Y:S01]  /*5430*/  IMAD.MOV.U32 R2, RZ, RZ, 0x3f800000 ;  /* 0x3f800000ff027424 */ /* 0x000fe200078e00ff */
[----:B------:R-:W-:Y:S06]  /*5440*/  @!P3 BRA `(.L_x_2275) ;  /* 0x0000004000f4b947 */ /* 0x000fec0003800000 */
[----:B------:R-:W-:Y:S01]  /*5450*/  IMAD.MOV.U32 R8, RZ, RZ, R5 ;  /* 0x000000ffff087224 */ /* 0x000fe200078e0005 */
[----:B------:R-:W-:Y:S01]  /*5460*/  UMOV UR7, UR38 ;  /* 0x0000002600077c82 */ /* 0x000fe20008000000 */
[----:B------:R-:W-:Y:S01]  /*5470*/  IMAD.MOV.U32 R10, RZ, RZ, R4 ;  /* 0x000000ffff0a7224 */ /* 0x000fe200078e0004 */
[----:B------:R-:W-:Y:S01]  /*5480*/  UMOV UR5, UR36 ;  /* 0x0000002400057c82 */ /* 0x000fe20008000000 */
[----:B------:R-:W-:Y:S01]  /*5490*/  IMAD.MOV.U32 R3, RZ, RZ, 0x3f800000 ;  /* 0x3f800000ff037424 */ /* 0x000fe200078e00ff */
[----:B------:R-:W-:Y:S01]  /*54a0*/  ULDC UR61, c[0x0][0x288] ;  /* 0x0000a200003d7ab9 */ /* 0x000fe20000000800 */
[----:B------:R-:W-:-:S07]  /*54b0*/  IMAD.MOV.U32 R119, RZ, RZ, RZ ;  /* 0x000000ffff777224 */ /* 0x000fce00078e00ff */
.L_x_2284:
[----:B------:R-:W-:-:S04]  /*54c0*/  UIADD3 UR4, UR5, 0x1, URZ ;  /* 0x0000000105047890 */ /* 0x000fc8000fffe03f */
[----:B------:R-:W-:-:S04]  /*54d0*/  UISETP.NE.AND UP0, UPT, UR4, 0x2, UPT ;  /* 0x000000020400788c */ /* 0x000fc8000bf05270 */
[----:B------:R-:W-:Y:S02]  /*54e0*/  USEL UR38, URZ, 0x1, UP0 ;  /* 0x000000013f267887 */ /* 0x000fe40008000000 */
[----:B------:R-:W-:Y:S02]  /*54f0*/  USEL UR36, UR4, URZ, UP0 ;  /* 0x0000003f04247287 */ /* 0x000fe40008000000 */
[----:B------:R-:W-:Y:S01]  /*5500*/  ULOP3.LUT UR38, UR7, UR38, URZ, 0x3c, !UPT ;  /* 0x0000002607267292 */ /* 0x000fe2000f8e3c3f */
[----:B------:R-:W-:Y:S11]  /*5510*/  @!P0 BRA `(.L_x_2276) ;  /* 0x0000000000048947 */ /* 0x000ff60003800000 */
[----:B------:R-:W-:Y:S01]  /*5520*/  BPT.TRAP 0x1 ;  /* 0x000000040000795c */ /* 0x000fe20000300000 */
.L_x_2276:
[----:B------:R-:W-:Y:S01]  /*5530*/  ULEA UR6, UR36, UR37, 0x3 ;  /* 0x0000002524067291 */ /* 0x000fe2000f8e183f */
[----:B------:R-:W-:-:S05]  /*5540*/  IMAD.U32 R0, RZ, RZ, UR38 ;  /* 0x00000026ff007e24 */ /* 0x000fca000f8e00ff */
[----:B------:R-:W-:-:S04]  /*5550*/  SHF.L.U32 R0, R0, 0x1f, RZ ;  /* 0x0000001f00007819 */ /* 0x000fc800000006ff */
[----:B------:R0:W1:Y:S01]  /*5560*/  SYNCS.PHASECHK.TRANS64.TRYWAIT P3, [UR6+0x36830], R0 ;  /* 0x03683000ff0075a7 */ /* 0x0000620008060146 */
[----:B------:R-:W-:Y:S05]  /*5570*/  @!P0 BRA `(.L_x_2277) ;  /* 0x0000000000048947 */ /* 0x000fea0003800000 */
[----:B------:R-:W-:Y:S01]  /*5580*/  BPT.TRAP 0x1 ;  /* 0x000000040000795c */ /* 0x000fe20000300000 */
.L_x_2277:
[----:B-1----:R-:W-:Y:S05]  /*5590*/  @P3 BRA `(.L_x_2278) ;  /* 0x0000000000083947 */ /* 0x002fea0003800000 */
[----:B------:R-:W1:Y:S02]  /*55a0*/  SYNCS.PHASECHK.TRANS64.TRYWAIT P3, [UR6+0x36830], R0 ;  /* 0x03683000ff0075a7 */ /* 0x000e640008060146 */
[----:B-1----:R-:W-:Y:S05]  /*55b0*/  @!P3 BRA `(.L_x_2279) ;  /* 0x000001000048b947 */ /* 0x002fea0003800000 */
.L_x_2278:
[----:B------:R-:W-:Y:S01]  /*55c0*/  UIMAD UR4, UR36, 0xa80, UR60 ;  /* 0x00000a80240478a4 */ /* 0x000fe2000f8e023c */
[----:B------:R-:W-:Y:S01]  /*55d0*/  WARPGROUP.ARRIVE ;  /* 0x00000000000079c5 */ /* 0x000fe20000000000 */
[----:B------:R-:W-:Y:S01]  /*55e0*/  UMOV UR59, 0x40000040 ;  /* 0x40000040003b7882 */ /* 0x000fe20000000000 */
[----:B------:R-:W-:Y:S01]  /*55f0*/  UMOV UR19, 0x40000040 ;  /* 0x4000004000137882 */ /* 0x000fe20000000000 */
[----:B------:R-:W-:Y:S01]  /*5600*/  UIADD3 UR10, UR4, 0x80, URZ ;  /* 0x00000080040a7890 */ /* 0x000fe2000fffe03f */
[-C--:B------:R-:W-:Y:S01]  /*5610*/  FMUL.FTZ R24, R24, R2.reuse ;  /* 0x0000000218187220 */ /* 0x080fe20000410000 */
[----:B------:R-:W-:Y:S01]  /*5620*/  UIADD3 UR11, UR4, 0x100, URZ ;  /* 0x00000100040b7890 */ /* 0x000fe2000fffe03f */
[-C--:B------:R-:W-:Y:S01]  /*5630*/  FMUL.FTZ R25, R25, R2.reuse ;  /* 0x0000000219197220 */ /* 0x080fe20000410000 */
[----:B------:R-:W-:Y:S01]  /*5640*/  UMOV UR58, UR4 ;  /* 0x00000004003a7c82 */ /* 0x000fe20008000000 */
[----:B------:R-:W-:Y:S01]  /*5650*/  UIADD3 UR14, UR4, 0x82, URZ ;  /* 0x00000082040e7890 */ /* 0x000fe2000fffe03f */
[----:B------:R-:W-:Y:S01]  /*5660*/  HGMMA.64x16x16.F32.BF16 R168, gdesc[UR56], RZ, !UPT, gsb0 ;  /* 0x0020000038a879f0 */ /* 0x000fe2000c0018ff */
[----:B------:R-:W-:Y:S01]  /*5670*/  UMOV UR58, UR10 ;  /* 0x0000000a003a7c82 */ /* 0x000fe20008000000 */
[----:B------:R-:W-:Y:S01]  /*5680*/  UMOV UR59, 0x40000040 ;  /* 0x40000040003b7882 */ /* 0x000fe20000000000 */
        /* <DEDUP_REMOVED lines=142> */
[----:B------:R-:W-:Y:S01]  /*5f70*/  UMOV UR11, 0x40000040 ;  /* 0x40000040000b7882 */ /* 0x000fe20000000000 */
        /* <DEDUP_REMOVED lines=42> */
[----:B------:R-:W-:Y:S02]  /*6220*/  UIADD3 UR10, UR4, 0x84, URZ ;  /* 0x00000084040a7890 */ /* 0x000fe4000fffe03f */
        /* <DEDUP_REMOVED lines=392> */
.L_x_2280:
[----:B------:R-:W-:Y:S01]  /*7ab0*/  ULEA UR11, UR5, UR37, 0x3 ;  /* 0x00000025050b7291 */ /* 0x000fe2000f8e183f */
[----:B01----:R-:W-:-:S05]  /*7ac0*/  IMAD.U32 R0, RZ, RZ, UR7 ;  /* 0x00000007ff007e24 */ /* 0x003fca000f8e00ff */
[----:B------:R-:W-:-:S04]  /*7ad0*/  SHF.L.U32 R0, R0, 0x1f, RZ ;  /* 0x0000001f00007819 */ /* 0x000fc800000006ff */
[----:B------:R0:W1:Y:S01]  /*7ae0*/  SYNCS.PHASECHK.TRANS64.TRYWAIT P3, [UR11+0x36850], R0 ;  /* 0x03685000ff0075a7 */ /* 0x000062000806014b */
[----:B------:R-:W-:Y:S05]  /*7af0*/  @!P0 BRA `(.L_x_2281) ;  /* 0x0000000000048947 */ /* 0x000fea0003800000 */
[----:B------:R-:W-:Y:S01]  /*7b00*/  BPT.TRAP 0x1 ;  /* 0x000000040000795c */ /* 0x000fe20000300000 */
.L_x_2281:
[----:B-1----:R-:W-:Y:S05]  /*7b10*/  @P3 BRA `(.L_x_2282) ;  /* 0x0000000000083947 */ /* 0x002fea0003800000 */
[----:B------:R-:W1:Y:S02]  /*7b20*/  SYNCS.PHASECHK.TRANS64.TRYWAIT P3, [UR11+0x36850], R0 ;  /* 0x03685000ff0075a7 */ /* 0x000e64000806014b */
[----:B-1----:R-:W-:Y:S05]  /*7b30*/  @!P3 BRA `(.L_x_2283) ;  /* 0x000000dc0000b947 */ /* 0x002fea0003800000 */
.L_x_2282:
[----:B------:R-:W-:Y:S01]  /*7b40*/  UIADD3 UR4, UR37, 0x400, URZ ;  /* 0x0000040025047890 */ /* 0x000fe2000fffe03f */
[----:B------:R-:W-:Y:S01]  /*7b50*/  WARPGROUP.ARRIVE ;  /* 0x00000000000079c5 */ /* 0x000fe20000000000 */
[----:B------:R-:W-:Y:S01]  /*7b60*/  UMOV UR15, 0x40000040 ;  /* 0x40000040000f7882 */ /* 0x000fe20000000000 */
[----:B-1----:R-:W1:Y:S01]  /*7b70*/  @P2 LDC R3, c[0x0][0x44c] ;  /* 0x00011300ff032b82 */ /* 0x002e620000000800 */
[----:B------:R-:W-:Y:S01]  /*7b80*/  USHF.R.U32.HI UR4, URZ, 0x4, UR4 ;  /* 0x000000043f047899 */ /* 0x000fe20008011604 */
[----:B------:R-:W-:Y:S01]  /*7b90*/  IMAD.IADD R4, R22, 0x1, R17 ;  /* 0x0000000116047824 */ /* 0x000fe200078e0211 */
[----:B------:R-:W-:Y:S02]  /*7ba0*/  UMOV UR7, 0x40000040 ;  /* 0x4000004000077882 */ /* 0x000fe40000000000 */
[----:B------:R-:W-:-:S03]  /*7bb0*/  ULOP3.LUT UR4, UR4, 0x3fff, URZ, 0xc0, !UPT ;  /* 0x00003fff04047892 */ /* 0x000fc6000f8ec03f */
[----:B0-----:R-:W0:Y:S01]  /*7bc0*/  @P2 LDC R0, c[0x0][0x450] ;  /* 0x00011400ff002b82 */ /* 0x001e220000000800 */
[----:B------:R-:W-:-:S04]  /*7bd0*/  ULOP3.LUT UR4, UR4, 0x3800000, URZ, 0xfc, !UPT ;  /* 0x0380000004047892 */ /* 0x000fc8000f8efc3f */
[----:B------:R-:W-:-:S03]  /*7be0*/  UIMAD UR4, UR5, 0xa80, UR4 ;  /* 0x00000a80050478a4 */ /* 0x000fc6000f8e0204 */
[----:B------:R-:W2:Y:S01]  /*7bf0*/  LDC R5, c[0x0][0x2f0] ;  /* 0x0000bc00ff057b82 */ /* 0x000ea20000000800 */
[----:B------:R-:W-:Y:S01]  /*7c00*/  UIADD3 UR10, UR4, 0x80, URZ ;  /* 0x00000080040a7890 */ /* 0x000fe2000fffe03f */
[----:B------:R-:W-:Y:S02]  /*7c10*/  UMOV UR5, UR36 ;  /* 0x0000002400057c82 */ /* 0x000fe40008000000 */
[----:B------:R-:W-:Y:S02]  /*7c20*/  UMOV UR14, UR4 ;  /* 0x00000004000e7c82 */ /* 0x000fe40008000000 */
[----:B------:R-:W-:Y:S01]  /*7c30*/  HGMMA.64x192x16.F32.BF16 R24, R200, gdesc[UR12].tnspB, R24, gsb0 ;  /* 0x42e0000cc8187df0 */ /* 0x000fe20008001818 */
[----:B------:R-:W-:Y:S01]  /*7c40*/  UMOV UR15, 0x40000040 ;  /* 0x40000040000f7882 */ /* 0x000fe20000000000 */
[----:B------:R-:W-:Y:S01]  /*7c50*/  UMOV UR14, UR10 ;  /* 0x0000000a000e7c82 */ /* 0x000fe20008000000 */
[----:B------:R-:W-:Y:S01]  /*7c60*/  UIADD3 UR10, UR4, 0x100, URZ ;  /* 0x00000100040a7890 */ /* 0x000fe2000fffe03f */
[----:B-1----:R-:W-:-:S05]  /*7c70*/  @P2 IMAD.HI.U32 R3, R4, R3, RZ ;  /* 0x0000000304032227 */ /* 0x002fca00078e00ff */
[----:B0-----:R-:W-:Y:S01]  /*7c80*/  @P2 SHF.R.U32.HI R4, RZ, R0, R3 ;  /* 0x00000000ff042219 */ /* 0x001fe20000011603 */
[----:B------:R-:W-:-:S04]  /*7c90*/  IMAD.MOV.U32 R0, RZ, RZ, -0x70 ;  /* 0xffffff90ff007424 */ /* 0x000fc800078e00ff */
[----:B------:R-:W0:Y:S01]  /*7ca0*/  SHFL.IDX PT, R3, R4, 0x1, 0x1c1f ;  /* 0x003c1f0004037f89 */ /* 0x000e2200000e0000 */
[----:B------:R-:W-:-:S04]  /*7cb0*/  IMAD R0, R9, R0, 0x1 ;  /* 0x0000000109007424 */ /* 0x000fc800078e0200 */
[----:B------:R-:W-:-:S04]  /*7cc0*/  IMAD R0, R19, -0x2, R0 ;  /* 0xfffffffe13007824 */ /* 0x000fc800078e0200 */
[----:B--2---:R-:W-:-:S05]  /*7cd0*/  IMAD R2, R5, UR39, R0 ;  /* 0x0000002705027c24 */ /* 0x004fca000f8e0200 */
[----:B0-----:R-:W-:-:S04]  /*7ce0*/  IADD3 R0, R3, -UR61, R2 ;  /* 0x8000003d03007c10 */ /* 0x001fc8000fffe002 */
[C---:B------:R-:W-:Y:S02]  /*7cf0*/  ISETP.GT.AND P3, PT, R0.reuse, RZ, PT ;  /* 0x000000ff0000720c */ /* 0x040fe40003f64270 */
[----:B------:R-:W-:Y:S02]  /*7d00*/  ISETP.GT.AND P4, PT, R0, 0x1, PT ;  /* 0x000000010000780c */ /* 0x000fe40003f84270 */
[----:B------:R-:W-:Y:S02]  /*7d10*/  FSEL R219, R170, -INF , P3 ;  /* 0xff800000aadb7808 */ /* 0x000fe40001800000 */
[----:B------:R-:W-:Y:S02]  /*7d20*/  ISETP.GT.AND P3, PT, R0, 0x8, PT ;  /* 0x000000080000780c */ /* 0x000fe40003f64270 */
[----:B------:R-:W-:Y:S01]  /*7d30*/  FMNMX.FTZ R14, R219, R8, !PT ;  /* 0x00000008db0e7209 */ /* 0x000fe20007810000 */
[----:B------:R-:W-:Y:S02]  /*7d40*/  WARPGROUP.DEPBAR.LE gsb0, 0x0 ;  /* 0x00008000000079c5 */ /* 0x000fe40000010000 */
[----:B------:R-:W-:Y:S01]  /*7d50*/  WARPGROUP.ARRIVE ;  /* 0x00000000000079c5 */ /* 0x000fe20000000000 */
[----:B------:R-:W-:-:S02]  /*7d60*/  FSEL R201, R171, -INF , P4 ;  /* 0xff800000abc97808 */ /* 0x000fc40002000000 */
[----:B------:R-:W-:Y:S02]  /*7d70*/  ISETP.GT.AND P4, PT, R0, 0x9, PT ;  /* 0x000000090000780c */ /* 0x000fe40003f84270 */
[----:B------:R-:W-:Y:S01]  /*7d80*/  FSEL R203, R174, -INF , P3 ;  /* 0xff800000aecb7808 */ /* 0x000fe20001800000 */
[----:B------:R-:W-:Y:S01]  /*7d90*/  HGMMA.64x192x16.F32.BF16 R24, R196, gdesc[UR12].tnspB, R24, gsb0 ;  /* 0x42e0000cc4187df0 */ /* 0x000fe20008001818 */
[----:B------:R-:W-:Y:S01]  /*7da0*/  UMOV UR14, UR10 ;  /* 0x0000000a000e7c82 */ /* 0x000fe20008000000 */
[----:B------:R-:W-:Y:S01]  /*7db0*/  UMOV UR15, 0x40000040 ;  /* 0x40000040000f7882 */ /* 0x000fe20000000000 */
[----:B------:R-:W-:Y:S01]  /*7dc0*/  UIADD3 UR10, UR4, 0x180, URZ ;  /* 0x00000180040a7890 */ /* 0x000fe2000fffe03f */
[----:B------:R-:W-:Y:S02]  /*7dd0*/  FMNMX.FTZ R14, R201, R14, !PT ;  /* 0x0000000ec90e7209 */ /* 0x000fe40007810000 */
[----:B------:R-:W-:Y:S02]  /*7de0*/  ISETP.GT.AND P3, PT, R0, 0x10, PT ;  /* 0x000000100000780c */ /* 0x000fe40003f64270 */
[----:B------:R-:W-:-:S02]  /*7df0*/  FSEL R221, R175, -INF , P4 ;  /* 0xff800000afdd7808 */ /* 0x000fc40002000000 */
[----:B------:R-:W-:Y:S02]  /*7e00*/  FMNMX.FTZ R14, R203, R14, !PT ;  /* 0x0000000ecb0e7209 */ /* 0x000fe40007810000 */
[----:B------:R-:W-:Y:S02]  /*7e10*/  ISETP.GT.AND P4, PT, R0, 0x11, PT ;  /* 0x000000110000780c */ /* 0x000fe40003f84270 */
[----:B------:R-:W-:Y:S01]  /*7e20*/  FMNMX.FTZ R14, R221, R14, !PT ;  /* 0x0000000edd0e7209 */ /* 0x000fe20007810000 */
[----:B------:R-:W-:Y:S02]  /*7e30*/  WARPGROUP.DEPBAR.LE gsb0, 0x0 ;  /* 0x00008000000079c5 */ /* 0x000fe40000010000 */
[----:B------:R-:W-:Y:S01]  /*7e40*/  WARPGROUP.ARRIVE ;  /* 0x00000000000079c5 */ /* 0x000fe20000000000 */
[----:B------:R-:W-:Y:S02]  /*7e50*/  FSEL R199, R162, -INF , P3 ;  /* 0xff800000a2c77808 */ /* 0x000fe40001800000 */
[----:B------:R-:W-:-:S02]  /*7e60*/  ISETP.GT.AND P3, PT, R0, 0x18, PT ;  /* 0x000000180000780c */ /* 0x000fc40003f64270 */
[----:B------:R-:W-:Y:S01]  /*7e70*/  FSEL R197, R163, -INF , P4 ;  /* 0xff800000a3c57808 */ /* 0x000fe20002000000 */
[----:B------:R-:W-:Y:S01]  /*7e80*/  HGMMA.64x192x16.F32.BF16 R24, R192, gdesc[UR12].tnspB, R24, gsb0 ;  /* 0x42e0000cc0187df0 */ /* 0x000fe20008001818 */
[----:B------:R-:W-:Y:S01]  /*7e90*/  UMOV UR14, UR10 ;  /* 0x0000000a000e7c82 */ /* 0x000fe20008000000 */
[----:B------:R-:W-:Y:S01]  /*7ea0*/  UMOV UR15, 0x40000040 ;  /* 0x40000040000f7882 */ /* 0x000fe20000000000 */
[----:B------:R-:W-:Y:S01]  /*7eb0*/  FMNMX.FTZ R14, R199, R14, !PT ;  /* 0x0000000ec70e7209 */ /* 0x000fe20007810000 */
[----:B------:R-:W-:Y:S01]  /*7ec0*/  UIADD3 UR10, UR4, 0x200, URZ ;  /* 0x00000200040a7890 */ /* 0x000fe2000fffe03f */
[----:B------:R-:W-:Y:S02]  /*7ed0*/  ISETP.GT.AND P4, PT, R0, 0x19, PT ;  /* 0x000000190000780c */ /* 0x000fe40003f84270 */
[----:B------:R-:W-:Y:S01]  /*7ee0*/  FMNMX.FTZ R14, R197, R14, !PT ;  /* 0x0000000ec50e7209 */ /* 0x000fe20007810000 */
[----:B------:R-:W-:Y:S02]  /*7ef0*/  WARPGROUP.DEPBAR.LE gsb0, 0x0 ;  /* 0x00008000000079c5 */ /* 0x000fe40000010000 */
[----:B------:R-:W-:Y:S01]  /*7f00*/  WARPGROUP.ARRIVE ;  /* 0x00000000000079c5 */ /* 0x000fe20000000000 */
[----:B------:R-:W-:-:S02]  /*7f10*/  FSEL R195, R166, -INF , P3 ;  /* 0xff800000a6c37808 */ /* 0x000fc40001800000 */
[----:B------:R-:W-:Y:S02]  /*7f20*/  ISETP.GT.AND P3, PT, R0, 0x20, PT ;  /* 0x000000200000780c */ /* 0x000fe40003f64270 */
[----:B------:R-:W-:-:S05]  /*7f30*/  FSEL R193, R167, -INF , P4 ;  /* 0xff800000a7c17808 */ /* 0x000fca0002000000 */
[----:B------:R-:W-:Y:S01]  /*7f40*/  HGMMA.64x192x16.F32.BF16 R24, R188, gdesc[UR12].tnspB, R24, gsb0 ;  /* 0x42e0000cbc187df0 */ /* 0x000fe20008001818 */
[----:B------:R-:W-:Y:S01]  /*7f50*/  FMNMX.FTZ R14, R195, R14, !PT ;  /* 0x0000000ec30e7209 */ /* 0x000fe20007810000 */
[----:B------:R-:W-:Y:S01]  /*7f60*/  UMOV UR14, UR10 ;  /* 0x0000000a000e7c82 */ /* 0x000fe20008000000 */
[----:B------:R-:W-:Y:S01]  /*7f70*/  UMOV UR15, 0x40000040 ;  /* 0x40000040000f7882 */ /* 0x000fe20000000000 */
[----:B------:R-:W-:Y:S01]  /*7f80*/  ISETP.GT.AND P4, PT, R0, 0x21, PT ;  /* 0x000000210000780c */ /* 0x000fe20003f84270 */
[----:B------:R-:W-:Y:S01]  /*7f90*/  UIADD3 UR10, UR4, 0x280, URZ ;  /* 0x00000280040a7890 */ /* 0x000fe2000fffe03f */
[----:B------:R-:W-:Y:S01]  /*7fa0*/  FSEL R11, R154, -INF , P3 ;  /* 0xff8000009a0b7808 */ /* 0x000fe20001800000 */
[----:B------:R-:W-:Y:S01]  /*7fb0*/  UIADD3 UR4, UR4, 0x300, URZ ;  /* 0x0000030004047890 */ /* 0x000fe2000fffe03f */
[----:B------:R-:W-:Y:S02]  /*7fc0*/  FMNMX.FTZ R14, R193, R14, !PT ;  /* 0x0000000ec10e7209 */ /* 0x000fe40007810000 */
        /* <DEDUP_REMOVED lines=52> */
[----:B------:R-:W-:Y:S01]  /*8310*/  FMNMX.FTZ R14, R123, R14, !PT ;  /* 0x0000000e7b0e7209 */ /* 0x000fe20007810000 */
[----:B------:R-:W0:Y:S01]  /*8320*/  LDC R0, c[0x0][0x988] ;  /* 0x00026200ff007b82 */ /* 0x000e220000000800 */
[----:B------:R-:W-:Y:S01]  /*8330*/  FSEL R127, R127, -INF , P4 ;  /* 0xff8000007f7f7808 */ /* 0x000fe20002000000 */
[----:B------:R-:W-:Y:S02]  /*8340*/  WARPGROUP.DEPBAR.LE gsb0, 0x0 ;  /* 0x00008000000079c5 */ /* 0x000fe40000010000 */
[----:B------:R-:W-:Y:S01]  /*8350*/  WARPGROUP.ARRIVE ;  /* 0x00000000000079c5 */ /* 0x000fe20000000000 */
[----:B------:R-:W-:Y:S01]  /*8360*/  FSEL R189, R126, -INF , P3 ;  /* 0xff8000007ebd7808 */ /* 0x000fe20001800000 */
[----:B------:R-:W1:Y:S03]  /*8370*/  SHFL.IDX PT, R191, R4, RZ, 0x1c1f ;  /* 0x001c1fff04bf7589 */ /* 0x000e6600000e0000 */
[----:B------:R-:W-:Y:S01]  /*8380*/  FMNMX.FTZ R14, R189, R14, !PT ;  /* 0x0000000ebd0e7209 */ /* 0x000fe20007810000 */
[----:B------:R-:W-:Y:S01]  /*8390*/  HGMMA.64x192x16.F32.BF16 R24, R184, gdesc[UR12].tnspB, R24, gsb0 ;  /* 0x42e0000cb8187df0 */ /* 0x000fe20008001818 */
[----:B------:R-:W-:Y:S01]  /*83a0*/  UMOV UR14, UR10 ;  /* 0x0000000a000e7c82 */ /* 0x000fe20008000000 */
[----:B------:R-:W-:Y:S01]  /*83b0*/  UMOV UR15, 0x40000040 ;  /* 0x40000040000f7882 */ /* 0x000fe20000000000 */
[----:B------:R-:W-:-:S05]  /*83c0*/  FMNMX.FTZ R14, R127, R14, !PT ;  /* 0x0000000e7f0e7209 */ /* 0x000fca0007810000 */
[----:B------:R-:W2:Y:S01]  /*83d0*/  SHFL.BFLY PT, R5, R14, 0x2, 0x1f ;  /* 0x0c401f000e057f89 */ /* 0x000ea200000e0000 */
[----:B-1----:R-:W-:-:S04]  /*83e0*/  IADD3 R2, R191, -UR61, R2 ;  /* 0x8000003dbf027c10 */ /* 0x002fc8000fffe002 */
[C---:B------:R-:W-:Y:S02]  /*83f0*/  ISETP.GT.AND P4, PT, R2.reuse, RZ, PT ;  /* 0x000000ff0200720c */ /* 0x040fe40003f84270 */
[----:B------:R-:W-:-:S04]  /*8400*/  ISETP.GT.AND P5, PT, R2, 0x1, PT ;  /* 0x000000010200780c */ /* 0x000fc80003fa4270 */
[----:B------:R-:W-:Y:S02]  /*8410*/  FSEL R169, R169, -INF , P5 ;  /* 0xff800000a9a97808 */ /* 0x000fe40002800000 */
[----:B--2---:R-:W-:Y:S02]  /*8420*/  FMNMX.FTZ R20, R14, R5, !PT ;  /* 0x000000050e147209 */ /* 0x004fe40007810000 */
[----:B------:R-:W-:-:S03]  /*8430*/  ISETP.GT.AND P5, PT, R2, 0x9, PT ;  /* 0x000000090200780c */ /* 0x000fc60003fa4270 */
[----:B------:R-:W1:Y:S01]  /*8440*/  SHFL.BFLY PT, R5, R20, 0x1, 0x1f ;  /* 0x0c201f0014057f89 */ /* 0x000e6200000e0000 */
[----:B------:R-:W-:Y:S02]  /*8450*/  FSEL R173, R173, -INF , P5 ;  /* 0xff800000adad7808 */ /* 0x000fe40002800000 */
[----:B------:R-:W-:-:S04]  /*8460*/  ISETP.GT.AND P5, PT, R2, 0x11, PT ;  /* 0x000000110200780c */ /* 0x000fc80003fa4270 */
        /* <DEDUP_REMOVED lines=8> */
[C---:B------:R-:W-:Y:S01]  /*84f0*/  FSETP.NEU.FTZ.AND P3, PT, R5.reuse, -INF , PT ;  /* 0xff8000000500780b */ /* 0x040fe20003f7d000 */
[----:B0-----:R-:W-:Y:S01]  /*8500*/  FMUL.FTZ R122, R5, R0 ;  /* 0x00000000057a7220 */ /* 0x001fe20000410000 */
[----:B------:R-:W-:-:S04]  /*8510*/  ISETP.GT.AND P5, PT, R2, 0x31, PT ;  /* 0x000000310200780c */ /* 0x000fc80003fa4270 */
[----:B------:R-:W-:Y:S02]  /*8520*/  FSEL R14, R122, RZ, P3 ;  /* 0x000000ff7a0e7208 */ /* 0x000fe40001800000 */
[----:B------:R-:W-:Y:S02]  /*8530*/  FSEL R145, R145, -INF , P5 ;  /* 0xff80000091917808 */ /* 0x000fe40002800000 */
[C---:B------:R-:W-:Y:S01]  /*8540*/  ISETP.GT.AND P5, PT, R2.reuse, 0x39, PT ;  /* 0x000000390200780c */ /* 0x040fe20003fa4270 */
[-CC-:B------:R-:W-:Y:S01]  /*8550*/  FFMA.FTZ R20, R219, R0.reuse, -R14.reuse ;  /* 0x00000000db147223 */ /* 0x180fe2000001080e */
[-CC-:B------:R-:W-:Y:S01]  /*8560*/  FFMA.FTZ R122, R221, R0.reuse, -R14.reuse ;  /* 0x00000000dd7a7223 */ /* 0x180fe2000001080e */
[-CC-:B------:R-:W-:Y:S01]  /*8570*/  FFMA.FTZ R130, R193, R0.reuse, -R14.reuse ;  /* 0x00000000c1827223 */ /* 0x180fe2000001080e */
[----:B------:R-:W-:Y:S01]  /*8580*/  FSEL R149, R149, -INF , P5 ;  /* 0xff80000095957808 */ /* 0x000fe20002800000 */
[-CC-:B------:R-:W-:Y:S01]  /*8590*/  FFMA.FTZ R193, R11, R0.reuse, -R14.reuse ;  /* 0x000000000bc17223 */ /* 0x180fe2000001080e */
        /* <DEDUP_REMOVED lines=13> */
[----:B------:R-:W-:Y:S01]  /*8670*/  MUFU.EX2 R20, R20 ;  /* 0x0000001400147308 */ /* 0x000fe20000000800 */
[-CC-:B------:R-:W-:Y:S01]  /*8680*/  FFMA.FTZ R203, R203, R0.reuse, -R14.reuse ;  /* 0x00000000cbcb7223 */ /* 0x180fe2000001080e */
[-CC-:B------:R-:W-:Y:S01]  /*8690*/  FFMA.FTZ R197, R197, R0.reuse, -R14.reuse ;  /* 0x00000000c5c57223 */ /* 0x180fe2000001080e */
[----:B------:R-:W-:Y:S01]  /*86a0*/  FSEL R129, R129, -INF , P5 ;  /* 0xff80000081817808 */ /* 0x000fe20002800000 */
[-CC-:B------:R-:W-:Y:S01]  /*86b0*/  FFMA.FTZ R142, R123, R0.reuse, -R14.reuse ;  /* 0x000000007b8e7223 */ /* 0x180fe2000001080e */
[C---:B------:R-:W-:Y:S01]  /*86c0*/  ISETP.GT.AND P5, PT, R2.reuse, 0x59, PT ;  /* 0x000000590200780c */ /* 0x040fe20003fa4270 */
[-CC-:B------:R-:W-:Y:S01]  /*86d0*/  FFMA.FTZ R13, R13, R0.reuse, -R14.reuse ;  /* 0x000000000d0d7223 */ /* 0x180fe2000001080e */
[-CC-:B------:R-:W-:Y:S01]  /*86e0*/  FFMA.FTZ R21, R21, R0.reuse, -R14.reuse ;  /* 0x0000000015157223 */ /* 0x180fe2000001080e */
[----:B------:R-:W-:Y:S01]  /*86f0*/  MUFU.EX2 R201, R201 ;  /* 0x000000c900c97308 */ /* 0x000fe20000000800 */
[----:B------:R-:W-:Y:S01]  /*8700*/  FSEL R133, R133, -INF , P5 ;  /* 0xff80000085857808 */ /* 0x000fe20002800000 */
[----:B------:R-:W-:Y:S01]  /*8710*/  FFMA.FTZ R123, R189, R0, -R14 ;  /* 0x00000000bd7b7223 */ /* 0x000fe2000001080e */
[----:B------:R-:W-:-:S04]  /*8720*/  ISETP.GT.AND P5, PT, R2, 0x61, PT ;  /* 0x000000610200780c */ /* 0x000fc80003fa4270 */
[----:B------:R-:W-:Y:S01]  /*8730*/  FSEL R233, R121, -INF , P5 ;  /* 0xff80000079e97808 */ /* 0x000fe20002800000 */
[-CC-:B------:R-:W-:Y:S01]  /*8740*/  FFMA.FTZ R121, R15, R0.reuse, -R14.reuse ;  /* 0x000000000f797223 */ /* 0x180fe2000001080e */
[----:B------:R-:W-:Y:S01]  /*8750*/  ISETP.GT.AND P5, PT, R2, 0x69, PT ;  /* 0x000000690200780c */ /* 0x000fe20003fa4270 */
[-CC-:B------:R-:W-:Y:S01]  /*8760*/  FFMA.FTZ R15, R139, R0.reuse, -R14.reuse ;  /* 0x000000008b0f7223 */ /* 0x180fe2000001080e */
[----:B------:R-:W-:Y:S02]  /*8770*/  MUFU.EX2 R203, R203 ;  /* 0x000000cb00cb7308 */ /* 0x000fe40000000800 */
[----:B------:R-:W-:Y:S01]  /*8780*/  FSEL R237, R125, -INF , P5 ;  /* 0xff8000007ded7808 */ /* 0x000fe20002800000 */
[----:B------:R-:W-:-:S05]  /*8790*/  FFMA.FTZ R125, R151, R0, -R14 ;  /* 0x00000000977d7223 */ /* 0x000fca000001080e */
        /* <DEDUP_REMOVED lines=12> */
[----:B------:R-:W-:Y:S01]  /*8860*/  FSEL R185, R168, -INF , P4 ;  /* 0xff800000a8b97808 */ /* 0x000fe20002000000 */
[----:B------:R-:W-:Y:S01]  /*8870*/  WARPGROUP.ARRIVE ;  /* 0x00000000000079c5 */ /* 0x000fe20000000000 */
[----:B------:R-:W-:-:S03]  /*8880*/  ISETP.GT.AND P4, PT, R2, 0x8, PT ;  /* 0x000000080200780c */ /* 0x000fc60003f84270 */
[----:B------:R-:W-:Y:S01]  /*8890*/  MUFU.EX2 R21, R21 ;  /* 0x0000001500157308 */ /* 0x000fe20000000800 */
[----:B------:R-:W-:Y:S02]  /*88a0*/  FMNMX.FTZ R4, R185, R10, !PT ;  /* 0x0000000ab9047209 */ /* 0x000fe40007810000 */
[----:B------:R-:W-:Y:S01]  /*88b0*/  FSEL R187, R172, -INF , P4 ;  /* 0xff800000acbb7808 */ /* 0x000fe20002000000 */
[----:B------:R-:W-:Y:S01]  /*88c0*/  HGMMA.64x192x16.F32.BF16 R24, R180, gdesc[UR12].tnspB, R24, gsb0 ;  /* 0x42e0000cb4187df0 */ /* 0x000fe20008001818 */
[----:B------:R-:W-:Y:S02]  /*88d0*/  FMNMX.FTZ R4, R169, R4, !PT ;  /* 0x00000004a9047209 */ /* 0x000fe40007810000 */
[----:B------:R-:W-:Y:S01]  /*88e0*/  ISETP.GT.AND P4, PT, R2, 0x10, PT ;  /* 0x000000100200780c */ /* 0x000fe20003f84270 */
[----:B------:R-:W-:Y:S01]  /*88f0*/  MUFU.EX2 R138, R138 ;  /* 0x0000008a008a7308 */ /* 0x000fe20000000800 */
[----:B------:R-:W-:Y:S02]  /*8900*/  FMNMX.FTZ R4, R187, R4, !PT ;  /* 0x00000004bb047209 */ /* 0x000fe40007810000 */
[----:B------:R-:W-:-:S02]  /*8910*/  FSEL R191, R160, -INF , P4 ;  /* 0xff800000a0bf7808 */ /* 0x000fc40002000000 */
[----:B------:R-:W-:Y:S02]  /*8920*/  FMNMX.FTZ R4, R173, R4, !PT ;  /* 0x00000004ad047209 */ /* 0x000fe40007810000 */
[----:B------:R-:W-:Y:S01]  /*8930*/  ISETP.GT.AND P4, PT, R2, 0x18, PT ;  /* 0x000000180200780c */ /* 0x000fe20003f84270 */
[----:B------:R-:W-:Y:S01]  /*8940*/  MUFU.EX2 R131, R131 ;  /* 0x0000008300837308 */ /* 0x000fe20000000800 */
[----:B------:R-:W-:Y:S02]  /*8950*/  FMNMX.FTZ R4, R191, R4, !PT ;  /* 0x00000004bf047209 */ /* 0x000fe40007810000 */
[----:B------:R-:W-:Y:S02]  /*8960*/  FSEL R219, R164, -INF , P4 ;  /* 0xff800000a4db7808 */ /* 0x000fe40002000000 */
[----:B------:R-:W-:Y:S02]  /*8970*/  FMNMX.FTZ R4, R161, R4, !PT ;  /* 0x00000004a1047209 */ /* 0x000fe40007810000 */
[----:B------:R-:W-:Y:S01]  /*8980*/  ISETP.GT.AND P4, PT, R2, 0x20, PT ;  /* 0x000000200200780c */ /* 0x000fe20003f84270 */
[----:B------:R-:W-:Y:S01]  /*8990*/  MUFU.EX2 R142, R142 ;  /* 0x0000008e008e7308 */ /* 0x000fe20000000800 */
[----:B------:R-:W-:-:S02]  /*89a0*/  FMNMX.FTZ R4, R219, R4, !PT ;  /* 0x00000004db047209 */ /* 0x000fc40007810000 */
[----:B------:R-:W-:Y:S02]  /*89b0*/  FSEL R221, R152, -INF , P4 ;  /* 0xff80000098dd7808 */ /* 0x000fe40002000000 */
[----:B------:R-:W-:Y:S02]  /*89c0*/  FMNMX.FTZ R4, R165, R4, !PT ;  /* 0x00000004a5047209 */ /* 0x000fe40007810000 */
[----:B------:R-:W-:Y:S01]  /*89d0*/  ISETP.GT.AND P4, PT, R2, 0x28, PT ;  /* 0x000000280200780c */ /* 0x000fe20003f84270 */
[----:B------:R-:W-:Y:S01]  /*89e0*/  MUFU.EX2 R123, R123 ;  /* 0x0000007b007b7308 */ /* 0x000fe20000000800 */
[----:B------:R-:W-:Y:S02]  /*89f0*/  FMNMX.FTZ R4, R221, R4, !PT ;  /* 0x00000004dd047209 */ /* 0x000fe40007810000 */
[----:B------:R-:W-:Y:S02]  /*8a00*/  FSEL R223, R156, -INF , P4 ;  /* 0xff8000009cdf7808 */ /* 0x000fe40002000000 */
[----:B------:R-:W-:-:S02]  /*8a10*/  FMNMX.FTZ R4, R153, R4, !PT ;  /* 0x0000000499047209 */ /* 0x000fc40007810000 */
[----:B------:R-:W-:Y:S02]  /*8a20*/  ISETP.GT.AND P4, PT, R2, 0x30, PT ;  /* 0x000000300200780c */ /* 0x000fe40003f84270 */
[----:B------:R-:W-:Y:S02]  /*8a30*/  FMNMX.FTZ R4, R223, R4, !PT ;  /* 0x00000004df047209 */ /* 0x000fe40007810000 */
[----:B------:R-:W-:Y:S02]  /*8a40*/  FSEL R225, R144, -INF , P4 ;  /* 0xff80000090e17808 */ /* 0x000fe40002000000 */
[----:B------:R-:W-:Y:S02]  /*8a50*/  FMNMX.FTZ R4, R157, R4, !PT ;  /* 0x000000049d047209 */ /* 0x000fe40007810000 */
[----:B------:R-:W-:Y:S02]  /*8a60*/  ISETP.GT.AND P4, PT, R2, 0x38, PT ;  /* 0x000000380200780c */ /* 0x000fe40003f84270 */
[----:B------:R-:W-:-:S02]  /*8a70*/  FMNMX.FTZ R4, R225, R4, !PT ;  /* 0x00000004e1047209 */ /* 0x000fc40007810000 */
[----:B------:R-:W-:Y:S02]  /*8a80*/  FSEL R227, R148, -INF , P4 ;  /* 0xff80000094e37808 */ /* 0x000fe40002000000 */
[----:B------:R-:W-:Y:S02]  /*8a90*/  FMNMX.FTZ R4, R145, R4, !PT ;  /* 0x0000000491047209 */ /* 0x000fe40007810000 */
[----:B------:R-:W-:Y:S02]  /*8aa0*/  ISETP.GT.AND P4, PT, R2, 0x40, PT ;  /* 0x000000400200780c */ /* 0x000fe40003f84270 */
[----:B------:R-:W-:Y:S02]  /*8ab0*/  FMNMX.FTZ R4, R227, R4, !PT ;  /* 0x00000004e3047209 */ /* 0x000fe40007810000 */
[----:B------:R-:W-:Y:S01]  /*8ac0*/  FSEL R229, R136, -INF , P4 ;  /* 0xff80000088e57808 */ /* 0x000fe20002000000 */
[----:B------:R-:W-:Y:S01]  /*8ad0*/  FFMA.FTZ R136, R147, R0, -R14 ;  /* 0x0000000093887223 */ /* 0x000fe2000001080e */
[----:B------:R-:W-:-:S02]  /*8ae0*/  FMNMX.FTZ R4, R149, R4, !PT ;  /* 0x0000000495047209 */ /* 0x000fc40007810000 */
[----:B------:R-:W-:Y:S02]  /*8af0*/  ISETP.GT.AND P4, PT, R2, 0x48, PT ;  /* 0x000000480200780c */ /* 0x000fe40003f84270 */
[----:B------:R-:W-:Y:S01]  /*8b00*/  FMNMX.FTZ R4, R229, R4, !PT ;  /* 0x00000004e5047209 */ /* 0x000fe20007810000 */
[----:B------:R-:W-:Y:S01]  /*8b10*/  MUFU.EX2 R136, R136 ;  /* 0x0000008800887308 */ /* 0x000fe20000000800 */
[----:B------:R-:W-:Y:S01]  /*8b20*/  FSEL R11, R140, -INF , P4 ;  /* 0xff8000008c0b7808 */ /* 0x000fe20002000000 */
[----:B------:R-:W-:Y:S01]  /*8b30*/  FFMA.FTZ R140, R175, R0, -R14 ;  /* 0x00000000af8c7223 */ /* 0x000fe2000001080e */
[----:B------:R-:W-:Y:S02]  /*8b40*/  FMNMX.FTZ R4, R137, R4, !PT ;  /* 0x0000000489047209 */ /* 0x000fe40007810000 */
[----:B------:R-:W-:Y:S02]  /*8b50*/  ISETP.GT.AND P4, PT, R2, 0x50, PT ;  /* 0x000000500200780c */ /* 0x000fe40003f84270 */
[----:B------:R-:W-:Y:S01]  /*8b60*/  FMNMX.FTZ R4, R11, R4, !PT ;  /* 0x000000040b047209 */ /* 0x000fe20007810000 */
[----:B------:R-:W-:Y:S01]  /*8b70*/  MUFU.EX2 R140, R140 ;  /* 0x0000008c008c7308 */ /* 0x000fe20000000800 */
[----:B------:R-:W-:-:S02]  /*8b80*/  FSEL R155, R128, -INF , P4 ;  /* 0xff800000809b7808 */ /* 0x000fc40002000000 */
[----:B------:R-:W-:Y:S02]  /*8b90*/  FMNMX.FTZ R4, R141, R4, !PT ;  /* 0x000000048d047209 */ /* 0x000fe40007810000 */
[----:B------:R-:W-:Y:S02]  /*8ba0*/  ISETP.GT.AND P4, PT, R2, 0x58, PT ;  /* 0x000000580200780c */ /* 0x000fe40003f84270 */
[----:B------:R-:W-:Y:S01]  /*8bb0*/  FMNMX.FTZ R4, R155, R4, !PT ;  /* 0x000000049b047209 */ /* 0x000fe20007810000 */
[----:B------:R0:W-:Y:S01]  /*8bc0*/  MUFU.EX2 R128, R134 ;  /* 0x0000008600807308 */ /* 0x0001e20000000800 */
[----:B------:R-:W-:Y:S01]  /*8bd0*/  FSEL R231, R132, -INF , P4 ;  /* 0xff80000084e77808 */ /* 0x000fe20002000000 */
[----:B------:R-:W-:Y:S01]  /*8be0*/  FFMA.FTZ R132, R167, R0, -R14 ;  /* 0x00000000a7847223 */ /* 0x000fe2000001080e */
[----:B------:R-:W-:Y:S02]  /*8bf0*/  FMNMX.FTZ R4, R129, R4, !PT ;  /* 0x0000000481047209 */ /* 0x000fe40007810000 */
[----:B------:R-:W-:-:S02]  /*8c00*/  ISETP.GT.AND P4, PT, R2, 0x60, PT ;  /* 0x000000600200780c */ /* 0x000fc40003f84270 */
[----:B------:R-:W-:Y:S01]  /*8c10*/  FMNMX.FTZ R4, R231, R4, !PT ;  /* 0x00000004e7047209 */ /* 0x000fe20007810000 */
[----:B------:R-:W1:Y:S01]  /*8c20*/  MUFU.EX2 R132, R132 ;  /* 0x0000008400847308 */ /* 0x000e620000000800 */
[----:B------:R-:W-:Y:S01]  /*8c30*/  FSEL R159, R120, -INF , P4 ;  /* 0xff800000789f7808 */ /* 0x000fe20002000000 */
[--C-:B0-----:R-:W-:Y:S01]  /*8c40*/  FFMA.FTZ R134, R143, R0, -R14.reuse ;  /* 0x000000008f867223 */ /* 0x101fe2000001080e */
[----:B------:R-:W-:Y:S02]  /*8c50*/  FMNMX.FTZ R4, R133, R4, !PT ;  /* 0x0000000485047209 */ /* 0x000fe40007810000 */
[----:B------:R-:W-:Y:S02]  /*8c60*/  ISETP.GT.AND P4, PT, R2, 0x68, PT ;  /* 0x000000680200780c */ /* 0x000fe40003f84270 */
[----:B------:R-:W-:Y:S01]  /*8c70*/  FMNMX.FTZ R4, R159, R4, !PT ;  /* 0x000000049f047209 */ /* 0x000fe20007810000 */
[----:B------:R0:W-:Y:S01]  /*8c80*/  MUFU.EX2 R120, R3 ;  /* 0x0000000300787308 */ /* 0x0001e20000000800 */
[----:B------:R-:W-:Y:S01]  /*8c90*/  FSEL R235, R124, -INF , P4 ;  /* 0xff8000007ceb7808 */ /* 0x000fe20002000000 */
[----:B------:R-:W-:Y:S01]  /*8ca0*/  FFMA.FTZ R124, R163, R0, -R14 ;  /* 0x00000000a37c7223 */ /* 0x000fe2000001080e */
[----:B------:R-:W-:-:S04]  /*8cb0*/  FMNMX.FTZ R4, R233, R4, !PT ;  /* 0x00000004e9047209 */ /* 0x000fc80007810000 */
[----:B------:R-:W-:Y:S01]  /*8cc0*/  FMNMX.FTZ R4, R235, R4, !PT ;  /* 0x00000004eb047209 */ /* 0x000fe20007810000 */
[----:B------:R-:W-:Y:S01]  /*8cd0*/  MUFU.EX2 R124, R124 ;  /* 0x0000007c007c7308 */ /* 0x000fe20000000800 */
[----:B-1----:R-:W-:Y:S02]  /*8ce0*/  F2FP.BF16.F32.PACK_AB R189, R132, R13 ;  /* 0x0000000d84bd723e */ /* 0x002fe400000010ff */
[----:B------:R-:W-:-:S05]  /*8cf0*/  FMNMX.FTZ R4, R237, R4, !PT ;  /* 0x00000004ed047209 */ /* 0x000fca0007810000 */
[----:B0-----:R-:W0:Y:S01]  /*8d00*/  SHFL.BFLY PT, R3, R4, 0x2, 0x1f ;  /* 0x0c401f0004037f89 */ /* 0x001e2200000e0000 */
[----:B------:R-:W-:Y:S01]  /*8d10*/  MUFU.EX2 R134, R134 ;  /* 0x0000008600867308 */ /* 0x000fe20000000800 */
[----:B0-----:R-:W-:-:S05]  /*8d20*/  FMNMX.FTZ R3, R4, R3, !PT ;  /* 0x0000000304037209 */ /* 0x001fca0007810000 */
[----:B------:R-:W0:Y:S02]  /*8d30*/  SHFL.BFLY PT, R4, R3, 0x1, 0x1f ;  /* 0x0c201f0003047f89 */ /* 0x000e2400000e0000 */
[----:B0-----:R-:W-:Y:S02]  /*8d40*/  FMNMX.FTZ R4, R3, R4, !PT ;  /* 0x0000000403047209 */ /* 0x001fe40007810000 */
[----:B------:R-:W-:Y:S02]  /*8d50*/  FSEL R3, R5, RZ, P3 ;  /* 0x000000ff05037208 */ /* 0x000fe40001800000 */
[C---:B------:R-:W-:Y:S01]  /*8d60*/  FSETP.NEU.FTZ.AND P4, PT, R4.reuse, -INF , PT ;  /* 0xff8000000400780b */ /* 0x040fe20003f9d000 */
[----:B------:R-:W-:Y:S01]  /*8d70*/  FMUL.FTZ R144, R4, R0 ;  /* 0x0000000004907220 */ /* 0x000fe20000410000 */
[C---:B------:R-:W-:Y:S01]  /*8d80*/  ISETP.GT.AND P3, PT, R9.reuse, R12, PT ;  /* 0x0000000c0900720c */ /* 0x040fe20003f64270 */
[----:B------:R-:W-:-:S03]  /*8d90*/  VIADD R9, R9, 0xffffffff ;  /* 0xffffffff09097836 */ /* 0x000fc60000000000 */
[----:B------:R-:W-:-:S05]  /*8da0*/  FSEL R144, R144, RZ, P4 ;  /* 0x000000ff90907208 */ /* 0x000fca0002000000 */
[-CC-:B------:R-:W-:Y:S01]  /*8db0*/  FFMA.FTZ R151, R153, R0.reuse, -R144.reuse ;  /* 0x0000000099977223 */ /* 0x180fe20000010890 */
[-C--:B------:R-:W-:Y:S01]  /*8dc0*/  FFMA.FTZ R153, R157, R0.reuse, -R144 ;  /* 0x000000009d997223 */ /* 0x080fe20000010890 */
[----:B------:R-:W-:Y:S01]  /*8dd0*/  FADD.FTZ R157, -R3, R8 ;  /* 0x00000008039d7221 */ /* 0x000fe20000010100 */
[----:B------:R-:W-:Y:S01]  /*8de0*/  IMAD.U32 R8, RZ, RZ, UR6 ;  /* 0x00000006ff087e24 */ /* 0x000fe2000f8e00ff */
[----:B------:R-:W-:Y:S01]  /*8df0*/  UMOV UR6, UR4 ;  /* 0x0000000400067c82 */ /* 0x000fe20008000000 */
[----:B------:R-:W-:Y:S01]  /*8e00*/  FSEL R3, R4, RZ, P4 ;  /* 0x000000ff04037208 */ /* 0x000fe20002000000 */
[-C--:B------:R-:W-:Y:S01]  /*8e10*/  FMUL.FTZ R146, R157, R0.reuse ;  /* 0x000000009d927220 */ /* 0x080fe20000410000 */
[-CC-:B------:R-:W-:Y:S01]  /*8e20*/  FFMA.FTZ R135, R185, R0.reuse, -R144.reuse ;  /* 0x00000000b9877223 */ /* 0x180fe20000010890 */
[-CC-:B------:R-:W-:Y:S01]  /*8e30*/  FFMA.FTZ R200, R169, R0.reuse, -R144.reuse ;  /* 0x00000000a9c87223 */ /* 0x180fe20000010890 */
[-C--:B------:R-:W-:Y:S01]  /*8e40*/  FFMA.FTZ R202, R187, R0.reuse, -R144 ;  /* 0x00000000bbca7223 */ /* 0x080fe20000010890 */
[----:B------:R-:W-:Y:S01]  /*8e50*/  FADD.FTZ R157, -R3, R10 ;  /* 0x0000000a039d7221 */ /* 0x000fe20000010100 */
[----:B------:R-:W-:Y:S01]  /*8e60*/  @!P1 VIADD R8, R8, 0x36840 ;  /* 0x0003684008089836 */ /* 0x000fe20000000000 */
[----:B------:R-:W0:Y:S01]  /*8e70*/  MUFU.EX2 R3, R146 ;  /* 0x0000009200037308 */ /* 0x000e220000000800 */
[-CC-:B------:R-:W-:Y:S01]  /*8e80*/  FFMA.FTZ R139, R173, R0.reuse, -R144.reuse ;  /* 0x00000000ad8b7223 */ /* 0x180fe20000010890 */
[-C--:B------:R-:W-:Y:S01]  /*8e90*/  FMUL.FTZ R157, R157, R0.reuse ;  /* 0x000000009d9d7220 */ /* 0x080fe20000410000 */
[----:B------:R-:W-:Y:S01]  /*8ea0*/  FFMA.FTZ R196, R191, R0, -R144 ;  /* 0x00000000bfc47223 */ /* 0x000fe20000010890 */
[----:B------:R-:W-:Y:S01]  /*8eb0*/  @!P1 PRMT R8, RZ, 0x654, R8 ;  /* 0x00000654ff089816 */ /* 0x000fe20000000008 */
[----:B------:R-:W-:-:S02]  /*8ec0*/  IMAD.U32 R10, RZ, RZ, UR11 ;  /* 0x0000000bff0a7e24 */ /* 0x000fc4000f8e00ff */
        /* <DEDUP_REMOVED lines=8> */
[-CC-:B------:R-:W-:Y:S01]  /*8f50*/  FFMA.FTZ R145, R145, R0.reuse, -R144.reuse ;  /* 0x0000000091917223 */ /* 0x180fe20000010890 */
[----:B------:R-:W-:Y:S01]  /*8f60*/  FFMA.FTZ R190, R227, R0, -R144 ;  /* 0x00000000e3be7223 */ /* 0x000fe20000010890 */
[----:B------:R-:W-:-:S02]  /*8f70*/  WARPGROUP.DEPBAR.LE gsb0, 0x0 ;  /* 0x00008000000079c5 */ /* 0x000fc40000010000 */
[----:B------:R-:W-:Y:S01]  /*8f80*/  WARPGROUP.ARRIVE ;  /* 0x00000000000079c5 */ /* 0x000fe20000000000 */
[----:B------:R-:W1:Y:S01]  /*8f90*/  MUFU.EX2 R2, R157 ;  /* 0x0000009d00027308 */ /* 0x000e620000000800 */
[----:B0-----:R-:W-:Y:S01]  /*8fa0*/  FFMA.FTZ R6, R3, R6, R20 ;  /* 0x0000000603067223 */ /* 0x001fe20000010014 */
[-CC-:B------:R-:W-:Y:S01]  /*8fb0*/  FFMA.FTZ R183, R171, R0.reuse, -R14.reuse ;  /* 0x00000000abb77223 */ /* 0x180fe2000001080e */
[-C--:B------:R-:W-:Y:S01]  /*8fc0*/  FFMA.FTZ R14, R127, R0.reuse, -R14 ;  /* 0x000000007f0e7223 */ /* 0x080fe2000001080e */
[-C--:B------:R-:W-:Y:S01]  /*8fd0*/  FFMA.FTZ R149, R149, R0.reuse, -R144 ;  /* 0x0000000095957223 */ /* 0x080fe20000010890 */
[----:B------:R-:W-:Y:S01]  /*8fe0*/  HGMMA.64x192x16.F32.BF16 R24, R176, gdesc[UR4].tnspB, R24, gsb0 ;  /* 0x42e00004b0187df0 */ /* 0x000fe20008001818 */
        /* <DEDUP_REMOVED lines=8> */
[-CC-:B------:R-:W-:Y:S01]  /*9070*/  FFMA.FTZ R159, R159, R0.reuse, -R144.reuse ;  /* 0x000000009f9f7223 */ /* 0x180fe20000010890 */
[-CC-:B------:R-:W-:Y:S01]  /*9080*/  FFMA.FTZ R233, R233, R0.reuse, -R144.reuse ;  /* 0x00000000e9e97223 */ /* 0x180fe20000010890 */
[----:B------:R-:W-:Y:S01]  /*9090*/  MUFU.EX2 R202, R202 ;  /* 0x000000ca00ca7308 */ /* 0x000fe20000000800 */
[----:B-1----:R-:W-:Y:S01]  /*90a0*/  FFMA.FTZ R157, R2, R7, R135 ;  /* 0x00000007029d7223 */ /* 0x002fe20000010087 */
[-CC-:B------:R-:W-:Y:S01]  /*90b0*/  FFMA.FTZ R7, R137, R0.reuse, -R144.reuse ;  /* 0x0000000089077223 */ /* 0x180fe20000010890 */
[----:B------:R-:W-:Y:S01]  /*90c0*/  FADD.FTZ R137, R122, R11 ;  /* 0x0000000b7a897221 */ /* 0x000fe20000010000 */
[-CC-:B------:R-:W-:Y:S01]  /*90d0*/  FFMA.FTZ R11, R141, R0.reuse, -R144.reuse ;  /* 0x000000008d0b7223 */ /* 0x180fe20000010890 */
[-CC-:B------:R-:W-:Y:S01]  /*90e0*/  FFMA.FTZ R235, R235, R0.reuse, -R144.reuse ;  /* 0x00000000ebeb7223 */ /* 0x180fe20000010890 */
[----:B------:R-:W-:Y:S01]  /*90f0*/  FFMA.FTZ R144, R237, R0, -R144 ;  /* 0x00000000ed907223 */ /* 0x000fe20000010890 */
[----:B------:R-:W-:Y:S01]  /*9100*/  UMOV UR7, UR38 ;  /* 0x0000002600077c82 */ /* 0x000fe20008000000 */
[----:B------:R-:W-:Y:S01]  /*9110*/  MUFU.EX2 R139, R139 ;  /* 0x0000008b008b7308 */ /* 0x000fe20000000800 */
[----:B0-----:R-:W-:Y:S01]  /*9120*/  FADD.FTZ R157, R200, R157 ;  /* 0x0000009dc89d7221 */ /* 0x001fe20000010000 */
[----:B------:R-:W-:-:S02]  /*9130*/  F2FP.BF16.F32.PACK_AB R201, R201, R20 ;  /* 0x00000014c9c9723e */ /* 0x000fc400000010ff */
[----:B------:R-:W-:Y:S02]  /*9140*/  F2FP.BF16.F32.PACK_AB R203, R122, R203 ;  /* 0x000000cb7acb723e */ /* 0x000fe400000010ff */
[----:B------:R-:W-:Y:S02]  /*9150*/  F2FP.BF16.F32.PACK_AB R200, R200, R135 ;  /* 0x00000087c8c8723e */ /* 0x000fe400000010ff */
[----:B------:R-:W-:Y:S01]  /*9160*/  MUFU.EX2 R196, R196 ;  /* 0x000000c400c47308 */ /* 0x000fe20000000800 */
[----:B------:R-:W-:Y:S02]  /*9170*/  F2FP.BF16.F32.PACK_AB R191, R125, R124 ;  /* 0x0000007c7dbf723e */ /* 0x000fe400000010ff */
[----:B------:R-:W-:Y:S02]  /*9180*/  F2FP.BF16.F32.PACK_AB R185, R136, R121 ;  /* 0x0000007988b9723e */ /* 0x000fe400000010ff */
[----:B------:R-:W-:Y:S02]  /*9190*/  F2FP.BF16.F32.PACK_AB R187, R134, R15 ;  /* 0x0000000f86bb723e */ /* 0x000fe400000010ff */
[----:B------:R-:W-:Y:S01]  /*91a0*/  F2FP.BF16.F32.PACK_AB R181, R138, R21 ;  /* 0x000000158ab5723e */ /* 0x000fe200000010ff */
        /* <DEDUP_REMOVED lines=21> */
[----:B------:R-:W0:Y:S01]  /*9300*/  MUFU.EX2 R14, R14 ;  /* 0x0000000e000e7308 */ /* 0x000e220000000800 */
[----:B------:R-:W-:-:S02]  /*9310*/  WARPGROUP.DEPBAR.LE gsb0, 0x0 ;  /* 0x00008000000079c5 */ /* 0x000fc40000010000 */
[----:B------:R1:W-:Y:S01]  /*9320*/  @!P1 SYNCS.ARRIVE.TRANS64.RED.A1T0 RZ, [R8+URZ], RZ ;  /* 0x000000ff08ff99a7 */ /* 0x0003e2000810043f */
[----:B------:R-:W-:-:S04]  /*9330*/  F2FP.BF16.F32.PACK_AB R177, R142, R131 ;  /* 0x000000838eb1723e */ /* 0x000fc800000010ff */
[----:B------:R-:W-:Y:S01]  /*9340*/  MUFU.EX2 R176, R159 ;  /* 0x0000009f00b07308 */ /* 0x000fe20000000800 */
[----:B-1----:R-:W-:-:S07]  /*9350*/  @!P1 VIADD R8, R10, 0x36860 ;  /* 0x000368600a089836 */ /* 0x002fce0000000000 */
[----:B------:R1:W2:Y:S01]  /*9360*/  MUFU.EX2 R10, R129 ;  /* 0x00000081000a7308 */ /* 0x0002a20000000800 */
[----:B0-----:R-:W-:Y:S02]  /*9370*/  F2FP.BF16.F32.PACK_AB R179, R14, R123 ;  /* 0x0000007b0eb3723e */ /* 0x001fe400000010ff */
[----:B------:R-:W-:-:S04]  /*9380*/  @!P1 PRMT R8, RZ, 0x654, R8 ;  /* 0x00000654ff089816 */ /* 0x000fc80000000008 */
[----:B------:R0:W-:Y:S01]  /*9390*/  @!P1 SYNCS.ARRIVE.TRANS64.RED.A1T0 RZ, [R8+URZ], RZ ;  /* 0x000000ff08ff99a7 */ /* 0x0001e2000810043f */
[----:B------:R-:W3:Y:S01]  /*93a0*/  MUFU.EX2 R178, R235 ;  /* 0x000000eb00b27308 */ /* 0x000ee20000000800 */
[----:B0-----:R-:W-:Y:S01]  /*93b0*/  FADD.FTZ R8, R202, R157 ;  /* 0x0000009dca087221 */ /* 0x001fe20000010000 */
[----:B------:R-:W-:-:S03]  /*93c0*/  F2FP.BF16.F32.PACK_AB R202, R139, R202 ;  /* 0x000000ca8bca723e */ /* 0x000fc600000010ff */
[----:B------:R-:W-:Y:S01]  /*93d0*/  FADD.FTZ R127, R139, R8 ;  /* 0x000000088b7f7221 */ /* 0x000fe20000010000 */
[----:B------:R-:W-:-:S03]  /*93e0*/  FADD.FTZ R8, R126, R137 ;  /* 0x000000897e087221 */ /* 0x000fc60000010000 */
[----:B------:R-:W-:Y:S01]  /*93f0*/  FADD.FTZ R6, R196, R127 ;  /* 0x0000007fc4067221 */ /* 0x000fe20000010000 */
[C---:B------:R-:W-:Y:S01]  /*9400*/  FADD.FTZ R8, R197.reuse, R8 ;  /* 0x00000008c5087221 */ /* 0x040fe20000010000 */
[----:B------:R-:W-:Y:S02]  /*9410*/  F2FP.BF16.F32.PACK_AB R197, R197, R126 ;  /* 0x0000007ec5c5723e */ /* 0x000fe400000010ff */
[C---:B------:R-:W-:Y:S01]  /*9420*/  FADD.FTZ R127, R143.reuse, R6 ;  /* 0x000000068f7f7221 */ /* 0x040fe20000010000 */
[----:B------:R-:W-:-:S03]  /*9430*/  F2FP.BF16.F32.PACK_AB R196, R143, R196 ;  /* 0x000000c48fc4723e */ /* 0x000fc600000010ff */
        /* <DEDUP_REMOVED lines=20> */
[C---:B------:R-:W-:Y:S02]  /*9580*/  F2FP.BF16.F32.PACK_AB R188, R145.reuse, R188 ;  /* 0x000000bc91bc723e */ /* 0x040fe400000010ff */
[----:B-1----:R-:W-:Y:S01]  /*9590*/  FADD.FTZ R129, R145, R8 ;  /* 0x0000000891817221 */ /* 0x002fe20000010000 */
[----:B------:R-:W-:-:S03]  /*95a0*/  FADD.FTZ R127, R132, R127 ;  /* 0x0000007f847f7221 */ /* 0x000fc60000010000 */
[----:B------:R-:W-:Y:S01]  /*95b0*/  FADD.FTZ R6, R190, R129 ;  /* 0x00000081be067221 */ /* 0x000fe20000010000 */
[----:B------:R-:W-:Y:S01]  /*95c0*/  FADD.FTZ R8, R124, R127 ;  /* 0x0000007f7c087221 */ /* 0x000fe20000010000 */
[C---:B------:R-:W-:Y:S02]  /*95d0*/  F2FP.BF16.F32.PACK_AB R190, R149.reuse, R190 ;  /* 0x000000be95be723e */ /* 0x040fe400000010ff */
[----:B------:R-:W-:Y:S01]  /*95e0*/  FADD.FTZ R127, R149, R6 ;  /* 0x00000006957f7221 */ /* 0x000fe20000010000 */
        /* <DEDUP_REMOVED lines=10> */
[----:B------:R-:W-:Y:S01]  /*9690*/  FADD.FTZ R6, R134, R13 ;  /* 0x0000000d86067221 */ /* 0x000fe20000010000 */
[----:B------:R-:W-:Y:S02]  /*96a0*/  IMAD.MOV.U32 R8, RZ, RZ, R5 ;  /* 0x000000ffff087224 */ /* 0x000fe400078e0005 */
[----:B------:R-:W-:Y:S01]  /*96b0*/  FADD.FTZ R127, R180, R127 ;  /* 0x0000007fb47f7221 */ /* 0x000fe20000010000 */
[----:B------:R-:W-:Y:S01]  /*96c0*/  FADD.FTZ R7, R21, R6 ;  /* 0x0000000615077221 */ /* 0x000fe20000010000 */
[----:B--2---:R-:W-:-:S02]  /*96d0*/  F2FP.BF16.F32.PACK_AB R180, R10, R180 ;  /* 0x000000b40ab4723e */ /* 0x004fc400000010ff */
[----:B------:R-:W-:Y:S01]  /*96e0*/  FADD.FTZ R127, R10, R127 ;  /* 0x0000007f0a7f7221 */ /* 0x000fe20000010000 */
[----:B------:R-:W-:Y:S01]  /*96f0*/  FADD.FTZ R6, R138, R7 ;  /* 0x000000078a067221 */ /* 0x000fe20000010000 */
[----:B------:R-:W-:Y:S02]  /*9700*/  IMAD.MOV.U32 R10, RZ, RZ, R4 ;  /* 0x000000ffff0a7224 */ /* 0x000fe400078e0004 */
        /* <DEDUP_REMOVED lines=9> */
[----:B------:R-:W-:Y:S01]  /*97a0*/  FADD.FTZ R127, R233, R127 ;  /* 0x0000007fe97f7221 */ /* 0x000fe20000010000 */
[----:B------:R-:W-:-:S03]  /*97b0*/  FADD.FTZ R6, R142, R7 ;  /* 0x000000078e067221 */ /* 0x000fc60000010000 */
[----:B---3--:R-:W-:Y:S01]  /*97c0*/  FADD.FTZ R127, R178, R127 ;  /* 0x0000007fb27f7221 */ /* 0x008fe20000010000 */
[----:B------:R-:W-:Y:S01]  /*97d0*/  FADD.FTZ R6, R123, R6 ;  /* 0x000000067b067221 */ /* 0x000fe20000010000 */
[C---:B------:R-:W-:Y:S02]  /*97e0*/  F2FP.BF16.F32.PACK_AB R178, R144.reuse, R178 ;  /* 0x000000b290b2723e */ /* 0x040fe400000010ff */
[----:B------:R-:W-:Y:S01]  /*97f0*/  FADD.FTZ R7, R144, R127 ;  /* 0x0000007f90077221 */ /* 0x000fe20000010000 */
[----:B------:R-:W-:Y:S01]  /*9800*/  FADD.FTZ R6, R14, R6 ;  /* 0x000000060e067221 */ /* 0x000fe20000010000 */
[----:B------:R-:W-:Y:S06]  /*9810*/  @P3 BRA `(.L_x_2284) ;  /* 0xffffffbc00283947 */ /* 0x000fec000383ffff */
.L_x_2275:
[----:B------:R-:W-:-:S13]  /*9820*/  ISETP.GE.AND P2, PT, R9, RZ, PT ;  /* 0x000000ff0900720c */ /* 0x000fda0003f46270 */
[----:B------:R-:W-:Y:S05]  /*9830*/  @!P2 BRA `(.L_x_2285) ;  /* 0x0000003800e0a947 */ /* 0x000fea0003800000 */
[----:B------:R-:W-:Y:S01]  /*9840*/  IMAD.MOV.U32 R8, RZ, RZ, R5 ;  /* 0x000000ffff087224 */ /* 0x000fe200078e0005 */
[----:B------:R-:W-:Y:S01]  /*9850*/  UMOV UR6, UR38 ;  /* 0x0000002600067c82 */ /* 0x000fe20008000000 */
[----:B------:R-:W-:Y:S01]  /*9860*/  IMAD.MOV.U32 R11, RZ, RZ, R4 ;  /* 0x000000ffff0b7224 */ /* 0x000fe200078e0004 */
[----:B------:R-:W-:-:S06]  /*9870*/  UMOV UR5, UR36 ;  /* 0x0000002400057c82 */ /* 0x000fcc0008000000 */
.L_x_2294:
        /* <DEDUP_REMOVED lines=8> */
.L_x_2286:
[----:B------:R-:W-:Y:S01]  /*9900*/  ULEA UR4, UR36, UR37, 0x3 ;  /* 0x0000002524047291 */ /* 0x000fe2000f8e183f */
[----:B------:R-:W-:-:S05]  /*9910*/  IMAD.U32 R0, RZ, RZ, UR38 ;  /* 0x00000026ff007e24 */ /* 0x000fca000f8e00ff */
[----:B------:R-:W-:-:S04]  /*9920*/  SHF.L.U32 R0, R0, 0x1f, RZ ;  /* 0x0000001f00007819 */ /* 0x000fc800000006ff */
[----:B------:R0:W1:Y:S01]  /*9930*/  SYNCS.PHASECHK.TRANS64.TRYWAIT P2, [UR4+0x36830], R0 ;  /* 0x03683000ff0075a7 */ /* 0x0000620008040144 */
[----:B------:R-:W-:Y:S05]  /*9940*/  @!P0 BRA `(.L_x_2287) ;  /* 0x0000000000048947 */ /* 0x000fea0003800000 */
[----:B------:R-:W-:Y:S01]  /*9950*/  BPT.TRAP 0x1 ;  /* 0x000000040000795c */ /* 0x000fe20000300000 */
.L_x_2287:
[----:B-1----:R-:W-:Y:S05]  /*9960*/  @P2 BRA `(.L_x_2288) ;  /* 0x0000000000082947 */ /* 0x002fea0003800000 */
[----:B------:R-:W1:Y:S02]  /*9970*/  SYNCS.PHASECHK.TRANS64.TRYWAIT P2, [UR4+0x36830], R0 ;  /* 0x03683000ff0075a7 */ /* 0x000e640008040144 */
[----:B-1----:R-:W-:Y:S05]  /*9980*/  @!P2 BRA `(.L_x_2289) ;  /* 0x000000bc0084a947 */ /* 0x002fea0003800000 */
.L_x_2288:
        /* <DEDUP_REMOVED lines=591> */
.L_x_2290:
[----:B------:R-:W-:Y:S01]  /*be80*/  ULEA UR10, UR5, UR37, 0x3 ;  /* 0x00000025050a7291 */ /* 0x000fe2000f8e183f */
[----:B01----:R-:W-:-:S05]  /*be90*/  IMAD.U32 R0, RZ, RZ, UR6 ;  /* 0x00000006ff007e24 */ /* 0x003fca000f8e00ff */
[----:B------:R-:W-:-:S04]  /*bea0*/  SHF.L.U32 R0, R0, 0x1f, RZ ;  /* 0x0000001f00007819 */ /* 0x000fc800000006ff */
[----:B------:R0:W1:Y:S01]  /*beb0*/  SYNCS.PHASECHK.TRANS64.TRYWAIT P2, [UR10+0x36850], R0 ;  /* 0x03685000ff0075a7 */ /* 0x000062000804014a */
[----:B------:R-:W-:Y:S05]  /*bec0*/  @!P0 BRA `(.L_x_2291) ;  /* 0x0000000000048947 */ /* 0x000fea0003800000 */
[----:B------:R-:W-:Y:S01]  /*bed0*/  BPT.TRAP 0x1 ;  /* 0x000000040000795c */ /* 0x000fe20000300000 */
.L_x_2291:
[----:B-1----:R-:W-:Y:S05]  /*bee0*/  @P2 BRA `(.L_x_2292) ;  /* 0x0000000000082947 */ /* 0x002fea0003800000 */
[----:B------:R-:W1:Y:S02]  /*bef0*/  SYNCS.PHASECHK.TRANS64.TRYWAIT P2, [UR10+0x36850], R0 ;  /* 0x03685000ff0075a7 */ /* 0x000e64000804014a */
[----:B-1----:R-:W-:Y:S05]  /*bf00*/  @!P2 BRA `(.L_x_2293) ;  /* 0x00000098003ca947 */ /* 0x002fea0003800000 */
.L_x_2292:
[----:B------:R-:W-:Y:S01]  /*bf10*/  UIADD3 UR4, UR37, 0x400, URZ ;  /* 0x0000040025047890 */ /* 0x000fe2000fffe03f */
[----:B------:R-:W-:Y:S01]  /*bf20*/  WARPGROUP.ARRIVE ;  /* 0x00000000000079c5 */ /* 0x000fe20000000000 */
[----:B------:R-:W-:Y:S01]  /*bf30*/  UMOV UR15, 0x40000040 ;  /* 0x40000040000f7882 */ /* 0x000fe20000000000 */
[----:B01----:R-:W-:Y:S01]  /*bf40*/  FMNMX.FTZ R0, R168, R11, !PT ;  /* 0x0000000ba8007209 */ /* 0x003fe20007810000 */
[----:B------:R-:W-:Y:S01]  /*bf50*/  USHF.R.U32.HI UR4, URZ, 0x4, UR4 ;  /* 0x000000043f047899 */ /* 0x000fe20008011604 */
[C---:B------:R-:W-:Y:S01]  /*bf60*/  ISETP.GT.AND P2, PT, R9.reuse, RZ, PT ;  /* 0x000000ff0900720c */ /* 0x040fe20003f44270 */
[----:B------:R-:W-:Y:S01]  /*bf70*/  VIADD R9, R9, 0xffffffff ;  /* 0xffffffff09097836 */ /* 0x000fe20000000000 */
[----:B------:R-:W-:Y:S01]  /*bf80*/  FMNMX.FTZ R3, R169, R0, !PT ;  /* 0x00000000a9037209 */ /* 0x000fe20007810000 */
[----:B------:R-:W-:-:S03]  /*bf90*/  ULOP3.LUT UR4, UR4, 0x3fff, URZ, 0xc0, !UPT ;  /* 0x00003fff04047892 */ /* 0x000fc6000f8ec03f */
[----:B------:R-:W-:Y:S01]  /*bfa0*/  FMNMX.FTZ R0, R172, R3, !PT ;  /* 0x00000003ac007209 */ /* 0x000fe20007810000 */
[----:B------:R-:W-:-:S03]  /*bfb0*/  ULOP3.LUT UR4, UR4, 0x3800000, URZ, 0xfc, !UPT ;  /* 0x0380000004047892 */ /* 0x000fc6000f8efc3f */
[----:B------:R-:W-:Y:S01]  /*bfc0*/  FMNMX.FTZ R3, R173, R0, !PT ;  /* 0x00000000ad037209 */ /* 0x000fe20007810000 */
[----:B------:R-:W-:-:S03]  /*bfd0*/  UIMAD UR4, UR5, 0xa80, UR4 ;  /* 0x00000a80050478a4 */ /* 0x000fc6000f8e0204 */
[----:B------:R-:W-:Y:S01]  /*bfe0*/  FMNMX.FTZ R0, R160, R3, !PT ;  /* 0x00000003a0007209 */ /* 0x000fe20007810000 */
[----:B------:R-:W-:Y:S01]  /*bff0*/  UIADD3 UR6, UR4, 0x80, URZ ;  /* 0x0000008004067890 */ /* 0x000fe2000fffe03f */
[----:B------:R-:W-:Y:S02]  /*c000*/  UMOV UR5, UR36 ;  /* 0x0000002400057c82 */ /* 0x000fe40008000000 */
[----:B------:R-:W-:Y:S01]  /*c010*/  UMOV UR14, UR4 ;  /* 0x00000004000e7c82 */ /* 0x000fe20008000000 */
[----:B------:R-:W-:Y:S01]  /*c020*/  FMNMX.FTZ R3, R161, R0, !PT ;  /* 0x00000000a1037209 */ /* 0x000fe20007810000 */
[----:B------:R-:W-:Y:S01]  /*c030*/  HGMMA.64x192x16.F32.BF16 R24, R200, gdesc[UR12].tnspB, R24, gsb0 ;  /* 0x42e0000cc8187df0 */ /* 0x000fe20008001818 */
[----:B------:R-:W-:Y:S01]  /*c040*/  UMOV UR15, 0x40000040 ;  /* 0x40000040000f7882 */ /* 0x000fe20000000000 */
[----:B------:R-:W-:Y:S01]  /*c050*/  UMOV UR14, UR6 ;  /* 0x00000006000e7c82 */ /* 0x000fe20008000000 */
[----:B------:R-:W-:Y:S01]  /*c060*/  UIADD3 UR6, UR4, 0x100, URZ ;  /* 0x0000010004067890 */ /* 0x000fe2000fffe03f */
        /* <DEDUP_REMOVED lines=23> */
[----:B0-----:R-:W-:Y:S02]  /*c1e0*/  FMNMX.FTZ R10, R5, R0, !PT ;  /* 0x00000000050a7209 */ /* 0x001fe40007810000 */
[----:B------:R-:W0:Y:S03]  /*c1f0*/  LDC R0, c[0x0][0x988] ;  /* 0x00026200ff007b82 */ /* 0x000e260000000800 */
[----:B------:R-:W1:Y:S02]  /*c200*/  SHFL.BFLY PT, R3, R10, 0x1, 0x1f ;  /* 0x0c201f000a037f89 */ /* 0x000e6400000e0000 */
[----:B-1----:R-:W-:Y:S02]  /*c210*/  FMNMX.FTZ R4, R10, R3, !PT ;  /* 0x000000030a047209 */ /* 0x002fe40007810000 */
[----:B------:R-:W-:-:S03]  /*c220*/  FMNMX.FTZ R10, R170, R8, !PT ;  /* 0x00000008aa0a7209 */ /* 0x000fc60007810000 */
[----:B------:R-:W-:Y:S01]  /*c230*/  FADD.FTZ R3, -R4, R11 ;  /* 0x0000000b04037221 */ /* 0x000fe20000010100 */
[----:B------:R-:W-:-:S03]  /*c240*/  FMNMX.FTZ R5, R171, R10, !PT ;  /* 0x0000000aab057209 */ /* 0x000fc60007810000 */
[-C--:B0-----:R-:W-:Y:S01]  /*c250*/  FMUL.FTZ R2, R3, R0.reuse ;  /* 0x0000000003027220 */ /* 0x081fe20000410000 */
[----:B------:R-:W-:Y:S01]  /*c260*/  FMNMX.FTZ R10, R174, R5, !PT ;  /* 0x00000005ae0a7209 */ /* 0x000fe20007810000 */
[----:B------:R-:W-:-:S03]  /*c270*/  FMUL.FTZ R3, R4, R0 ;  /* 0x0000000004037220 */ /* 0x000fc60000410000 */
[----:B------:R-:W-:Y:S01]  /*c280*/  FMNMX.FTZ R5, R175, R10, !PT ;  /* 0x0000000aaf057209 */ /* 0x000fe20007810000 */
[-CC-:B------:R-:W-:Y:S01]  /*c290*/  FFMA.FTZ R21, R145, R0.reuse, -R3.reuse ;  /* 0x0000000091157223 */ /* 0x180fe20000010803 */
[-CC-:B------:R-:W-:Y:S01]  /*c2a0*/  FFMA.FTZ R145, R149, R0.reuse, -R3.reuse ;  /* 0x0000000095917223 */ /* 0x180fe20000010803 */
[-CC-:B------:R-:W-:Y:S01]  /*c2b0*/  FFMA.FTZ R149, R129, R0.reuse, -R3.reuse ;  /* 0x0000000081957223 */ /* 0x180fe20000010803 */
[----:B------:R-:W-:Y:S01]  /*c2c0*/  FMNMX.FTZ R10, R162, R5, !PT ;  /* 0x00000005a20a7209 */ /* 0x000fe20007810000 */
[-CC-:B------:R-:W-:Y:S01]  /*c2d0*/  FFMA.FTZ R11, R168, R0.reuse, -R3.reuse ;  /* 0x00000000a80b7223 */ /* 0x180fe20000010803 */
[-CC-:B------:R-:W-:Y:S01]  /*c2e0*/  FFMA.FTZ R161, R161, R0.reuse, -R3.reuse ;  /* 0x00000000a1a17223 */ /* 0x180fe20000010803 */
[--C-:B------:R-:W-:Y:S01]  /*c2f0*/  FFMA.FTZ R13, R165, R0, -R3.reuse ;  /* 0x00000000a50d7223 */ /* 0x100fe20000010803 */
        /* <DEDUP_REMOVED lines=12> */
[----:B------:R-:W-:-:S04]  /*c3c0*/  FMNMX.FTZ R10, R154, R5, !PT ;  /* 0x000000059a0a7209 */ /* 0x000fc80007810000 */
[----:B------:R-:W-:-:S03]  /*c3d0*/  FMNMX.FTZ R5, R155, R10, !PT ;  /* 0x0000000a9b057209 */ /* 0x000fc60007810000 */
[----:B------:R-:W0:Y:S01]  /*c3e0*/  MUFU.EX2 R11, R11 ;  /* 0x0000000b000b7308 */ /* 0x000e220000000800 */
[----:B------:R-:W-:-:S04]  /*c3f0*/  FMNMX.FTZ R10, R158, R5, !PT ;  /* 0x000000059e0a7209 */ /* 0x000fc80007810000 */
[----:B------:R-:W-:-:S03]  /*c400*/  FMNMX.FTZ R5, R159, R10, !PT ;  /* 0x0000000a9f057209 */ /* 0x000fc60007810000 */
[----:B------:R-:W-:Y:S01]  /*c410*/  MUFU.EX2 R161, R161 ;  /* 0x000000a100a17308 */ /* 0x000fe20000000800 */
[----:B------:R-:W-:-:S04]  /*c420*/  FMNMX.FTZ R10, R146, R5, !PT ;  /* 0x00000005920a7209 */ /* 0x000fc80007810000 */
[----:B------:R-:W-:-:S03]  /*c430*/  FMNMX.FTZ R5, R147, R10, !PT ;  /* 0x0000000a93057209 */ /* 0x000fc60007810000 */
[----:B------:R-:W-:Y:S01]  /*c440*/  MUFU.EX2 R13, R13 ;  /* 0x0000000d000d7308 */ /* 0x000fe20000000800 */
[----:B------:R-:W-:Y:S01]  /*c450*/  FMNMX.FTZ R10, R150, R5, !PT ;  /* 0x00000005960a7209 */ /* 0x000fe20007810000 */
[----:B0-----:R-:W-:Y:S01]  /*c460*/  FFMA.FTZ R7, R2, R7, R11 ;  /* 0x0000000702077223 */ /* 0x001fe2000001000b */
[----:B------:R-:W-:Y:S02]  /*c470*/  WARPGROUP.DEPBAR.LE gsb0, 0x0 ;  /* 0x00008000000079c5 */ /* 0x000fe40000010000 */
[----:B------:R-:W-:Y:S01]  /*c480*/  WARPGROUP.ARRIVE ;  /* 0x00000000000079c5 */ /* 0x000fe20000000000 */
[----:B------:R-:W-:Y:S01]  /*c490*/  FMNMX.FTZ R5, R151, R10, !PT ;  /* 0x0000000a97057209 */ /* 0x000fe20007810000 */
[-CC-:B------:R-:W-:Y:S01]  /*c4a0*/  FFMA.FTZ R200, R169, R0.reuse, -R3.reuse ;  /* 0x00000000a9c87223 */ /* 0x180fe20000010803 */
[-CC-:B------:R-:W-:Y:S01]  /*c4b0*/  FFMA.FTZ R202, R172, R0.reuse, -R3.reuse ;  /* 0x00000000acca7223 */ /* 0x180fe20000010803 */
[----:B------:R-:W-:Y:S01]  /*c4c0*/  FFMA.FTZ R169, R173, R0, -R3 ;  /* 0x00000000ada97223 */ /* 0x000fe20000010803 */
[----:B------:R-:W-:Y:S01]  /*c4d0*/  FMNMX.FTZ R10, R138, R5, !PT ;  /* 0x000000058a0a7209 */ /* 0x000fe20007810000 */
[----:B------:R-:W-:Y:S01]  /*c4e0*/  HGMMA.64x192x16.F32.BF16 R24, R196, gdesc[UR12].tnspB, R24, gsb0 ;  /* 0x42e0000cc4187df0 */ /* 0x000fe20008001818 */
[----:B------:R-:W-:Y:S01]  /*c4f0*/  UMOV UR14, UR6 ;  /* 0x00000006000e7c82 */ /* 0x000fe20008000000 */
[----:B------:R-:W-:Y:S01]  /*c500*/  UMOV UR15, 0x40000040 ;  /* 0x40000040000f7882 */ /* 0x000fe20000000000 */
[----:B------:R-:W-:Y:S01]  /*c510*/  UIADD3 UR6, UR4, 0x180, URZ ;  /* 0x0000018004067890 */ /* 0x000fe2000fffe03f */
[----:B------:R-:W-:Y:S01]  /*c520*/  FMNMX.FTZ R5, R139, R10, !PT ;  /* 0x0000000a8b057209 */ /* 0x000fe20007810000 */
[----:B------:R-:W0:Y:S03]  /*c530*/  MUFU.EX2 R200, R200 ;  /* 0x000000c800c87308 */ /* 0x000e260000000800 */
[----:B------:R-:W-:-:S04]  /*c540*/  FMNMX.FTZ R10, R142, R5, !PT ;  /* 0x000000058e0a7209 */ /* 0x000fc80007810000 */
[----:B------:R-:W-:Y:S01]  /*c550*/  FMNMX.FTZ R5, R143, R10, !PT ;  /* 0x0000000a8f057209 */ /* 0x000fe20007810000 */
[----:B------:R-:W-:Y:S03]  /*c560*/  MUFU.EX2 R202, R202 ;  /* 0x000000ca00ca7308 */ /* 0x000fe60000000800 */
[----:B------:R-:W-:-:S04]  /*c570*/  FMNMX.FTZ R10, R130, R5, !PT ;  /* 0x00000005820a7209 */ /* 0x000fc80007810000 */
[----:B------:R-:W-:Y:S01]  /*c580*/  FMNMX.FTZ R5, R131, R10, !PT ;  /* 0x0000000a83057209 */ /* 0x000fe20007810000 */
[----:B------:R-:W-:Y:S01]  /*c590*/  MUFU.EX2 R169, R169 ;  /* 0x000000a900a97308 */ /* 0x000fe20000000800 */
[C---:B0-----:R-:W-:Y:S01]  /*c5a0*/  FADD.FTZ R7, R200.reuse, R7 ;  /* 0x00000007c8077221 */ /* 0x041fe20000010000 */
[----:B------:R-:W-:Y:S02]  /*c5b0*/  F2FP.BF16.F32.PACK_AB R200, R200, R11 ;  /* 0x0000000bc8c8723e */ /* 0x000fe400000010ff */
[----:B------:R-:W-:-:S04]  /*c5c0*/  FMNMX.FTZ R10, R134, R5, !PT ;  /* 0x00000005860a7209 */ /* 0x000fc80007810000 */
[----:B------:R-:W-:Y:S01]  /*c5d0*/  FMNMX.FTZ R5, R135, R10, !PT ;  /* 0x0000000a87057209 */ /* 0x000fe20007810000 */
[----:B------:R-:W-:Y:S03]  /*c5e0*/  MUFU.EX2 R153, R153 ;  /* 0x0000009900997308 */ /* 0x000fe60000000800 */
[----:B------:R-:W-:-:S04]  /*c5f0*/  FMNMX.FTZ R10, R122, R5, !PT ;  /* 0x000000057a0a7209 */ /* 0x000fc80007810000 */
[----:B------:R-:W-:Y:S01]  /*c600*/  FMNMX.FTZ R5, R123, R10, !PT ;  /* 0x0000000a7b057209 */ /* 0x000fe20007810000 */
[----:B------:R-:W-:Y:S03]  /*c610*/  MUFU.EX2 R15, R15 ;  /* 0x0000000f000f7308 */ /* 0x000fe60000000800 */
[----:B------:R-:W-:-:S04]  /*c620*/  FMNMX.FTZ R10, R126, R5, !PT ;  /* 0x000000057e0a7209 */ /* 0x000fc80007810000 */
[----:B------:R-:W-:Y:S01]  /*c630*/  FMNMX.FTZ R10, R127, R10, !PT ;  /* 0x0000000a7f0a7209 */ /* 0x000fe20007810000 */
[----:B------:R-:W-:Y:S04]  /*c640*/  MUFU.EX2 R21, R21 ;  /* 0x0000001500157308 */ /* 0x000fe80000000800 */
[----:B------:R-:W0:Y:S04]  /*c650*/  SHFL.BFLY PT, R5, R10, 0x2, 0x1f ;  /* 0x0c401f000a057f89 */ /* 0x000e2800000e0000 */
[----:B------:R-:W-:Y:S08]  /*c660*/  MUFU.EX2 R145, R145 ;  /* 0x0000009100917308 */ /* 0x000ff00000000800 */
[----:B------:R-:W-:Y:S08]  /*c670*/  MUFU.EX2 R137, R137 ;  /* 0x0000008900897308 */ /* 0x000ff00000000800 */
[----:B------:R-:W-:Y:S01]  /*c680*/  MUFU.EX2 R141, R141 ;  /* 0x0000008d008d7308 */ /* 0x000fe20000000800 */
[----:B0-----:R-:W-:Y:S01]  /*c690*/  FMNMX.FTZ R12, R10, R5, !PT ;  /* 0x000000050a0c7209 */ /* 0x001fe20007810000 */
[----:B------:R-:W-:-:S06]  /*c6a0*/  FFMA.FTZ R10, R120, R0, -R3 ;  /* 0x00000000780a7223 */ /* 0x000fcc0000010803 */
[----:B------:R-:W-:Y:S01]  /*c6b0*/  MUFU.EX2 R149, R149 ;  /* 0x0000009500957308 */ /* 0x000fe20000000800 */
[----:B------:R-:W0:Y:S07]  /*c6c0*/  SHFL.BFLY PT, R5, R12, 0x1, 0x1f ;  /* 0x0c201f000c057f89 */ /* 0x000e2e00000e0000 */
[----:B------:R-:W-:Y:S08]  /*c6d0*/  MUFU.EX2 R129, R129 ;  /* 0x0000008100817308 */ /* 0x000ff00000000800 */
[----:B------:R-:W-:Y:S08]  /*c6e0*/  MUFU.EX2 R10, R10 ;  /* 0x0000000a000a7308 */ /* 0x000ff00000000800 */
[----:B------:R-:W-:Y:S01]  /*c6f0*/  MUFU.EX2 R121, R121 ;  /* 0x0000007900797308 */ /* 0x000fe20000000800 */
[----:B0-----:R-:W-:-:S05]  /*c700*/  FMNMX.FTZ R5, R12, R5, !PT ;  /* 0x000000050c057209 */ /* 0x001fca0007810000 */
[-C--:B------:R-:W-:Y:S02]  /*c710*/  FMUL.FTZ R133, R5, R0.reuse ;  /* 0x0000000005857220 */ /* 0x080fe40000410000 */
[----:B------:R0:W-:Y:S02]  /*c720*/  MUFU.EX2 R12, R124 ;  /* 0x0000007c000c7308 */ /* 0x0001e40000000800 */
[-CC-:B------:R-:W-:Y:S01]  /*c730*/  FFMA.FTZ R201, R171, R0.reuse, -R133.reuse ;  /* 0x00000000abc97223 */ /* 0x180fe20000010885 */
[-CC-:B------:R-:W-:Y:S01]  /*c740*/  FFMA.FTZ R203, R174, R0.reuse, -R133.reuse ;  /* 0x00000000aecb7223 */ /* 0x180fe20000010885 */
[-CC-:B------:R-:W-:Y:S01]  /*c750*/  FFMA.FTZ R14, R175, R0.reuse, -R133.reuse ;  /* 0x00000000af0e7223 */ /* 0x180fe20000010885 */
[-CC-:B------:R-:W-:Y:S01]  /*c760*/  FFMA.FTZ R20, R163, R0.reuse, -R133.reuse ;  /* 0x00000000a3147223 */ /* 0x180fe20000010885 */
[-CC-:B------:R-:W-:Y:S01]  /*c770*/  FFMA.FTZ R120, R167, R0.reuse, -R133.reuse ;  /* 0x00000000a7787223 */ /* 0x180fe20000010885 */
[-CC-:B------:R-:W-:Y:S01]  /*c780*/  FFMA.FTZ R151, R151, R0.reuse, -R133.reuse ;  /* 0x0000000097977223 */ /* 0x180fe20000010885 */
[----:B------:R-:W-:Y:S01]  /*c790*/  MUFU.EX2 R201, R201 ;  /* 0x000000c900c97308 */ /* 0x000fe20000000800 */
[-CC-:B0-----:R-:W-:Y:S01]  /*c7a0*/  FFMA.FTZ R124, R155, R0.reuse, -R133.reuse ;  /* 0x000000009b7c7223 */ /* 0x181fe20000010885 */
[-CC-:B------:R-:W-:Y:S01]  /*c7b0*/  FFMA.FTZ R143, R143, R0.reuse, -R133.reuse ;  /* 0x000000008f8f7223 */ /* 0x180fe20000010885 */
[-CC-:B------:R-:W-:Y:S01]  /*c7c0*/  FFMA.FTZ R131, R131, R0.reuse, -R133.reuse ;  /* 0x0000000083837223 */ /* 0x180fe20000010885 */
[-CC-:B------:R-:W-:Y:S01]  /*c7d0*/  FFMA.FTZ R134, R134, R0.reuse, -R133.reuse ;  /* 0x0000000086867223 */ /* 0x180fe20000010885 */
[-CC-:B------:R-:W-:Y:S01]  /*c7e0*/  FFMA.FTZ R135, R135, R0.reuse, -R133.reuse ;  /* 0x0000000087877223 */ /* 0x180fe20000010885 */
[-CC-:B------:R-:W-:Y:S01]  /*c7f0*/  FFMA.FTZ R123, R123, R0.reuse, -R133.reuse ;  /* 0x000000007b7b7223 */ /* 0x180fe20000010885 */
[-CC-:B------:R-:W-:Y:S01]  /*c800*/  FFMA.FTZ R126, R126, R0.reuse, -R133.reuse ;  /* 0x000000007e7e7223 */ /* 0x180fe20000010885 */
[----:B------:R-:W-:Y:S01]  /*c810*/  MUFU.EX2 R203, R203 ;  /* 0x000000cb00cb7308 */ /* 0x000fe20000000800 */
[----:B------:R-:W-:-:S07]  /*c820*/  FFMA.FTZ R127, R127, R0, -R133 ;  /* 0x000000007f7f7223 */ /* 0x000fce0000010885 */
        /* <DEDUP_REMOVED lines=16> */
[----:B------:R-:W-:Y:S01]  /*c930*/  UMOV UR14, UR6 ;  /* 0x00000006000e7c82 */ /* 0x000fe20008000000 */
[----:B------:R-:W-:Y:S01]  /*c940*/  UMOV UR15, 0x40000040 ;  /* 0x40000040000f7882 */ /* 0x000fe20000000000 */
[----:B------:R-:W-:Y:S01]  /*c950*/  UIADD3 UR6, UR4, 0x200, URZ ;  /* 0x0000020004067890 */ /* 0x000fe2000fffe03f */
        /* <DEDUP_REMOVED lines=14> */
[----:B------:R-:W-:Y:S01]  /*ca40*/  MUFU.EX2 R192, R192 ;  /* 0x000000c000c07308 */ /* 0x000fe20000000800 */
[----:B------:R-:W-:-:S07]  /*ca50*/  UIADD3 UR4, UR4, 0x300, URZ ;  /* 0x0000030004047890 */ /* 0x000fce000fffe03f */
[----:B------:R-:W-:Y:S08]  /*ca60*/  MUFU.EX2 R193, R193 ;  /* 0x000000c100c17308 */ /* 0x000ff00000000800 */
[----:B------:R-:W-:Y:S08]  /*ca70*/  MUFU.EX2 R194, R194 ;  /* 0x000000c200c27308 */ /* 0x000ff00000000800 */
[----:B------:R-:W-:Y:S01]  /*ca80*/  MUFU.EX2 R195, R195 ;  /* 0x000000c300c37308 */ /* 0x000fe20000000800 */
[----:B------:R-:W-:-:S02]  /*ca90*/  WARPGROUP.DEPBAR.LE gsb0, 0x0 ;  /* 0x00008000000079c5 */ /* 0x000fc40000010000 */
[----:B------:R-:W-:Y:S01]  /*caa0*/  WARPGROUP.ARRIVE ;  /* 0x00000000000079c5 */ /* 0x000fe20000000000 */
[-CC-:B------:R-:W-:Y:S01]  /*cab0*/  FFMA.FTZ R188, R144, R0.reuse, -R3.reuse ;  /* 0x0000000090bc7223 */ /* 0x180fe20000010803 */
[-C--:B------:R-:W-:Y:S01]  /*cac0*/  FFMA.FTZ R190, R148, R0.reuse, -R3 ;  /* 0x0000000094be7223 */ /* 0x080fe20000010803 */
[----:B------:R-:W-:Y:S02]  /*cad0*/  IMAD.U32 R144, RZ, RZ, UR10 ;  /* 0x0000000aff907e24 */ /* 0x000fe4000f8e00ff */
[-CC-:B------:R-:W-:Y:S01]  /*cae0*/  FFMA.FTZ R189, R146, R0.reuse, -R133.reuse ;  /* 0x0000000092bd7223 */ /* 0x180fe20000010885 */
[----:B------:R-:W-:Y:S01]  /*caf0*/  FFMA.FTZ R191, R150, R0, -R133 ;  /* 0x0000000096bf7223 */ /* 0x000fe20000010885 */
[----:B------:R-:W-:Y:S01]  /*cb00*/  HGMMA.64x192x16.F32.BF16 R24, R184, gdesc[UR12].tnspB, R24, gsb0 ;  /* 0x42e0000cb8187df0 */ /* 0x000fe20008001818 */
[----:B------:R-:W-:Y:S01]  /*cb10*/  UMOV UR14, UR6 ;  /* 0x00000006000e7c82 */ /* 0x000fe20008000000 */
[----:B------:R-:W-:Y:S01]  /*cb20*/  UMOV UR15, 0x40000040 ;  /* 0x40000040000f7882 */ /* 0x000fe20000000000 */
[----:B------:R-:W-:Y:S01]  /*cb30*/  UMOV UR6, UR4 ;  /* 0x0000000400067c82 */ /* 0x000fe20008000000 */
[----:B------:R-:W-:Y:S08]  /*cb40*/  MUFU.EX2 R188, R188 ;  /* 0x000000bc00bc7308 */ /* 0x000ff00000000800 */
[----:B------:R-:W-:Y:S08]  /*cb50*/  MUFU.EX2 R189, R189 ;  /* 0x000000bd00bd7308 */ /* 0x000ff00000000800 */
[----:B------:R-:W-:Y:S08]  /*cb60*/  MUFU.EX2 R190, R190 ;  /* 0x000000be00be7308 */ /* 0x000ff00000000800 */
[----:B------:R-:W-:Y:S01]  /*cb70*/  MUFU.EX2 R191, R191 ;  /* 0x000000bf00bf7308 */ /* 0x000fe20000000800 */
[----:B------:R-:W-:-:S02]  /*cb80*/  WARPGROUP.DEPBAR.LE gsb0, 0x0 ;  /* 0x00008000000079c5 */ /* 0x000fc40000010000 */
[----:B------:R-:W-:Y:S01]  /*cb90*/  WARPGROUP.ARRIVE ;  /* 0x00000000000079c5 */ /* 0x000fe20000000000 */
[-CC-:B------:R-:W-:Y:S01]  /*cba0*/  FFMA.FTZ R184, R136, R0.reuse, -R3.reuse ;  /* 0x0000000088b87223 */ /* 0x180fe20000010803 */
[----:B------:R-:W-:Y:S01]  /*cbb0*/  IMAD.U32 R136, RZ, RZ, UR7 ;  /* 0x00000007ff887e24 */ /* 0x000fe2000f8e00ff */
[----:B------:R-:W-:Y:S01]  /*cbc0*/  UMOV UR7, 0x40000040 ;  /* 0x4000004000077882 */ /* 0x000fe20000000000 */
[-C--:B------:R-:W-:Y:S01]  /*cbd0*/  FFMA.FTZ R186, R140, R0.reuse, -R3 ;  /* 0x000000008cba7223 */ /* 0x080fe20000010803 */
[-CC-:B------:R-:W-:Y:S01]  /*cbe0*/  FFMA.FTZ R185, R138, R0.reuse, -R133.reuse ;  /* 0x000000008ab97223 */ /* 0x180fe20000010885 */
[----:B------:R-:W-:Y:S01]  /*cbf0*/  HGMMA.64x192x16.F32.BF16 R24, R180, gdesc[UR12].tnspB, R24, gsb0 ;  /* 0x42e0000cb4187df0 */ /* 0x000fe20008001818 */
[----:B------:R-:W-:Y:S01]  /*cc00*/  @!P1 LEA R136, R136, UR37, 0x3 ;  /* 0x0000002588889c11 */ /* 0x000fe2000f8e18ff */
[----:B------:R-:W-:Y:S01]  /*cc10*/  FFMA.FTZ R187, R142, R0, -R133 ;  /* 0x000000008ebb7223 */ /* 0x000fe20000010885 */
[----:B------:R-:W-:Y:S03]  /*cc20*/  MUFU.EX2 R184, R184 ;  /* 0x000000b800b87308 */ /* 0x000fe60000000800 */
[----:B------:R-:W-:-:S05]  /*cc30*/  @!P1 VIADD R136, R136, 0x36840 ;  /* 0x0003684088889836 */ /* 0x000fca0000000000 */
[----:B------:R-:W-:Y:S01]  /*cc40*/  @!P1 PRMT R140, RZ, 0x654, R136 ;  /* 0x00000654ff8c9816 */ /* 0x000fe20000000088 */
        /* <DEDUP_REMOVED lines=8> */
[----:B------:R-:W-:Y:S01]  /*ccd0*/  FADD.FTZ R3, -R5, R8 ;  /* 0x0000000805037221 */ /* 0x000fe20000010100 */
[-CC-:B------:R-:W-:Y:S01]  /*cce0*/  FFMA.FTZ R8, R170, R0.reuse, -R133.reuse ;  /* 0x00000000aa087223 */ /* 0x180fe20000010885 */
[-CC-:B------:R-:W-:Y:S01]  /*ccf0*/  FFMA.FTZ R181, R130, R0.reuse, -R133.reuse ;  /* 0x0000000082b57223 */ /* 0x180fe20000010885 */
[----:B------:R-:W-:Y:S01]  /*cd00*/  HGMMA.64x192x16.F32.BF16 R24, R176, gdesc[UR4].tnspB, R24, gsb0 ;  /* 0x42e00004b0187df0 */ /* 0x000fe20008001818 */
[-C--:B------:R-:W-:Y:S01]  /*cd10*/  FMUL.FTZ R3, R3, R0.reuse ;  /* 0x0000000003037220 */ /* 0x080fe20000410000 */
[-CC-:B------:R-:W-:Y:S01]  /*cd20*/  FFMA.FTZ R128, R159, R0.reuse, -R133.reuse ;  /* 0x000000009f807223 */ /* 0x180fe20000010885 */
[----:B------:R-:W-:Y:S01]  /*cd30*/  FFMA.FTZ R132, R147, R0, -R133 ;  /* 0x0000000093847223 */ /* 0x000fe20000010885 */
[----:B------:R-:W-:Y:S01]  /*cd40*/  MUFU.EX2 R8, R8 ;  /* 0x0000000800087308 */ /* 0x000fe20000000800 */
[----:B------:R-:W-:-:S07]  /*cd50*/  UMOV UR6, UR38 ;  /* 0x0000002600067c82 */ /* 0x000fce0008000000 */
[----:B------:R-:W0:Y:S08]  /*cd60*/  MUFU.EX2 R3, R3 ;  /* 0x0000000300037308 */ /* 0x000e300000000800 */
[----:B------:R-:W1:Y:S08]  /*cd70*/  MUFU.EX2 R128, R128 ;  /* 0x0000008000807308 */ /* 0x000e700000000800 */
[----:B------:R-:W2:Y:S01]  /*cd80*/  MUFU.EX2 R132, R132 ;  /* 0x0000008400847308 */ /* 0x000ea20000000800 */
[----:B0-----:R-:W-:-:S04]  /*cd90*/  FFMA.FTZ R6, R3, R6, R8 ;  /* 0x0000000603067223 */ /* 0x001fc80000010008 */
[----:B------:R-:W-:Y:S01]  /*cda0*/  FADD.FTZ R138, R201, R6 ;  /* 0x00000006c98a7221 */ /* 0x000fe20000010000 */
[----:B------:R-:W-:Y:S01]  /*cdb0*/  FFMA.FTZ R6, R139, R0, -R133 ;  /* 0x000000008b067223 */ /* 0x000fe20000010885 */
[----:B------:R-:W-:Y:S01]  /*cdc0*/  F2FP.BF16.F32.PACK_AB R201, R201, R8 ;  /* 0x00000008c9c9723e */ /* 0x000fe200000010ff */
[----:B------:R-:W-:Y:S08]  /*cdd0*/  MUFU.EX2 R180, R180 ;  /* 0x000000b400b47308 */ /* 0x000ff00000000800 */
[----:B------:R-:W0:Y:S08]  /*cde0*/  MUFU.EX2 R6, R6 ;  /* 0x0000000600067308 */ /* 0x000e300000000800 */
        /* <DEDUP_REMOVED lines=8> */
[----:B---3--:R-:W-:-:S05]  /*ce70*/  @!P1 VIADD R140, R144, 0x36860 ;  /* 0x00036860908c9836 */ /* 0x008fca0000000000 */
[----:B------:R-:W-:-:S04]  /*ce80*/  @!P1 PRMT R140, RZ, 0x654, R140 ;  /* 0x00000654ff8c9816 */ /* 0x000fc8000000008c */
[----:B------:R3:W-:Y:S02]  /*ce90*/  @!P1 SYNCS.ARRIVE.TRANS64.RED.A1T0 RZ, [R140+URZ], RZ ;  /* 0x000000ff8cff99a7 */ /* 0x0007e4000810043f */
[----:B---3--:R-:W-:Y:S01]  /*cea0*/  FADD.FTZ R140, R202, R7 ;  /* 0x00000007ca8c7221 */ /* 0x008fe20000010000 */
[----:B------:R-:W-:Y:S01]  /*ceb0*/  FADD.FTZ R7, R203, R138 ;  /* 0x0000008acb077221 */ /* 0x000fe20000010000 */
[C---:B------:R-:W-:Y:S02]  /*cec0*/  F2FP.BF16.F32.PACK_AB R203, R14.reuse, R203 ;  /* 0x000000cb0ecb723e */ /* 0x040fe400000010ff */
[C---:B------:R-:W-:Y:S01]  /*ced0*/  FADD.FTZ R139, R169.reuse, R140 ;  /* 0x0000008ca98b7221 */ /* 0x040fe20000010000 */
[----:B------:R-:W-:Y:S01]  /*cee0*/  FADD.FTZ R138, R14, R7 ;  /* 0x000000070e8a7221 */ /* 0x000fe20000010000 */
[----:B------:R-:W-:Y:S02]  /*cef0*/  F2FP.BF16.F32.PACK_AB R202, R169, R202 ;  /* 0x000000caa9ca723e */ /* 0x000fe400000010ff */
[----:B------:R-:W-:Y:S01]  /*cf00*/  FADD.FTZ R140, R196, R139 ;  /* 0x0000008bc48c7221 */ /* 0x000fe20000010000 */
[----:B------:R-:W-:Y:S01]  /*cf10*/  FADD.FTZ R7, R197, R138 ;  /* 0x0000008ac5077221 */ /* 0x000fe20000010000 */
[----:B------:R-:W-:-:S02]  /*cf20*/  F2FP.BF16.F32.PACK_AB R196, R161, R196 ;  /* 0x000000c4a1c4723e */ /* 0x000fc400000010ff */
[----:B------:R-:W-:Y:S01]  /*cf30*/  FADD.FTZ R139, R161, R140 ;  /* 0x0000008ca18b7221 */ /* 0x000fe20000010000 */
[----:B------:R-:W-:Y:S01]  /*cf40*/  FADD.FTZ R130, R20, R7 ;  /* 0x0000000714827221 */ /* 0x000fe20000010000 */
[----:B------:R-:W-:Y:S01]  /*cf50*/  FFMA.FTZ R7, R122, R0, -R133 ;  /* 0x000000007a077223 */ /* 0x000fe20000010885 */
[----:B------:R-:W-:Y:S01]  /*cf60*/  F2FP.BF16.F32.PACK_AB R197, R20, R197 ;  /* 0x000000c514c5723e */ /* 0x000fe200000010ff */
[----:B------:R-:W-:Y:S01]  /*cf70*/  FADD.FTZ R138, R198, R139 ;  /* 0x0000008bc68a7221 */ /* 0x000fe20000010000 */
[----:B------:R-:W-:Y:S01]  /*cf80*/  FADD.FTZ R139, R199, R130 ;  /* 0x00000082c78b7221 */ /* 0x000fe20000010000 */
[C---:B------:R-:W-:Y:S01]  /*cf90*/  F2FP.BF16.F32.PACK_AB R198, R13.reuse, R198 ;  /* 0x000000c60dc6723e */ /* 0x040fe200000010ff */
[----:B------:R-:W3:Y:S01]  /*cfa0*/  MUFU.EX2 R122, R143 ;  /* 0x0000008f007a7308 */ /* 0x000ee20000000800 */
[----:B------:R-:W-:Y:S01]  /*cfb0*/  FADD.FTZ R147, R13, R138 ;  /* 0x0000008a0d937221 */ /* 0x000fe20000010000 */
[C---:B------:R-:W-:Y:S01]  /*cfc0*/  FADD.FTZ R130, R120.reuse, R139 ;  /* 0x0000008b78827221 */ /* 0x040fe20000010000 */
[----:B------:R-:W-:-:S02]  /*cfd0*/  F2FP.BF16.F32.PACK_AB R199, R120, R199 ;  /* 0x000000c778c7723e */ /* 0x000fc400000010ff */
[----:B------:R-:W-:Y:S01]  /*cfe0*/  FADD.FTZ R138, R192, R147 ;  /* 0x00000093c08a7221 */ /* 0x000fe20000010000 */
[----:B------:R-:W-:Y:S01]  /*cff0*/  FADD.FTZ R139, R193, R130 ;  /* 0x00000082c18b7221 */ /* 0x000fe20000010000 */
[C---:B------:R-:W-:Y:S01]  /*d000*/  F2FP.BF16.F32.PACK_AB R192, R153.reuse, R192 ;  /* 0x000000c099c0723e */ /* 0x040fe200000010ff */
[----:B------:R4:W5:Y:S01]  /*d010*/  MUFU.EX2 R177, R7 ;  /* 0x0000000700b17308 */ /* 0x0009620000000800 */
[----:B------:R-:W-:Y:S01]  /*d020*/  FADD.FTZ R133, R153, R138 ;  /* 0x0000008a99857221 */ /* 0x000fe20000010000 */
[C---:B------:R-:W-:Y:S01]  /*d030*/  FADD.FTZ R130, R124.reuse, R139 ;  /* 0x0000008b7c827221 */ /* 0x040fe20000010000 */
[----:B------:R-:W-:Y:S02]  /*d040*/  F2FP.BF16.F32.PACK_AB R193, R124, R193 ;  /* 0x000000c17cc1723e */ /* 0x000fe400000010ff */
[----:B------:R-:W-:Y:S01]  /*d050*/  FADD.FTZ R138, R194, R133 ;  /* 0x00000085c28a7221 */ /* 0x000fe20000010000 */
[----:B------:R-:W-:Y:S01]  /*d060*/  FADD.FTZ R11, R195, R130 ;  /* 0x00000082c30b7221 */ /* 0x000fe20000010000 */
[----:B------:R-:W-:-:S02]  /*d070*/  F2FP.BF16.F32.PACK_AB R194, R15, R194 ;  /* 0x000000c20fc2723e */ /* 0x000fc400000010ff */
[----:B------:R-:W-:Y:S01]  /*d080*/  FADD.FTZ R133, R15, R138 ;  /* 0x0000008a0f857221 */ /* 0x000fe20000010000 */
[C---:B-1----:R-:W-:Y:S01]  /*d090*/  FADD.FTZ R130, R128.reuse, R11 ;  /* 0x0000000b80827221 */ /* 0x042fe20000010000 */
[----:B------:R-:W-:Y:S02]  /*d0a0*/  F2FP.BF16.F32.PACK_AB R195, R128, R195 ;  /* 0x000000c380c3723e */ /* 0x000fe400000010ff */
[----:B------:R-:W-:Y:S01]  /*d0b0*/  FADD.FTZ R8, R188, R133 ;  /* 0x00000085bc087221 */ /* 0x000fe20000010000 */
[----:B------:R-:W-:Y:S01]  /*d0c0*/  FADD.FTZ R11, R189, R130 ;  /* 0x00000082bd0b7221 */ /* 0x000fe20000010000 */
[C---:B------:R-:W-:Y:S02]  /*d0d0*/  F2FP.BF16.F32.PACK_AB R188, R21.reuse, R188 ;  /* 0x000000bc15bc723e */ /* 0x040fe400000010ff */
[----:B------:R-:W-:Y:S01]  /*d0e0*/  FADD.FTZ R133, R21, R8 ;  /* 0x0000000815857221 */ /* 0x000fe20000010000 */
[C---:B--2---:R-:W-:Y:S01]  /*d0f0*/  FADD.FTZ R8, R132.reuse, R11 ;  /* 0x0000000b84087221 */ /* 0x044fe20000010000 */
        /* <DEDUP_REMOVED lines=9> */
[----:B0-----:R-:W-:-:S02]  /*d190*/  F2FP.BF16.F32.PACK_AB R185, R6, R185 ;  /* 0x000000b906b9723e */ /* 0x001fc400000010ff */
[C---:B------:R-:W-:Y:S01]  /*d1a0*/  FADD.FTZ R13, R137.reuse, R14 ;  /* 0x0000000e890d7221 */ /* 0x040fe20000010000 */
[----:B------:R-:W-:Y:S01]  /*d1b0*/  FADD.FTZ R8, R6, R11 ;  /* 0x0000000b06087221 */ /* 0x000fe20000010000 */
[----:B------:R-:W-:Y:S02]  /*d1c0*/  F2FP.BF16.F32.PACK_AB R184, R137, R184 ;  /* 0x000000b889b8723e */ /* 0x000fe400000010ff */
[----:B------:R-:W-:Y:S01]  /*d1d0*/  FADD.FTZ R14, R186, R13 ;  /* 0x0000000dba0e7221 */ /* 0x000fe20000010000 */
[----:B------:R-:W-:Y:S01]  /*d1e0*/  FADD.FTZ R11, R187, R8 ;  /* 0x00000008bb0b7221 */ /* 0x000fe20000010000 */
[C---:B------:R-:W-:Y:S02]  /*d1f0*/  F2FP.BF16.F32.PACK_AB R186, R141.reuse, R186 ;  /* 0x000000ba8dba723e */ /* 0x040fe400000010ff */
[----:B------:R-:W-:Y:S01]  /*d200*/  FADD.FTZ R13, R141, R14 ;  /* 0x0000000e8d0d7221 */ /* 0x000fe20000010000 */
[C---:B---3--:R-:W-:Y:S01]  /*d210*/  FADD.FTZ R8, R122.reuse, R11 ;  /* 0x0000000b7a087221 */ /* 0x048fe20000010000 */
[----:B------:R-:W-:Y:S01]  /*d220*/  F2FP.BF16.F32.PACK_AB R187, R122, R187 ;  /* 0x000000bb7abb723e */ /* 0x000fe200000010ff */
[----:B------:R-:W-:-:S02]  /*d230*/  IMAD.MOV.U32 R11, RZ, RZ, R4 ;  /* 0x000000ffff0b7224 */ /* 0x000fc400078e0004 */
[----:B------:R-:W-:Y:S01]  /*d240*/  FADD.FTZ R14, R180, R13 ;  /* 0x0000000db40e7221 */ /* 0x000fe20000010000 */
[----:B------:R-:W-:Y:S01]  /*d250*/  FADD.FTZ R8, R181, R8 ;  /* 0x00000008b5087221 */ /* 0x000fe20000010000 */
[C---:B------:R-:W-:Y:S02]  /*d260*/  F2FP.BF16.F32.PACK_AB R180, R149.reuse, R180 ;  /* 0x000000b495b4723e */ /* 0x040fe400000010ff */
[----:B----4-:R-:W-:Y:S01]  /*d270*/  FADD.FTZ R7, R149, R14 ;  /* 0x0000000e95077221 */ /* 0x010fe20000010000 */
        /* <DEDUP_REMOVED lines=9> */
[----:B-----5:R-:W-:Y:S01]  /*d310*/  FADD.FTZ R8, R177, R8 ;  /* 0x00000008b1087221 */ /* 0x020fe20000010000 */
[----:B------:R-:W-:Y:S02]  /*d320*/  F2FP.BF16.F32.PACK_AB R177, R123, R177 ;  /* 0x000000b17bb1723e */ /* 0x000fe400000010ff */
[----:B------:R-:W-:Y:S01]  /*d330*/  FADD.FTZ R7, R121, R6 ;  /* 0x0000000679077221 */ /* 0x000fe20000010000 */
[----:B------:R-:W-:-:S03]  /*d340*/  FADD.FTZ R8, R123, R8 ;  /* 0x000000087b087221 */ /* 0x000fc60000010000 */
[----:B------:R-:W-:Y:S01]  /*d350*/  FADD.FTZ R6, R12, R7 ;  /* 0x000000070c067221 */ /* 0x000fe20000010000 */
[----:B------:R-:W-:Y:S01]  /*d360*/  FADD.FTZ R8, R179, R8 ;  /* 0x00000008b3087221 */ /* 0x000fe20000010000 */
[----:B------:R-:W-:Y:S02]  /*d370*/  F2FP.BF16.F32.PACK_AB R179, R127, R179 ;  /* 0x000000b37fb3723e */ /* 0x000fe400000010ff */
[----:B------:R-:W-:Y:S01]  /*d380*/  FADD.FTZ R7, R125, R6 ;  /* 0x000000067d077221 */ /* 0x000fe20000010000 */
[----:B------:R-:W-:Y:S01]  /*d390*/  FADD.FTZ R6, R127, R8 ;  /* 0x000000087f067221 */ /* 0x000fe20000010000 */
[----:B------:R-:W-:Y:S01]  /*d3a0*/  IMAD.MOV.U32 R8, RZ, RZ, R5 ;  /* 0x000000ffff087224 */ /* 0x000fe200078e0005 */
[----:B------:R-:W-:Y:S06]  /*d3b0*/  @P2 BRA `(.L_x_2294) ;  /* 0xffffffc400302947 */ /* 0x000fec000383ffff */
.L_x_2285:
        /* <DEDUP_REMOVED lines=99> */
.L_x_2295:
[----:B------:R-:W-:Y:S01]  /*d9f0*/  ULEA UR5, UR36, UR37, 0x3 ;  /* 0x0000002524057291 */ /* 0x000fe2000f8e183f */
[----:B------:R-:W-:-:S05]  /*da00*/  IMAD.U32 R2, RZ, RZ, UR38 ;  /* 0x00000026ff027e24 */ /* 0x000fca000f8e00ff */
[----:B------:R-:W-:-:S04]  /*da10*/  SHF.L.U32 R2, R2, 0x1f, RZ ;  /* 0x0000001f02027819 */ /* 0x000fc800000006ff */
[----:B------:R0:W1:Y:S01]  /*da20*/  SYNCS.PHASECHK.TRANS64.TRYWAIT P2, [UR5+0x36850], R2 ;  /* 0x03685002ff0075a7 */ /* 0x0000620008040145 */
[----:B------:R-:W-:Y:S05]  /*da30*/  @!P0 BRA `(.L_x_2296) ;  /* 0x0000000000048947 */ /* 0x000fea0003800000 */
[----:B------:R-:W-:Y:S01]  /*da40*/  BPT.TRAP 0x1 ;  /* 0x000000040000795c */ /* 0x000fe20000300000 */
.L_x_2296:
[----:B-1----:R-:W-:Y:S05]  /*da50*/  @P2 BRA `(.L_x_2297) ;  /* 0x0000000000082947 */ /* 0x002fea0003800000 */
[----:B------:R-:W1:Y:S02]  /*da60*/  SYNCS.PHASECHK.TRANS64.TRYWAIT P0, [UR5+0x36850], R2 ;  /* 0x03685002ff0075a7 */ /* 0x000e640008000145 */
[----:B-1----:R-:W-:Y:S05]  /*da70*/  @!P0 BRA `(.L_x_2298) ;  /* 0x0000007c00788947 */ /* 0x002fea0003800000 */
.L_x_2297:
[----:B------:R-:W-:Y:S01]  /*da80*/  UIADD3 UR37, UR37, 0x400, URZ ;  /* 0x0000040025257890 */ /* 0x000fe2000fffe03f */
[----:B------:R-:W-:Y:S01]  /*da90*/  WARPGROUP.ARRIVE ;  /* 0x00000000000079c5 */ /* 0x000fe20000000000 */
[----:B------:R-:W-:Y:S01]  /*daa0*/  UMOV UR7, 0x40000040 ;  /* 0x4000004000077882 */ /* 0x000fe20000000000 */
[----:B01----:R-:W0:Y:S01]  /*dab0*/  SHFL.BFLY PT, R2, R7, 0x2, 0x1f ;  /* 0x0c401f0007027f89 */ /* 0x003e2200000e0000 */
[----:B------:R-:W-:Y:S01]  /*dac0*/  USHF.R.U32.HI UR37, URZ, 0x4, UR37 ;  /* 0x000000043f257899 */ /* 0x000fe20008011625 */
[----:B------:R-:W-:Y:S01]  /*dad0*/  CS2R R20, SRZ ;  /* 0x0000000000147805 */ /* 0x000fe2000001ff00 */
[----:B------:R-:W-:Y:S01]  /*dae0*/  VIADD R209, R209, 0x1 ;  /* 0x00000001d1d17836 */ /* 0x000fe20000000000 */
[----:B------:R-:W1:Y:S01]  /*daf0*/  SHFL.BFLY PT, R3, R6, 0x2, 0x1f ;  /* 0x0c401f0006037f89 */ /* 0x000e6200000e0000 */
[----:B------:R-:W-:-:S04]  /*db00*/  ULOP3.LUT UR37, UR37, 0x3fff, URZ, 0xc0, !UPT ;  /* 0x00003fff25257892 */ /* 0x000fc8000f8ec03f */
[----:B------:R-:W-:-:S04]  /*db10*/  ULOP3.LUT UR4, UR37, 0x3800000, URZ, 0xfc, !UPT ;  /* 0x0380000025047892 */ /* 0x000fc8000f8efc3f */
[----:B------:R-:W-:Y:S02]  /*db20*/  UIMAD UR4, UR36, 0xa80, UR4 ;  /* 0x00000a80240478a4 */ /* 0x000fe4000f8e0204 */
[----:B------:R-:W-:-:S04]  /*db30*/  UIADD3 UR36, UR36, 0x1, URZ ;  /* 0x0000000124247890 */ /* 0x000fc8000fffe03f */
[----:B------:R-:W-:Y:S01]  /*db40*/  UISETP.NE.AND UP0, UPT, UR36, 0x2, UPT ;  /* 0x000000022400788c */ /* 0x000fe2000bf05270 */
[----:B------:R-:W-:Y:S02]  /*db50*/  UMOV UR6, UR4 ;  /* 0x0000000400067c82 */ /* 0x000fe40008000000 */
[----:B------:R-:W-:Y:S01]  /*db60*/  HGMMA.64x192x16.F32.BF16 R24, R200, gdesc[UR4].tnspB, R24, gsb0 ;  /* 0x42e00004c8187df0 */ /* 0x000fe20008001818 */
[----:B------:R-:W-:Y:S01]  /*db70*/  UIADD3 UR6, UR4, 0x80, URZ ;  /* 0x0000008004067890 */ /* 0x000fe2000fffe03f */
[----:B0-----:R-:W-:Y:S01]  /*db80*/  FADD.FTZ R2, R2, R7 ;  /* 0x0000000702027221 */ /* 0x001fe20000010000 */
[----:B------:R-:W-:Y:S01]  /*db90*/  UMOV UR7, 0x40000040 ;  /* 0x4000004000077882 */ /* 0x000fe20000000000 */
[----:B------:R-:W-:Y:S01]  /*dba0*/  USEL UR36, UR36, URZ, UP0 ;  /* 0x0000003f24247287 */ /* 0x000fe20008000000 */
[----:B-1----:R-:W-:Y:S01]  /*dbb0*/  FADD.FTZ R8, R3, R6 ;  /* 0x0000000603087221 */ /* 0x002fe20000010000 */
[----:B------:R-:W-:Y:S01]  /*dbc0*/  IMAD.U32 R6, RZ, RZ, UR5 ;  /* 0x00000005ff067e24 */ /* 0x000fe2000f8e00ff */
[----:B------:R-:W0:Y:S03]  /*dbd0*/  SHFL.BFLY PT, R3, R2, 0x1, 0x1f ;  /* 0x0c201f0002037f89 */ /* 0x000e2600000e0000 */
[----:B------:R-:W-:Y:S01]  /*dbe0*/  @!P1 VIADD R6, R6, 0x36860 ;  /* 0x0003686006069836 */ /* 0x000fe20000000000 */
[----:B------:R-:W1:Y:S04]  /*dbf0*/  SHFL.BFLY PT, R9, R8, 0x1, 0x1f ;  /* 0x0c201f0008097f89 */ /* 0x000e6800000e0000 */
[----:B------:R-:W-:Y:S01]  /*dc00*/  @!P1 PRMT R122, RZ, 0x654, R6 ;  /* 0x00000654ff7a9816 */ /* 0x000fe20000000006 */
[----:B0-----:R-:W-:Y:S01]  /*dc10*/  FADD.FTZ R11, R2, R3 ;  /* 0x00000003020b7221 */ /* 0x001fe20000010000 */
[----:B------:R-:W-:-:S02]  /*dc20*/  IMAD.MOV.U32 R3, RZ, RZ, -0x800000 ;  /* 0xff800000ff037424 */ /* 0x000fc400078e00ff */
[----:B------:R-:W-:Y:S02]  /*dc30*/  IMAD.MOV.U32 R2, RZ, RZ, -0x800000 ;  /* 0xff800000ff027424 */ /* 0x000fe400078e00ff */
[----:B-1----:R-:W-:Y:S01]  /*dc40*/  FADD.FTZ R12, R8, R9 ;  /* 0x00000009080c7221 */ /* 0x002fe20000010000 */
[----:B------:R-:W-:-:S04]  /*dc50*/  FSETP.NE.FTZ.AND P0, PT, R11, RZ, PT ;  /* 0x000000ff0b00720b */ /* 0x000fc80003f15000 */
        /* <DEDUP_REMOVED lines=44> */
[-C--:B--2---:R-:W-:Y:S01]  /*df20*/  FMUL.FTZ R128, R95, R21.reuse ;  /* 0x000000155f807220 */ /* 0x084fe20000410000 */
[-C--:B------:R-:W-:Y:S01]  /*df30*/  FMUL.FTZ R127, R99, R21.reuse ;  /* 0x00000015637f7220 */ /* 0x080fe20000410000 */
[-C--:B0-----:R-:W-:Y:S01]  /*df40*/  FMUL.FTZ R120, R33, R20.reuse ;  /* 0x0000001421787220 */ /* 0x081fe20000410000 */
[-C--:B------:R-:W-:Y:S01]  /*df50*/  FMUL.FTZ R121, R37, R20.reuse ;  /* 0x0000001425797220 */ /* 0x080fe20000410000 */
        /* <DEDUP_REMOVED lines=92> */
[----:B------:R-:W-:-:S07]  /*e520*/  FMUL.FTZ R119, R119, R21 ;  /* 0x0000001577777220 */ /* 0x000fce0000410000 */
.L_x_2268:
[----:B------:R-:W0:Y:S01]  /*e530*/  S2R R21, SR_CgaCtaId ;  /* 0x0000000000157919 */ /* 0x000e220000008800 */
[----:B------:R-:W-:Y:S01]  /*e540*/  MOV R90, 0x400 ;  /* 0x00000400005a7802 */ /* 0x000fe20000000f00 */
[----:B------:R-:W-:Y:S01]  /*e550*/  BSSY B0, `(.L_x_2299) ;  /* 0x000022a000007945 */ /* 0x000fe20003800000 */
[----:B------:R-:W-:Y:S02]  /*e560*/  BAR.SYNC.DEFER_BLOCKING 0x5, 0x180 ;  /* 0x0146000000007b1d */ /* 0x000fe40000010000 */
[----:B0-----:R-:W-:-:S05]  /*e570*/  LEA R90, R21, R90, 0x18 ;  /* 0x0000005a155a7211 */ /* 0x001fca00078ec0ff */
[----:B------:R0:W1:Y:S01]  /*e580*/  LDS R52, [R90+0x368d0] ;  /* 0x0368d0005a347984 */ /* 0x0000620000000800 */
[----:B------:R-:W-:Y:S06]  /*e590*/  BAR.ARV 0x4, 0x180 ;  /* 0x0106000000007b1d */ /* 0x000fec0000002000 */
[----:B------:R-:W-:Y:S05]  /*e5a0*/  @P0 BRA `(.L_x_2300) ;  /* 0x0000001400fc0947 */ /* 0x000fea0003800000 */
[----:B------:R-:W2:Y:S01]  /*e5b0*/  S2R R21, SR_SWINHI ;  /* 0x0000000000157919 */ /* 0x000ea20000002f00 */
[----:B------:R-:W-:Y:S01]  /*e5c0*/  SHF.R.S32.HI R91, RZ, 0x1f, R207 ;  /* 0x0000001fff5b7819 */ /* 0x000fe200000114cf */
[----:B------:R-:W-:Y:S01]  /*e5d0*/  ULDC.64 UR4, c[0x0][0xb90] ;  /* 0x0002e40000047ab9 */ /* 0x000fe20000000a00 */
[----:B------:R-:W3:Y:S01]  /*e5e0*/  LDC R94, c[0x0][0xbe8] ;  /* 0x0002fa00ff5e7b82 */ /* 0x000ee20000000800 */
[----:B------:R-:W-:Y:S01]  /*e5f0*/  IMAD.WIDE.U32 R24, R207, UR4, RZ ;  /* 0x00000004cf187c25 */ /* 0x000fe2000f8e00ff */
[----:B------:R-:W-:Y:S01]  /*e600*/  F2FP.BF16.F32.PACK_AB R6, R7, R6 ;  /* 0x000000060706723e */ /* 0x000fe200000010ff */
[----:B------:R-:W-:Y:S01]  /*e610*/  ULDC UR6, c[0x0][0xa88] ;  /* 0x0002a20000067ab9 */ /* 0x000fe20000000800 */
[----:B------:R-:W-:Y:S01]  /*e620*/  F2FP.BF16.F32.PACK_AB R7, R156, R33 ;  /* 0x000000219c07723e */ /* 0x000fe200000010ff */
[----:B------:R-:W-:Y:S01]  /*e630*/  IMAD R20, R91, UR4, RZ ;  /* 0x000000045b147c24 */ /* 0x000fe2000f8e02ff */
[----:B------:R-:W-:Y:S01]  /*e640*/  F2FP.BF16.F32.PACK_AB R4, R5, R4 ;  /* 0x000000040504723e */ /* 0x000fe200000010ff */
[----:B------:R-:W-:Y:S01]  /*e650*/  ULDC.64 UR8, c[0x0][0x208] ;  /* 0x0000820000087ab9 */ /* 0x000fe20000000a00 */
[----:B------:R-:W-:Y:S01]  /*e660*/  F2FP.BF16.F32.PACK_AB R5, R158, R37 ;  /* 0x000000259e05723e */ /* 0x000fe200000010ff */
[----:B------:R-:W-:Y:S01]  /*e670*/  IMAD R29, R207, UR5, R20 ;  /* 0x00000005cf1d7c24 */ /* 0x000fe2000f8e0214 */
[----:B------:R-:W-:Y:S01]  /*e680*/  F2FP.BF16.F32.PACK_AB R14, R53, R14 ;  /* 0x0000000e350e723e */ /* 0x000fe200000010ff */
[----:B------:R-:W-:Y:S01]  /*e690*/  ULDC.64 UR4, c[0x0][0xb98] ;  /* 0x0002e60000047ab9 */ /* 0x000fe20000000a00 */
[----:B------:R-:W-:Y:S01]  /*e6a0*/  F2FP.BF16.F32.PACK_AB R10, R11, R10 ;  /* 0x0000000a0b0a723e */ /* 0x000fe200000010ff */
[----:B------:R-:W-:Y:S01]  /*e6b0*/  IMAD.IADD R25, R25, 0x1, R29 ;  /* 0x0000000119197824 */ /* 0x000fe200078e021d */
        /* <DEDUP_REMOVED lines=8> */
[----:B------:R-:W-:Y:S02]  /*e740*/  MOV R48, R90 ;  /* 0x0000005a00307202 */ /* 0x000fe40000000f00 */
[----:B--2---:R-:W-:Y:S01]  /*e750*/  MOV R49, R21 ;  /* 0x0000001500317202 */ /* 0x004fe20000000f00 */
[----:B------:R-:W-:Y:S01]  /*e760*/  IMAD R21, R208, 0x40, R16 ;  /* 0x00000040d0157824 */ /* 0x000fe200078e0210 */
[----:B------:R-:W-:Y:S02]  /*e770*/  F2FP.BF16.F32.PACK_AB R98, R101, R100 ;  /* 0x000000646562723e */ /* 0x000fe400000010ff */
[----:B------:R-:W-:Y:S01]  /*e780*/  F2FP.BF16.F32.PACK_AB R99, R126, R99 ;  /* 0x000000637e63723e */ /* 0x000fe200000010ff */
[----:B------:R-:W-:Y:S01]  /*e790*/  IMAD.WIDE R46, R213, 0x2, R48 ;  /* 0x00000002d52e7825 */ /* 0x000fe200078e0230 */
[----:B------:R-:W-:-:S02]  /*e7a0*/  F2FP.BF16.F32.PACK_AB R105, R95, R106 ;  /* 0x0000006a5f69723e */ /* 0x000fc400000010ff */
[----:B------:R-:W-:Y:S01]  /*e7b0*/  F2FP.BF16.F32.PACK_AB R112, R113, R112 ;  /* 0x000000707170723e */ /* 0x000fe200000010ff */
[----:B------:R-:W-:Y:S01]  /*e7c0*/  IMAD.WIDE R48, R21, 0x2, R48 ;  /* 0x0000000215307825 */ /* 0x000fe200078e0230 */
[C---:B------:R-:W-:Y:S02]  /*e7d0*/  IADD3 R27, P5, R46.reuse, 0x8060, RZ ;  /* 0x000080602e1b7810 */ /* 0x040fe40007fbe0ff */
[C---:B------:R-:W-:Y:S02]  /*e7e0*/  LOP3.LUT R21, R46.reuse, 0x380, RZ, 0xc0, !PT ;  /* 0x000003802e157812 */ /* 0x040fe400078ec0ff */
[----:B------:R-:W-:Y:S02]  /*e7f0*/  LOP3.LUT R26, R27, 0x380, RZ, 0xc0, !PT ;  /* 0x000003801b1a7812 */ /* 0x000fe400078ec0ff */
[----:B------:R-:W-:Y:S02]  /*e800*/  IADD3 R103, P6, R46, 0x8040, RZ ;  /* 0x000080402e677810 */ /* 0x000fe40007fde0ff */
[----:B------:R-:W-:-:S02]  /*e810*/  SHF.R.U64 R26, R26, 0x3, RZ ;  /* 0x000000031a1a7819 */ /* 0x000fc400000012ff */
[C---:B------:R-:W-:Y:S01]  /*e820*/  IADD3 R45, P0, R46.reuse, 0x8020, RZ ;  /* 0x000080202e2d7810 */ /* 0x040fe20007f1e0ff */
[--C-:B------:R-:W-:Y:S01]  /*e830*/  IMAD.X R51, RZ, RZ, R47.reuse, P6 ;  /* 0x000000ffff337224 */ /* 0x100fe200030e062f */
[C---:B------:R-:W-:Y:S02]  /*e840*/  IADD3 R30, P1, R46.reuse, 0x8000, RZ ;  /* 0x000080002e1e7810 */ /* 0x040fe40007f3e0ff */
[----:B------:R-:W-:Y:S01]  /*e850*/  IADD3 R43, P2, R46, 0x4060, RZ ;  /* 0x000040602e2b7810 */ /* 0x000fe20007f5e0ff */
[--C-:B------:R-:W-:Y:S01]  /*e860*/  IMAD.X R55, RZ, RZ, R47.reuse, P0 ;  /* 0x000000ffff377224 */ /* 0x100fe200000e062f */
[----:B------:R-:W-:Y:S01]  /*e870*/  SHF.R.U64 R21, R21, 0x3, RZ ;  /* 0x0000000315157819 */ /* 0x000fe200000012ff */
[--C-:B------:R-:W-:Y:S01]  /*e880*/  IMAD.X R59, RZ, RZ, R47.reuse, P1 ;  /* 0x000000ffff3b7224 */ /* 0x100fe200008e062f */
[----:B------:R-:W-:Y:S01]  /*e890*/  LOP3.LUT R26, R26, R27, RZ, 0x3c, !PT ;  /* 0x0000001b1a1a7212 */ /* 0x000fe200078e3cff */
[--C-:B------:R-:W-:Y:S01]  /*e8a0*/  IMAD.X R27, RZ, RZ, R47.reuse, P5 ;  /* 0x000000ffff1b7224 */ /* 0x100fe200028e062f */
[----:B------:R-:W-:Y:S01]  /*e8b0*/  LOP3.LUT R32, R45, 0x380, RZ, 0xc0, !PT ;  /* 0x000003802d207812 */ /* 0x000fe200078ec0ff */
[----:B------:R-:W-:Y:S01]  /*e8c0*/  IMAD.X R63, RZ, RZ, R47, P2 ;  /* 0x000000ffff3f7224 */ /* 0x000fe200010e062f */
[----:B------:R-:W-:-:S02]  /*e8d0*/  LOP3.LUT R20, R43, 0x380, RZ, 0xc0, !PT ;  /* 0x000003802b147812 */ /* 0x000fc400078ec0ff */
[C---:B------:R-:W-:Y:S02]  /*e8e0*/  IADD3 R29, P3, R46.reuse, 0x20, RZ ;  /* 0x000000202e1d7810 */ /* 0x040fe40007f7e0ff */
[C---:B------:R-:W-:Y:S02]  /*e8f0*/  IADD3 R41, P4, R46.reuse, 0x4040, RZ ;  /* 0x000040402e297810 */ /* 0x040fe40007f9e0ff */
        /* <DEDUP_REMOVED lines=12> */
[----:B------:R-:W-:-:S02]  /*e9c0*/  SHF.R.U64 R32, R32, 0x3, RZ ;  /* 0x0000000320207819 */ /* 0x000fc400000012ff */
[----:B------:R-:W-:Y:S02]  /*e9d0*/  SHF.R.U64 R20, R20, 0x3, RZ ;  /* 0x0000000314147819 */ /* 0x000fe400000012ff */
[----:B------:R-:W-:Y:S02]  /*e9e0*/  SHF.R.U64 R21, R21, 0x3, RZ ;  /* 0x0000000315157819 */ /* 0x000fe400000012ff */
[----:B------:R-:W-:Y:S02]  /*e9f0*/  LOP3.LUT R54, R32, R45, RZ, 0x3c, !PT ;  /* 0x0000002d20367212 */ /* 0x000fe400078e3cff */
[----:B------:R-:W-:Y:S02]  /*ea00*/  LOP3.LUT R62, R20, R43, RZ, 0x3c, !PT ;  /* 0x0000002b143e7212 */ /* 0x000fe400078e3cff */
[----:B------:R-:W-:Y:S02]  /*ea10*/  LOP3.LUT R20, R29, 0x380, RZ, 0xc0, !PT ;  /* 0x000003801d147812 */ /* 0x000fe400078ec0ff */
[----:B------:R-:W-:-:S02]  /*ea20*/  LOP3.LUT R32, R41, 0x380, RZ, 0xc0, !PT ;  /* 0x0000038029207812 */ /* 0x000fc400078ec0ff */
[----:B------:R-:W-:Y:S02]  /*ea30*/  LOP3.LUT R58, R21, R30, RZ, 0x3c, !PT ;  /* 0x0000001e153a7212 */ /* 0x000fe400078e3cff */
[----:B------:R-:W-:Y:S02]  /*ea40*/  LOP3.LUT R21, R28, 0x380, RZ, 0xc0, !PT ;  /* 0x000003801c157812 */ /* 0x000fe400078ec0ff */
[----:B------:R-:W-:Y:S02]  /*ea50*/  SHF.R.U64 R20, R20, 0x3, RZ ;  /* 0x0000000314147819 */ /* 0x000fe400000012ff */
[----:B------:R-:W-:Y:S02]  /*ea60*/  SHF.R.U64 R32, R32, 0x3, RZ ;  /* 0x0000000320207819 */ /* 0x000fe400000012ff */
[----:B------:R-:W-:Y:S02]  /*ea70*/  SHF.R.U64 R21, R21, 0x3, RZ ;  /* 0x0000000315157819 */ /* 0x000fe400000012ff */
[----:B------:R-:W-:-:S02]  /*ea80*/  LOP3.LUT R66, R20, R29, RZ, 0x3c, !PT ;  /* 0x0000001d14427212 */ /* 0x000fc400078e3cff */
[----:B------:R-:W-:Y:S02]  /*ea90*/  LOP3.LUT R70, R32, R41, RZ, 0x3c, !PT ;  /* 0x0000002920467212 */ /* 0x000fe400078e3cff */
[----:B------:R-:W-:Y:S02]  /*eaa0*/  IADD3 R29, P5, R48, 0x2000, RZ ;  /* 0x00002000301d7810 */ /* 0x000fe40007fbe0ff */
[----:B------:R-:W-:Y:S02]  /*eab0*/  LOP3.LUT R32, R35, 0x380, RZ, 0xc0, !PT ;  /* 0x0000038023207812 */ /* 0x000fe400078ec0ff */
[----:B------:R-:W-:Y:S02]  /*eac0*/  LOP3.LUT R78, R21, R28, RZ, 0x3c, !PT ;  /* 0x0000001c154e7212 */ /* 0x000fe400078e3cff */
[----:B------:R-:W-:Y:S02]  /*ead0*/  LOP3.LUT R34, R103, 0x380, RZ, 0xc0, !PT ;  /* 0x0000038067227812 */ /* 0x000fe400078ec0ff */
[----:B------:R-:W-:-:S02]  /*eae0*/  LOP3.LUT R28, R29, 0x380, RZ, 0xc0, !PT ;  /* 0x000003801d1c7812 */ /* 0x000fc400078ec0ff */
[----:B------:R-:W-:Y:S02]  /*eaf0*/  SHF.R.U64 R32, R32, 0x3, RZ ;  /* 0x0000000320207819 */ /* 0x000fe400000012ff */
[----:B------:R-:W-:Y:S02]  /*eb00*/  SHF.R.U64 R34, R34, 0x3, RZ ;  /* 0x0000000322227819 */ /* 0x000fe400000012ff */
[----:B------:R-:W-:Y:S02]  /*eb10*/  SHF.R.U64 R28, R28, 0x3, RZ ;  /* 0x000000031c1c7819 */ /* 0x000fe400000012ff */
[----:B------:R-:W-:Y:S02]  /*eb20*/  LOP3.LUT R82, R32, R35, RZ, 0x3c, !PT ;  /* 0x0000002320527212 */ /* 0x000fe400078e3cff */
[----:B------:R-:W-:Y:S02]  /*eb30*/  IADD3 R35, P0, R48, 0x5000, RZ ;  /* 0x0000500030237810 */ /* 0x000fe40007f1e0ff */
[----:B------:R-:W-:-:S02]  /*eb40*/  LOP3.LUT R50, R34, R103, RZ, 0x3c, !PT ;  /* 0x0000006722327212 */ /* 0x000fc400078e3cff */
[----:B------:R-:W-:Y:S02]  /*eb50*/  LOP3.LUT R28, R28, R29, RZ, 0x3c, !PT ;  /* 0x0000001d1c1c7212 */ /* 0x000fe400078e3cff */
[----:B------:R-:W-:Y:S02]  /*eb60*/  IADD3 R29, P1, R48, 0x4000, RZ ;  /* 0x00004000301d7810 */ /* 0x000fe40007f3e0ff */
[----:B------:R-:W-:Y:S02]  /*eb70*/  LOP3.LUT R34, R35, 0x380, RZ, 0xc0, !PT ;  /* 0x0000038023227812 */ /* 0x000fe400078ec0ff */
[----:B------:R-:W-:Y:S01]  /*eb80*/  MOV R111, R46 ;  /* 0x0000002e006f7202 */ /* 0x000fe20000000f00 */
[----:B------:R-:W-:Y:S01]  /*eb90*/  IMAD.X R33, RZ, RZ, R49, P1 ;  /* 0x000000ffff217224 */ /* 0x000fe200008e0631 */
[----:B------:R-:W-:Y:S01]  /*eba0*/  SHF.R.U64 R34, R34, 0x3, RZ ;  /* 0x0000000322227819 */ /* 0x000fe200000012ff */
[----:B------:R-:W-:Y:S01]  /*ebb0*/  BAR.SYNC.DEFER_BLOCKING 0x1, 0x100 ;  /* 0x0044000000007b1d */ /* 0x000fe20000010000 */
[----:B---3--:R-:W-:-:S02]  /*ebc0*/  ISETP.NE.AND P1, PT, R94, 0x1, PT ;  /* 0x000000015e00780c */ /* 0x008fc40003f25270 */
[----:B------:R-:W-:Y:S01]  /*ebd0*/  LOP3.LUT R34, R34, R35, RZ, 0x3c, !PT ;  /* 0x0000002322227212 */ /* 0x000fe200078e3cff */
[--C-:B------:R-:W-:Y:S01]  /*ebe0*/  IMAD.X R35, RZ, RZ, R49.reuse, P0 ;  /* 0x000000ffff237224 */ /* 0x100fe200000e0631 */
[----:B------:R-:W-:Y:S02]  /*ebf0*/  IADD3 R103, P0, R48, 0xb000, RZ ;  /* 0x0000b00030677810 */ /* 0x000fe40007f1e0ff */
[----:B------:R-:W-:Y:S02]  /*ec00*/  LOP3.LUT R30, R39, 0x380, RZ, 0xc0, !PT ;  /* 0x00000380271e7812 */ /* 0x000fe400078ec0ff */
[----:B------:R-:W-:Y:S01]  /*ec10*/  LOP3.LUT R46, R103, 0x380, RZ, 0xc0, !PT ;  /* 0x00000380672e7812 */ /* 0x000fe200078ec0ff */
[----:B------:R-:W-:Y:S01]  /*ec20*/  IMAD.X R47, RZ, RZ, R49, P0 ;  /* 0x000000ffff2f7224 */ /* 0x000fe200000e0631 */
[----:B------:R-:W-:Y:S01]  /*ec30*/  MOV R110, R50 ;  /* 0x00000032006e7202 */ /* 0x000fe20000000f00 */
[----:B------:R-:W-:Y:S01]  /*ec40*/  IMAD.IADD R51, R22, 0x1, R17 ;  /* 0x0000000116337824 */ /* 0x000fe200078e0211 */
[----:B------:R-:W-:Y:S01]  /*ec50*/  SHF.R.U64 R46, R46, 0x3, RZ ;  /* 0x000000032e2e7819 */ /* 0x000fe200000012ff */
[----:B------:R-:W2:Y:S01]  /*ec60*/  @P1 LDC R156, c[0x0][0xbec] ;  /* 0x0002fb00ff9c1b82 */ /* 0x000ea20000000800 */
[----:B------:R-:W-:-:S02]  /*ec70*/  SHF.R.U64 R30, R30, 0x3, RZ ;  /* 0x000000031e1e7819 */ /* 0x000fc400000012ff */
[----:B------:R-:W-:Y:S02]  /*ec80*/  LOP3.LUT R46, R46, R103, RZ, 0x3c, !PT ;  /* 0x000000672e2e7212 */ /* 0x000fe400078e3cff */
[----:B------:R-:W-:Y:S02]  /*ec90*/  MOV R103, R26 ;  /* 0x0000001a00677202 */ /* 0x000fe40000000f00 */
[----:B------:R-:W-:Y:S01]  /*eca0*/  LOP3.LUT R74, R30, R39, RZ, 0x3c, !PT ;  /* 0x000000271e4a7212 */ /* 0x000fe200078e3cff */
[----:B------:R-:W3:Y:S01]  /*ecb0*/  @P1 LDC R27, c[0x0][0xbf0] ;  /* 0x0002fc00ff1b1b82 */ /* 0x000ee20000000800 */
[----:B------:R-:W-:Y:S01]  /*ecc0*/  LOP3.LUT R30, R31, 0x380, RZ, 0xc0, !PT ;  /* 0x000003801f1e7812 */ /* 0x000fe200078ec0ff */
[----:B------:R2:W-:Y:S01]  /*ecd0*/  STSM.16.M88.4 [R111], R4 ;  /* 0x000000046f007844 */ /* 0x0005e20000000200 */
[----:B------:R-:W-:Y:S01]  /*ece0*/  MOV R54, R54 ;  /* 0x0000003600367202 */ /* 0x000fe20000000f00 */
[----:B------:R-:W-:Y:S01]  /*ecf0*/  IMAD.MOV.U32 R55, RZ, RZ, R51 ;  /* 0x000000ffff377224 */ /* 0x000fe200078e0033 */
[----:B------:R-:W-:-:S02]  /*ed00*/  SHF.R.U64 R30, R30, 0x3, RZ ;  /* 0x000000031e1e7819 */ /* 0x000fc400000012ff */
[----:B------:R-:W-:Y:S02]  /*ed10*/  MOV R66, R66 ;  /* 0x0000004200427202 */ /* 0x000fe40000000f00 */
[----:B------:R-:W-:Y:S02]  /*ed20*/  LOP3.LUT R86, R30, R31, RZ, 0x3c, !PT ;  /* 0x0000001f1e567212 */ /* 0x000fe400078e3cff */
[----:B------:R-:W-:Y:S02]  /*ed30*/  MOV R82, R82 ;  /* 0x0000005200527202 */ /* 0x000fe40000000f00 */
[----:B------:R-:W-:Y:S02]  /*ed40*/  MOV R86, R86 ;  /* 0x0000005600567202 */ /* 0x000fe40000000f00 */
[----:B------:R-:W-:Y:S02]  /*ed50*/  IADD3 R21, P4, R48, 0x1000, RZ ;  /* 0x0000100030157810 */ /* 0x000fe40007f9e0ff */
[----:B------:R-:W-:Y:S01]  /*ed60*/  MOV R58, R58 ;  /* 0x0000003a003a7202 */ /* 0x000fe20000000f00 */
[----:B--2---:R-:W-:Y:S01]  /*ed70*/  @P1 IMAD.HI.U32 R4, R51, R156, RZ ;  /* 0x0000009c33041227 */ /* 0x004fe200078e00ff */
[----:B------:R-:W-:-:S02]  /*ed80*/  F2FP.BF16.F32.PACK_AB R6, R121, R0 ;  /* 0x000000007906723e */ /* 0x000fc400000010ff */
[----:B------:R-:W-:Y:S02]  /*ed90*/  SHF.R.S32.HI R0, RZ, 0x1f, R205 ;  /* 0x0000001fff007819 */ /* 0x000fe400000114cd */
[----:B------:R-:W-:Y:S02]  /*eda0*/  F2FP.BF16.F32.PACK_AB R5, R155, R150 ;  /* 0x000000969b05723e */ /* 0x000fe400000010ff */
[----:B---3--:R-:W-:Y:S01]  /*edb0*/  @P1 SHF.R.U32.HI R55, RZ, R27, R4 ;  /* 0x0000001bff371219 */ /* 0x008fe20000011604 */
[----:B------:R-:W-:Y:S01]  /*edc0*/  IMAD R26, R0, UR4, RZ ;  /* 0x00000004001a7c24 */ /* 0x000fe2000f8e02ff */
[----:B------:R-:W-:Y:S02]  /*edd0*/  F2FP.BF16.F32.PACK_AB R4, R120, R9 ;  /* 0x000000097804723e */ /* 0x000fe400000010ff */
[----:B------:R-:W-:Y:S01]  /*ede0*/  F2FP.BF16.F32.PACK_AB R7, R154, R149 ;  /* 0x000000959a07723e */ /* 0x000fe200000010ff */
[----:B------:R-:W-:Y:S01]  /*edf0*/  IMAD.MOV R53, RZ, RZ, -R55 ;  /* 0x000000ffff357224 */ /* 0x000fe200078e0a37 */
[----:B------:R-:W-:Y:S01]  /*ee00*/  F2FP.BF16.F32.PACK_AB R9, R153, R148 ;  /* 0x000000949909723e */ /* 0x000fe200000010ff */
[C---:B------:R-:W-:Y:S01]  /*ee10*/  IMAD R59, R205.reuse, UR5, R26 ;  /* 0x00000005cd3b7c24 */ /* 0x040fe2000f8e021a */
[----:B------:R-:W-:Y:S01]  /*ee20*/  IADD3 R39, P3, R48, 0x7000, RZ ;  /* 0x0000700030277810 */ /* 0x000fe20007f7e0ff */
[----:B------:R-:W-:Y:S01]  /*ee30*/  IMAD R53, R94, R53, R51 ;  /* 0x000000355e357224 */ /* 0x000fe200078e0233 */
[----:B------:R-:W-:Y:S01]  /*ee40*/  STSM.16.M88.4 [R66], R4 ;  /* 0x0000000442007844 */ /* 0x000fe20000000200 */
[----:B------:R-:W-:Y:S01]  /*ee50*/  IMAD.WIDE.U32 R50, R205, UR4, R24 ;  /* 0x00000004cd327c25 */ /* 0x000fe2000f8e0018 */
[----:B------:R-:W-:Y:S01]  /*ee60*/  LOP3.LUT R20, R21, 0x380, RZ, 0xc0, !PT ;  /* 0x0000038015147812 */ /* 0x000fe200078ec0ff */
[----:B------:R-:W-:Y:S01]  /*ee70*/  ULDC.64 UR4, c[0x0][0xb88] ;  /* 0x0002e20000047ab9 */ /* 0x000fe20000000a00 */
[----:B------:R2:W-:Y:S01]  /*ee80*/  STSM.16.M88.4 [R86], R8 ;  /* 0x0000000856007844 */ /* 0x0005e20000000200 */
[----:B------:R-:W-:-:S02]  /*ee90*/  LOP3.LUT R38, R39, 0x380, RZ, 0xc0, !PT ;  /* 0x0000038027267812 */ /* 0x000fc400078ec0ff */
[----:B------:R-:W-:Y:S01]  /*eea0*/  SHF.R.U64 R20, R20, 0x3, RZ ;  /* 0x0000000314147819 */ /* 0x000fe200000012ff */
[----:B------:R3:W-:Y:S01]  /*eeb0*/  STSM.16.M88.4 [R82], R12 ;  /* 0x0000000c52007844 */ /* 0x0007e20000000200 */
[----:B------:R-:W-:Y:S02]  /*eec0*/  MOV R78, R78 ;  /* 0x0000004e004e7202 */ /* 0x000fe40000000f00 */
[----:B------:R-:W-:Y:S02]  /*eed0*/  F2FP.BF16.F32.PACK_AB R24, R57, R56 ;  /* 0x000000383918723e */ /* 0x000fe400000010ff */
[----:B------:R-:W-:Y:S02]  /*eee0*/  F2FP.BF16.F32.PACK_AB R25, R140, R137 ;  /* 0x000000898c19723e */ /* 0x000fe400000010ff */
[----:B------:R-:W-:Y:S02]  /*eef0*/  F2FP.BF16.F32.PACK_AB R26, R61, R60 ;  /* 0x0000003c3d1a723e */ /* 0x000fe400000010ff */
[----:B------:R-:W-:-:S02]  /*ef00*/  F2FP.BF16.F32.PACK_AB R27, R143, R136 ;  /* 0x000000888f1b723e */ /* 0x000fc400000010ff */
[----:B------:R-:W-:Y:S02]  /*ef10*/  MOV R74, R74 ;  /* 0x0000004a004a7202 */ /* 0x000fe40000000f00 */
[----:B--2---:R-:W-:Y:S01]  /*ef20*/  SHF.R.S32.HI R9, RZ, 0x1f, R55 ;  /* 0x0000001fff097819 */ /* 0x004fe20000011437 */
[----:B------:R2:W-:Y:S01]  /*ef30*/  STSM.16.M88.4 [R78], R24 ;  /* 0x000000184e007844 */ /* 0x0005e20000000200 */
[----:B------:R-:W-:Y:S01]  /*ef40*/  SHF.R.S32.HI R8, RZ, 0x1f, R53 ;  /* 0x0000001fff087819 */ /* 0x000fe20000011435 */
[----:B---3--:R-:W-:Y:S01]  /*ef50*/  IMAD.IADD R14, R212, 0x1, R17 ;  /* 0x00000001d40e7824 */ /* 0x008fe200078e0211 */
[----:B------:R-:W-:Y:S02]  /*ef60*/  IADD3 R12, P0, R55, R50, RZ ;  /* 0x00000032370c7210 */ /* 0x000fe40007f1e0ff */
[----:B------:R-:W-:Y:S01]  /*ef70*/  F2FP.BF16.F32.PACK_AB R4, R65, R64 ;  /* 0x000000404104723e */ /* 0x000fe200000010ff */
[----:B------:R-:W-:Y:S01]  /*ef80*/  IMAD R8, R8, UR4, RZ ;  /* 0x0000000408087c24 */ /* 0x000fe2000f8e02ff */
[----:B------:R-:W-:Y:S01]  /*ef90*/  IADD3.X R13, R9, R51, R59, P0, !PT ;  /* 0x00000033090d7210 */ /* 0x000fe200007fe43b */
[----:B------:R-:W3:Y:S01]  /*efa0*/  @P1 LDC R55, c[0x0][0xbec] ;  /* 0x0002fb00ff371b82 */ /* 0x000ee20000000800 */
[----:B------:R-:W-:Y:S01]  /*efb0*/  F2FP.BF16.F32.PACK_AB R5, R142, R135 ;  /* 0x000000878e05723e */ /* 0x000fe200000010ff */
[----:B------:R-:W-:Y:S01]  /*efc0*/  IMAD R15, R53, UR5, R8 ;  /* 0x00000005350f7c24 */ /* 0x000fe2000f8e0208 */
[----:B------:R-:W-:Y:S01]  /*efd0*/  F2FP.BF16.F32.PACK_AB R6, R69, R68 ;  /* 0x000000444506723e */ /* 0x000fe200000010ff */
[----:B------:R-:W-:Y:S01]  /*efe0*/  IMAD.WIDE.U32 R12, R53, UR4, R12 ;  /* 0x00000004350c7c25 */ /* 0x000fe2000f8e000c */
[----:B------:R-:W-:Y:S01]  /*eff0*/  F2FP.BF16.F32.PACK_AB R7, R141, R134 ;  /* 0x000000868d07723e */ /* 0x000fe200000010ff */
[----:B------:R-:W-:Y:S01]  /*f000*/  ULDC.64 UR4, c[0x0][0xb50] ;  /* 0x0002d40000047ab9 */ /* 0x000fe20000000a00 */
[----:B------:R-:W-:Y:S01]  /*f010*/  SHF.R.U64 R38, R38, 0x3, RZ ;  /* 0x0000000326267819 */ /* 0x000fe200000012ff */
[----:B------:R-:W-:Y:S01]  /*f020*/  IMAD R53, R94, UR6, RZ ;  /* 0x000000065e357c24 */ /* 0x000fe2000f8e02ff */
[----:B------:R-:W-:Y:S01]  /*f030*/  LOP3.LUT R20, R20, R21, RZ, 0x3c, !PT ;  /* 0x0000001514147212 */ /* 0x000fe200078e3cff */
[----:B------:R4:W-:Y:S01]  /*f040*/  STSM.16.M88.4 [R74], R4 ;  /* 0x000000044a007844 */ /* 0x0009e20000000200 */
[----:B------:R-:W-:-:S02]  /*f050*/  IADD3 R21, P2, R48, 0x6000, RZ ;  /* 0x0000600030157810 */ /* 0x000fc40007f5e0ff */
[----:B------:R-:W-:Y:S01]  /*f060*/  LOP3.LUT R38, R38, R39, RZ, 0x3c, !PT ;  /* 0x0000002726267212 */ /* 0x000fe200078e3cff */
[--C-:B------:R-:W-:Y:S01]  /*f070*/  IMAD.X R39, RZ, RZ, R49.reuse, P3 ;  /* 0x000000ffff277224 */ /* 0x100fe200018e0631 */
[----:B------:R-:W-:Y:S01]  /*f080*/  LOP3.LUT P0, RZ, R210, 0x3, RZ, 0xc0, !PT ;  /* 0x00000003d2ff7812 */ /* 0x000fe2000780c0ff */
[----:B------:R-:W-:Y:S01]  /*f090*/  IMAD.X R37, RZ, RZ, R49, P2 ;  /* 0x000000ffff257224 */ /* 0x000fe200010e0631 */
[----:B--2---:R-:W-:Y:S02]  /*f0a0*/  LEA R24, P3, R12, UR4, 0x2 ;  /* 0x000000040c187c11 */ /* 0x004fe4000f8610ff */
[----:B------:R-:W-:Y:S02]  /*f0b0*/  ISETP.GE.OR P2, PT, R14, R53, P0 ;  /* 0x000000350e00720c */ /* 0x000fe40000746670 */
[----:B------:R-:W-:Y:S01]  /*f0c0*/  MOV R70, R70 ;  /* 0x0000004600467202 */ /* 0x000fe20000000f00 */
[----:B------:R-:W-:Y:S01]  /*f0d0*/  SHFL.IDX PT, R64, R24, RZ, 0x1c1f ;  /* 0x001c1fff18407589 */ /* 0x000fe200000e0000 */
[----:B------:R-:W-:-:S02]  /*f0e0*/  F2FP.BF16.F32.PACK_AB R8, R73, R72 ;  /* 0x000000484908723e */ /* 0x000fc400000010ff */
[----:B------:R-:W-:Y:S01]  /*f0f0*/  F2FP.BF16.F32.PACK_AB R9, R138, R133 ;  /* 0x000000858a09723e */ /* 0x000fe200000010ff */
[----:B----4-:R-:W-:Y:S01]  /*f100*/  VIADD R4, R14, 0x8 ;  /* 0x000000080e047836 */ /* 0x010fe20000000000 */
[----:B------:R-:W-:Y:S01]  /*f110*/  F2FP.BF16.F32.PACK_AB R10, R77, R76 ;  /* 0x0000004c4d0a723e */ /* 0x000fe200000010ff */
[----:B------:R-:W-:Y:S01]  /*f120*/  IMAD.IADD R5, R13, 0x1, R15 ;  /* 0x000000010d057824 */ /* 0x000fe200078e020f */
[----:B------:R-:W-:Y:S01]  /*f130*/  F2FP.BF16.F32.PACK_AB R11, R139, R132 ;  /* 0x000000848b0b723e */ /* 0x000fe200000010ff */
[----:B------:R-:W-:Y:S01]  /*f140*/  SHFL.IDX PT, R66, R24, 0x1, 0x1c1f ;  /* 0x003c1f0018427f89 */ /* 0x000fe200000e0000 */
[----:B------:R-:W-:Y:S02]  /*f150*/  ISETP.GE.OR P0, PT, R4, R53, P0 ;  /* 0x000000350400720c */ /* 0x000fe40000706670 */
[----:B------:R-:W-:Y:S01]  /*f160*/  LEA.HI.X R25, R12, UR5, R5, 0x2, P3 ;  /* 0x000000050c197c11 */ /* 0x000fe200098f1405 */
[----:B------:R-:W-:Y:S01]  /*f170*/  STSM.16.M88.4 [R70], R8 ;  /* 0x0000000846007844 */ /* 0x000fe20000000200 */
[----:B------:R-:W-:Y:S01]  /*f180*/  MOV R62, R62 ;  /* 0x0000003e003e7202 */ /* 0x000fe20000000f00 */
[----:B------:R-:W-:Y:S01]  /*f190*/  ULDC.64 UR4, c[0x0][0xae8] ;  /* 0x0002ba0000047ab9 */ /* 0x000fe20000000a00 */
[----:B------:R-:W-:Y:S01]  /*f1a0*/  F2FP.BF16.F32.PACK_AB R4, R81, R80 ;  /* 0x000000505104723e */ /* 0x000fe200000010ff */
[----:B------:R-:W2:Y:S01]  /*f1b0*/  SHFL.IDX PT, R65, R25, RZ, 0x1c1f ;  /* 0x001c1fff19417589 */ /* 0x000ea200000e0000 */
[----:B------:R-:W-:-:S02]  /*f1c0*/  F2FP.BF16.F32.PACK_AB R5, R129, R122 ;  /* 0x0000007a8105723e */ /* 0x000fc400000010ff */
[----:B------:R-:W-:Y:S01]  /*f1d0*/  F2FP.BF16.F32.PACK_AB R6, R85, R84 ;  /* 0x000000545506723e */ /* 0x000fe200000010ff */
[----:B------:R-:W4:Y:S01]  /*f1e0*/  SHFL.IDX PT, R67, R25, 0x1, 0x1c1f ;  /* 0x003c1f0019437f89 */ /* 0x000f2200000e0000 */
        /* <DEDUP_REMOVED lines=10> */
[----:B------:R-:W-:Y:S01]  /*f290*/  F2FP.BF16.F32.PACK_AB R114, R117, R116 ;  /* 0x000000747572723e */ /* 0x000fe200000010ff */
[----:B------:R-:W-:Y:S01]  /*f2a0*/  STSM.16.M88.4 [R54], R96 ;  /* 0x0000006036007844 */ /* 0x000fe20000000200 */
[----:B------:R-:W-:Y:S02]  /*f2b0*/  F2FP.BF16.F32.PACK_AB R115, R119, R118 ;  /* 0x000000767773723e */ /* 0x000fe400000010ff */
[----:B------:R-:W-:Y:S01]  /*f2c0*/  LOP3.LUT R32, R29, 0x380, RZ, 0xc0, !PT ;  /* 0x000003801d207812 */ /* 0x000fe200078ec0ff */
[----:B------:R-:W-:Y:S01]  /*f2d0*/  STSM.16.M88.4 [R110], R104 ;  /* 0x000000686e007844 */ /* 0x000fe20000000200 */
[----:B------:R-:W-:-:S02]  /*f2e0*/  LOP3.LUT R36, R21, 0x380, RZ, 0xc0, !PT ;  /* 0x0000038015247812 */ /* 0x000fc400078ec0ff */
[----:B------:R-:W-:Y:S01]  /*f2f0*/  SHF.R.U64 R32, R32, 0x3, RZ ;  /* 0x0000000320207819 */ /* 0x000fe200000012ff */
[----:B------:R-:W-:Y:S01]  /*f300*/  STSM.16.M88.4 [R103], R112 ;  /* 0x0000007067007844 */ /* 0x000fe20000000200 */
[----:B------:R-:W-:Y:S02]  /*f310*/  SHF.R.U64 R36, R36, 0x3, RZ ;  /* 0x0000000324247819 */ /* 0x000fe400000012ff */
[----:B------:R-:W-:Y:S01]  /*f320*/  LOP3.LUT R32, R32, R29, RZ, 0x3c, !PT ;  /* 0x0000001d20207212 */ /* 0x000fe200078e3cff */
[----:B------:R-:W-:Y:S01]  /*f330*/  BAR.SYNC.DEFER_BLOCKING 0x1, 0x100 ;  /* 0x0044000000007b1d */ /* 0x000fe20000010000 */
[--C-:B------:R-:W-:Y:S01]  /*f340*/  IMAD.X R29, RZ, RZ, R49.reuse, P5 ;  /* 0x000000ffff1d7224 */ /* 0x100fe200028e0631 */
[----:B------:R-:W-:Y:S02]  /*f350*/  IADD3 R31, P6, R48, 0x3000, RZ ;  /* 0x00003000301f7810 */ /* 0x000fe40007fde0ff */
[----:B------:R-:W-:Y:S01]  /*f360*/  LOP3.LUT R36, R36, R21, RZ, 0x3c, !PT ;  /* 0x0000001524247212 */ /* 0x000fe200078e3cff */
[----:B------:R-:W-:Y:S01]  /*f370*/  IMAD.X R21, RZ, RZ, R49, P4 ;  /* 0x000000ffff157224 */ /* 0x000fe200020e0631 */
[----:B------:R-:W-:-:S02]  /*f380*/  LOP3.LUT R30, R31, 0x380, RZ, 0xc0, !PT ;  /* 0x000003801f1e7812 */ /* 0x000fc400078ec0ff */
[----:B------:R-:W-:Y:S02]  /*f390*/  IADD3 R43, P5, R48, 0x9000, RZ ;  /* 0x00009000302b7810 */ /* 0x000fe40007fbe0ff */
[----:B------:R-:W-:Y:S02]  /*f3a0*/  SHF.R.U64 R30, R30, 0x3, RZ ;  /* 0x000000031e1e7819 */ /* 0x000fe400000012ff */
[----:B------:R-:W-:Y:S02]  /*f3b0*/  LOP3.LUT R42, R43, 0x380, RZ, 0xc0, !PT ;  /* 0x000003802b2a7812 */ /* 0x000fe400078ec0ff */
[----:B------:R-:W-:Y:S01]  /*f3c0*/  LOP3.LUT R30, R30, R31, RZ, 0x3c, !PT ;  /* 0x0000001f1e1e7212 */ /* 0x000fe200078e3cff */
[----:B------:R-:W-:Y:S01]  /*f3d0*/  IMAD.X R31, RZ, RZ, R49, P6 ;  /* 0x000000ffff1f7224 */ /* 0x000fe200030e0631 */
[----:B------:R-:W-:Y:S02]  /*f3e0*/  SHF.R.U64 R42, R42, 0x3, RZ ;  /* 0x000000032a2a7819 */ /* 0x000fe400000012ff */
[----:B------:R-:W-:-:S02]  /*f3f0*/  IADD3 R41, P4, R48, 0x8000, RZ ;  /* 0x0000800030297810 */ /* 0x000fc40007f9e0ff */
[----:B------:R-:W-:Y:S02]  /*f400*/  IADD3 R45, P6, R48, 0xa000, RZ ;  /* 0x0000a000302d7810 */ /* 0x000fe40007fde0ff */
[----:B------:R-:W-:Y:S01]  /*f410*/  LOP3.LUT R42, R42, R43, RZ, 0x3c, !PT ;  /* 0x0000002b2a2a7212 */ /* 0x000fe200078e3cff */
[----:B--2---:R-:W-:Y:S01]  /*f420*/  @!P2 ST.E desc[UR8][R64.64], R3 ;  /* 0x000000034000a985 */ /* 0x004fe2000c101908 */
[----:B------:R-:W-:Y:S02]  /*f430*/  LOP3.LUT R40, R41, 0x380, RZ, 0xc0, !PT ;  /* 0x0000038029287812 */ /* 0x000fe400078ec0ff */
[----:B------:R-:W-:Y:S01]  /*f440*/  LOP3.LUT R44, R45, 0x380, RZ, 0xc0, !PT ;  /* 0x000003802d2c7812 */ /* 0x000fe200078ec0ff */
[----:B----4-:R2:W-:Y:S01]  /*f450*/  @!P0 ST.E desc[UR8][R66.64], R2 ;  /* 0x0000000242008985 */ /* 0x0105e2000c101908 */
[----:B------:R-:W-:Y:S02]  /*f460*/  LOP3.LUT R43, R48, 0x380, RZ, 0xc0, !PT ;  /* 0x00000380302b7812 */ /* 0x000fe400078ec0ff */
[----:B------:R-:W-:Y:S01]  /*f470*/  SHF.R.U64 R40, R40, 0x3, RZ ;  /* 0x0000000328287819 */ /* 0x000fe200000012ff */
[----:B------:R4:W5:Y:S01]  /*f480*/  LD.E.128 R24, desc[UR8][R28.64] ;  /* 0x000000081c187980 */ /* 0x000962000c101d00 */
[----:B------:R-:W-:-:S02]  /*f490*/  SHF.R.U64 R44, R44, 0x3, RZ ;  /* 0x000000032c2c7819 */ /* 0x000fc400000012ff */
[----:B------:R-:W-:Y:S01]  /*f4a0*/  SHF.R.U64 R43, R43, 0x3, RZ ;  /* 0x000000032b2b7819 */ /* 0x000fe200000012ff */
[----:B------:R0:W5:Y:S01]  /*f4b0*/  LD.E.128 R8, desc[UR8][R20.64] ;  /* 0x0000000814087980 */ /* 0x000162000c101d00 */
[----:B------:R-:W-:Y:S01]  /*f4c0*/  LOP3.LUT R40, R40, R41, RZ, 0x3c, !PT ;  /* 0x0000002928287212 */ /* 0x000fe200078e3cff */
[--C-:B------:R-:W-:Y:S01]  /*f4d0*/  IMAD.X R41, RZ, RZ, R49.reuse, P4 ;  /* 0x000000ffff297224 */ /* 0x100fe200020e0631 */
[----:B------:R-:W-:Y:S01]  /*f4e0*/  LOP3.LUT R44, R44, R45, RZ, 0x3c, !PT ;  /* 0x0000002d2c2c7212 */ /* 0x000fe200078e3cff */
[----:B--2---:R-:W-:Y:S01]  /*f4f0*/  IMAD R2, R91, UR4, RZ ;  /* 0x000000045b027c24 */ /* 0x004fe2000f8e02ff */
[----:B------:R2:W5:Y:S01]  /*f500*/  LD.E.128 R4, desc[UR8][R30.64] ;  /* 0x000000081e047980 */ /* 0x000562000c101d00 */
[----:B----4-:R-:W4:Y:S01]  /*f510*/  @P1 LDC R29, c[0x0][0xbf0] ;  /* 0x0002fc00ff1d1b82 */ /* 0x010f220000000800 */
[----:B------:R-:W-:Y:S01]  /*f520*/  LOP3.LUT R48, R43, R48, RZ, 0x3c, !PT ;  /* 0x000000302b307212 */ /* 0x000fe200078e3cff */
[----:B------:R-:W-:Y:S01]  /*f530*/  IMAD.X R43, RZ, RZ, R49, P5 ;  /* 0x000000ffff2b7224 */ /* 0x000fe200028e0631 */
[----:B------:R1:W5:Y:S01]  /*f540*/  LD.E.128 R68, desc[UR8][R32.64] ;  /* 0x0000000820447980 */ /* 0x000362000c101d00 */
[----:B0-----:R-:W-:-:S02]  /*f550*/  IMAD R20, R206, 0x20, R208 ;  /* 0x00000020ce147824 */ /* 0x001fc400078e02d0 */
[----:B------:R-:W-:Y:S01]  /*f560*/  IMAD R21, R207, UR5, R2 ;  /* 0x00000005cf157c24 */ /* 0x000fe2000f8e0202 */
[----:B------:R0:W5:Y:S01]  /*f570*/  LD.E.128 R60, desc[UR8][R34.64] ;  /* 0x00000008223c7980 */ /* 0x000162000c101d00 */
[----:B------:R-:W-:Y:S02]  /*f580*/  IMAD.IADD R28, R17, 0x1, R20 ;  /* 0x00000001111c7824 */ /* 0x000fe400078e0214 */
[----:B------:R-:W-:Y:S01]  /*f590*/  IMAD.WIDE.U32 R2, R207, UR4, RZ ;  /* 0x00000004cf027c25 */ /* 0x000fe2000f8e00ff */
[----:B------:R-:W-:Y:S01]  /*f5a0*/  ULDC.64 UR4, c[0x0][0xaf0] ;  /* 0x0002bc0000047ab9 */ /* 0x000fe20000000a00 */
[----:B------:R0:W5:Y:S02]  /*f5b0*/  LD.E.128 R12, desc[UR8][R36.64] ;  /* 0x00000008240c7980 */ /* 0x000164000c101d00 */
[----:B---3--:R-:W-:Y:S02]  /*f5c0*/  @P1 IMAD.HI.U32 R20, R28, R55, RZ ;  /* 0x000000371c141227 */ /* 0x008fe400078e00ff */
[----:B------:R0:W5:Y:S02]  /*f5d0*/  LD.E.128 R56, desc[UR8][R38.64] ;  /* 0x0000000826387980 */ /* 0x000164000c101d00 */
[----:B------:R-:W-:-:S02]  /*f5e0*/  IMAD.IADD R3, R3, 0x1, R21 ;  /* 0x0000000103037824 */ /* 0x000fc400078e0215 */
[----:B------:R-:W-:Y:S01]  /*f5f0*/  IMAD.MOV.U32 R21, RZ, RZ, R28 ;  /* 0x000000ffff157224 */ /* 0x000fe200078e001c */
[----:B------:R0:W5:Y:S01]  /*f600*/  LD.E.128 R80, desc[UR8][R40.64] ;  /* 0x0000000828507980 */ /* 0x000162000c101d00 */
[----:B------:R-:W-:Y:S01]  /*f610*/  IMAD R0, R0, UR4, RZ ;  /* 0x0000000400007c24 */ /* 0x000fe2000f8e02ff */
[----:B----4-:R-:W-:Y:S01]  /*f620*/  @P1 SHF.R.U32.HI R21, RZ, R29, R20 ;  /* 0x0000001dff151219 */ /* 0x010fe20000011614 */
[C---:B------:R-:W-:Y:S01]  /*f630*/  IMAD.WIDE.U32 R2, R205.reuse, UR4, R2 ;  /* 0x00000004cd027c25 */ /* 0x040fe2000f8e0002 */
[----:B------:R0:W5:Y:S03]  /*f640*/  LD.E.128 R76, desc[UR8][R42.64] ;  /* 0x000000082a4c7980 */ /* 0x000166000c101d00 */
[----:B------:R-:W-:Y:S01]  /*f650*/  IMAD R29, R205, UR5, R0 ;  /* 0x00000005cd1d7c24 */ /* 0x000fe2000f8e0200 */
[--C-:B------:R-:W-:Y:S01]  /*f660*/  SHF.R.S32.HI R0, RZ, 0x1f, R21.reuse ;  /* 0x0000001fff007819 */ /* 0x100fe20000011415 */
[----:B--2---:R-:W-:Y:S01]  /*f670*/  IMAD.MOV R31, RZ, RZ, -R21 ;  /* 0x000000ffff1f7224 */ /* 0x004fe200078e0a15 */
[----:B------:R-:W-:Y:S01]  /*f680*/  ULDC.64 UR4, c[0x0][0xae0] ;  /* 0x0002b80000047ab9 */ /* 0x000fe20000000a00 */
[----:B------:R-:W-:Y:S01]  /*f690*/  IMAD.X R45, RZ, RZ, R49, P6 ;  /* 0x000000ffff2d7224 */ /* 0x000fe200030e0631 */
[----:B------:R0:W5:Y:S01]  /*f6a0*/  LD.E.128 R64, desc[UR8][R46.64] ;  /* 0x000000082e407980 */ /* 0x000162000c101d00 */
[----:B------:R-:W-:-:S02]  /*f6b0*/  IMAD.IADD R3, R3, 0x1, R29 ;  /* 0x0000000103037824 */ /* 0x000fc400078e021d */
[----:B------:R-:W-:Y:S01]  /*f6c0*/  IMAD R0, R0, UR4, RZ ;  /* 0x0000000400007c24 */ /* 0x000fe2000f8e02ff */
[----:B------:R-:W5:Y:S01]  /*f6d0*/  LD.E.128 R48, desc[UR8][R48.64] ;  /* 0x0000000830307980 */ /* 0x000f62000c101d00 */
[----:B------:R-:W-:Y:S02]  /*f6e0*/  IMAD R29, R94, R31, R28 ;  /* 0x0000001f5e1d7224 */ /* 0x000fe400078e021c */
[C---:B------:R-:W-:Y:S01]  /*f6f0*/  IMAD R31, R21.reuse, UR5, R0 ;  /* 0x00000005151f7c24 */ /* 0x040fe2000f8e0200 */
[----:B------:R0:W5:Y:S01]  /*f700*/  LD.E.128 R72, desc[UR8][R44.64] ;  /* 0x000000082c487980 */ /* 0x000162000c101d00 */
[----:B------:R-:W-:Y:S01]  /*f710*/  IMAD.WIDE.U32 R2, R21, UR4, R2 ;  /* 0x0000000415027c25 */ /* 0x000fe2000f8e0002 */
[----:B------:R-:W-:Y:S01]  /*f720*/  SHF.R.S32.HI R0, RZ, 0x1f, R29 ;  /* 0x0000001fff007819 */ /* 0x000fe2000001141d */
[----:B------:R-:W-:Y:S01]  /*f730*/  ULDC.64 UR4, c[0x0][0xad8] ;  /* 0x0002b60000047ab9 */ /* 0x000fe20000000a00 */
[----:B------:R-:W-:Y:S01]  /*f740*/  @!PT LDS RZ, [RZ] ;  /* 0x00000000fffff984 */ /* 0x000fe20000000800 */
[----:B------:R-:W-:Y:S01]  /*f750*/  @!PT LDS RZ, [RZ] ;  /* 0x00000000fffff984 */ /* 0x000fe20000000800 */
[----:B------:R-:W-:Y:S01]  /*f760*/  @!PT LDS RZ, [RZ] ;  /* 0x00000000fffff984 */ /* 0x000fe20000000800 */
[----:B------:R-:W-:Y:S01]  /*f770*/  @!PT LDS RZ, [RZ] ;  /* 0x00000000fffff984 */ /* 0x000fe20000000800 */
[----:B------:R2:W-:Y:S06]  /*f780*/  MEMBAR.ALL.CTA ;  /* 0x0000000000007992 */ /* 0x0005ec0000008000 */
[----:B--2---:R-:W2:Y:S01]  /*f790*/  FENCE.VIEW.ASYNC.S ;  /* 0x00000000000073c6 */ /* 0x004ea20000000000 */
[----:B------:R-:W-:-:S02]  /*f7a0*/  IMAD.IADD R3, R3, 0x1, R31 ;  /* 0x0000000103037824 */ /* 0x000fc400078e021f */
[----:B------:R-:W-:Y:S02]  /*f7b0*/  IMAD R20, R0, UR4, RZ ;  /* 0x0000000400147c24 */ /* 0x000fe4000f8e02ff */
[----:B-1----:R-:W-:Y:S02]  /*f7c0*/  IMAD.IADD R32, R208, 0x1, R17 ;  /* 0x00000001d0207824 */ /* 0x002fe400078e0211 */
[C---:B------:R-:W-:Y:S02]  /*f7d0*/  IMAD R17, R29.reuse, UR5, R20 ;  /* 0x000000051d117c24 */ /* 0x040fe4000f8e0214 */
[----:B------:R-:W-:Y:S01]  /*f7e0*/  IMAD.WIDE.U32 R2, R29, UR4, R2 ;  /* 0x000000041d027c25 */ /* 0x000fe2000f8e0002 */
[----:B------:R-:W-:Y:S01]  /*f7f0*/  ISETP.GE.AND P2, PT, R32, R53, PT ;  /* 0x000000352000720c */ /* 0x000fe20003f46270 */
[----:B------:R-:W-:Y:S02]  /*f800*/  ULDC.64 UR4, c[0x0][0xa80] ;  /* 0x0002a00000047ab9 */ /* 0x000fe40000000a00 */
[----:B------:R-:W-:Y:S01]  /*f810*/  IMAD.IADD R3, R3, 0x1, R17 ;  /* 0x0000000103037824 */ /* 0x000fe200078e0211 */
[----:B------:R-:W-:Y:S01]  /*f820*/  LEA R17, P3, R2, UR4, 0x1 ;  /* 0x0000000402117c11 */ /* 0x000fe2000f8608ff */
[----:B------:R-:W-:-:S02]  /*f830*/  VIADD R90, R90, 0x36820 ;  /* 0x000368205a5a7836 */ /* 0x000fc40000000000 */
[----:B------:R-:W-:Y:S01]  /*f840*/  VIADD R0, R32, 0x20 ;  /* 0x0000002020007836 */ /* 0x000fe20000000000 */
[----:B------:R-:W-:Y:S02]  /*f850*/  LEA.HI.X R30, R2, UR5, R3, 0x1, P3 ;  /* 0x00000005021e7c11 */ /* 0x000fe400098f0c03 */
[----:B------:R-:W-:Y:S02]  /*f860*/  PRMT R90, RZ, 0x654, R90 ;  /* 0x00000654ff5a7816 */ /* 0x000fe4000000005a */
[-C--:B------:R-:W-:Y:S01]  /*f870*/  ISETP.GE.AND P1, PT, R0, R53.reuse, PT ;  /* 0x000000350000720c */ /* 0x080fe20003f26270 */
[----:B------:R-:W-:Y:S01]  /*f880*/  VIADD R0, R32, 0x40 ;  /* 0x0000004020007836 */ /* 0x000fe20000000000 */
[----:B--2---:R0:W-:Y:S01]  /*f890*/  SYNCS.ARRIVE.TRANS64.RED.A1T0 RZ, [R90+URZ], RZ ;  /* 0x000000ff5aff79a7 */ /* 0x0041e2000810043f */
[----:B------:R0:W1:Y:S01]  /*f8a0*/  SHFL.IDX PT, R21, R17, RZ, 0x181f ;  /* 0x00181fff11157589 */ /* 0x00006200000e0000 */
[----:B------:R-:W-:Y:S03]  /*f8b0*/  BSSY B1, `(.L_x_2301) ;  /* 0x0000012000017945 */ /* 0x000fe60003800000 */
[----:B------:R0:W2:Y:S01]  /*f8c0*/  SHFL.IDX PT, R29, R30, RZ, 0x181f ;  /* 0x00181fff1e1d7589 */ /* 0x0000a200000e0000 */
[----:B------:R-:W-:Y:S01]  /*f8d0*/  ISETP.GE.AND P0, PT, R0, R53, PT ;  /* 0x000000350000720c */ /* 0x000fe20003f06270 */
[----:B------:R-:W-:-:S12]  /*f8e0*/  @P2 BRA `(.L_x_2302) ;  /* 0x0000000000382947 */ /* 0x000fd80003800000 */
        /* <DEDUP_REMOVED lines=10> */
[----:B-----5:R3:W-:Y:S01]  /*f990*/  @!P4 ST.E.128 desc[UR6][R2.64], R48 ;  /* 0x000000300200c985 */ /* 0x0207e2000c101d06 */
[----:B------:R-:W-:-:S03]  /*f9a0*/  @!P2 LEA.HI.X R29, R204, R29, R214, 0x1, P6 ;  /* 0x0000001dcc1da211 */ /* 0x000fc600030f0cd6 */
[----:B------:R3:W-:Y:S04]  /*f9b0*/  @!P3 ST.E.128 desc[UR6][R20.64], R68 ;  /* 0x000000441400b985 */ /* 0x0007e8000c101d06 */
[----:B------:R3:W-:Y:S02]  /*f9c0*/  @!P2 ST.E.128 desc[UR6][R28.64], R80 ;  /* 0x000000501c00a985 */ /* 0x0007e4000c101d06 */
.L_x_2302:
[----:B------:R-:W-:Y:S05]  /*f9d0*/  BSYNC B1 ;  /* 0x0000000000017941 */ /* 0x000fea0003800000 */
.L_x_2301:
[----:B--23--:R2:W3:Y:S01]  /*f9e0*/  SHFL.IDX PT, R29, R30, 0x1, 0x181f ;  /* 0x00381f001e1d7f89 */ /* 0x00c4e200000e0000 */
[----:B------:R-:W-:Y:S03]  /*f9f0*/  BSSY B1, `(.L_x_2303) ;  /* 0x0000011000017945 */ /* 0x000fe60003800000 */
[----:B------:R2:W4:Y:S01]  /*fa00*/  SHFL.IDX PT, R3, R17, 0x1, 0x181f ;  /* 0x00381f0011037f89 */ /* 0x00052200000e0000 */
[----:B------:R-:W-:Y:S05]  /*fa10*/  @P1 BRA `(.L_x_2304) ;  /* 0x0000000000381947 */ /* 0x000fea0003800000 */
[----:B------:R-:W-:Y:S01]  /*fa20*/  ULDC UR4, c[0x0][0xac8] ;  /* 0x0002b20000047ab9 */ /* 0x000fe20000000800 */
[----:B------:R-:W-:Y:S01]  /*fa30*/  ULDC.64 UR6, c[0x0][0x208] ;  /* 0x0000820000067ab9 */ /* 0x000fe20000000a00 */
[----:B------:R-:W-:Y:S02]  /*fa40*/  ISETP.GE.AND P4, PT, R16, UR4, PT ;  /* 0x0000000410007c0c */ /* 0x000fe4000bf86270 */
[----:B------:R-:W-:Y:S02]  /*fa50*/  ISETP.GE.AND P5, PT, R23, UR4, PT ;  /* 0x0000000417007c0c */ /* 0x000fe4000bfa6270 */
[----:B------:R-:W-:-:S09]  /*fa60*/  ISETP.GE.AND P6, PT, R204, UR4, PT ;  /* 0x00000004cc007c0c */ /* 0x000fd2000bfc6270 */
[-C--:B----4-:R-:W-:Y:S02]  /*fa70*/  @!P4 LEA R2, P1, R16, R3.reuse, 0x1 ;  /* 0x000000031002c211 */ /* 0x090fe400078208ff */
[CC--:B------:R-:W-:Y:S02]  /*fa80*/  @!P5 LEA R20, P2, R23.reuse, R3.reuse, 0x1 ;  /* 0x000000031714d211 */ /* 0x0c0fe400078408ff */
[----:B------:R-:W-:Y:S02]  /*fa90*/  @!P6 LEA R28, P3, R204, R3, 0x1 ;  /* 0x00000003cc1ce211 */ /* 0x000fe400078608ff */
[-C--:B---3--:R-:W-:Y:S02]  /*faa0*/  @!P4 LEA.HI.X R3, R16, R29.reuse, R216, 0x1, P1 ;  /* 0x0000001d1003c211 */ /* 0x088fe400008f0cd8 */
[-C--:B-1----:R-:W-:Y:S02]  /*fab0*/  @!P5 LEA.HI.X R21, R23, R29.reuse, R215, 0x1, P2 ;  /* 0x0000001d1715d211 */ /* 0x082fe400010f0cd7 */
[----:B------:R-:W-:Y:S01]  /*fac0*/  @!P6 LEA.HI.X R29, R204, R29, R214, 0x1, P3 ;  /* 0x0000001dcc1de211 */ /* 0x000fe200018f0cd6 */
[----:B-----5:R1:W-:Y:S04]  /*fad0*/  @!P4 ST.E.128 desc[UR6][R2.64], R8 ;  /* 0x000000080200c985 */ /* 0x0203e8000c101d06 */
[----:B------:R1:W-:Y:S04]  /*fae0*/  @!P5 ST.E.128 desc[UR6][R20.64], R60 ;  /* 0x0000003c1400d985 */ /* 0x0003e8000c101d06 */
[----:B------:R1:W-:Y:S02]  /*faf0*/  @!P6 ST.E.128 desc[UR6][R28.64], R76 ;  /* 0x0000004c1c00e985 */ /* 0x0003e4000c101d06 */
.L_x_2304:
[----:B------:R-:W-:Y:S05]  /*fb00*/  BSYNC B1 ;  /* 0x0000000000017941 */ /* 0x000fea0003800000 */
.L_x_2303:
[----:B-1---5:R1:W0:Y:S01]  /*fb10*/  SHFL.IDX PT, R11, R30, 0x2, 0x181f ;  /* 0x00581f001e0b7f89 */ /* 0x02222200000e0000 */
[----:B------:R-:W-:Y:S03]  /*fb20*/  BSSY B1, `(.L_x_2305) ;  /* 0x0000011000017945 */ /* 0x000fe60003800000 */
[----:B----4-:R1:W4:Y:S01]  /*fb30*/  SHFL.IDX PT, R3, R17, 0x2, 0x181f ;  /* 0x00581f0011037f89 */ /* 0x01032200000e0000 */
        /* <DEDUP_REMOVED lines=15> */
.L_x_2306:
[----:B------:R-:W-:Y:S05]  /*fc30*/  BSYNC B1 ;  /* 0x0000000000017941 */ /* 0x000fea0003800000 */
.L_x_2305:
[----:B------:R-:W-:Y:S01]  /*fc40*/  VIADD R0, R32, 0x60 ;  /* 0x0000006020007836 */ /* 0x000fe20000000000 */
[----:B0-----:R0:W0:Y:S04]  /*fc50*/  SHFL.IDX PT, R11, R30, 0x3, 0x181f ;  /* 0x00781f001e0b7f89 */ /* 0x00102800000e0000 */
[----:B------:R-:W-:Y:S01]  /*fc60*/  ISETP.GE.AND P0, PT, R0, R53, PT ;  /* 0x000000350000720c */ /* 0x000fe20003f06270 */
[----:B-12---:R-:W1:-:S12]  /*fc70*/  SHFL.IDX PT, R17, R17, 0x3, 0x181f ;  /* 0x00781f0011117f89 */ /* 0x006e5800000e0000 */
[----:B------:R-:W-:Y:S05]  /*fc80*/  @P0 BRA `(.L_x_2307) ;  /* 0x0000000800d80947 */ /* 0x000fea0003800000 */
[----:B------:R-:W-:Y:S01]  /*fc90*/  ULDC UR4, c[0x0][0xac8] ;  /* 0x0002b20000047ab9 */ /* 0x000fe20000000800 */
[----:B------:R-:W-:Y:S01]  /*fca0*/  ULDC.64 UR6, c[0x0][0x208] ;  /* 0x0000820000067ab9 */ /* 0x000fe20000000a00 */
[----:B------:R-:W-:Y:S02]  /*fcb0*/  ISETP.GE.AND P2, PT, R16, UR4, PT ;  /* 0x0000000410007c0c */ /* 0x000fe4000bf46270 */
[----:B------:R-:W-:-:S11]  /*fcc0*/  ISETP.GE.AND P3, PT, R23, UR4, PT ;  /* 0x0000000417007c0c */ /* 0x000fd6000bf66270 */
[CC--:B-1----:R-:W-:Y:S02]  /*fcd0*/  @!P2 LEA R2, P0, R16.reuse, R17.reuse, 0x1 ;  /* 0x000000111002a211 */ /* 0x0c2fe400078008ff */
[C---:B------:R-:W-:Y:S02]  /*fce0*/  @!P3 LEA R8, P1, R23.reuse, R17, 0x1 ;  /* 0x000000111708b211 */ /* 0x040fe400078208ff */
[-C--:B0---4-:R-:W-:Y:S02]  /*fcf0*/  @!P2 LEA.HI.X R3, R16, R11.reuse, R216, 0x1, P0 ;  /* 0x0000000b1003a211 */ /* 0x091fe400000f0cd8 */
        /* <DEDUP_REMOVED lines=10> */
.L_x_2300:
[----:B------:R-:W2:Y:S01]  /*fda0*/  LDC R12, c[0x0][0xbe8] ;  /* 0x0002fa00ff0c7b82 */ /* 0x000ea20000000800 */
[----:B------:R-:W-:Y:S01]  /*fdb0*/  ISETP.GE.AND P0, PT, R217, 0x80, PT ;  /* 0x00000080d900780c */ /* 0x000fe20003f06270 */
[----:B------:R-:W-:Y:S01]  /*fdc0*/  IMAD R0, R206, 0x20, R208 ;  /* 0x00000020ce007824 */ /* 0x000fe200078e02d0 */
[----:B------:R-:W-:Y:S01]  /*fdd0*/  BSSY B1, `(.L_x_2308) ;  /* 0x000002f000017945 */ /* 0x000fe20003800000 */
[----:B------:R-:W-:Y:S02]  /*fde0*/  SHF.R.S32.HI R8, RZ, 0x1f, R207 ;  /* 0x0000001fff087819 */ /* 0x000fe400000114cf */
[----:B------:R-:W-:Y:S01]  /*fdf0*/  IMAD.IADD R13, R17, 0x1, R0 ;  /* 0x00000001110d7824 */ /* 0x000fe200078e0200 */
[----:B------:R-:W-:Y:S02]  /*fe00*/  SHF.R.S32.HI R10, RZ, 0x1f, R205 ;  /* 0x0000001fff0a7819 */ /* 0x000fe400000114cd */
[----:B--2---:R-:W-:-:S13]  /*fe10*/  ISETP.NE.AND P1, PT, R12, 0x1, PT ;  /* 0x000000010c00780c */ /* 0x004fda0003f25270 */
[----:B------:R-:W2:Y:S08]  /*fe20*/  @P1 LDC R14, c[0x0][0xbec] ;  /* 0x0002fb00ff0e1b82 */ /* 0x000eb00000000800 */
[----:B------:R-:W3:Y:S01]  /*fe30*/  @P1 LDC R15, c[0x0][0xbf0] ;  /* 0x0002fc00ff0f1b82 */ /* 0x000ee20000000800 */
[----:B------:R-:W-:Y:S05]  /*fe40*/  @P0 BRA `(.L_x_2309) ;  /* 0x00000000009c0947 */ /* 0x000fea0003800000 */
[----:B------:R-:W4:Y:S01]  /*fe50*/  S2R R2, SR_TID.X ;  /* 0x0000000000027919 */ /* 0x000f220000002100 */
[----:B------:R-:W5:Y:S01]  /*fe60*/  LDC R9, c[0x0][0xbe8] ;  /* 0x0002fa00ff097b82 */ /* 0x000f620000000800 */
[----:B------:R-:W-:Y:S02]  /*fe70*/  ULDC UR4, c[0x0][0xa88] ;  /* 0x0002a20000047ab9 */ /* 0x000fe40000000800 */
[----:B-----5:R-:W-:Y:S01]  /*fe80*/  IMAD R3, R9, UR4, RZ ;  /* 0x0000000409037c24 */ /* 0x020fe2000f8e02ff */
[----:B----4-:R-:W-:-:S04]  /*fe90*/  IADD3 R6, R17, -0x80, R2 ;  /* 0xffffff8011067810 */ /* 0x010fc80007ffe002 */
[----:B------:R-:W-:-:S13]  /*fea0*/  ISETP.GE.AND P0, PT, R6, R3, PT ;  /* 0x000000030600720c */ /* 0x000fda0003f06270 */
[----:B------:R-:W-:Y:S05]  /*feb0*/  @P0 BRA `(.L_x_2309) ;  /* 0x0000000000800947 */ /* 0x000fea0003800000 */
[----:B------:R-:W-:Y:S01]  /*fec0*/  ISETP.NE.AND P0, PT, R9, 0x1, PT ;  /* 0x000000010900780c */ /* 0x000fe20003f05270 */
[----:B------:R-:W-:Y:S01]  /*fed0*/  ULDC.64 UR4, c[0x0][0xb90] ;  /* 0x0002e40000047ab9 */ /* 0x000fe20000000a00 */
[----:B------:R-:W-:Y:S01]  /*fee0*/  IMAD.MOV.U32 R5, RZ, RZ, R6 ;  /* 0x000000ffff057224 */ /* 0x000fe200078e0006 */
[----:B------:R-:W-:Y:S01]  /*fef0*/  ULDC.64 UR6, c[0x0][0x208] ;  /* 0x0000820000067ab9 */ /* 0x000fe20000000a00 */
[----:B------:R-:W-:-:S04]  /*ff00*/  IMAD R4, R8, UR4, RZ ;  /* 0x0000000408047c24 */ /* 0x000fc8000f8e02ff */
[----:B------:R-:W-:-:S05]  /*ff10*/  IMAD R7, R207, UR5, R4 ;  /* 0x00000005cf077c24 */ /* 0x000fca000f8e0204 */
[----:B------:R-:W4:Y:S08]  /*ff20*/  @P0 LDC R3, c[0x0][0xbec] ;  /* 0x0002fb00ff030b82 */ /* 0x000f300000000800 */
[----:B------:R-:W5:Y:S01]  /*ff30*/  @P0 LDC R11, c[0x0][0xbf0] ;  /* 0x0002fc00ff0b0b82 */ /* 0x000f620000000800 */
[----:B----4-:R-:W-:-:S04]  /*ff40*/  @P0 IMAD.HI.U32 R0, R6, R3, RZ ;  /* 0x0000000306000227 */ /* 0x010fc800078e00ff */
[----:B------:R-:W-:Y:S01]  /*ff50*/  IMAD.WIDE.U32 R2, R207, UR4, RZ ;  /* 0x00000004cf027c25 */ /* 0x000fe2000f8e00ff */
[----:B------:R-:W-:Y:S01]  /*ff60*/  ULDC.64 UR4, c[0x0][0xb98] ;  /* 0x0002e60000047ab9 */ /* 0x000fe20000000a00 */
[----:B-----5:R-:W-:Y:S02]  /*ff70*/  @P0 SHF.R.U32.HI R5, RZ, R11, R0 ;  /* 0x0000000bff050219 */ /* 0x020fe40000011600 */
[----:B------:R-:W-:Y:S02]  /*ff80*/  IMAD.IADD R3, R3, 0x1, R7 ;  /* 0x0000000103037824 */ /* 0x000fe400078e0207 */
[----:B------:R-:W-:Y:S02]  /*ff90*/  IMAD R0, R10, UR4, RZ ;  /* 0x000000040a007c24 */ /* 0x000fe4000f8e02ff */
[----:B------:R-:W-:Y:S02]  /*ffa0*/  IMAD.MOV R7, RZ, RZ, -R5 ;  /* 0x000000ffff077224 */ /* 0x000fe400078e0a05 */
        /* <DEDUP_REMOVED lines=17> */
.L_x_2309:
[----:B------:R-:W-:Y:S05]  /*100c0*/  BSYNC B1 ;  /* 0x0000000000017941 */ /* 0x000fea0003800000 */
.L_x_2308:
[----:B------:R-:W-:Y:S01]  /*100d0*/  ULDC.64 UR4, c[0x0][0xae8] ;  /* 0x0002ba0000047ab9 */ /* 0x000fe20000000a00 */
[----:B--2---:R-:W-:Y:S01]  /*100e0*/  @P1 IMAD.HI.U32 R0, R13, R14, RZ ;  /* 0x0000000e0d001227 */ /* 0x004fe200078e00ff */
[----:B------:R-:W-:Y:S01]  /*100f0*/  ULDC UR6, c[0x0][0xa88] ;  /* 0x0002a20000067ab9 */ /* 0x000fe20000000800 */
[----:B------:R-:W-:Y:S02]  /*10100*/  BSSY B1, `(.L_x_2310) ;  /* 0x0000035000017945 */ /* 0x000fe40003800000 */
[----:B------:R-:W-:Y:S02]  /*10110*/  IMAD R2, R8, UR4, RZ ;  /* 0x0000000408027c24 */ /* 0x000fe4000f8e02ff */
[----:B----4-:R-:W-:Y:S01]  /*10120*/  IMAD.MOV.U32 R5, RZ, RZ, R13 ;  /* 0x000000ffff057224 */ /* 0x010fe200078e000d */
[----:B---3--:R-:W-:Y:S01]  /*10130*/  @P1 SHF.R.U32.HI R5, RZ, R15, R0 ;  /* 0x0000000fff051219 */ /* 0x008fe20000011600 */
[C---:B------:R-:W-:Y:S02]  /*10140*/  IMAD R7, R207.reuse, UR5, R2 ;  /* 0x00000005cf077c24 */ /* 0x040fe4000f8e0202 */
[----:B------:R-:W-:Y:S01]  /*10150*/  IMAD.WIDE.U32 R2, R207, UR4, RZ ;  /* 0x00000004cf027c25 */ /* 0x000fe2000f8e00ff */
[----:B------:R-:W-:Y:S01]  /*10160*/  ULDC.64 UR4, c[0x0][0xaf0] ;  /* 0x0002bc0000047ab9 */ /* 0x000fe20000000a00 */
[----:B------:R-:W-:-:S02]  /*10170*/  SHF.R.S32.HI R0, RZ, 0x1f, R5 ;  /* 0x0000001fff007819 */ /* 0x000fc40000011405 */
[----:B------:R-:W-:Y:S02]  /*10180*/  IMAD R4, R10, UR4, RZ ;  /* 0x000000040a047c24 */ /* 0x000fe4000f8e02ff */
[----:B------:R-:W-:Y:S02]  /*10190*/  IMAD.IADD R3, R3, 0x1, R7 ;  /* 0x0000000103037824 */ /* 0x000fe400078e0207 */
        /* <DEDUP_REMOVED lines=14> */
[----:B------:R-:W-:Y:S02]  /*10280*/  IMAD R9, R12, UR6, RZ ;  /* 0x000000060c097c24 */ /* 0x000fe4000f8e02ff */
        /* <DEDUP_REMOVED lines=8> */
[----:B------:R2:W3:Y:S01]  /*10310*/  SHFL.IDX PT, R7, R4, RZ, 0x181f ;  /* 0x00181fff04077589 */ /* 0x0004e200000e0000 */
[-C--:B------:R-:W-:Y:S01]  /*10320*/  ISETP.GE.AND P1, PT, R0, R9.reuse, PT ;  /* 0x000000090000720c */ /* 0x080fe20003f26270 */
[----:B------:R-:W-:Y:S02]  /*10330*/  VIADD R0, R6, 0x40 ;  /* 0x0000004006007836 */ /* 0x000fe40000000000 */
[----:B------:R2:W4:Y:S03]  /*10340*/  SHFL.IDX PT, R3, R5, RZ, 0x181f ;  /* 0x00181fff05037589 */ /* 0x00052600000e0000 */
[----:B------:R-:W-:Y:S01]  /*10350*/  ISETP.GE.AND P0, PT, R0, R9, PT ;  /* 0x000000090000720c */ /* 0x000fe20003f06270 */
[----:B------:R-:W-:-:S12]  /*10360*/  @P2 BRA `(.L_x_2311) ;  /* 0x0000000000382947 */ /* 0x000fd80003800000 */
[----:B------:R-:W-:Y:S01]  /*10370*/  ULDC UR4, c[0x0][0xac8] ;  /* 0x0002b20000047ab9 */ /* 0x000fe20000000800 */
[----:B------:R-:W-:Y:S01]  /*10380*/  ULDC.64 UR6, c[0x0][0x208] ;  /* 0x0000820000067ab9 */ /* 0x000fe20000000a00 */
[----:B------:R-:W-:Y:S02]  /*10390*/  ISETP.GE.AND P4, PT, R16, UR4, PT ;  /* 0x0000000410007c0c */ /* 0x000fe4000bf86270 */
[----:B------:R-:W-:Y:S02]  /*103a0*/  ISETP.GE.AND P3, PT, R23, UR4, PT ;  /* 0x0000000417007c0c */ /* 0x000fe4000bf66270 */
[----:B------:R-:W-:-:S09]  /*103b0*/  ISETP.GE.AND P2, PT, R204, UR4, PT ;  /* 0x00000004cc007c0c */ /* 0x000fd2000bf46270 */
[CC--:B---3--:R-:W-:Y:S02]  /*103c0*/  @!P4 LEA R10, P6, R16.reuse, R7.reuse, 0x1 ;  /* 0x00000007100ac211 */ /* 0x0c8fe400078c08ff */
[C---:B------:R-:W-:Y:S02]  /*103d0*/  @!P3 LEA R12, P5, R23.reuse, R7, 0x1 ;  /* 0x00000007170cb211 */ /* 0x040fe400078a08ff */
[----:B----4-:R-:W-:Y:S02]  /*103e0*/  @!P4 LEA.HI.X R11, R16, R3, R216, 0x1, P6 ;  /* 0x00000003100bc211 */ /* 0x010fe400030f0cd8 */
[C---:B------:R-:W-:Y:S02]  /*103f0*/  @!P2 LEA R2, P6, R204.reuse, R7, 0x1 ;  /* 0x00000007cc02a211 */ /* 0x040fe400078c08ff */
[-C--:B------:R-:W-:Y:S01]  /*10400*/  @!P3 LEA.HI.X R13, R23, R3.reuse, R215, 0x1, P5 ;  /* 0x00000003170db211 */ /* 0x080fe200028f0cd7 */
[----:B------:R3:W-:Y:S01]  /*10410*/  @!P4 ST.E.128 desc[UR6][R10.64], RZ ;  /* 0x000000ff0a00c985 */ /* 0x0007e2000c101d06 */
[----:B------:R-:W-:-:S03]  /*10420*/  @!P2 LEA.HI.X R3, R204, R3, R214, 0x1, P6 ;  /* 0x00000003cc03a211 */ /* 0x000fc600030f0cd6 */
[----:B------:R3:W-:Y:S04]  /*10430*/  @!P3 ST.E.128 desc[UR6][R12.64], RZ ;  /* 0x000000ff0c00b985 */ /* 0x0007e8000c101d06 */
[----:B------:R3:W-:Y:S02]  /*10440*/  @!P2 ST.E.128 desc[UR6][R2.64], RZ ;  /* 0x000000ff0200a985 */ /* 0x0007e4000c101d06 */
.L_x_2311:
[----:B------:R-:W-:Y:S05]  /*10450*/  BSYNC B1 ;  /* 0x0000000000017941 */ /* 0x000fea0003800000 */
.L_x_2310:
[----:B---34-:R3:W4:Y:S01]  /*10460*/  SHFL.IDX PT, R3, R5, 0x1, 0x181f ;  /* 0x00381f0005037f89 */ /* 0x01872200000e0000 */
[----:B------:R-:W-:Y:S03]  /*10470*/  BSSY B1, `(.L_x_2312) ;  /* 0x0000011000017945 */ /* 0x000fe60003800000 */
[----:B------:R3:W0:Y:S01]  /*10480*/  SHFL.IDX PT, R7, R4, 0x1, 0x181f ;  /* 0x00381f0004077f89 */ /* 0x00062200000e0000 */
[----:B------:R-:W-:Y:S05]  /*10490*/  @P1 BRA `(.L_x_2313) ;  /* 0x0000000000381947 */ /* 0x000fea0003800000 */
[----:B------:R-:W-:Y:S01]  /*104a0*/  ULDC UR4, c[0x0][0xac8] ;  /* 0x0002b20000047ab9 */ /* 0x000fe20000000800 */
[----:B------:R-:W-:Y:S01]  /*104b0*/  ULDC.64 UR6, c[0x0][0x208] ;  /* 0x0000820000067ab9 */ /* 0x000fe20000000a00 */
[----:B------:R-:W-:Y:S02]  /*104c0*/  ISETP.GE.AND P4, PT, R16, UR4, PT ;  /* 0x0000000410007c0c */ /* 0x000fe4000bf86270 */
[----:B------:R-:W-:Y:S02]  /*104d0*/  ISETP.GE.AND P5, PT, R23, UR4, PT ;  /* 0x0000000417007c0c */ /* 0x000fe4000bfa6270 */
[----:B------:R-:W-:-:S09]  /*104e0*/  ISETP.GE.AND P6, PT, R204, UR4, PT ;  /* 0x00000004cc007c0c */ /* 0x000fd2000bfc6270 */
[-C--:B0-----:R-:W-:Y:S02]  /*104f0*/  @!P4 LEA R10, P1, R16, R7.reuse, 0x1 ;  /* 0x00000007100ac211 */ /* 0x081fe400078208ff */
        /* <DEDUP_REMOVED lines=8> */
.L_x_2313:
[----:B------:R-:W-:Y:S05]  /*10580*/  BSYNC B1 ;  /* 0x0000000000017941 */ /* 0x000fea0003800000 */
.L_x_2312:
[----:B0---4-:R0:W4:Y:S01]  /*10590*/  SHFL.IDX PT, R3, R5, 0x2, 0x181f ;  /* 0x00581f0005037f89 */ /* 0x01112200000e0000 */
        /* <DEDUP_REMOVED lines=17> */
.L_x_2315:
[----:B------:R-:W-:Y:S05]  /*106b0*/  BSYNC B1 ;  /* 0x0000000000017941 */ /* 0x000fea0003800000 */
.L_x_2314:
[----:B------:R-:W-:Y:S01]  /*106c0*/  VIADD R0, R6, 0x60 ;  /* 0x0000006006007836 */ /* 0x000fe20000000000 */
[----:B0-23--:R-:W0:Y:S04]  /*106d0*/  SHFL.IDX PT, R5, R5, 0x3, 0x181f ;  /* 0x00781f0005057f89 */ /* 0x00de2800000e0000 */
[----:B------:R-:W-:Y:S01]  /*106e0*/  ISETP.GE.AND P0, PT, R0, R9, PT ;  /* 0x000000090000720c */ /* 0x000fe20003f06270 */
[----:B----4-:R2:W3:-:S12]  /*106f0*/  SHFL.IDX PT, R3, R4, 0x3, 0x181f ;  /* 0x00781f0004037f89 */ /* 0x0104d800000e0000 */
[----:B--2---:R-:W-:Y:S05]  /*10700*/  @P0 BRA `(.L_x_2307) ;  /* 0x0000000000380947 */ /* 0x004fea0003800000 */
        /* <DEDUP_REMOVED lines=14> */
.L_x_2307:
[----:B------:R-:W-:Y:S05]  /*107f0*/  BSYNC B0 ;  /* 0x0000000000007941 */ /* 0x000fea0003800000 */
.L_x_2299:
[----:B------:R-:W-:Y:S02]  /*10800*/  ULDC UR4, c[0x0][0xc38] ;  /* 0x00030e0000047ab9 */ /* 0x000fe40000000800 */
[----:B-1----:R-:W-:-:S13]  /*10810*/  ISETP.GE.AND P0, PT, R52, UR4, PT ;  /* 0x0000000434007c0c */ /* 0x002fda000bf06270 */
[----:B------:R-:W-:Y:S05]  /*10820*/  @!P0 BRA `(.L_x_2316) ;  /* 0xffffff0400588947 */ /* 0x000fea000383ffff */
[----:B------:R-:W-:Y:S05]  /*10830*/  EXIT ;  /* 0x000000000000794d */ /* 0x000fea0003800000 */
.L_x_2264:
[----:B------:R-:W-:-:S08]  /*10840*/  NOP ;  /* 0x0000000000007918 */ /* 0x000fd00000000000 */
[----:B0-----:R-:W0:-:S00]  /*10850*/  USETMAXREG.DEALLOC.CTAPOOL 0x18 ;  /* 0x00000018000079c8 */ /* 0x001e0000080e0500 */
[----:B0-----:R-:W-:-:S06]  /*10860*/  LOP3.LUT R0, R0, 0x3, RZ, 0xc0, !PT ;  /* 0x0000000300007812 */ /* 0x001fcc00078ec0ff */
[----:B------:R-:W0:Y:S01]  /*10870*/  S2UR UR6, SR_CTAID.X ;  /* 0x00000000000679c3 */ /* 0x000e220000002500 */
[----:B------:R-:W-:Y:S01]  /*10880*/  IMAD.MOV.U32 R18, RZ, RZ, RZ ;  /* 0x000000ffff127224 */ /* 0x000fe200078e00ff */
[----:B------:R-:W1:Y:S02]  /*10890*/  SHFL.IDX PT, R0, R0, RZ, 0x1f ;  /* 0x00001fff00007589 */ /* 0x000e6400000e0000 */
[----:B-1----:R-:W-:-:S04]  /*108a0*/  ISETP.NE.AND P0, PT, R0, RZ, PT ;  /* 0x000000ff0000720c */ /* 0x002fc80003f05270 */
[----:B------:R-:W0:Y:S01]  /*108b0*/  LDC R0, c[0x0][0xc38] ;  /* 0x00030e00ff007b82 */ /* 0x000e220000000800 */
[----:B------:R-:W-:-:S05]  /*108c0*/  P2R R2, PR, RZ, 0x1 ;  /* 0x00000001ff027803 */ /* 0x000fca0000000000 */
[----:B------:R1:W-:Y:S03]  /*108d0*/  STL [R1+0x2c], R2 ;  /* 0x00002c0201007387 */ /* 0x0003e60000100800 */
[----:B------:R-:W-:Y:S06]  /*108e0*/  @P0 BAR.ARV 0x4, 0x180 ;  /* 0x0106000000000b1d */ /* 0x000fec0000002000 */
[----:B------:R1:W-:Y:S01]  /*108f0*/  STL [R1+0x28], RZ ;  /* 0x000028ff01007387 */ /* 0x0003e20000100800 */
[----:B0-----:R-:W-:Y:S01]  /*10900*/  ISETP.LE.AND P0, PT, R0, UR6, PT ;  /* 0x0000000600007c0c */ /* 0x001fe2000bf03270 */
[----:B------:R-:W-:-:S05]  /*10910*/  IMAD.MOV.U32 R0, RZ, RZ, 0x1 ;  /* 0x00000001ff007424 */ /* 0x000fca00078e00ff */
[----:B------:R1:W-:Y:S07]  /*10920*/  STL [R1+0x4], R0 ;  /* 0x0000040001007387 */ /* 0x0003ee0000100800 */
[----:B------:R-:W-:Y:S05]  /*10930*/  @P0 BRA `(.L_x_2317) ;  /* 0x0000004800500947 */ /* 0x000fea0003800000 */
[----:B------:R-:W0:Y:S01]  /*10940*/  S2R R6, SR_TID.X ;  /* 0x0000000000067919 */ /* 0x000e220000002100 */
[----:B------:R-:W2:Y:S01]  /*10950*/  S2UR UR5, SR_CgaCtaId ;  /* 0x00000000000579c3 */ /* 0x000ea20000008800 */
[----:B------:R-:W-:Y:S01]  /*10960*/  UMOV UR4, 0x400 ;  /* 0x0000040000047882 */ /* 0x000fe20000000000 */
[----:B------:R-:W-:Y:S01]  /*10970*/  IMAD.MOV.U32 R18, RZ, RZ, RZ ;  /* 0x000000ffff127224 */ /* 0x000fe200078e00ff */
[----:B------:R-:W-:Y:S01]  /*10980*/  ULDC UR40, c[0x0][0xc] ;  /* 0x0000030000287ab9 */ /* 0x000fe20000000800 */
[----:B------:R-:W-:Y:S01]  /*10990*/  ULDC.64 UR38, c[0x0][0x198] ;  /* 0x0000660000267ab9 */ /* 0x000fe20000000a00 */
[----:B--2---:R-:W-:-:S06]  /*109a0*/  ULEA UR4, UR5, UR4, 0x18 ;  /* 0x0000000405047291 */ /* 0x004fcc000f8ec03f */
[----:B------:R-:W-:Y:S01]  /*109b0*/  IMAD.U32 R17, RZ, RZ, UR4 ;  /* 0x00000004ff117e24 */ /* 0x000fe2000f8e00ff */
[C---:B0-----:R-:W-:Y:S01]  /*109c0*/  LOP3.LUT R5, R6.reuse, 0x7f, RZ, 0xc0, !PT ;  /* 0x0000007f06057812 */ /* 0x041fe200078ec0ff */
[----:B-1----:R-:W-:-:S05]  /*109d0*/  IMAD.SHL.U32 R0, R6, 0x8, RZ ;  /* 0x0000000806007824 */ /* 0x002fca00078e00ff */
        /* <DEDUP_REMOVED lines=13> */
[----:B------:R0:W-:Y:S04]  /*10ab0*/  STL [R1+0x4], R2 ;  /* 0x0000040201007387 */ /* 0x0001e80000100800 */
[----:B------:R1:W-:Y:S01]  /*10ac0*/  STL [R1+0x28], RZ ;  /* 0x000028ff01007387 */ /* 0x0003e20000100800 */
[----:B0-----:R-:W-:-:S02]  /*10ad0*/  LOP3.LUT R2, R0, 0x40, RZ, 0xfc, !PT ;  /* 0x0000004000027812 */ /* 0x001fc400078efcff */
[----:B-1----:R-:W-:-:S07]  /*10ae0*/  LOP3.LUT R0, R0, 0x80, RZ, 0xfc, !PT ;  /* 0x0000008000007812 */ /* 0x002fce00078efcff */
.L_x_2411:
[----:B--2---:R-:W2:Y:S01]  /*10af0*/  LDL R5, [R1+0x18] ;  /* 0x0000180001057983 */ /* 0x004ea20000100800 */
[----:B0-----:R-:W0:Y:S01]  /*10b00*/  LDC R0, c[0x0][0xc60] ;  /* 0x00031800ff007b82 */ /* 0x001e220000000800 */
[----:B------:R-:W-:Y:S01]  /*10b10*/  ULDC UR4, c[0x0][0xc78] ;  /* 0x00031e0000047ab9 */ /* 0x000fe20000000800 */
[----:B0-----:R-:W-:-:S13]  /*10b20*/  ISETP.NE.AND P0, PT, R0, 0x1, PT ;  /* 0x000000010000780c */ /* 0x001fda0003f05270 */
[----:B---3--:R-:W2:Y:S08]  /*10b30*/  @P0 LDC R2, c[0x0][0xc64] ;  /* 0x00031900ff020b82 */ /* 0x008eb00000000800 */
[----:B-1----:R-:W0:Y:S01]  /*10b40*/  @P0 LDC R3, c[0x0][0xc68] ;  /* 0x00031a00ff030b82 */ /* 0x002e220000000800 */
[----:B--2---:R-:W-:-:S04]  /*10b50*/  @P0 IMAD.HI.U32 R2, R5, R2, RZ ;  /* 0x0000000205020227 */ /* 0x004fc800078e00ff */
[----:B------:R-:W-:Y:S01]  /*10b60*/  IMAD.MOV.U32 R4, RZ, RZ, R5 ;  /* 0x000000ffff047224 */ /* 0x000fe200078e0005 */
[----:B0-----:R-:W-:-:S04]  /*10b70*/  @P0 SHF.R.U32.HI R4, RZ, R3, R2 ;  /* 0x00000003ff040219 */ /* 0x001fc80000011602 */
[----:B------:R-:W-:Y:S01]  /*10b80*/  ISETP.GE.AND P0, PT, R4, UR4, PT ;  /* 0x0000000404007c0c */ /* 0x000fe2000bf06270 */
[----:B------:R-:W-:-:S04]  /*10b90*/  IMAD.MOV R3, RZ, RZ, -R4 ;  /* 0x000000ffff037224 */ /* 0x000fc800078e0a04 */
[----:B------:R-:W-:-:S08]  /*10ba0*/  IMAD R0, R0, R3, R5 ;  /* 0x0000000300007224 */ /* 0x000fd000078e0205 */
[----:B------:R-:W-:Y:S05]  /*10bb0*/  @!P0 BRA `(.L_x_2318) ;  /* 0x0000000000208947 */ /* 0x000fea0003800000 */
[----:B------:R-:W0:Y:S02]  /*10bc0*/  LDC R5, c[0x0][0xc6c] ;  /* 0x00031b00ff057b82 */ /* 0x000e240000000800 */
[----:B0-----:R-:W-:-:S13]  /*10bd0*/  ISETP.NE.AND P0, PT, R5, 0x1, PT ;  /* 0x000000010500780c */ /* 0x001fda0003f05270 */
[----:B------:R-:W0:Y:S02]  /*10be0*/  @P0 LDC.64 R2, c[0x0][0xc70] ;  /* 0x00031c00ff020b82 */ /* 0x000e240000000a00 */
[----:B0-----:R-:W-:-:S04]  /*10bf0*/  @P0 IMAD.HI.U32 R6, R0, R2, RZ ;  /* 0x0000000200060227 */ /* 0x001fc800078e00ff */
[----:B------:R-:W-:Y:S01]  /*10c00*/  IMAD.MOV.U32 R2, RZ, RZ, R0 ;  /* 0x000000ffff027224 */ /* 0x000fe200078e0000 */
[----:B------:R-:W-:-:S05]  /*10c10*/  @P0 SHF.R.U32.HI R2, RZ, R3, R6 ;  /* 0x00000003ff020219 */ /* 0x000fca0000011606 */
[----:B------:R-:W-:Y:S01]  /*10c20*/  IMAD R5, R2, R5, RZ ;  /* 0x0000000502057224 */ /* 0x000fe200078e02ff */
[----:B------:R-:W-:Y:S06]  /*10c30*/  BRA `(.L_x_2319) ;  /* 0x00000000001c7947 */ /* 0x000fec0003800000 */
.L_x_2318:
[----:B------:R-:W0:Y:S02]  /*10c40*/  LDC R5, c[0x0][0xc54] ;  /* 0x00031500ff057b82 */ /* 0x000e240000000800 */
[----:B0-----:R-:W-:-:S13]  /*10c50*/  ISETP.NE.AND P0, PT, R5, 0x1, PT ;  /* 0x000000010500780c */ /* 0x001fda0003f05270 */
[----:B------:R-:W0:Y:S02]  /*10c60*/  @P0 LDC.64 R2, c[0x0][0xc58] ;  /* 0x00031600ff020b82 */ /* 0x000e240000000a00 */
[----:B0-----:R-:W-:-:S04]  /*10c70*/  @P0 IMAD.HI.U32 R6, R0, R2, RZ ;  /* 0x0000000200060227 */ /* 0x001fc800078e00ff */
[----:B------:R-:W-:Y:S01]  /*10c80*/  IMAD.MOV.U32 R2, RZ, RZ, R0 ;  /* 0x000000ffff027224 */ /* 0x000fe200078e0000 */
[----:B------:R-:W-:-:S05]  /*10c90*/  @P0 SHF.R.U32.HI R2, RZ, R3, R6 ;  /* 0x00000003ff020219 */ /* 0x000fca0000011606 */
[----:B------:R-:W-:-:S07]  /*10ca0*/  IMAD R5, R2, R5, RZ ;  /* 0x0000000502057224 */ /* 0x000fce00078e02ff */
.L_x_2319:
[----:B------:R-:W0:Y:S01]  /*10cb0*/  LDC R3, c[0x0][0xc48] ;  /* 0x00031200ff037b82 */ /* 0x000e220000000800 */
[----:B------:R-:W-:Y:S01]  /*10cc0*/  IMAD.IADD R5, R0, 0x1, -R5 ;  /* 0x0000000100057824 */ /* 0x000fe200078e0a05 */
[----:B------:R-:W-:Y:S01]  /*10cd0*/  LOP3.LUT R2, RZ, R2, RZ, 0x33, !PT ;  /* 0x00000002ff027212 */ /* 0x000fe200078e33ff */
[----:B------:R-:W-:Y:S01]  /*10ce0*/  ULDC UR4, c[0x0][0xc3c] ;  /* 0x00030f0000047ab9 */ /* 0x000fe20000000800 */
[----:B------:R-:W-:Y:S03]  /*10cf0*/  BSSY B7, `(.L_x_2320) ;  /* 0x000043b000077945 */ /* 0x000fe60003800000 */
[----:B------:R-:W-:Y:S01]  /*10d00*/  VIADD R7, R2, UR4 ;  /* 0x0000000402077c36 */ /* 0x000fe20008000000 */
[----:B------:R-:W1:Y:S01]  /*10d10*/  LDC R0, c[0x0][0xc54] ;  /* 0x00031500ff007b82 */ /* 0x000e620000000800 */
[----:B------:R-:W-:Y:S02]  /*10d20*/  ULDC.64 UR4, c[0x0][0x418] ;  /* 0x0001060000047ab9 */ /* 0x000fe40000000a00 */
[----:B------:R-:W-:Y:S01]  /*10d30*/  IMAD.SHL.U32 R2, R7, 0x80, RZ ;  /* 0x0000008007027824 */ /* 0x000fe200078e00ff */
[----:B------:R-:W-:-:S03]  /*10d40*/  UISETP.NE.U32.AND UP0, UPT, UR4, URZ, UPT ;  /* 0x0000003f0400728c */ /* 0x000fc6000bf05070 */
[----:B------:R-:W-:Y:S01]  /*10d50*/  VIADD R2, R2, 0x7f ;  /* 0x0000007f02027836 */ /* 0x000fe20000000000 */
[----:B------:R-:W-:Y:S01]  /*10d60*/  UISETP.NE.AND.EX UP0, UPT, UR5, URZ, UPT, UP0 ;  /* 0x0000003f0500728c */ /* 0x000fe2000bf05300 */
[----:B------:R-:W-:Y:S02]  /*10d70*/  ULDC UR4, c[0x0][0x424] ;  /* 0x0001090000047ab9 */ /* 0x000fe40000000800 */
[----:B------:R-:W-:Y:S01]  /*10d80*/  ULDC UR5, c[0x0][0x288] ;  /* 0x0000a20000057ab9 */ /* 0x000fe20000000800 */
[----:B------:R-:W-:Y:S02]  /*10d90*/  USEL UR4, UR4, 0x1, UP0 ;  /* 0x0000000104047887 */ /* 0x000fe40008000000 */
[----:B------:R-:W-:Y:S01]  /*10da0*/  UIADD3 UR6, -UR5, 0x70, URZ ;  /* 0x0000007005067890 */ /* 0x000fe2000fffe13f */
[C---:B0-----:R-:W-:Y:S02]  /*10db0*/  ISETP.NE.AND P0, PT, R3.reuse, 0x1, PT ;  /* 0x000000010300780c */ /* 0x041fe40003f05270 */
[----:B------:R-:W-:Y:S01]  /*10dc0*/  ULDC UR5, c[0x0][0x2f0] ;  /* 0x0000bc0000057ab9 */ /* 0x000fe20000000800 */
[----:B------:R-:W-:Y:S01]  /*10dd0*/  R2UR UR36, R3 ;  /* 0x00000000032472ca */ /* 0x000fe200000e0000 */
[----:B------:R-:W-:-:S02]  /*10de0*/  UIMAD UR6, UR4, UR5, UR6 ;  /* 0x00000005040672a4 */ /* 0x000fc4000f8e0206 */
[----:B------:R-:W-:Y:S01]  /*10df0*/  UIMAD UR5, UR4, UR5, 0x6f ;  /* 0x0000006f040574a4 */ /* 0x000fe2000f8e0205 */
[----:B-1----:R-:W-:Y:S02]  /*10e00*/  IMAD R0, R4, R0, R5 ;  /* 0x0000000004007224 */ /* 0x002fe400078e0205 */
[----:B------:R-:W-:Y:S02]  /*10e10*/  UMOV UR4, URZ ;  /* 0x0000003f00047c82 */ /* 0x000fe40008000000 */
[----:B------:R-:W-:Y:S01]  /*10e20*/  UIMAD.WIDE UR4, UR5, -0x6db6db6d, UR4 ;  /* 0x92492493050478a5 */ /* 0x000fe2000f8e0204 */
[----:B------:R-:W-:Y:S01]  /*10e30*/  IMAD.MOV.U32 R6, RZ, RZ, R0 ;  /* 0x000000ffff067224 */ /* 0x000fe200078e0000 */
[----:B------:R-:W0:Y:S01]  /*10e40*/  @P0 LDC R5, c[0x0][0xc4c] ;  /* 0x00031300ff050b82 */ /* 0x000e220000000800 */
[----:B------:R-:W-:Y:S01]  /*10e50*/  R2UR UR7, R0 ;  /* 0x00000000000772ca */ /* 0x000fe200000e0000 */
[----:B------:R-:W-:-:S04]  /*10e60*/  USHF.R.U32.HI UR4, URZ, 0x1f, UR5 ;  /* 0x0000001f3f047899 */ /* 0x000fc80008011605 */
[----:B------:R-:W-:Y:S02]  /*10e70*/  ULEA.HI.SX32 UR4, UR5, UR4, 0x1a ;  /* 0x0000000405047291 */ /* 0x000fe4000f8fd23f */
[----:B------:R-:W1:Y:S01]  /*10e80*/  @P0 LDC R3, c[0x0][0xc50] ;  /* 0x00031400ff030b82 */ /* 0x000e620000000800 */
[----:B0-----:R-:W-:-:S07]  /*10e90*/  @P0 IMAD.HI.U32 R4, R0, R5, RZ ;  /* 0x0000000500040227 */ /* 0x001fce00078e00ff */
[----:B------:R-:W0:Y:S01]  /*10ea0*/  LDC R0, c[0x0][0x448] ;  /* 0x00011200ff007b82 */ /* 0x000e220000000800 */
[----:B-1----:R-:W-:-:S05]  /*10eb0*/  @P0 SHF.R.U32.HI R6, RZ, R3, R4 ;  /* 0x00000003ff060219 */ /* 0x002fca0000011604 */
[----:B------:R1:W-:Y:S04]  /*10ec0*/  STL [R1+0x1c], R6 ;  /* 0x00001c0601007387 */ /* 0x0003e80000100800 */
[----:B------:R1:W-:Y:S01]  /*10ed0*/  STL [R1+0x24], R7 ;  /* 0x0000240701007387 */ /* 0x0003e20000100800 */
[----:B0-----:R-:W-:-:S13]  /*10ee0*/  ISETP.NE.AND P0, PT, R0, 0x1, PT ;  /* 0x000000010000780c */ /* 0x001fda0003f05270 */
[----:B------:R-:W0:Y:S08]  /*10ef0*/  @P0 LDC R3, c[0x0][0x44c] ;  /* 0x00011300ff030b82 */ /* 0x000e300000000800 */
[----:B------:R-:W2:Y:S01]  /*10f00*/  @P0 LDC R0, c[0x0][0x450] ;  /* 0x00011400ff000b82 */ /* 0x000ea20000000800 */
[----:B0-----:R-:W-:-:S05]  /*10f10*/  @P0 IMAD.HI.U32 R3, R2, R3, RZ ;  /* 0x0000000302030227 */ /* 0x001fca00078e00ff */
[----:B--2---:R-:W-:Y:S01]  /*10f20*/  @P0 SHF.R.U32.HI R2, RZ, R0, R3 ;  /* 0x00000000ff020219 */ /* 0x004fe20000011603 */
[----:B------:R-:W-:-:S04]  /*10f30*/  IMAD.MOV R0, RZ, RZ, -R6 ;  /* 0x000000ffff007224 */ /* 0x000fc800078e0a06 */
[----:B------:R-:W-:Y:S01]  /*10f40*/  VIADD R3, R2, UR6 ;  /* 0x0000000602037c36 */ /* 0x000fe20008000000 */
[----:B------:R-:W-:Y:S01]  /*10f50*/  R2UR UR6, R0 ;  /* 0x00000000000672ca */ /* 0x000fe200000e0000 */
[----:B------:R-:W-:-:S04]  /*10f60*/  IMAD.MOV.U32 R2, RZ, RZ, RZ ;  /* 0x000000ffff027224 */ /* 0x000fc800078e00ff */
[----:B------:R-:W-:-:S05]  /*10f70*/  IMAD.HI R2, R3, -0x6db6db6d, R2 ;  /* 0x9249249303027827 */ /* 0x000fca00078e0202 */
[----:B------:R-:W-:-:S03]  /*10f80*/  SHF.R.U32.HI R3, RZ, 0x1f, R2 ;  /* 0x0000001fff037819 */ /* 0x000fc60000011602 */
[----:B------:R-:W-:Y:S01]  /*10f90*/  UIMAD UR36, UR36, UR6, UR7 ;  /* 0x00000006242472a4 */ /* 0x000fe2000f8e0207 */
[----:B------:R-:W-:-:S04]  /*10fa0*/  LEA.HI.SX32 R3, R2, R3, 0x1a ;  /* 0x0000000302037211 */ /* 0x000fc800078fd2ff */
[----:B------:R-:W-:-:S04]  /*10fb0*/  VIMNMX R19, R3, UR4, PT ;  /* 0x0000000403137c48 */ /* 0x000fc8000bfe0100 */
[----:B------:R-:W-:Y:S01]  /*10fc0*/  ISETP.GT.AND P0, PT, R19, RZ, PT ;  /* 0x000000ff1300720c */ /* 0x000fe20003f04270 */
[----:B------:R1:W-:-:S12]  /*10fd0*/  STL [R1+0x20], R19 ;  /* 0x0000201301007387 */ /* 0x0003d80000100800 */
[----:B-1----:R-:W-:Y:S05]  /*10fe0*/  @P0 BRA `(.L_x_2321) ;  /* 0x00000000004c0947 */ /* 0x002fea0003800000 */
        /* <DEDUP_REMOVED lines=19> */
.L_x_2321:
        /* <DEDUP_REMOVED lines=20> */
.L_x_2324:
[----:B------:R-:W-:Y:S05]  /*11260*/  BSYNC B6 ;  /* 0x0000000000067941 */ /* 0x000fea0003800000 */
.L_x_2323:
        /* <DEDUP_REMOVED lines=20> */
.L_x_2327:
        /* <DEDUP_REMOVED lines=15> */
.L_x_2326:
[----:B------:R-:W-:Y:S05]  /*114a0*/  BSYNC B6 ;  /* 0x0000000000067941 */ /* 0x000fea0003800000 */
.L_x_2325:
[----:B------:R-:W2:Y:S01]  /*114b0*/  LDL R16, [R1+0x1c] ;  /* 0x00001c0001107983 */ /* 0x000ea20000100800 */
[----:B------:R-:W0:Y:S01]  /*114c0*/  LDC.64 R2, c[0x0][0x9f8] ;  /* 0x00027e00ff027b82 */ /* 0x000e220000000a00 */
[----:B------:R-:W-:Y:S01]  /*114d0*/  ULDC.64 UR4, c[0x0][0x208] ;  /* 0x0000820000047ab9 */ /* 0x000fe20000000a00 */
[----:B0-----:R-:W-:-:S04]  /*114e0*/  ISETP.NE.U32.AND P0, PT, R2, RZ, PT ;  /* 0x000000ff0200720c */ /* 0x001fc80003f05070 */
[----:B------:R-:W-:-:S13]  /*114f0*/  ISETP.NE.AND.EX P0, PT, R3, RZ, PT, P0 ;  /* 0x000000ff0300720c */ /* 0x000fda0003f05300 */
[----:B------:R-:W0:Y:S01]  /*11500*/  @P0 LDC.64 R2, c[0x0][0x9f8] ;  /* 0x00027e00ff020b82 */ /* 0x000e220000000a00 */
[----:B--2---:R-:W-:Y:S02]  /*11510*/  IMAD.MOV.U32 R7, RZ, RZ, R16 ;  /* 0x000000ffff077224 */ /* 0x004fe400078e0010 */
[----:B0-----:R-:W-:-:S05]  /*11520*/  @P0 IMAD.WIDE R2, R16, 0x4, R2 ;  /* 0x0000000410020825 */ /* 0x001fca00078e0202 */
[----:B------:R0:W2:Y:S01]  /*11530*/  @P0 LDG.E R7, desc[UR4][R2.64] ;  /* 0x0000000402070981 */ /* 0x0000a2000c1e1900 */
[----:B------:R-:W-:Y:S01]  /*11540*/  UMOV UR4, 0xffffffff ;  /* 0xffffffff00047882 */ /* 0x000fe20000000000 */
[----:B------:R-:W-:Y:S01]  /*11550*/  VIADD R19, R19, 0xffffffff ;  /* 0xffffffff13137836 */ /* 0x000fe20000000000 */
[----:B------:R-:W1:Y:S01]  /*11560*/  S2R R0, SR_TID.X ;  /* 0x0000000000007919 */ /* 0x000e620000002100 */
[----:B0-----:R-:W0:Y:S02]  /*11570*/  LDC.64 R2, c[0x0][0x418] ;  /* 0x00010600ff027b82 */ /* 0x001e240000000a00 */
[----:B0-----:R-:W-:Y:S02]  /*11580*/  ISETP.NE.U32.AND P0, PT, R2, RZ, PT ;  /* 0x000000ff0200720c */ /* 0x001fe40003f05070 */
[----:B-1----:R-:W-:Y:S02]  /*11590*/  SHF.R.U32.HI R0, RZ, 0x5, R0 ;  /* 0x00000005ff007819 */ /* 0x002fe40000011600 */
[----:B------:R-:W-:-:S02]  /*115a0*/  ISETP.NE.AND.EX P1, PT, R3, RZ, PT, P0 ;  /* 0x000000ff0300720c */ /* 0x000fc40003f25300 */
[----:B------:R-:W-:Y:S02]  /*115b0*/  LOP3.LUT R0, R0, 0x3, RZ, 0xc0, !PT ;  /* 0x0000000300007812 */ /* 0x000fe400078ec0ff */
[----:B------:R-:W-:Y:S02]  /*115c0*/  P2R R4, PR, RZ, 0x2 ;  /* 0x00000002ff047803 */ /* 0x000fe40000000000 */
[----:B--2---:R-:W-:Y:S01]  /*115d0*/  SHF.R.S32.HI R8, RZ, 0x1f, R7 ;  /* 0x0000001fff087819 */ /* 0x004fe20000011407 */
[----:B------:R0:W-:Y:S01]  /*115e0*/  STL [R1], R7 ;  /* 0x0000000701007387 */ /* 0x0001e20000100800 */
[----:B------:R-:W-:-:S03]  /*115f0*/  SEL R16, R7, RZ, !P1 ;  /* 0x000000ff07107207 */ /* 0x000fc60004800000 */
[----:B------:R0:W-:Y:S04]  /*11600*/  STL [R1+0x10], R4 ;  /* 0x0000100401007387 */ /* 0x0001e80000100800 */
[----:B------:R0:W-:Y:S01]  /*11610*/  STL [R1+0x8], R8 ;  /* 0x0000080801007387 */ /* 0x0001e20000100800 */
[----:B------:R-:W-:Y:S05]  /*11620*/  BRA.DIV UR4, `(.L_x_2328) ;  /* 0x0000004204a47947 */ /* 0x000fea000b800000 */
[----:B------:R1:W2:Y:S02]  /*11630*/  SHFL.IDX PT, R14, R0, RZ, 0x1f ;  /* 0x00001fff000e7589 */ /* 0x0002a400000e0000 */
.L_x_2426:
[----:B------:R-:W-:Y:S02]  /*11640*/  PLOP3.LUT P2, PT, PT, PT, PT, 0x8, 0x0 ;  /* 0x000000000000781c */ /* 0x000fe40003f4e170 */
[----:B--2---:R-:W-:Y:S02]  /*11650*/  ISETP.NE.AND P0, PT, R14, RZ, PT ;  /* 0x000000ff0e00720c */ /* 0x004fe40003f05270 */
[----:B-1----:R-:W-:-:S05]  /*11660*/  P2R R0, PR, RZ, 0x4 ;  /* 0x00000004ff007803 */ /* 0x002fca0000000000 */
[----:B------:R1:W-:Y:S06]  /*11670*/  STL [R1+0xc], R0 ;  /* 0x00000c0001007387 */ /* 0x0003ec0000100800 */
[----:B------:R-:W-:Y:S05]  /*11680*/  @P0 BRA `(.L_x_2329) ;  /* 0x0000000400200947 */ /* 0x000fea0003800000 */
[----:B------:R-:W-:-:S03]  /*11690*/  UMOV UR4, 0xffffffff ;  /* 0xffffffff00047882 */ /* 0x000fc60000000000 */
[----:B------:R-:W-:Y:S05]  /*116a0*/  BRA.DIV UR4, `(.L_x_2330) ;  /* 0x0000004204a47947 */ /* 0x000fea000b800000 */
[----:B------:R-:W-:-:S13]  /*116b0*/  ELECT P6, URZ, PT ;  /* 0x00000000003f782f */ /* 0x000fda00038c0000 */
.L_x_2429:
[----:B------:R-:W-:Y:S05]  /*116c0*/  @!P6 BRA `(.L_x_2329) ;  /* 0x000000040010e947 */ /* 0x000fea0003800000 */
[----:B------:R-:W-:Y:S01]  /*116d0*/  IMAD.MOV.U32 R16, RZ, RZ, R7 ;  /* 0x000000ffff107224 */ /* 0x000fe200078e0007 */
[----:B------:R-:W-:Y:S06]  /*116e0*/  @!P1 BRA `(.L_x_2331) ;  /* 0x0000000000489947 */ /* 0x000fec0003800000 */
[----:B------:R-:W2:Y:S01]  /*116f0*/  LDC R6, c[0x0][0x43c] ;  /* 0x00010f00ff067b82 */ /* 0x000ea20000000800 */
[----:B------:R-:W-:Y:S01]  /*11700*/  ULDC.64 UR4, c[0x0][0x428] ;  /* 0x00010a0000047ab9 */ /* 0x000fe20000000a00 */
[----:B------:R-:W-:Y:S01]  /*11710*/  ULDC.64 UR6, c[0x0][0x208] ;  /* 0x0000820000067ab9 */ /* 0x000fe20000000a00 */
[----:B--2---:R-:W-:-:S13]  /*11720*/  ISETP.NE.AND P0, PT, R6, 0x1, PT ;  /* 0x000000010600780c */ /* 0x004fda0003f05270 */
[----:B0-----:R-:W1:Y:S02]  /*11730*/  @P0 LDC.64 R4, c[0x0][0x440] ;  /* 0x00011000ff040b82 */ /* 0x001e640000000a00 */
[----:B-1----:R-:W-:-:S04]  /*11740*/  @P0 IMAD.HI.U32 R0, R19, R4, RZ ;  /* 0x0000000413000227 */ /* 0x002fc800078e00ff */
        /* <DEDUP_REMOVED lines=12> */
.L_x_2331:
[----:B-1----:R-:W3:Y:S01]  /*11810*/  LDL R0, [R1+0x4] ;  /* 0x0000040001007983 */ /* 0x002ee20000100800 */
[----:B--2---:R-:W-:Y:S01]  /*11820*/  IMAD R2, R18, 0x8, R17 ;  /* 0x0000000812027824 */ /* 0x004fe200078e0211 */
[----:B---3--:R-:W-:-:S04]  /*11830*/  SHF.L.U32 R0, R0, 0x1f, RZ ;  /* 0x0000001f00007819 */ /* 0x008fc800000006ff */
[----:B------:R-:W1:Y:S02]  /*11840*/  SYNCS.PHASECHK.TRANS64.TRYWAIT P0, [R2+URZ+0x36840], R0 ;  /* 0x03684000020075a7 */ /* 0x000e64000800017f */
[----:B-1----:R-:W-:Y:S05]  /*11850*/  @!P0 BRA `(.L_x_2332) ;  /* 0x0000004000588947 */ /* 0x002fea0003800000 */
.L_x_2430:
        /* <DEDUP_REMOVED lines=11> */
.L_x_2333:
[----:B-1----:R-:W-:Y:S01]  /*11910*/  IMAD R0, R18, 0xa800, R17 ;  /* 0x0000a80012007824 */ /* 0x002fe200078e0211 */
[----:B------:R-:W-:Y:S01]  /*11920*/  R2UR UR33, R2 ;  /* 0x00000000022172ca */ /* 0x000fe200000e0000 */
[----:B------:R-:W-:Y:S01]  /*11930*/  UIADD3 UR4, UP0, UR38, 0x370, URZ ;  /* 0x0000037026047890 */ /* 0x000fe2000ff1e03f */
[----:B------:R-:W-:Y:S01]  /*11940*/  R2UR UR35, R19 ;  /* 0x00000000132372ca */ /* 0x000fe200000e0000 */
[----:B------:R-:W-:Y:S01]  /*11950*/  UMOV UR6, 0x0 ;  /* 0x0000000000067882 */ /* 0x000fe20000000000 */
[----:B------:R-:W-:Y:S01]  /*11960*/  R2UR UR8, R0 ;  /* 0x00000000000872ca */ /* 0x000fe200000e0000 */
[----:B------:R-:W-:Y:S01]  /*11970*/  UIADD3.X UR5, URZ, UR39, URZ, UP0, !UPT ;  /* 0x000000273f057290 */ /* 0x000fe200087fe43f */
[----:B-----5:R-:W-:Y:S01]  /*11980*/  R2UR UR37, R16 ;  /* 0x00000000102572ca */ /* 0x020fe200000e0000 */
[----:B------:R-:W-:Y:S01]  /*11990*/  UMOV UR7, 0x14f00000 ;  /* 0x14f0000000077882 */ /* 0x000fe20000000000 */
[----:B------:R-:W-:Y:S01]  /*119a0*/  PLOP3.LUT P0, PT, PT, PT, PT, 0x80, 0x0 ;  /* 0x000000000000781c */ /* 0x000fe20003f0f070 */
[----:B------:R-:W-:Y:S01]  /*119b0*/  UMOV UR34, URZ ;  /* 0x0000003f00227c82 */ /* 0x000fe20008000000 */
[----:B------:R-:W-:Y:S01]  /*119c0*/  UMOV UR18, 0x40 ;  /* 0x0000004000127882 */ /* 0x000fe20000000000 */
[----:B------:R-:W-:Y:S01]  /*119d0*/  UMOV UR20, UR36 ;  /* 0x0000002400147c82 */ /* 0x000fe20008000000 */
[----:B------:R-:W-:Y:S01]  /*119e0*/  P2R R0, PR, RZ, 0x1 ;  /* 0x00000001ff007803 */ /* 0x000fe20000000000 */
[----:B------:R-:W-:-:S02]  /*119f0*/  UIADD3 UR33, UR33, 0x36830, URZ ;  /* 0x0003683021217890 */ /* 0x000fc4000fffe03f */
[----:B------:R-:W-:Y:S02]  /*11a00*/  UIMAD UR35, UR35, 0x70, URZ ;  /* 0x00000070232378a4 */ /* 0x000fe4000f8e023f */
[----:B------:R-:W-:Y:S01]  /*11a10*/  UIADD3 UR32, UR8, 0x21400, URZ ;  /* 0x0002140008207890 */ /* 0x000fe2000fffe03f */
[----:B------:R2:W-:Y:S01]  /*11a20*/  STL [R1+0xc], R0 ;  /* 0x00000c0001007387 */ /* 0x0005e20000100800 */
[----:B------:R-:W-:Y:S02]  /*11a30*/  UIADD3 UR16, UR8, 0x24c00, URZ ;  /* 0x00024c0008107890 */ /* 0x000fe4000fffe03f */
[----:B------:R-:W-:Y:S01]  /*11a40*/  UIADD3 UR8, UR8, 0x28400, URZ ;  /* 0x0002840008087890 */ /* 0x000fe2000fffe03f */
[----:B------:R-:W-:Y:S01]  /*11a50*/  UMOV UR21, UR37 ;  /* 0x0000002500157c82 */ /* 0x000fe20008000000 */
[----:B------:R-:W-:Y:S01]  /*11a60*/  UMOV UR17, UR33 ;  /* 0x0000002100117c82 */ /* 0x000fe20008000000 */
[----:B------:R-:W-:Y:S01]  /*11a70*/  UMOV UR19, UR35 ;  /* 0x0000002300137c82 */ /* 0x000fe20008000000 */
[----:B------:R-:W-:Y:S01]  /*11a80*/  UMOV UR10, 0x80 ;  /* 0x00000080000a7882 */ /* 0x000fe20000000000 */
[----:B------:R-:W-:Y:S01]  /*11a90*/  UMOV UR12, UR36 ;  /* 0x00000024000c7c82 */ /* 0x000fe20008000000 */
[----:B------:R-:W-:Y:S01]  /*11aa0*/  UMOV UR13, UR37 ;  /* 0x00000025000d7c82 */ /* 0x000fe20008000000 */
[----:B------:R-:W-:Y:S01]  /*11ab0*/  UMOV UR9, UR33 ;  /* 0x0000002100097c82 */ /* 0x000fe20008000000 */
[----:B------:R-:W-:Y:S01]  /*11ac0*/  UMOV UR11, UR35 ;  /* 0x00000023000b7c82 */ /* 0x000fe20008000000 */
[----:B------:R2:W-:Y:S01]  /*11ad0*/  UTMALDG.4D [UR32], [UR4], desc[UR6] ;  /* 0x00000620040075b4 */ /* 0x0005e20008019000 */
[----:B------:R2:W-:Y:S01]  /*11ae0*/  UTMALDG.4D [UR16], [UR4], desc[UR6] ;  /* 0x00000610040075b4 */ /* 0x0005e20008019000 */
[----:B------:R2:W-:Y:S02]  /*11af0*/  UTMALDG.4D [UR8], [UR4], desc[UR6] ;  /* 0x00000608040075b4 */ /* 0x0005e40008019000 */
[----:B--2---:R-:W-:Y:S01]  /*11b00*/  NOP ;  /* 0x0000000000007918 */ /* 0x004fe20000000000 */
.L_x_2329:
[----:B-1----:R-:W-:Y:S01]  /*11b10*/  VIADD R0, R17, 0x15400 ;  /* 0x0001540011007836 */ /* 0x002fe20000000000 */
[----:B------:R-:W-:Y:S05]  /*11b20*/  WARPSYNC.ALL ;  /* 0x0000000000007948 */ /* 0x000fea0003800000 */
[----:B------:R-:W-:Y:S01]  /*11b30*/  BAR.SYNC.DEFER_BLOCKING 0x8, 0x180 ;  /* 0x0206000000007b1d */ /* 0x000fe20000010000 */
[----:B------:R-:W-:-:S05]  /*11b40*/  LOP3.LUT P0, RZ, R0, 0x3ff, RZ, 0xc0, !PT ;  /* 0x000003ff00ff7812 */ /* 0x000fca000780c0ff */
[----:B------:R-:W-:Y:S08]  /*11b50*/  BSSY B6, `(.L_x_2334) ;  /* 0x0000012000067945 */ /* 0x000ff00003800000 */
        /* <DEDUP_REMOVED lines=17> */
.L_x_2335:
[----:B------:R-:W-:Y:S05]  /*11c70*/  BSYNC B6 ;  /* 0x0000000000067941 */ /* 0x000fea0003800000 */
.L_x_2334:
[----:B------:R-:W2:Y:S01]  /*11c80*/  LDL.LU R6, [R1+0x1c] ;  /* 0x00001c0001067983 */ /* 0x000ea20000300800 */
[----:B0-----:R-:W0:Y:S08]  /*11c90*/  LDC R7, c[0x0][0x448] ;  /* 0x00011200ff077b82 */ /* 0x001e300000000800 */
[----:B------:R-:W1:Y:S01]  /*11ca0*/  LDC.64 R2, c[0x0][0x2e0] ;  /* 0x0000b800ff027b82 */ /* 0x000e620000000a00 */
[----:B------:R-:W3:Y:S01]  /*11cb0*/  LDL R8, [R1+0x24] ;  /* 0x0000240001087983 */ /* 0x000ee20000100800 */
[----:B------:R-:W-:Y:S01]  /*11cc0*/  USHF.R.S32.HI UR4, URZ, 0x1f, UR36 ;  /* 0x0000001f3f047899 */ /* 0x000fe20008011424 */
[----:B------:R-:W-:Y:S01]  /*11cd0*/  ULDC.64 UR8, c[0x0][0x2d8] ;  /* 0x0000b60000087ab9 */ /* 0x000fe20000000a00 */
[----:B------:R-:W4:Y:S02]  /*11ce0*/  S2R R4, SR_TID.X ;  /* 0x0000000000047919 */ /* 0x000f240000002100 */
[----:B------:R-:W-:-:S02]  /*11cf0*/  UIMAD UR6, UR4, UR8, URZ ;  /* 0x00000008040672a4 */ /* 0x000fc4000f8e023f */
[----:B------:R-:W-:Y:S01]  /*11d00*/  UIMAD.WIDE.U32 UR4, UR36, UR8, URZ ;  /* 0x00000008240472a5 */ /* 0x000fe2000f8e003f */
[----:B------:R-:W4:Y:S01]  /*11d10*/  S2R R9, SR_TID.X ;  /* 0x0000000000097919 */ /* 0x000f220000002100 */
[----:B------:R-:W-:-:S04]  /*11d20*/  UIMAD UR6, UR36, UR9, UR6 ;  /* 0x00000009240672a4 */ /* 0x000fc8000f8e0206 */
[----:B------:R-:W-:Y:S01]  /*11d30*/  UIADD3 UR5, UR5, UR6, URZ ;  /* 0x0000000605057290 */ /* 0x000fe2000fffe03f */
[----:B0-----:R-:W-:Y:S02]  /*11d40*/  ISETP.NE.AND P0, PT, R7, 0x1, PT ;  /* 0x000000010700780c */ /* 0x001fe40003f05270 */
[----:B------:R-:W-:Y:S01]  /*11d50*/  ULDC.64 UR6, c[0x0][0x280] ;  /* 0x0000a00000067ab9 */ /* 0x000fe20000000a00 */
[C---:B----4-:R-:W-:Y:S01]  /*11d60*/  LOP3.LUT R5, R4.reuse, 0x7f, RZ, 0xc0, !PT ;  /* 0x0000007f04057812 */ /* 0x050fe200078ec0ff */
[----:B------:R-:W-:-:S03]  /*11d70*/  IMAD.SHL.U32 R4, R4, 0x10, RZ ;  /* 0x0000001004047824 */ /* 0x000fc600078e00ff */
[----:B------:R-:W-:Y:S01]  /*11d80*/  SHF.R.U32.HI R5, RZ, 0x3, R5 ;  /* 0x00000003ff057819 */ /* 0x000fe20000011605 */
[----:B------:R-:W-:-:S03]  /*11d90*/  IMAD.SHL.U32 R9, R9, 0x8, RZ ;  /* 0x0000000809097824 */ /* 0x000fc600078e00ff */
[----:B------:R-:W-:Y:S02]  /*11da0*/  LOP3.LUT R4, R5, 0x70, R4, 0xf8, !PT ;  /* 0x0000007005047812 */ /* 0x000fe400078ef804 */
[----:B------:R-:W0:Y:S01]  /*11db0*/  @P0 LDC R5, c[0x0][0x44c] ;  /* 0x00011300ff050b82 */ /* 0x000e220000000800 */
[----:B------:R-:W-:-:S04]  /*11dc0*/  LOP3.LUT R9, R9, 0x38, RZ, 0xc0, !PT ;  /* 0x0000003809097812 */ /* 0x000fc800078ec0ff */
[C---:B------:R-:W-:Y:S02]  /*11dd0*/  LOP3.LUT R11, R9.reuse, 0x40, RZ, 0xfc, !PT ;  /* 0x00000040090b7812 */ /* 0x040fe400078efcff */
[----:B------:R-:W-:Y:S02]  /*11de0*/  LOP3.LUT R9, R9, 0x80, RZ, 0xfc, !PT ;  /* 0x0000008009097812 */ /* 0x000fe400078efcff */
[----:B--2---:R-:W-:-:S05]  /*11df0*/  SHF.R.S32.HI R0, RZ, 0x1f, R6 ;  /* 0x0000001fff007819 */ /* 0x004fca0000011406 */
[----:B-1----:R-:W-:-:S04]  /*11e00*/  IMAD R0, R0, R2, RZ ;  /* 0x0000000200007224 */ /* 0x002fc800078e02ff */
[C---:B------:R-:W-:Y:S02]  /*11e10*/  IMAD R0, R6.reuse, R3, R0 ;  /* 0x0000000306007224 */ /* 0x040fe400078e0200 */
[----:B------:R-:W-:Y:S01]  /*11e20*/  IMAD.WIDE.U32 R2, R6, R2, UR4 ;  /* 0x0000000406027e25 */ /* 0x000fe2000f8e0002 */
[----:B------:R-:W-:Y:S01]  /*11e30*/  ULDC.64 UR4, c[0x0][0x2d0] ;  /* 0x0000b40000047ab9 */ /* 0x000fe20000000a00 */
[----:B------:R-:W1:Y:S02]  /*11e40*/  @P0 LDC R6, c[0x0][0x450] ;  /* 0x00011400ff060b82 */ /* 0x000e640000000800 */
[----:B------:R-:W-:Y:S02]  /*11e50*/  IMAD.IADD R3, R3, 0x1, R0 ;  /* 0x0000000103037824 */ /* 0x000fe400078e0200 */
[----:B---3--:R-:W-:-:S04]  /*11e60*/  IMAD R0, R8, 0x80, R4 ;  /* 0x0000008008007824 */ /* 0x008fc800078e0204 */
[----:B0-----:R-:W-:-:S04]  /*11e70*/  @P0 IMAD.HI.U32 R5, R0, R5, RZ ;  /* 0x0000000500050227 */ /* 0x001fc800078e00ff */
[----:B------:R-:W-:Y:S01]  /*11e80*/  IMAD.MOV.U32 R4, RZ, RZ, R0 ;  /* 0x000000ffff047224 */ /* 0x000fe200078e0000 */
[----:B-1----:R-:W-:Y:S02]  /*11e90*/  @P0 SHF.R.U32.HI R4, RZ, R6, R5 ;  /* 0x00000006ff040219 */ /* 0x002fe40000011605 */
[----:B------:R-:W0:Y:S03]  /*11ea0*/  S2R R6, SR_TID.X ;  /* 0x0000000000067919 */ /* 0x000e260000002100 */
[----:B------:R-:W-:Y:S02]  /*11eb0*/  IMAD.MOV R5, RZ, RZ, -R4 ;  /* 0x000000ffff057224 */ /* 0x000fe400078e0a04 */
[----:B------:R-:W-:-:S04]  /*11ec0*/  IMAD.WIDE.U32 R2, R4, UR4, R2 ;  /* 0x0000000404027c25 */ /* 0x000fc8000f8e0002 */
[----:B------:R-:W-:Y:S01]  /*11ed0*/  IMAD R0, R7, R5, R0 ;  /* 0x0000000507007224 */ /* 0x000fe200078e0200 */
[----:B------:R-:W-:-:S05]  /*11ee0*/  SHF.R.S32.HI R5, RZ, 0x1f, R4 ;  /* 0x0000001fff057819 */ /* 0x000fca0000011404 */
[----:B------:R-:W-:-:S04]  /*11ef0*/  IMAD R5, R5, UR4, RZ ;  /* 0x0000000405057c24 */ /* 0x000fc8000f8e02ff */
[----:B------:R-:W-:Y:S01]  /*11f00*/  IMAD R5, R4, UR5, R5 ;  /* 0x0000000504057c24 */ /* 0x000fe2000f8e0205 */
[----:B------:R-:W-:Y:S01]  /*11f10*/  SHF.R.S32.HI R4, RZ, 0x1f, R0 ;  /* 0x0000001fff047819 */ /* 0x000fe20000011400 */
[----:B------:R-:W-:Y:S02]  /*11f20*/  ULDC.64 UR4, c[0x0][0x2c8] ;  /* 0x0000b20000047ab9 */ /* 0x000fe40000000a00 */
[----:B------:R-:W-:Y:S02]  /*11f30*/  IMAD.IADD R3, R3, 0x1, R5 ;  /* 0x0000000103037824 */ /* 0x000fe400078e0205 */
[----:B------:R-:W-:Y:S02]  /*11f40*/  IMAD R4, R4, UR4, RZ ;  /* 0x0000000404047c24 */ /* 0x000fe4000f8e02ff */
[C---:B------:R-:W-:Y:S01]  /*11f50*/  IMAD.WIDE.U32 R2, R0.reuse, UR4, R2 ;  /* 0x0000000400027c25 */ /* 0x040fe2000f8e0002 */
[----:B------:R-:W-:Y:S02]  /*11f60*/  ULDC UR4, c[0x0][0x2b8] ;  /* 0x0000ae0000047ab9 */ /* 0x000fe40000000800 */
[----:B------:R-:W-:Y:S01]  /*11f70*/  ISETP.GE.AND P2, PT, R9, UR4, PT ;  /* 0x0000000409007c0c */ /* 0x000fe2000bf46270 */
[----:B------:R-:W-:Y:S01]  /*11f80*/  IMAD R4, R0, UR5, R4 ;  /* 0x0000000500047c24 */ /* 0x000fe2000f8e0204 */
[----:B------:R1:W5:Y:S01]  /*11f90*/  LDL R9, [R1+0x14] ;  /* 0x0000140001097983 */ /* 0x0003620000100800 */
[----:B0-----:R-:W-:Y:S01]  /*11fa0*/  IMAD.SHL.U32 R10, R6, 0x8, RZ ;  /* 0x00000008060a7824 */ /* 0x001fe200078e00ff */
[----:B------:R-:W-:Y:S01]  /*11fb0*/  LEA R0, P3, R2, UR6, 0x1 ;  /* 0x0000000602007c11 */ /* 0x000fe2000f8608ff */
[----:B------:R-:W-:Y:S01]  /*11fc0*/  IMAD.IADD R4, R3, 0x1, R4 ;  /* 0x0000000103047824 */ /* 0x000fe200078e0204 */
[----:B------:R-:W-:-:S02]  /*11fd0*/  ISETP.GE.AND P1, PT, R11, UR4, PT ;  /* 0x000000040b007c0c */ /* 0x000fc4000bf26270 */
[----:B------:R-:W-:-:S04]  /*11fe0*/  LOP3.LUT R10, R10, 0x38, RZ, 0xc0, !PT ;  /* 0x000000380a0a7812 */ /* 0x000fc800078ec0ff */
[----:B------:R-:W-:Y:S01]  /*11ff0*/  ISETP.GE.AND P0, PT, R10, UR4, PT ;  /* 0x000000040a007c0c */ /* 0x000fe2000bf06270 */
[----:B------:R-:W-:Y:S01]  /*12000*/  UMOV UR4, 0xffffffff ;  /* 0xffffffff00047882 */ /* 0x000fe20000000000 */
[----:B------:R-:W-:Y:S02]  /*12010*/  LEA.HI.X R4, R2, UR7, R4, 0x1, P3 ;  /* 0x0000000702047c11 */ /* 0x000fe400098f0c04 */
[----:B-1----:R-:W-:Y:S09]  /*12020*/  BRA.DIV UR4, `(.L_x_2336) ;  /* 0x0000003a04787947 */ /* 0x002ff2000b800000 */
[----:B------:R-:W2:Y:S01]  /*12030*/  LDL.LU R8, [R1+0x24] ;  /* 0x0000240001087983 */ /* 0x000ea20000300800 */
[----:B------:R-:W-:Y:S01]  /*12040*/  ULDC UR4, c[0x0][0x288] ;  /* 0x0000a20000047ab9 */ /* 0x000fe20000000800 */
[----:B------:R-:W0:Y:S02]  /*12050*/  S2R R5, SR_TID.X ;  /* 0x0000000000057919 */ /* 0x000e240000002100 */
[----:B------:R-:W1:Y:S01]  /*12060*/  SHFL.IDX PT, R6, R0, RZ, 0x181f ;  /* 0x00181fff00067589 */ /* 0x000e6200000e0000 */
[----:B------:R-:W-:Y:S01]  /*12070*/  IMAD R3, R7, UR4, RZ ;  /* 0x0000000407037c24 */ /* 0x000fe2000f8e02ff */
[----:B0-----:R-:W-:-:S04]  /*12080*/  LOP3.LUT R5, R5, 0x7f, RZ, 0xc0, !PT ;  /* 0x0000007f05057812 */ /* 0x001fc800078ec0ff */
[----:B------:R-:W-:Y:S02]  /*12090*/  SHF.R.U32.HI R11, RZ, 0x3, R5 ;  /* 0x00000003ff0b7819 */ /* 0x000fe40000011605 */
[----:B------:R-:W0:Y:S01]  /*120a0*/  SHFL.IDX PT, R5, R4, RZ, 0x181f ;  /* 0x00181fff04057589 */ /* 0x000e2200000e0000 */
[----:B------:R-:W-:Y:S02]  /*120b0*/  ULDC.64 UR6, c[0x0][0x208] ;  /* 0x0000820000067ab9 */ /* 0x000fe40000000a00 */
[----:B--2---:R-:W-:-:S05]  /*120c0*/  IMAD R2, R8, 0x80, R11 ;  /* 0x0000008008027824 */ /* 0x004fca00078e020b */
[----:B------:R-:W-:-:S13]  /*120d0*/  ISETP.GE.AND P4, PT, R2, R3, PT ;  /* 0x000000030200720c */ /* 0x000fda0003f86270 */
[----:B-1----:R-:W-:-:S05]  /*120e0*/  @!P4 LEA R6, P3, R10, R6, 0x1 ;  /* 0x000000060a06c211 */ /* 0x002fca00078608ff */
[----:B0-----:R-:W-:-:S04]  /*120f0*/  @!P4 IMAD.X R5, RZ, RZ, R5, P3 ;  /* 0x000000ffff05c224 */ /* 0x001fc800018e0605 */
[----:B------:R-:W-:Y:S02]  /*12100*/  @!P4 IMAD.MOV.U32 R7, RZ, RZ, R5 ;  /* 0x000000ffff07c224 */ /* 0x000fe400078e0005 */
[----:B------:R-:W-:-:S03]  /*12110*/  VIADD R5, R2, 0x10 ;  /* 0x0000001002057836 */ /* 0x000fc60000000000 */
[----:B------:R-:W-:Y:S01]  /*12120*/  @!PT LDS RZ, [RZ] ;  /* 0x00000000fffff984 */ /* 0x000fe20000000800 */
[----:B-----5:R-:W-:Y:S04]  /*12130*/  @!P4 LDGSTS.E.BYPASS.LTC128B.128 [R9+0x15400], desc[UR6][R6.64], !P0 ;  /* 0x154000000609cfae */ /* 0x020fe8000c101d46 */
        /* <DEDUP_REMOVED lines=54> */
[----:B0-----:R-:W0:Y:S04]  /*124a0*/  SHFL.IDX PT, R6, R0, 0x6, 0x181f ;  /* 0x00d81f0000067f89 */ /* 0x001e2800000e0000 */
[----:B------:R-:W1:Y:S04]  /*124b0*/  SHFL.IDX PT, R4, R4, 0x7, 0x181f ;  /* 0x00f81f0004047f89 */ /* 0x000e6800000e0000 */
[----:B------:R-:W2:Y:S01]  /*124c0*/  SHFL.IDX PT, R0, R0, 0x7, 0x181f ;  /* 0x00f81f0000007f89 */ /* 0x000ea200000e0000 */
[----:B0-----:R-:W-:-:S05]  /*124d0*/  @!P4 LEA R6, P3, R10, R6, 0x1 ;  /* 0x000000060a06c211 */ /* 0x001fca00078608ff */
[----:B------:R-:W-:-:S04]  /*124e0*/  @!P4 IMAD.X R5, RZ, RZ, R5, P3 ;  /* 0x000000ffff05c224 */ /* 0x000fc800018e0605 */
[----:B------:R-:W-:-:S05]  /*124f0*/  @!P4 IMAD.MOV.U32 R7, RZ, RZ, R5 ;  /* 0x000000ffff07c224 */ /* 0x000fca00078e0005 */
[----:B------:R0:W-:Y:S04]  /*12500*/  @!P4 LDGSTS.E.BYPASS.LTC128B.128 [R9+0x18400], desc[UR6][R6.64], !P0 ;  /* 0x184000000609cfae */ /* 0x0001e8000c101d46 */
[----:B------:R0:W-:Y:S04]  /*12510*/  @!P4 LDGSTS.E.BYPASS.LTC128B.128 [R9+0x1c400], desc[UR6][R6.64+0x80], !P1 ;  /* 0x1c4000800609cfae */ /* 0x0001e8000c901d46 */
[----:B-12---:R0:W-:Y:S02]  /*12520*/  @!P4 LDGSTS.E.BYPASS.LTC128B.128 [R9+0x20400], desc[UR6][R6.64+0x100], !P2 ;  /* 0x204001000609cfae */ /* 0x0061e4000d101d46 */
.L_x_2447:
[----:B------:R-:W-:Y:S01]  /*12530*/  VIADD R2, R2, 0x70 ;  /* 0x0000007002027836 */ /* 0x000fe20000000000 */
[----:B------:R-:W-:Y:S04]  /*12540*/  BSSY B0, `(.L_x_2337) ;  /* 0x000000c000007945 */ /* 0x000fe80003800000 */
[----:B------:R-:W-:-:S13]  /*12550*/  ISETP.GE.AND P3, PT, R2, R3, PT ;  /* 0x000000030200720c */ /* 0x000fda0003f66270 */
[----:B------:R-:W-:Y:S05]  /*12560*/  @P3 BRA `(.L_x_2338) ;  /* 0x0000000000243947 */ /* 0x000fea0003800000 */
[----:B------:R-:W-:Y:S01]  /*12570*/  LEA R2, P3, R10, R0, 0x1 ;  /* 0x000000000a027211 */ /* 0x000fe200078608ff */
        /* <DEDUP_REMOVED lines=8> */
.L_x_2338:
[----:B------:R-:W-:Y:S05]  /*12600*/  BSYNC B0 ;  /* 0x0000000000007941 */ /* 0x000fea0003800000 */
.L_x_2337:
[----:B------:R-:W-:Y:S01]  /*12610*/  NOP ;  /* 0x0000000000007918 */ /* 0x000fe20000000000 */
[----:B------:R-:W-:Y:S01]  /*12620*/  PLOP3.LUT P0, PT, PT, PT, PT, 0x80, 0x0 ;  /* 0x000000000000781c */ /* 0x000fe20003f0f070 */
[----:B0-----:R-:W-:-:S12]  /*12630*/  VIADD R6, R17, 0x36800 ;  /* 0x0003680011067836 */ /* 0x001fd80000000000 */
.L_x_2339:
[----:B------:R-:W-:Y:S02]  /*12640*/  PLOP3.LUT P1, PT, P1, P0, PT, 0xa2, 0x0 ;  /* 0x000000000000781c */ /* 0x000fe40000f21472 */
[----:B------:R-:W-:-:S08]  /*12650*/  @P0 R2UR P1, UR4, R17 ;  /* 0x00000000110402ca */ /* 0x000fd00000020000 */
[----:B------:R-:W-:-:S05]  /*12660*/  @P0 PLOP3.LUT P0, PT, P1, PT, PT, 0x80, 0x0 ;  /* 0x000000000000081c */ /* 0x000fca0000f0f070 */
[----:B------:R-:W-:Y:S01]  /*12670*/  @!P1 SYNCS.ARRIVE.TRANS64.RED.A0T1 RZ, [UR4+0x36800], RZ ;  /* 0x036800ffffff99a7 */ /* 0x000fe20008200404 */
[----:B------:R-:W-:Y:S07]  /*12680*/  @!P1 ARRIVES.LDGSTSBAR.64.TRANSCNT [UR4+0x36800] ;  /* 0x03680000ff0099b0 */ /* 0x000fee0008000a84 */
[----:B------:R-:W-:Y:S05]  /*12690*/  @P0 BRA.U.ANY `(.L_x_2339) ;  /* 0xfffffffd00e80947 */ /* 0x000fea000393ffff */
[----:B-1----:R-:W2:Y:S02]  /*126a0*/  LDL.LU R2, [R1+0x28] ;  /* 0x0000280001027983 */ /* 0x002ea40000300800 */
        /* <DEDUP_REMOVED lines=11> */
.L_x_2448:
[----:B------:R-:W-:Y:S05]  /*12760*/  BSYNC B0 ;  /* 0x0000000000007941 */ /* 0x000fea0003800000 */
.L_x_2340:
[----:B------:R-:W2:Y:S02]  /*12770*/  LDL R2, [R1+0x20] ;  /* 0x0000200001027983 */ /* 0x000ea40000100800 */
[----:B--2---:R-:W-:-:S13]  /*12780*/  ISETP.GE.AND P0, PT, R2, 0x2, PT ;  /* 0x000000020200780c */ /* 0x004fda0003f06270 */
[----:B------:R-:W-:Y:S05]  /*12790*/  @!P0 BRA `(.L_x_2342) ;  /* 0x0000002000b08947 */ /* 0x000fea0003800000 */
[C---:B0-----:R-:W-:Y:S01]  /*127a0*/  LOP3.LUT R0, R2.reuse, 0x1, RZ, 0xc0, !PT ;  /* 0x0000000102007812 */ /* 0x041fe200078ec0ff */
[----:B------:R-:W-:-:S03]  /*127b0*/  VIADD R7, R2, 0xfffffffe ;  /* 0xfffffffe02077836 */ /* 0x000fc60000000000 */
[----:B------:R-:W-:Y:S01]  /*127c0*/  ISETP.NE.U32.AND P0, PT, R0, 0x1, PT ;  /* 0x000000010000780c */ /* 0x000fe20003f05070 */
[----:B------:R-:W-:-:S12]  /*127d0*/  IMAD.MOV.U32 R0, RZ, RZ, R7 ;  /* 0x000000ffff007224 */ /* 0x000fd800078e0007 */
[----:B------:R-:W-:Y:S05]  /*127e0*/  @!P0 BRA `(.L_x_2343) ;  /* 0x0000000800e08947 */ /* 0x000fea0003800000 */
[----:B------:R-:W2:Y:S04]  /*127f0*/  LDL R3, [R1+0xc] ;  /* 0x00000c0001037983 */ /* 0x000ea80000100800 */
[----:B------:R-:W3:Y:S01]  /*12800*/  LDL R2, [R1+0x4] ;  /* 0x0000040001027983 */ /* 0x000ee20000100800 */
[----:B------:R-:W-:Y:S01]  /*12810*/  VIADD R8, R18, 0x1 ;  /* 0x0000000112087836 */ /* 0x000fe20000000000 */
[----:B------:R-:W-:Y:S04]  /*12820*/  BSSY B0, `(.L_x_2344) ;  /* 0x00000b0000007945 */ /* 0x000fe80003800000 */
[----:B------:R-:W-:-:S04]  /*12830*/  ISETP.NE.AND P0, PT, R8, 0x2, PT ;  /* 0x000000020800780c */ /* 0x000fc80003f05270 */
[----:B------:R-:W-:Y:S02]  /*12840*/  SEL R9, RZ, 0x1, P0 ;  /* 0x00000001ff097807 */ /* 0x000fe40000000000 */
[----:B------:R-:W-:Y:S02]  /*12850*/  SEL R8, R8, RZ, P0 ;  /* 0x000000ff08087207 */ /* 0x000fe40000000000 */
[----:B--2---:R-:W-:Y:S02]  /*12860*/  ISETP.NE.AND P1, PT, R3, RZ, PT ;  /* 0x000000ff0300720c */ /* 0x004fe40003f25270 */
[----:B---3--:R-:W-:-:S11]  /*12870*/  LOP3.LUT R9, R2, R9, RZ, 0x3c, !PT ;  /* 0x0000000902097212 */ /* 0x008fd600078e3cff */
[----:B------:R-:W-:Y:S05]  /*12880*/  @!P1 BRA `(.L_x_2345) ;  /* 0x0000000800a49947 */ /* 0x000fea0003800000 */
[----:B------:R-:W2:Y:S01]  /*12890*/  LDL R2, [R1+0x10] ;  /* 0x0000100001027983 */ /* 0x000ea20000100800 */
[----:B------:R-:W-:Y:S02]  /*128a0*/  IMAD.MOV.U32 R4, RZ, RZ, R16 ;  /* 0x000000ffff047224 */ /* 0x000fe400078e0010 */
[----:B------:R-:W-:Y:S01]  /*128b0*/  IMAD.MOV.U32 R0, RZ, RZ, R7 ;  /* 0x000000ffff007224 */ /* 0x000fe200078e0007 */
[----:B--2---:R-:W-:-:S13]  /*128c0*/  ISETP.NE.AND P1, PT, R2, RZ, PT ;  /* 0x000000ff0200720c */ /* 0x004fda0003f25270 */
        /* <DEDUP_REMOVED lines=10> */
[----:B------:R-:W-:Y:S02]  /*12970*/  @P0 SHF.R.U32.HI R4, RZ, R3, R2 ;  /* 0x00000003ff040219 */ /* 0x000fe40000011602 */
[----:B------:R-:W0:Y:S03]  /*12980*/  LDC.64 R2, c[0x0][0x418] ;  /* 0x00010600ff027b82 */ /* 0x000e260000000a00 */
[----:B------:R-:W-:-:S04]  /*12990*/  IMAD.MOV R0, RZ, RZ, -R4 ;  /* 0x000000ffff007224 */ /* 0x000fc800078e0a04 */
[----:B------:R-:W-:Y:S01]  /*129a0*/  IMAD R0, R5, R0, R7 ;  /* 0x0000000005007224 */ /* 0x000fe200078e0207 */
[----:B------:R-:W-:Y:S01]  /*129b0*/  SHF.R.S32.HI R5, RZ, 0x1f, R4 ;  /* 0x0000001fff057819 */ /* 0x000fe20000011404 */
[----:B--2---:R-:W-:-:S04]  /*129c0*/  IMAD R10, R10, UR4, RZ ;  /* 0x000000040a0a7c24 */ /* 0x004fc8000f8e02ff */
[C---:B---3--:R-:W-:Y:S02]  /*129d0*/  IMAD R10, R11.reuse, UR5, R10 ;  /* 0x000000050b0a7c24 */ /* 0x048fe4000f8e020a */
[----:B------:R-:W-:-:S04]  /*129e0*/  IMAD.WIDE.U32 R4, R11, UR4, R4 ;  /* 0x000000040b047c25 */ /* 0x000fc8000f8e0004 */
[----:B------:R-:W-:Y:S01]  /*129f0*/  IMAD.IADD R5, R10, 0x1, R5 ;  /* 0x000000010a057824 */ /* 0x000fe200078e0205 */
[----:B0-----:R-:W-:-:S04]  /*12a00*/  LEA R2, P0, R4, R2, 0x2 ;  /* 0x0000000204027211 */ /* 0x001fc800078010ff */
[----:B------:R-:W-:-:S05]  /*12a10*/  LEA.HI.X R3, R4, R3, R5, 0x2, P0 ;  /* 0x0000000304037211 */ /* 0x000fca00000f1405 */
[----:B------:R0:W5:Y:S04]  /*12a20*/  LDG.E R4, desc[UR6][R2.64] ;  /* 0x0000000602047981 */ /* 0x000168000c1e1900 */
.L_x_2346:
[----:B0-----:R-:W-:Y:S01]  /*12a30*/  IMAD R2, R8, 0x8, R17 ;  /* 0x0000000808027824 */ /* 0x001fe200078e0211 */
[----:B------:R-:W-:Y:S01]  /*12a40*/  SHF.L.U32 R3, R9, 0x1f, RZ ;  /* 0x0000001f09037819 */ /* 0x000fe200000006ff */
[----:B------:R-:W-:Y:S03]  /*12a50*/  BSSY B1, `(.L_x_2347) ;  /* 0x0000003000017945 */ /* 0x000fe60003800000 */
[----:B------:R-:W0:Y:S02]  /*12a60*/  SYNCS.PHASECHK.TRANS64.TRYWAIT P0, [R2+URZ+0x36840], R3 ;  /* 0x03684003020075a7 */ /* 0x000e24000800017f */
[----:B0-----:R-:W-:Y:S05]  /*12a70*/  @!P0 BRA `(.L_x_2348) ;  /* 0x0000003800c48947 */ /* 0x001fea0003800000 */
.L_x_2449:
[----:B------:R-:W-:Y:S05]  /*12a80*/  BSYNC B1 ;  /* 0x0000000000017941 */ /* 0x000fea0003800000 */
.L_x_2347:
        /* <DEDUP_REMOVED lines=12> */
.L_x_2350:
[----:B------:R-:W-:Y:S05]  /*12b50*/  BSYNC B1 ;  /* 0x0000000000017941 */ /* 0x000fea0003800000 */
.L_x_2349:
[----:B------:R-:W-:Y:S01]  /*12b60*/  IMAD.MOV.U32 R10, RZ, RZ, RZ ;  /* 0x000000ffff0a7224 */ /* 0x000fe200078e00ff */
[----:B------:R-:W-:Y:S01]  /*12b70*/  R2UR UR11, R0 ;  /* 0x00000000000b72ca */ /* 0x000fe200000e0000 */
[----:B0-----:R-:W-:Y:S01]  /*12b80*/  IMAD R3, R8, 0xa800, R17 ;  /* 0x0000a80008037824 */ /* 0x001fe200078e0211 */
[----:B------:R-:W-:Y:S01]  /*12b90*/  UIADD3 UR4, UP0, UR38, 0x370, URZ ;  /* 0x0000037026047890 */ /* 0x000fe2000ff1e03f */
[----:B------:R-:W-:Y:S01]  /*12ba0*/  PLOP3.LUT P0, PT, PT, PT, PT, 0x80, 0x0 ;  /* 0x000000000000781c */ /* 0x000fe20003f0f070 */
[----:B------:R-:W-:Y:S01]  /*12bb0*/  VIADD R2, R2, 0x36830 ;  /* 0x0003683002027836 */ /* 0x000fe20000000000 */
[----:B------:R-:W-:Y:S01]  /*12bc0*/  R2UR UR10, R10 ;  /* 0x000000000a0a72ca */ /* 0x000fe200000e0000 */
[----:B------:R-:W-:Y:S01]  /*12bd0*/  VIADD R5, R3, 0x21400 ;  /* 0x0002140003057836 */ /* 0x000fe20000000000 */
[----:B------:R-:W-:Y:S01]  /*12be0*/  UIADD3.X UR5, URZ, UR39, URZ, UP0, !UPT ;  /* 0x000000273f057290 */ /* 0x000fe200087fe43f */
[----:B------:R-:W-:Y:S01]  /*12bf0*/  UMOV UR6, 0x0 ;  /* 0x0000000000067882 */ /* 0x000fe20000000000 */
[----:B------:R-:W-:-:S04]  /*12c00*/  UMOV UR7, 0x14f00000 ;  /* 0x14f0000000077882 */ /* 0x000fc80000000000 */
[----:B------:R-:W-:-:S12]  /*12c10*/  UIMAD UR11, UR11, 0x70, URZ ;  /* 0x000000700b0b78a4 */ /* 0x000fd8000f8e023f */
.L_x_2351:
[----:B------:R-:W-:-:S13]  /*12c20*/  @P0 ELECT P2, URZ, PT ;  /* 0x00000000003f082f */ /* 0x000fda0003840000 */
[----:B-----5:R-:W-:Y:S01]  /*12c30*/  @P2 R2UR UR13, R4 ;  /* 0x00000000040d22ca */ /* 0x020fe200000e0000 */
[----:B------:R-:W-:Y:S01]  /*12c40*/  UMOV UR12, UR36 ;  /* 0x00000024000c7c82 */ /* 0x000fe20008000000 */
        /* <DEDUP_REMOVED lines=12> */
.L_x_2352:
[----:B------:R-:W-:-:S13]  /*12d10*/  @P0 ELECT P2, URZ, PT ;  /* 0x00000000003f082f */ /* 0x000fda0003840000 */
[----:B------:R-:W-:Y:S01]  /*12d20*/  @P2 R2UR UR13, R4 ;  /* 0x00000000040d22ca */ /* 0x000fe200000e0000 */
        /* <DEDUP_REMOVED lines=13> */
.L_x_2353:
        /* <DEDUP_REMOVED lines=15> */
.L_x_2450:
[----:B------:R-:W-:Y:S05]  /*12ef0*/  BSYNC B1 ;  /* 0x0000000000017941 */ /* 0x000fea0003800000 */
.L_x_2354:
        /* <DEDUP_REMOVED lines=12> */
.L_x_2357:
[----:B------:R-:W-:Y:S05]  /*12fc0*/  BSYNC B1 ;  /* 0x0000000000017941 */ /* 0x000fea0003800000 */
.L_x_2356:
[----:B------:R-:W-:Y:S01]  /*12fd0*/  R2UR UR6, R12 ;  /* 0x000000000c0672ca */ /* 0x000fe200000e0000 */
[C-C-:B0-----:R-:W-:Y:S01]  /*12fe0*/  IMAD R2, R18.reuse, 0x8, R17.reuse ;  /* 0x0000000812027824 */ /* 0x141fe200078e0211 */
        /* <DEDUP_REMOVED lines=9> */
.L_x_2358:
        /* <DEDUP_REMOVED lines=15> */
.L_x_2359:
        /* <DEDUP_REMOVED lines=15> */
.L_x_2360:
        /* <DEDUP_REMOVED lines=12> */
.L_x_2345:
[----:B------:R-:W-:Y:S05]  /*13320*/  BSYNC B0 ;  /* 0x0000000000007941 */ /* 0x000fea0003800000 */
.L_x_2344:
[----:B------:R-:W2:Y:S01]  /*13330*/  LDL.LU R0, [R1+0x20] ;  /* 0x0000200001007983 */ /* 0x000ea20000300800 */
[----:B------:R-:W-:-:S03]  /*13340*/  IMAD.MOV.U32 R18, RZ, RZ, R8 ;  /* 0x000000ffff127224 */ /* 0x000fc600078e0008 */
[----:B------:R0:W-:Y:S02]  /*13350*/  STL [R1+0x4], R9 ;  /* 0x0000040901007387 */ /* 0x0001e40000100800 */
[----:B0-2---:R-:W-:-:S07]  /*13360*/  VIADD R0, R0, 0xfffffffd ;  /* 0xfffffffd00007836 */ /* 0x005fce0000000000 */
.L_x_2343:
[----:B------:R-:W-:Y:S01]  /*13370*/  ISETP.NE.AND P0, PT, R7, RZ, PT ;  /* 0x000000ff0700720c */ /* 0x000fe20003f05270 */
[----:B------:R-:W-:-:S12]  /*13380*/  BSSY B0, `(.L_x_2342) ;  /* 0x000016d000007945 */ /* 0x000fd80003800000 */
[----:B------:R-:W-:Y:S05]  /*13390*/  @!P0 BRA `(.L_x_2361) ;  /* 0x0000001400ac8947 */ /* 0x000fea0003800000 */
[----:B------:R-:W-:-:S07]  /*133a0*/  IMAD.MOV.U32 R8, RZ, RZ, R16 ;  /* 0x000000ffff087224 */ /* 0x000fce00078e0010 */
.L_x_2396:
        /* <DEDUP_REMOVED lines=8> */
[----:B--2---:R-:W-:Y:S02]  /*13430*/  ISETP.NE.AND P1, PT, R3, RZ, PT ;  /* 0x000000ff0300720c */ /* 0x004fe40003f25270 */
[----:B---3--:R-:W-:-:S11]  /*13440*/  LOP3.LUT R5, R2, R5, RZ, 0x3c, !PT ;  /* 0x0000000502057212 */ /* 0x008fd600078e3cff */
[----:B0-----:R-:W-:Y:S05]  /*13450*/  @!P1 BRA `(.L_x_2363) ;  /* 0x0000000800a09947 */ /* 0x001fea0003800000 */
[----:B------:R-:W2:Y:S01]  /*13460*/  LDL R2, [R1+0x10] ;  /* 0x0000100001027983 */ /* 0x000ea20000100800 */
[----:B------:R-:W-:Y:S01]  /*13470*/  IMAD.MOV.U32 R7, RZ, RZ, R0 ;  /* 0x000000ffff077224 */ /* 0x000fe200078e0000 */
[----:B--2---:R-:W-:-:S13]  /*13480*/  ISETP.NE.AND P1, PT, R2, RZ, PT ;  /* 0x000000ff0200720c */ /* 0x004fda0003f25270 */
        /* <DEDUP_REMOVED lines=22> */
.L_x_2364:
[----:B------:R-:W-:Y:S01]  /*135f0*/  IMAD R3, R4, 0x8, R17 ;  /* 0x0000000804037824 */ /* 0x000fe200078e0211 */
[----:B------:R-:W-:Y:S01]  /*13600*/  SHF.L.U32 R2, R5, 0x1f, RZ ;  /* 0x0000001f05027819 */ /* 0x000fe200000006ff */
[----:B------:R-:W-:Y:S03]  /*13610*/  BSSY B2, `(.L_x_2365) ;  /* 0x0000003000027945 */ /* 0x000fe60003800000 */
[----:B------:R-:W1:Y:S02]  /*13620*/  SYNCS.PHASECHK.TRANS64.TRYWAIT P0, [R3+URZ+0x36840], R2 ;  /* 0x03684002030075a7 */ /* 0x000e64000800017f */
[----:B-1----:R-:W-:Y:S05]  /*13630*/  @!P0 BRA `(.L_x_2366) ;  /* 0x0000002c00fc8947 */ /* 0x002fea0003800000 */
.L_x_2451:
[----:B------:R-:W-:Y:S05]  /*13640*/  BSYNC B2 ;  /* 0x0000000000027941 */ /* 0x000fea0003800000 */
.L_x_2365:
        /* <DEDUP_REMOVED lines=12> */
.L_x_2368:
[----:B------:R-:W-:Y:S05]  /*13710*/  BSYNC B2 ;  /* 0x0000000000027941 */ /* 0x000fea0003800000 */
.L_x_2367:
        /* <DEDUP_REMOVED lines=11> */
.L_x_2369:
        /* <DEDUP_REMOVED lines=16> */
.L_x_2370:
        /* <DEDUP_REMOVED lines=16> */
.L_x_2371:
        /* <DEDUP_REMOVED lines=16> */
.L_x_2452:
[----:B------:R-:W-:Y:S05]  /*13ad0*/  BSYNC B2 ;  /* 0x0000000000027941 */ /* 0x000fea0003800000 */
.L_x_2372:
        /* <DEDUP_REMOVED lines=11> */
.L_x_2375:
[----:B------:R-:W-:Y:S05]  /*13b90*/  BSYNC B2 ;  /* 0x0000000000027941 */ /* 0x000fea0003800000 */
.L_x_2374:
[----:B------:R-:W-:Y:S01]  /*13ba0*/  R2UR UR10, R12 ;  /* 0x000000000c0a72ca */ /* 0x000fe200000e0000 */
[----:B------:R-:W-:Y:S01]  /*13bb0*/  IMAD R18, R18, 0xa800, R17 ;  /* 0x0000a80012127824 */ /* 0x000fe200078e0211 */
[----:B------:R-:W-:Y:S01]  /*13bc0*/  R2UR UR6, R10 ;  /* 0x000000000a0672ca */ /* 0x000fe200000e0000 */
[----:B------:R-:W-:Y:S01]  /*13bd0*/  UIADD3 UR4, UP0, UR38, 0x470, URZ ;  /* 0x0000047026047890 */ /* 0x000fe2000ff1e03f */
[----:B------:R-:W-:Y:S01]  /*13be0*/  R2UR UR7, R11 ;  /* 0x000000000b0772ca */ /* 0x000fe200000e0000 */
[----:B0-----:R-:W-:Y:S01]  /*13bf0*/  IMAD R3, R19, 0x70, RZ ;  /* 0x0000007013037824 */ /* 0x001fe200078e02ff */
[----:B------:R-:W-:Y:S01]  /*13c00*/  PLOP3.LUT P0, PT, PT, PT, PT, 0x80, 0x0 ;  /* 0x000000000000781c */ /* 0x000fe20003f0f070 */
[----:B------:R-:W-:Y:S01]  /*13c10*/  VIADD R2, R2, 0x50 ;  /* 0x0000005002027836 */ /* 0x000fe20000000000 */
[----:B------:R-:W-:Y:S01]  /*13c20*/  UIADD3.X UR5, URZ, UR39, URZ, UP0, !UPT ;  /* 0x000000273f057290 */ /* 0x000fe200087fe43f */
[----:B------:R-:W-:-:S11]  /*13c30*/  VIADD R9, R18, 0x400 ;  /* 0x0000040012097836 */ /* 0x000fd60000000000 */
.L_x_2376:
        /* <DEDUP_REMOVED lines=15> */
.L_x_2377:
        /* <DEDUP_REMOVED lines=15> */
.L_x_2378:
        /* <DEDUP_REMOVED lines=12> */
.L_x_2363:
[----:B------:R-:W-:Y:S05]  /*13ee0*/  BSYNC B1 ;  /* 0x0000000000017941 */ /* 0x000fea0003800000 */
.L_x_2362:
[----:B------:R-:W2:Y:S01]  /*13ef0*/  LDL R2, [R1+0xc] ;  /* 0x00000c0001027983 */ /* 0x000ea20000100800 */
[----:B------:R-:W-:Y:S01]  /*13f00*/  VIADD R18, R4, 0x1 ;  /* 0x0000000104127836 */ /* 0x000fe20000000000 */
[----:B------:R-:W-:Y:S04]  /*13f10*/  BSSY B1, `(.L_x_2379) ;  /* 0x00000b0000017945 */ /* 0x000fe80003800000 */
[----:B------:R-:W-:-:S04]  /*13f20*/  ISETP.NE.AND P0, PT, R18, 0x2, PT ;  /* 0x000000021200780c */ /* 0x000fc80003f05270 */
[----:B------:R-:W-:Y:S02]  /*13f30*/  SEL R18, R18, RZ, P0 ;  /* 0x000000ff12127207 */ /* 0x000fe40000000000 */
[----:B--2---:R-:W-:Y:S02]  /*13f40*/  ISETP.NE.AND P1, PT, R2, RZ, PT ;  /* 0x000000ff0200720c */ /* 0x004fe40003f25270 */
[----:B------:R-:W-:-:S04]  /*13f50*/  SEL R2, RZ, 0x1, P0 ;  /* 0x00000001ff027807 */ /* 0x000fc80000000000 */
[----:B------:R-:W-:-:S05]  /*13f60*/  LOP3.LUT R10, R5, R2, RZ, 0x3c, !PT ;  /* 0x00000002050a7212 */ /* 0x000fca00078e3cff */
[----:B------:R0:W-:Y:S02]  /*13f70*/  STL [R1+0x4], R10 ;  /* 0x0000040a01007387 */ /* 0x0001e40000100800 */
[----:B------:R-:W-:Y:S05]  /*13f80*/  @!P1 BRA `(.L_x_2380) ;  /* 0x0000000800a09947 */ /* 0x000fea0003800000 */
[----:B------:R-:W2:Y:S01]  /*13f90*/  LDL R3, [R1+0x10] ;  /* 0x0000100001037983 */ /* 0x000ea20000100800 */
[----:B------:R-:W-:Y:S01]  /*13fa0*/  VIADD R7, R0, 0xffffffff ;  /* 0xffffffff00077836 */ /* 0x000fe20000000000 */
[----:B--2---:R-:W-:-:S13]  /*13fb0*/  ISETP.NE.AND P1, PT, R3, RZ, PT ;  /* 0x000000ff0300720c */ /* 0x004fda0003f25270 */
[----:B------:R-:W-:Y:S05]  /*13fc0*/  @!P1 BRA `(.L_x_2381) ;  /* 0x0000000000549947 */ /* 0x000fea0003800000 */
[----:B------:R-:W2:Y:S01]  /*13fd0*/  LDL R12, [R1+0x8] ;  /* 0x00000800010c7983 */ /* 0x000ea20000100800 */
[----:B------:R-:W1:Y:S01]  /*13fe0*/  LDC R9, c[0x0][0x43c] ;  /* 0x00010f00ff097b82 */ /* 0x000e620000000800 */
[----:B------:R-:W-:Y:S02]  /*13ff0*/  ULDC.64 UR4, c[0x0][0x428] ;  /* 0x00010a0000047ab9 */ /* 0x000fe40000000a00 */
[----:B------:R-:W3:Y:S01]  /*14000*/  LDL R11, [R1] ;  /* 0x00000000010b7983 */ /* 0x000ee20000100800 */
[----:B------:R-:W-:Y:S01]  /*14010*/  ULDC.64 UR6, c[0x0][0x208] ;  /* 0x0000820000067ab9 */ /* 0x000fe20000000a00 */
[----:B-1----:R-:W-:-:S13]  /*14020*/  ISETP.NE.AND P0, PT, R9, 0x1, PT ;  /* 0x000000010900780c */ /* 0x002fda0003f05270 */
[----:B------:R-:W1:Y:S02]  /*14030*/  @P0 LDC.64 R2, c[0x0][0x440] ;  /* 0x00011000ff020b82 */ /* 0x000e640000000a00 */
[----:B-1----:R-:W-:-:S04]  /*14040*/  @P0 IMAD.HI.U32 R8, R7, R2, RZ ;  /* 0x0000000207080227 */ /* 0x002fc800078e00ff */
        /* <DEDUP_REMOVED lines=13> */
.L_x_2381:
[----:B------:R-:W-:Y:S01]  /*14120*/  IMAD R2, R18, 0x8, R17 ;  /* 0x0000000812027824 */ /* 0x000fe200078e0211 */
[----:B------:R-:W-:Y:S01]  /*14130*/  SHF.L.U32 R3, R10, 0x1f, RZ ;  /* 0x0000001f0a037819 */ /* 0x000fe200000006ff */
[----:B------:R-:W-:Y:S03]  /*14140*/  BSSY B2, `(.L_x_2382) ;  /* 0x0000003000027945 */ /* 0x000fe60003800000 */
[----:B------:R-:W2:Y:S02]  /*14150*/  SYNCS.PHASECHK.TRANS64.TRYWAIT P0, [R2+URZ+0x36840], R3 ;  /* 0x03684003020075a7 */ /* 0x000ea4000800017f */
[----:B--2---:R-:W-:Y:S05]  /*14160*/  @!P0 BRA `(.L_x_2383) ;  /* 0x0000002400588947 */ /* 0x004fea0003800000 */
.L_x_2453:
[----:B------:R-:W-:Y:S05]  /*14170*/  BSYNC B2 ;  /* 0x0000000000027941 */ /* 0x000fea0003800000 */
.L_x_2382:
        /* <DEDUP_REMOVED lines=12> */
.L_x_2385:
[----:B------:R-:W-:Y:S05]  /*14240*/  BSYNC B2 ;  /* 0x0000000000027941 */ /* 0x000fea0003800000 */
.L_x_2384:
        /* <DEDUP_REMOVED lines=10> */
[----:B0-----:R-:W-:Y:S01]  /*142f0*/  VIADD R10, R9, 0x21400 ;  /* 0x00021400090a7836 */ /* 0x001fe20000000000 */
[----:B------:R-:W-:-:S09]  /*14300*/  UMOV UR7, 0x14f00000 ;  /* 0x14f0000000077882 */ /* 0x000fd20000000000 */
.L_x_2386:
        /* <DEDUP_REMOVED lines=16> */
.L_x_2387:
        /* <DEDUP_REMOVED lines=16> */
.L_x_2388:
        /* <DEDUP_REMOVED lines=15> */
.L_x_2454:
[----:B------:R-:W-:Y:S05]  /*14600*/  BSYNC B2 ;  /* 0x0000000000027941 */ /* 0x000fea0003800000 */
.L_x_2389:
        /* <DEDUP_REMOVED lines=11> */
.L_x_2392:
[----:B------:R-:W-:Y:S05]  /*146c0*/  BSYNC B2 ;  /* 0x0000000000027941 */ /* 0x000fea0003800000 */
.L_x_2391:
        /* <DEDUP_REMOVED lines=10> */
.L_x_2393:
        /* <DEDUP_REMOVED lines=15> */
.L_x_2394:
        /* <DEDUP_REMOVED lines=15> */
.L_x_2395:
        /* <DEDUP_REMOVED lines=12> */
.L_x_2380:
[----:B------:R-:W-:Y:S05]  /*14a10*/  BSYNC B1 ;  /* 0x0000000000017941 */ /* 0x000fea0003800000 */
.L_x_2379:
[C---:B------:R-:W-:Y:S01]  /*14a20*/  ISETP.GT.AND P0, PT, R0.reuse, 0x1, PT ;  /* 0x000000010000780c */ /* 0x040fe20003f04270 */
[----:B------:R-:W-:-:S12]  /*14a30*/  VIADD R0, R0, 0xfffffffe ;  /* 0xfffffffe00007836 */ /* 0x000fd80000000000 */
[----:B------:R-:W-:Y:S05]  /*14a40*/  @P0 BRA `(.L_x_2396) ;  /* 0xffffffe800580947 */ /* 0x000fea000383ffff */
.L_x_2361:
[----:B------:R-:W-:Y:S05]  /*14a50*/  BSYNC B0 ;  /* 0x0000000000007941 */ /* 0x000fea0003800000 */
.L_x_2342:
[----:B0-----:R-:W0:Y:S01]  /*14a60*/  S2R R0, SR_TID.X ;  /* 0x0000000000007919 */ /* 0x001e220000002100 */
[----:B------:R-:W-:Y:S01]  /*14a70*/  BSSY B0, `(.L_x_2397) ;  /* 0x0000012000007945 */ /* 0x000fe20003800000 */
[----:B0-----:R-:W-:-:S04]  /*14a80*/  LOP3.LUT R6, R0, 0x7f, RZ, 0xc0, !PT ;  /* 0x0000007f00067812 */ /* 0x001fc800078ec0ff */
[----:B------:R-:W-:-:S13]  /*14a90*/  ISETP.NE.AND P1, PT, R6, RZ, PT ;  /* 0x000000ff0600720c */ /* 0x000fda0003f25270 */
[----:B------:R-:W-:Y:S05]  /*14aa0*/  @P1 BRA `(.L_x_2398) ;  /* 0x0000000000381947 */ /* 0x000fea0003800000 */
[----:B------:R-:W0:Y:S01]  /*14ab0*/  S2R R3, SR_LANEID ;  /* 0x0000000000037919 */ /* 0x000e220000000000 */
[----:B------:R-:W-:Y:S01]  /*14ac0*/  VOTEU.ANY UR4, UPT, PT ;  /* 0x0000000000047886 */ /* 0x000fe200038e0100 */
[----:B------:R-:W1:Y:S01]  /*14ad0*/  LDC.64 R4, c[0x0][0xc80] ;  /* 0x00032000ff047b82 */ /* 0x000e620000000a00 */
[----:B------:R-:W0:Y:S01]  /*14ae0*/  FLO.U32 R0, UR4 ;  /* 0x0000000400007d00 */ /* 0x000e2200080e0000 */
[----:B------:R-:W-:-:S07]  /*14af0*/  ULDC.64 UR6, c[0x0][0x208] ;  /* 0x0000820000067ab9 */ /* 0x000fce0000000a00 */
[----:B------:R-:W1:Y:S01]  /*14b00*/  POPC R2, UR4 ;  /* 0x0000000400027d09 */ /* 0x000e620008000000 */
[----:B0-----:R-:W-:-:S13]  /*14b10*/  ISETP.EQ.U32.AND P0, PT, R0, R3, PT ;  /* 0x000000030000720c */ /* 0x001fda0003f02070 */
[----:B-1----:R-:W2:Y:S01]  /*14b20*/  @P0 ATOMG.E.ADD.STRONG.GPU PT, R5, desc[UR6][R4.64], R2 ;  /* 0x00000002040509a8 */ /* 0x002ea200081ee1c6 */
[----:B------:R-:W0:Y:S02]  /*14b30*/  S2R R3, SR_LTMASK ;  /* 0x0000000000037919 */ /* 0x000e240000003900 */
[----:B0-----:R-:W-:-:S06]  /*14b40*/  LOP3.LUT R3, R3, UR4, RZ, 0xc0, !PT ;  /* 0x0000000403037c12 */ /* 0x001fcc000f8ec0ff */
[----:B------:R-:W0:Y:S01]  /*14b50*/  POPC R3, R3 ;  /* 0x0000000300037309 */ /* 0x000e220000000000 */
[----:B--2---:R-:W0:Y:S02]  /*14b60*/  SHFL.IDX PT, R0, R5, R0, 0x1f ;  /* 0x00001f0005007589 */ /* 0x004e2400000e0000 */
[----:B0-----:R-:W-:-:S05]  /*14b70*/  IADD3 R0, R0, UR40, R3 ;  /* 0x0000002800007c10 */ /* 0x001fca000fffe003 */
[----:B------:R0:W-:Y:S02]  /*14b80*/  STL [R1+0x18], R0 ;  /* 0x0000180001007387 */ /* 0x0001e40000100800 */
.L_x_2398:
[----:B------:R-:W-:Y:S05]  /*14b90*/  BSYNC B0 ;  /* 0x0000000000007941 */ /* 0x000fea0003800000 */
.L_x_2397:
[----:B0-----:R-:W2:Y:S01]  /*14ba0*/  LDL.LU R0, [R1+0xc] ;  /* 0x00000c0001007983 */ /* 0x001ea20000300800 */
[----:B------:R-:W-:Y:S01]  /*14bb0*/  BSSY B0, `(.L_x_2399) ;  /* 0x0000047000007945 */ /* 0x000fe20003800000 */
[----:B--2---:R-:W-:-:S13]  /*14bc0*/  ISETP.NE.AND P0, PT, R0, RZ, PT ;  /* 0x000000ff0000720c */ /* 0x004fda0003f05270 */
        /* <DEDUP_REMOVED lines=8> */
.L_x_2455:
[----:B------:R-:W-:Y:S05]  /*14c50*/  BSYNC B1 ;  /* 0x0000000000017941 */ /* 0x000fea0003800000 */
.L_x_2401:
        /* <DEDUP_REMOVED lines=9> */
.L_x_2404:
[----:B------:R-:W-:Y:S05]  /*14cf0*/  BSYNC B1 ;  /* 0x0000000000017941 */ /* 0x000fea0003800000 */
.L_x_2403:
        /* <DEDUP_REMOVED lines=10> */
.L_x_2405:
        /* <DEDUP_REMOVED lines=15> */
.L_x_2406:
        /* <DEDUP_REMOVED lines=15> */
.L_x_2407:
        /* <DEDUP_REMOVED lines=10> */
.L_x_2400:
[----:B------:R-:W-:Y:S05]  /*15020*/  BSYNC B0 ;  /* 0x0000000000007941 */ /* 0x000fea0003800000 */
.L_x_2399:
[----:B------:R-:W2:Y:S01]  /*15030*/  LDL.LU R3, [R1+0x4] ;  /* 0x0000040001037983 */ /* 0x000ea20000300800 */
[----:B------:R-:W-:-:S05]  /*15040*/  VIADD R18, R18, 0x1 ;  /* 0x0000000112127836 */ /* 0x000fca0000000000 */
[----:B------:R-:W-:-:S04]  /*15050*/  ISETP.NE.AND P0, PT, R18, 0x2, PT ;  /* 0x000000021200780c */ /* 0x000fc80003f05270 */
[----:B------:R-:W-:Y:S02]  /*15060*/  SEL R0, RZ, 0x1, P0 ;  /* 0x00000001ff007807 */ /* 0x000fe40000000000 */
[----:B------:R-:W-:Y:S02]  /*15070*/  SEL R18, R18, RZ, P0 ;  /* 0x000000ff12127207 */ /* 0x000fe40000000000 */
[----:B--2---:R-:W-:-:S05]  /*15080*/  LOP3.LUT R3, R3, R0, RZ, 0x3c, !PT ;  /* 0x0000000003037212 */ /* 0x004fca00078e3cff */
[----:B------:R1:W-:Y:S02]  /*15090*/  STL [R1+0x4], R3 ;  /* 0x0000040301007387 */ /* 0x0003e40000100800 */
.L_x_2322:
[----:B------:R-:W-:Y:S05]  /*150a0*/  BSYNC B7 ;  /* 0x0000000000077941 */ /* 0x000fea0003800000 */
.L_x_2320:
[----:B0-----:R-:W2:Y:S04]  /*150b0*/  LDL R0, [R1+0x2c] ;  /* 0x00002c0001007983 */ /* 0x001ea80000100800 */
[----:B------:R0:W5:Y:S01]  /*150c0*/  LDL R2, [R1+0x18] ;  /* 0x0000180001027983 */ /* 0x0001620000100800 */
[----:B--2---:R-:W-:-:S13]  /*150d0*/  ISETP.NE.AND P0, PT, R0, RZ, PT ;  /* 0x000000ff0000720c */ /* 0x004fda0003f05270 */
[----:B0-----:R-:W-:Y:S05]  /*150e0*/  @!P0 BRA `(.L_x_2408) ;  /* 0x0000000000288947 */ /* 0x001fea0003800000 */
[----:B------:R-:W-:Y:S05]  /*150f0*/  WARPSYNC.ALL ;  /* 0x0000000000007948 */ /* 0x000fea0003800000 */
[----:B------:R-:W0:Y:S08]  /*15100*/  S2UR UR5, SR_CgaCtaId ;  /* 0x00000000000579c3 */ /* 0x000e300000008800 */
[----:B------:R-:W-:Y:S06]  /*15110*/  BAR.SYNC.DEFER_BLOCKING 0x5, 0x180 ;  /* 0x0146000000007b1d */ /* 0x000fec0000010000 */
[----:B------:R-:W-:-:S02]  /*15120*/  UMOV UR4, 0x400 ;  /* 0x0000040000047882 */ /* 0x000fc40000000000 */
[----:B0-----:R-:W-:-:S06]  /*15130*/  ULEA UR4, UR5, UR4, 0x18 ;  /* 0x0000000405047291 */ /* 0x001fcc000f8ec03f */
[----:B------:R-:W-:-:S05]  /*15140*/  IMAD.U32 R17, RZ, RZ, UR4 ;  /* 0x00000004ff117e24 */ /* 0x000fca000f8e00ff */
[----:B-----5:R-:W0:Y:S04]  /*15150*/  LDS R2, [R17+0x368d0] ;  /* 0x0368d00011027984 */ /* 0x020e280000000800 */
[----:B0-----:R3:W-:Y:S01]  /*15160*/  STL [R1+0x18], R2 ;  /* 0x0000180201007387 */ /* 0x0017e20000100800 */
[----:B------:R-:W-:Y:S06]  /*15170*/  BAR.ARV 0x4, 0x180 ;  /* 0x0106000000007b1d */ /* 0x000fec0000002000 */
[----:B------:R-:W-:Y:S05]  /*15180*/  BRA `(.L_x_2409) ;  /* 0x00000000002c7947 */ /* 0x000fea0003800000 */
.L_x_2408:
[----:B------:R-:W-:-:S03]  /*15190*/  UMOV UR4, 0xffffffff ;  /* 0xffffffff00047882 */ /* 0x000fc60000000000 */
[----:B------:R-:W-:Y:S05]  /*151a0*/  BRA.DIV UR4, `(.L_x_2410) ;  /* 0x0000001604847947 */ /* 0x000fea000b800000 */
[----:B-----5:R0:W2:Y:S02]  /*151b0*/  SHFL.IDX PT, R14, R2, RZ, 0x1f ;  /* 0x00001fff020e7589 */ /* 0x0200a400000e0000 */
.L_x_2458:
[----:B-1----:R-:W1:Y:S01]  /*151c0*/  @!P1 S2R R3, SR_CgaCtaId ;  /* 0x0000000000039919 */ /* 0x002e620000008800 */
[----:B------:R-:W-:Y:S05]  /*151d0*/  WARPSYNC.ALL ;  /* 0x0000000000007948 */ /* 0x000fea0003800000 */
[----:B------:R-:W-:Y:S01]  /*151e0*/  BAR.SYNC.DEFER_BLOCKING 0x4, 0x180 ;  /* 0x0106000000007b1d */ /* 0x000fe20000010000 */
[----:B------:R-:W-:-:S05]  /*151f0*/  @!P1 MOV R0, 0x400 ;  /* 0x0000040000009802 */ /* 0x000fca0000000f00 */
[----:B--2---:R2:W-:Y:S01]  /*15200*/  STL [R1+0x18], R14 ;  /* 0x0000180e01007387 */ /* 0x0045e20000100800 */
[----:B-1----:R-:W-:-:S05]  /*15210*/  @!P1 LEA R17, R3, R0, 0x18 ;  /* 0x0000000003119211 */ /* 0x002fca00078ec0ff */
[----:B------:R2:W-:Y:S01]  /*15220*/  @!P1 STS [R17+0x368d0], R2 ;  /* 0x0368d00211009388 */ /* 0x0005e20000000800 */
[----:B------:R-:W-:Y:S06]  /*15230*/  BAR.ARV 0x5, 0x180 ;  /* 0x0146000000007b1d */ /* 0x000fec0000002000 */
.L_x_2409:
[----:B------:R-:W4:Y:S01]  /*15240*/  LDL R0, [R1+0x18] ;  /* 0x0000180001007983 */ /* 0x000f220000100800 */
[----:B------:R-:W-:Y:S02]  /*15250*/  ULDC UR4, c[0x0][0xc38] ;  /* 0x00030e0000047ab9 */ /* 0x000fe40000000800 */
[----:B----4-:R-:W-:-:S13]  /*15260*/  ISETP.GE.AND P0, PT, R0, UR4, PT ;  /* 0x0000000400007c0c */ /* 0x010fda000bf06270 */
[----:B------:R-:W-:Y:S05]  /*15270*/  @!P0 BRA `(.L_x_2411) ;  /* 0xffffffb8001c8947 */ /* 0x000fea000383ffff */
.L_x_2317:
[----:B-1----:R-:W4:Y:S01]  /*15280*/  LDL.LU R0, [R1+0x28] ;  /* 0x0000280001007983 */ /* 0x002f220000300800 */
[----:B------:R-:W-:Y:S01]  /*15290*/  BSSY B0, `(.L_x_2412) ;  /* 0x000000b000007945 */ /* 0x000fe20003800000 */
[----:B------:R-:W1:Y:S01]  /*152a0*/  S2R R5, SR_CgaCtaId ;  /* 0x0000000000057919 */ /* 0x000e620000008800 */
[----:B----4-:R-:W-:-:S05]  /*152b0*/  VIADD R0, R0, 0x1 ;  /* 0x0000000100007836 */ /* 0x010fca0000000000 */
[----:B0-23--:R-:W-:-:S04]  /*152c0*/  LEA.HI R2, R0, R0, RZ, 0x1 ;  /* 0x0000000000027211 */ /* 0x00dfc800078f08ff */
[----:B------:R-:W-:-:S05]  /*152d0*/  LOP3.LUT R3, R2, 0xfffffffe, RZ, 0xc0, !PT ;  /* 0xfffffffe02037812 */ /* 0x000fca00078ec0ff */
[----:B------:R-:W-:Y:S01]  /*152e0*/  IMAD.IADD R3, R0, 0x1, -R3 ;  /* 0x0000000100037824 */ /* 0x000fe200078e0a03 */
[----:B------:R-:W-:-:S04]  /*152f0*/  MOV R0, 0x400 ;  /* 0x0000040000007802 */ /* 0x000fc80000000f00 */
[----:B-1----:R-:W-:Y:S02]  /*15300*/  LEA R0, R5, R0, 0x18 ;  /* 0x0000000005007211 */ /* 0x002fe400078ec0ff */
[----:B------:R-:W-:-:S04]  /*15310*/  SHF.L.U32 R3, R3, 0x1f, RZ ;  /* 0x0000001f03037819 */ /* 0x000fc800000006ff */
[----:B------:R-:W0:Y:S02]  /*15320*/  SYNCS.PHASECHK.TRANS64.TRYWAIT P0, [R0+URZ+0x36820], R3 ;  /* 0x03682003000075a7 */ /* 0x000e24000800017f */
[----:B0-----:R-:W-:Y:S05]  /*15330*/  @!P0 BRA `(.L_x_2413) ;  /* 0x0000001400488947 */ /* 0x001fea0003800000 */
.L_x_2459:
[----:B------:R-:W-:Y:S05]  /*15340*/  BSYNC B0 ;  /* 0x0000000000007941 */ /* 0x000fea0003800000 */
.L_x_2412:
[----:B------:R-:W-:-:S03]  /*15350*/  UMOV UR4, 0xffffffff ;  /* 0xffffffff00047882 */ /* 0x000fc60000000000 */
[----:B------:R-:W-:Y:S05]  /*15360*/  BRA.DIV UR4, `(.L_x_2414) ;  /* 0x0000001604507947 */ /* 0x000fea000b800000 */
[----:B------:R-:W1:Y:S02]  /*15370*/  S2R R2, SR_TID.X ;  /* 0x0000000000027919 */ /* 0x000e640000002100 */
[----:B-1----:R-:W-:-:S04]  /*15380*/  SHF.R.U32.HI R2, RZ, 0x5, R2 ;  /* 0x00000005ff027819 */ /* 0x002fc80000011602 */
[----:B------:R-:W-:-:S05]  /*15390*/  LOP3.LUT R2, R2, 0x3, RZ, 0xc0, !PT ;  /* 0x0000000302027812 */ /* 0x000fca00078ec0ff */
[----:B------:R1:W2:Y:S02]  /*153a0*/  SHFL.IDX PT, R14, R2, RZ, 0x1f ;  /* 0x00001fff020e7589 */ /* 0x0002a400000e0000 */
.L_x_2462:
[----:B--2---:R-:W-:Y:S01]  /*153b0*/  ISETP.NE.AND P0, PT, R14, RZ, PT ;  /* 0x000000ff0e00720c */ /* 0x004fe20003f05270 */
[----:B------:R-:W-:-:S12]  /*153c0*/  BSSY B0, `(.L_x_2415) ;  /* 0x0000025000007945 */ /* 0x000fd80003800000 */
[----:B------:R-:W-:Y:S05]  /*153d0*/  @P0 BRA `(.L_x_2416) ;  /* 0x00000000008c0947 */ /* 0x000fea0003800000 */
[----:B------:R-:W-:-:S03]  /*153e0*/  UMOV UR4, 0xffffffff ;  /* 0xffffffff00047882 */ /* 0x000fc60000000000 */
[----:B------:R-:W-:Y:S05]  /*153f0*/  BRA.DIV UR4, `(.L_x_2417) ;  /* 0x0000001604607947 */ /* 0x000fea000b800000 */
[----:B------:R-:W-:-:S13]  /*15400*/  ELECT P6, URZ, PT ;  /* 0x00000000003f782f */ /* 0x000fda00038c0000 */
.L_x_2465:
[----:B------:R-:W-:Y:S05]  /*15410*/  @!P6 BRA `(.L_x_2416) ;  /* 0x00000000007ce947 */ /* 0x000fea0003800000 */
[----:B-1----:R-:W2:Y:S02]  /*15420*/  LDL.LU R2, [R1+0x30] ;  /* 0x0000300001027983 */ /* 0x002ea40000300800 */
[----:B--2---:R-:W-:-:S04]  /*15430*/  LOP3.LUT R2, R2, 0x2, RZ, 0xfc, !PT ;  /* 0x0000000202027812 */ /* 0x004fc800078efcff */
[----:B------:R-:W-:-:S13]  /*15440*/  ISETP.NE.AND P2, PT, R2, 0x3, PT ;  /* 0x000000030200780c */ /* 0x000fda0003f45270 */
[----:B------:R-:W-:Y:S05]  /*15450*/  @!P2 BRA `(.L_x_2418) ;  /* 0x000000000004a947 */ /* 0x000fea0003800000 */
[----:B------:R-:W-:Y:S01]  /*15460*/  BPT.TRAP 0x1 ;  /* 0x000000040000795c */ /* 0x000fe20000300000 */
.L_x_2418:
        /* <DEDUP_REMOVED lines=13> */
.L_x_2466:
[----:B------:R-:W1:Y:S02]  /*15540*/  SYNCS.PHASECHK.TRANS64.TRYWAIT P0, [R3+URZ], R2 ;  /* 0x00000002030075a7 */ /* 0x000e64000800017f */
[----:B-1----:R-:W-:Y:S05]  /*15550*/  @!P0 BRA `(.L_x_2420) ;  /* 0x00000014003c8947 */ /* 0x002fea0003800000 */
.L_x_2467:
[----:B------:R-:W-:Y:S05]  /*15560*/  @!P2 BRA `(.L_x_2421) ;  /* 0x000000000004a947 */ /* 0x000fea0003800000 */
[----:B------:R-:W-:Y:S01]  /*15570*/  BPT.TRAP 0x1 ;  /* 0x000000040000795c */ /* 0x000fe20000300000 */
.L_x_2421:
[----:B-1----:R-:W-:-:S04]  /*15580*/  VIADD R3, R0, 0x36860 ;  /* 0x0003686000037836 */ /* 0x002fc80000000000 */
[----:B------:R-:W-:-:S04]  /*15590*/  IMAD R18, R18, 0x8, R3 ;  /* 0x0000000812127824 */ /* 0x000fc800078e0203 */
[----:B------:R-:W1:Y:S02]  /*155a0*/  SYNCS.PHASECHK.TRANS64.TRYWAIT P0, [R18+URZ], R5 ;  /* 0x00000005120075a7 */ /* 0x000e64000800017f */
[----:B-1----:R-:W-:Y:S05]  /*155b0*/  @!P0 BRA `(.L_x_2422) ;  /* 0x0000001400388947 */ /* 0x002fea0003800000 */
.L_x_2468:
[----:B------:R-:W-:-:S07]  /*155c0*/  IMAD R3, R4, 0x8, R3 ;  /* 0x0000000804037824 */ /* 0x000fce00078e0203 */
.L_x_2423:
[----:B--2---:R2:W3:Y:S02]  /*155d0*/  SYNCS.PHASECHK.TRANS64.TRYWAIT P0, [R3+URZ], R2 ;  /* 0x00000002030075a7 */ /* 0x0044e4000800017f */
[----:B---3--:R-:W-:Y:S05]  /*155e0*/  @!P0 NANOSLEEP.SYNCS 0x989680 ;  /* 0x009896800000895d */ /* 0x008fea0003900000 */
[----:B------:R-:W3:Y:S02]  /*155f0*/  @!P0 SYNCS.PHASECHK.TRANS64 P0, [R3+URZ], R2 ;  /* 0x00000002030085a7 */ /* 0x000ee4000800007f */
[----:B---3--:R-:W-:Y:S05]  /*15600*/  @!P0 BRA `(.L_x_2423) ;  /* 0xfffffffc00f08947 */ /* 0x008fea000383ffff */
.L_x_2416:
[----:B------:R-:W-:Y:S05]  /*15610*/  BSYNC B0 ;  /* 0x0000000000007941 */ /* 0x000fea0003800000 */
.L_x_2415:
[----:B------:R-:W-:Y:S05]  /*15620*/  EXIT ;  /* 0x000000000000794d */ /* 0x000fea0003800000 */
.L_x_2270:
[----:B0-----:R-:W-:-:S04]  /*15630*/  IMAD.U32 R3, RZ, RZ, UR37 ;  /* 0x00000025ff037e24 */ /* 0x001fc8000f8e00ff */
[----:B------:R0:W1:Y:S03]  /*15640*/  SYNCS.PHASECHK.TRANS64.TRYWAIT P1, [R3+URZ+0x36800], R0 ;  /* 0x03680000030075a7 */ /* 0x000066000802017f */
[----:B-1----:R-:W-:Y:S05]  /*15650*/  @!P1 NANOSLEEP.SYNCS 0x989680 ;  /* 0x009896800000995d */ /* 0x002fea0003900000 */
[----:B------:R-:W1:Y:S02]  /*15660*/  @!P1 SYNCS.PHASECHK.TRANS64 P1, [R3+URZ+0x36800], R0 ;  /* 0x03680000030095a7 */ /* 0x000e64000802007f */
[----:B-1----:R-:W-:Y:S05]  /*15670*/  @!P1 BRA `(.L_x_2270) ;  /* 0xfffffffc00ec9947 */ /* 0x002fea000383ffff */
[----:B------:R-:W-:Y:S05]  /*15680*/  BRA `(.L_x_2424) ;  /* 0xfffffec000507947 */ /* 0x000fea000383ffff */
.L_x_2274:
[----:B-1----:R1:W2:Y:S02]  /*15690*/  SYNCS.PHASECHK.TRANS64.TRYWAIT P2, [R2+URZ+0x36830], R3 ;  /* 0x03683003020075a7 */ /* 0x0022a4000804017f */
[----:B--2---:R-:W-:Y:S05]  /*156a0*/  @!P2 NANOSLEEP.SYNCS 0x989680 ;  /* 0x009896800000a95d */ /* 0x004fea0003900000 */
[----:B------:R-:W2:Y:S02]  /*156b0*/  @!P2 SYNCS.PHASECHK.TRANS64 P2, [R2+URZ+0x36830], R3 ;  /* 0x036830030200a5a7 */ /* 0x000ea4000804007f */
[----:B--2---:R-:W-:Y:S05]  /*156c0*/  @!P2 BRA `(.L_x_2274) ;  /* 0xfffffffc00f0a947 */ /* 0x004fea000383ffff */
[----:B------:R-:W-:Y:S05]  /*156d0*/  BRA `(.L_x_2273) ;  /* 0xfffffec000747947 */ /* 0x000fea000383ffff */
.L_x_2279:
[----:B-1----:R-:W-:-:S04]  /*156e0*/  IMAD.U32 R5, RZ, RZ, UR6 ;  /* 0x00000006ff057e24 */ /* 0x002fc8000f8e00ff */
[----:B------:R1:W2:Y:S03]  /*156f0*/  SYNCS.PHASECHK.TRANS64.TRYWAIT P3, [R5+URZ+0x36830], R0 ;  /* 0x03683000050075a7 */ /* 0x0002a6000806017f */
[----:B--2---:R-:W-:Y:S05]  /*15700*/  @!P3 NANOSLEEP.SYNCS 0x989680 ;  /* 0x009896800000b95d */ /* 0x004fea0003900000 */
[----:B------:R-:W2:Y:S02]  /*15710*/  @!P3 SYNCS.PHASECHK.TRANS64 P3, [R5+URZ+0x36830], R0 ;  /* 0x036830000500b5a7 */ /* 0x000ea4000806007f */
[----:B--2---:R-:W-:Y:S05]  /*15720*/  @!P3 BRA `(.L_x_2279) ;  /* 0xfffffffc00ecb947 */ /* 0x004fea000383ffff */
[----:B------:R-:W-:Y:S05]  /*15730*/  BRA `(.L_x_2278) ;  /* 0xfffffefc00a07947 */ /* 0x000fea000383ffff */
.L_x_2283:
[----:B-1----:R-:W-:-:S04]  /*15740*/  IMAD.U32 R3, RZ, RZ, UR11 ;  /* 0x0000000bff037e24 */ /* 0x002fc8000f8e00ff */
[----:B------:R1:W2:Y:S03]  /*15750*/  SYNCS.PHASECHK.TRANS64.TRYWAIT P3, [R3+URZ+0x36850], R0 ;  /* 0x03685000030075a7 */ /* 0x0002a6000806017f */
[----:B--2---:R-:W-:Y:S05]  /*15760*/  @!P3 NANOSLEEP.SYNCS 0x989680 ;  /* 0x009896800000b95d */ /* 0x004fea0003900000 */
[----:B------:R-:W2:Y:S02]  /*15770*/  @!P3 SYNCS.PHASECHK.TRANS64 P3, [R3+URZ+0x36850], R0 ;  /* 0x036850000300b5a7 */ /* 0x000ea4000806007f */
[----:B--2---:R-:W-:Y:S05]  /*15780*/  @!P3 BRA `(.L_x_2283) ;  /* 0xfffffffc00ecb947 */ /* 0x004fea000383ffff */
[----:B------:R-:W-:Y:S05]  /*15790*/  BRA `(.L_x_2282) ;  /* 0xffffff2000e87947 */ /* 0x000fea000383ffff */
.L_x_2289:
[----:B-1----:R-:W-:-:S04]  /*157a0*/  IMAD.U32 R5, RZ, RZ, UR4 ;  /* 0x00000004ff057e24 */ /* 0x002fc8000f8e00ff */
[----:B------:R1:W2:Y:S03]  /*157b0*/  SYNCS.PHASECHK.TRANS64.TRYWAIT P2, [R5+URZ+0x36830], R0 ;  /* 0x03683000050075a7 */ /* 0x0002a6000804017f */
[----:B--2---:R-:W-:Y:S05]  /*157c0*/  @!P2 NANOSLEEP.SYNCS 0x989680 ;  /* 0x009896800000a95d */ /* 0x004fea0003900000 */
[----:B------:R-:W2:Y:S02]  /*157d0*/  @!P2 SYNCS.PHASECHK.TRANS64 P2, [R5+URZ+0x36830], R0 ;  /* 0x036830000500a5a7 */ /* 0x000ea4000804007f */
[----:B--2---:R-:W-:Y:S05]  /*157e0*/  @!P2 BRA `(.L_x_2289) ;  /* 0xfffffffc00eca947 */ /* 0x004fea000383ffff */
[----:B------:R-:W-:Y:S05]  /*157f0*/  BRA `(.L_x_2288) ;  /* 0xffffff4000647947 */ /* 0x000fea000383ffff */
.L_x_2293:
[----:B-1----:R-:W-:-:S04]  /*15800*/  IMAD.U32 R3, RZ, RZ, UR10 ;  /* 0x0000000aff037e24 */ /* 0x002fc8000f8e00ff */
[----:B------:R1:W2:Y:S03]  /*15810*/  SYNCS.PHASECHK.TRANS64.TRYWAIT P2, [R3+URZ+0x36850], R0 ;  /* 0x03685000030075a7 */ /* 0x0002a6000804017f */
[----:B--2---:R-:W-:Y:S05]  /*15820*/  @!P2 NANOSLEEP.SYNCS 0x989680 ;  /* 0x009896800000a95d */ /* 0x004fea0003900000 */
[----:B------:R-:W2:Y:S02]  /*15830*/  @!P2 SYNCS.PHASECHK.TRANS64 P2, [R3+URZ+0x36850], R0 ;  /* 0x036850000300a5a7 */ /* 0x000ea4000804007f */
[----:B--2---:R-:W-:Y:S05]  /*15840*/  @!P2 BRA `(.L_x_2293) ;  /* 0xfffffffc00eca947 */ /* 0x004fea000383ffff */
[----:B------:R-:W-:Y:S05]  /*15850*/  BRA `(.L_x_2292) ;  /* 0xffffff6400ac7947 */ /* 0x000fea000383ffff */
.L_x_2298:
[----:B-1----:R-:W-:-:S04]  /*15860*/  IMAD.U32 R3, RZ, RZ, UR5 ;  /* 0x00000005ff037e24 */ /* 0x002fc8000f8e00ff */
[----:B------:R1:W2:Y:S03]  /*15870*/  SYNCS.PHASECHK.TRANS64.TRYWAIT P0, [R3+URZ+0x36850], R2 ;  /* 0x03685002030075a7 */ /* 0x0002a6000800017f */
[----:B--2---:R-:W-:Y:S05]  /*15880*/  @!P0 NANOSLEEP.SYNCS 0x989680 ;  /* 0x009896800000895d */ /* 0x004fea0003900000 */
[----:B------:R-:W2:Y:S02]  /*15890*/  @!P0 SYNCS.PHASECHK.TRANS64 P0, [R3+URZ+0x36850], R2 ;  /* 0x03685002030085a7 */ /* 0x000ea4000800007f */
[----:B--2---:R-:W-:Y:S05]  /*158a0*/  @!P0 BRA `(.L_x_2298) ;  /* 0xfffffffc00ec8947 */ /* 0x004fea000383ffff */
[----:B------:R-:W-:Y:S05]  /*158b0*/  BRA `(.L_x_2297) ;  /* 0xffffff8000707947 */ /* 0x000fea000383ffff */
.L_x_2328:
[----:B------:R-:W-:Y:S02]  /*158c0*/  IMAD.MOV.U32 R13, RZ, RZ, R0 ;  /* 0x000000ffff0d7224 */ /* 0x000fe400078e0000 */
[----:B------:R-:W-:Y:S02]  /*158d0*/  IMAD.MOV.U32 R12, RZ, RZ, RZ ;  /* 0x000000ffff0c7224 */ /* 0x000fe400078e00ff */
[----:B------:R-:W-:Y:S02]  /*158e0*/  IMAD.MOV.U32 R11, RZ, RZ, 0x1f ;  /* 0x0000001fff0b7424 */ /* 0x000fe400078e00ff */
[----:B------:R-:W-:-:S07]  /*158f0*/  IMAD.MOV.U32 R15, RZ, RZ, -0x1 ;  /* 0xffffffffff0f7424 */ /* 0x000fce00078e00ff */
[----:B0-----:R-:W-:Y:S05]  /*15900*/  WARPSYNC.COLLECTIVE R15, `(.L_x_2425) ;  /* 0x000000000f087348 */ /* 0x001fea0003c00000 */
[----:B------:R1:W2:Y:S02]  /*15910*/  SHFL.IDX P6, R14, R13, R12, R11 ;  /* 0x0000000c0d0e7389 */ /* 0x0002a400000c000b */
[----:B012---:R-:W-:Y:S01]  /*15920*/  ENDCOLLECTIVE ;  /* 0x000000000000791b */ /* 0x007fe20003800000 */
.L_x_2425:
[----:B------:R-:W-:Y:S05]  /*15930*/  BRA `(.L_x_2426) ;  /* 0xffffffbc00407947 */ /* 0x000fea000383ffff */
.L_x_2330:
[----:B------:R-:W-:Y:S01]  /*15940*/  BSSY B0, `(.L_x_2427) ;  /* 0x0000006000007945 */ /* 0x000fe20003800000 */
[----:B------:R-:W-:-:S07]  /*15950*/  IMAD.MOV.U32 R15, RZ, RZ, -0x1 ;  /* 0xffffffffff0f7424 */ /* 0x000fce00078e00ff */
[----:B01----:R-:W-:Y:S05]  /*15960*/  WARPSYNC.COLLECTIVE R15, `(.L_x_2428) ;  /* 0x000000000f0c7348 */ /* 0x003fea0003c00000 */
[----:B------:R-:W-:Y:S02]  /*15970*/  ELECT P6, UR62, PT ;  /* 0x00000000003e782f */ /* 0x000fe400038c0000 */
[----:B------:R-:W-:Y:S01]  /*15980*/  MOV R14, UR62 ;  /* 0x0000003e000e7c02 */ /* 0x000fe20008000f00 */
[----:B01----:R-:W-:Y:S10]  /*15990*/  ENDCOLLECTIVE ;  /* 0x000000000000791b */ /* 0x003ff40003800000 */
.L_x_2428:
[----:B------:R-:W-:Y:S05]  /*159a0*/  BSYNC B0 ;  /* 0x0000000000007941 */ /* 0x000fea0003800000 */
.L_x_2427:
[----:B------:R-:W-:Y:S05]  /*159b0*/  BRA `(.L_x_2429) ;  /* 0xffffffbc00407947 */ /* 0x000fea000383ffff */
.L_x_2332:
[----:B-1----:R1:W2:Y:S02]  /*159c0*/  SYNCS.PHASECHK.TRANS64.TRYWAIT P0, [R2+URZ+0x36840], R0 ;  /* 0x03684000020075a7 */ /* 0x0022a4000800017f */
[----:B--2---:R-:W-:Y:S05]  /*159d0*/  @!P0 NANOSLEEP.SYNCS 0x989680 ;  /* 0x009896800000895d */ /* 0x004fea0003900000 */
[----:B------:R-:W2:Y:S02]  /*159e0*/  @!P0 SYNCS.PHASECHK.TRANS64 P0, [R2+URZ+0x36840], R0 ;  /* 0x03684000020085a7 */ /* 0x000ea4000800007f */
[----:B--2---:R-:W-:Y:S05]  /*159f0*/  @!P0 BRA `(.L_x_2332) ;  /* 0xfffffffc00f08947 */ /* 0x004fea000383ffff */
[----:B------:R-:W-:Y:S05]  /*15a00*/  BRA `(.L_x_2430) ;  /* 0xffffffbc00947947 */ /* 0x000fea000383ffff */
.L_x_2336:
[----:B------:R-:W-:Y:S01]  /*15a10*/  IMAD.MOV.U32 R13, RZ, RZ, R4 ;  /* 0x000000ffff0d7224 */ /* 0x000fe200078e0004 */
[----:B------:R-:W-:Y:S01]  /*15a20*/  LOP3.LUT R6, R6, 0x7f, RZ, 0xc0, !PT ;  /* 0x0000007f06067812 */ /* 0x000fe200078ec0ff */
[----:B------:R-:W-:Y:S02]  /*15a30*/  IMAD.MOV.U32 R12, RZ, RZ, RZ ;  /* 0x000000ffff0c7224 */ /* 0x000fe400078e00ff */
[----:B------:R-:W-:Y:S01]  /*15a40*/  IMAD.MOV.U32 R11, RZ, RZ, 0x181f ;  /* 0x0000181fff0b7424 */ /* 0x000fe200078e00ff */
[----:B------:R-:W-:Y:S01]  /*15a50*/  SHF.R.U32.HI R2, RZ, 0x3, R6 ;  /* 0x00000003ff027819 */ /* 0x000fe20000011606 */
[----:B------:R-:W-:-:S04]  /*15a60*/  IMAD.MOV.U32 R15, RZ, RZ, -0x1 ;  /* 0xffffffffff0f7424 */ /* 0x000fc800078e00ff */
[----:B------:R-:W-:-:S07]  /*15a70*/  IMAD R2, R8, 0x80, R2 ;  /* 0x0000008008027824 */ /* 0x000fce00078e0202 */
[----:B-----5:R-:W-:Y:S05]  /*15a80*/  WARPSYNC.COLLECTIVE R15, `(.L_x_2431) ;  /* 0x000000000f087348 */ /* 0x020fea0003c00000 */
[----:B------:R0:W1:Y:S02]  /*15a90*/  SHFL.IDX P6, R14, R13, R12, R11 ;  /* 0x0000000c0d0e7389 */ /* 0x00006400000c000b */
[----:B01---5:R-:W-:Y:S01]  /*15aa0*/  ENDCOLLECTIVE ;  /* 0x000000000000791b */ /* 0x023fe20003800000 */
.L_x_2431:
[----:B------:R-:W-:Y:S02]  /*15ab0*/  VIADD R8, R2, 0x10 ;  /* 0x0000001002087836 */ /* 0x000fe40000000000 */
[----:B------:R-:W-:Y:S02]  /*15ac0*/  IMAD.MOV.U32 R13, RZ, RZ, R0 ;  /* 0x000000ffff0d7224 */ /* 0x000fe400078e0000 */
[----:B------:R-:W-:-:S07]  /*15ad0*/  IMAD.MOV.U32 R5, RZ, RZ, R14 ;  /* 0x000000ffff057224 */ /* 0x000fce00078e000e */
[----:B------:R-:W-:Y:S05]  /*15ae0*/  WARPSYNC.COLLECTIVE R15, `(.L_x_2432) ;  /* 0x000000000f087348 */ /* 0x000fea0003c00000 */
[----:B------:R0:W1:Y:S02]  /*15af0*/  SHFL.IDX P6, R14, R13, R12, R11 ;  /* 0x0000000c0d0e7389 */ /* 0x00006400000c000b */
[----:B01----:R-:W-:Y:S01]  /*15b00*/  ENDCOLLECTIVE ;  /* 0x000000000000791b */ /* 0x003fe20003800000 */
.L_x_2432:
        /* <DEDUP_REMOVED lines=20> */
.L_x_2433:
[----:B------:R-:W-:Y:S02]  /*15c50*/  IMAD.MOV.U32 R13, RZ, RZ, R0 ;  /* 0x000000ffff0d7224 */ /* 0x000fe400078e0000 */
[----:B------:R-:W-:-:S07]  /*15c60*/  IMAD.MOV.U32 R5, RZ, RZ, R14 ;  /* 0x000000ffff057224 */ /* 0x000fce00078e000e */
[----:B------:R-:W-:Y:S05]  /*15c70*/  WARPSYNC.COLLECTIVE R15, `(.L_x_2434) ;  /* 0x000000000f087348 */ /* 0x000fea0003c00000 */
[----:B------:R0:W1:Y:S02]  /*15c80*/  SHFL.IDX P6, R14, R13, R12, R11 ;  /* 0x0000000c0d0e7389 */ /* 0x00006400000c000b */
[----:B01----:R-:W-:Y:S01]  /*15c90*/  ENDCOLLECTIVE ;  /* 0x000000000000791b */ /* 0x003fe20003800000 */
.L_x_2434:
        /* <DEDUP_REMOVED lines=18> */
.L_x_2435:
[----:B------:R-:W-:Y:S02]  /*15dc0*/  IMAD.MOV.U32 R13, RZ, RZ, R0 ;  /* 0x000000ffff0d7224 */ /* 0x000fe400078e0000 */
[----:B------:R-:W-:-:S07]  /*15dd0*/  IMAD.MOV.U32 R5, RZ, RZ, R14 ;  /* 0x000000ffff057224 */ /* 0x000fce00078e000e */
[----:B------:R-:W-:Y:S05]  /*15de0*/  WARPSYNC.COLLECTIVE R15, `(.L_x_2436) ;  /* 0x000000000f087348 */ /* 0x000fea0003c00000 */
[----:B------:R0:W1:Y:S02]  /*15df0*/  SHFL.IDX P6, R14, R13, R12, R11 ;  /* 0x0000000c0d0e7389 */ /* 0x00006400000c000b */
[----:B01----:R-:W-:Y:S01]  /*15e00*/  ENDCOLLECTIVE ;  /* 0x000000000000791b */ /* 0x003fe20003800000 */
.L_x_2436:
        /* <DEDUP_REMOVED lines=18> */
.L_x_2437:
[----:B------:R-:W-:Y:S02]  /*15f30*/  IMAD.MOV.U32 R13, RZ, RZ, R0 ;  /* 0x000000ffff0d7224 */ /* 0x000fe400078e0000 */
[----:B------:R-:W-:-:S07]  /*15f40*/  IMAD.MOV.U32 R5, RZ, RZ, R14 ;  /* 0x000000ffff057224 */ /* 0x000fce00078e000e */
[----:B------:R-:W-:Y:S05]  /*15f50*/  WARPSYNC.COLLECTIVE R15, `(.L_x_2438) ;  /* 0x000000000f087348 */ /* 0x000fea0003c00000 */
[----:B------:R0:W1:Y:S02]  /*15f60*/  SHFL.IDX P6, R14, R13, R12, R11 ;  /* 0x0000000c0d0e7389 */ /* 0x00006400000c000b */
[----:B01----:R-:W-:Y:S01]  /*15f70*/  ENDCOLLECTIVE ;  /* 0x000000000000791b */ /* 0x003fe20003800000 */
.L_x_2438:
        /* <DEDUP_REMOVED lines=18> */
.L_x_2439:
[----:B------:R-:W-:Y:S02]  /*160a0*/  IMAD.MOV.U32 R13, RZ, RZ, R0 ;  /* 0x000000ffff0d7224 */ /* 0x000fe400078e0000 */
[----:B------:R-:W-:-:S07]  /*160b0*/  IMAD.MOV.U32 R5, RZ, RZ, R14 ;  /* 0x000000ffff057224 */ /* 0x000fce00078e000e */
[----:B------:R-:W-:Y:S05]  /*160c0*/  WARPSYNC.COLLECTIVE R15, `(.L_x_2440) ;  /* 0x000000000f087348 */ /* 0x000fea0003c00000 */
[----:B------:R0:W1:Y:S02]  /*160d0*/  SHFL.IDX P6, R14, R13, R12, R11 ;  /* 0x0000000c0d0e7389 */ /* 0x00006400000c000b */
[----:B01----:R-:W-:Y:S01]  /*160e0*/  ENDCOLLECTIVE ;  /* 0x000000000000791b */ /* 0x003fe20003800000 */
.L_x_2440:
        /* <DEDUP_REMOVED lines=18> */
.L_x_2441:
[----:B------:R-:W-:Y:S02]  /*16210*/  IMAD.MOV.U32 R13, RZ, RZ, R0 ;  /* 0x000000ffff0d7224 */ /* 0x000fe400078e0000 */
[----:B------:R-:W-:-:S07]  /*16220*/  IMAD.MOV.U32 R5, RZ, RZ, R14 ;  /* 0x000000ffff057224 */ /* 0x000fce00078e000e */
[----:B------:R-:W-:Y:S05]  /*16230*/  WARPSYNC.COLLECTIVE R15, `(.L_x_2442) ;  /* 0x000000000f087348 */ /* 0x000fea0003c00000 */
[----:B------:R0:W1:Y:S02]  /*16240*/  SHFL.IDX P6, R14, R13, R12, R11 ;  /* 0x0000000c0d0e7389 */ /* 0x00006400000c000b */
[----:B01----:R-:W-:Y:S01]  /*16250*/  ENDCOLLECTIVE ;  /* 0x000000000000791b */ /* 0x003fe20003800000 */
.L_x_2442:
        /* <DEDUP_REMOVED lines=18> */
.L_x_2443:
[----:B------:R-:W-:Y:S02]  /*16380*/  IMAD.MOV.U32 R13, RZ, RZ, R0 ;  /* 0x000000ffff0d7224 */ /* 0x000fe400078e0000 */
[----:B------:R-:W-:-:S07]  /*16390*/  IMAD.MOV.U32 R5, RZ, RZ, R14 ;  /* 0x000000ffff057224 */ /* 0x000fce00078e000e */
[----:B------:R-:W-:Y:S05]  /*163a0*/  WARPSYNC.COLLECTIVE R15, `(.L_x_2444) ;  /* 0x000000000f087348 */ /* 0x000fea0003c00000 */
[----:B------:R0:W1:Y:S02]  /*163b0*/  SHFL.IDX P6, R14, R13, R12, R11 ;  /* 0x0000000c0d0e7389 */ /* 0x00006400000c000b */
[----:B01----:R-:W-:Y:S01]  /*163c0*/  ENDCOLLECTIVE ;  /* 0x000000000000791b */ /* 0x003fe20003800000 */
.L_x_2444:
        /* <DEDUP_REMOVED lines=16> */
.L_x_2445:
[----:B------:R-:W-:Y:S02]  /*164d0*/  IMAD.MOV.U32 R13, RZ, RZ, R0 ;  /* 0x000000ffff0d7224 */ /* 0x000fe400078e0000 */
[----:B------:R-:W-:-:S07]  /*164e0*/  IMAD.MOV.U32 R4, RZ, RZ, R14 ;  /* 0x000000ffff047224 */ /* 0x000fce00078e000e */
[----:B------:R-:W-:Y:S05]  /*164f0*/  WARPSYNC.COLLECTIVE R15, `(.L_x_2446) ;  /* 0x000000000f087348 */ /* 0x000fea0003c00000 */
[----:B------:R0:W1:Y:S02]  /*16500*/  SHFL.IDX P6, R14, R13, R12, R11 ;  /* 0x0000000c0d0e7389 */ /* 0x00006400000c000b */
[----:B01----:R-:W-:Y:S01]  /*16510*/  ENDCOLLECTIVE ;  /* 0x000000000000791b */ /* 0x003fe20003800000 */
.L_x_2446:
[----:B------:R-:W-:Y:S01]  /*16520*/  IMAD.MOV.U32 R0, RZ, RZ, R14 ;  /* 0x000000ffff007224 */ /* 0x000fe200078e000e */
[----:B------:R-:W-:Y:S06]  /*16530*/  BRA `(.L_x_2447) ;  /* 0xffffffbc00fc7947 */ /* 0x000fec000383ffff */
.L_x_2341:
[----:B0-----:R0:W1:Y:S02]  /*16540*/  SYNCS.PHASECHK.TRANS64.TRYWAIT P0, [R17+URZ+0x36820], R0 ;  /* 0x03682000110075a7 */ /* 0x001064000800017f */
[----:B-1----:R-:W-:Y:S05]  /*16550*/  @!P0 NANOSLEEP.SYNCS 0x989680 ;  /* 0x009896800000895d */ /* 0x002fea0003900000 */
[----:B------:R-:W1:Y:S02]  /*16560*/  @!P0 SYNCS.PHASECHK.TRANS64 P0, [R17+URZ+0x36820], R0 ;  /* 0x03682000110085a7 */ /* 0x000e64000800007f */
[----:B-1----:R-:W-:Y:S05]  /*16570*/  @!P0 BRA `(.L_x_2341) ;  /* 0xfffffffc00f08947 */ /* 0x002fea000383ffff */
[----:B------:R-:W-:Y:S05]  /*16580*/  BRA `(.L_x_2448) ;  /* 0xffffffc000747947 */ /* 0x000fea000383ffff */
.L_x_2348:
[----:B0-----:R0:W1:Y:S02]  /*16590*/  SYNCS.PHASECHK.TRANS64.TRYWAIT P0, [R2+URZ+0x36840], R3 ;  /* 0x03684003020075a7 */ /* 0x001064000800017f */
[----:B-1----:R-:W-:Y:S05]  /*165a0*/  @!P0 NANOSLEEP.SYNCS 0x989680 ;  /* 0x009896800000895d */ /* 0x002fea0003900000 */
[----:B------:R-:W1:Y:S02]  /*165b0*/  @!P0 SYNCS.PHASECHK.TRANS64 P0, [R2+URZ+0x36840], R3 ;  /* 0x03684003020085a7 */ /* 0x000e64000800007f */
[----:B-1----:R-:W-:Y:S05]  /*165c0*/  @!P0 BRA `(.L_x_2348) ;  /* 0xfffffffc00f08947 */ /* 0x002fea000383ffff */
[----:B------:R-:W-:Y:S05]  /*165d0*/  BRA `(.L_x_2449) ;  /* 0xffffffc400287947 */ /* 0x000fea000383ffff */
.L_x_2355:
[----:B0-----:R0:W1:Y:S02]  /*165e0*/  SYNCS.PHASECHK.TRANS64.TRYWAIT P0, [R3+URZ+0x60], R2 ;  /* 0x00006002030075a7 */ /* 0x001064000800017f */
[----:B-1----:R-:W-:Y:S05]  /*165f0*/  @!P0 NANOSLEEP.SYNCS 0x989680 ;  /* 0x009896800000895d */ /* 0x002fea0003900000 */
[----:B------:R-:W1:Y:S02]  /*16600*/  @!P0 SYNCS.PHASECHK.TRANS64 P0, [R3+URZ+0x60], R2 ;  /* 0x00006002030085a7 */ /* 0x000e64000800007f */
[----:B-1----:R-:W-:Y:S05]  /*16610*/  @!P0 BRA `(.L_x_2355) ;  /* 0xfffffffc00f08947 */ /* 0x002fea000383ffff */
[----:B------:R-:W-:Y:S05]  /*16620*/  BRA `(.L_x_2450) ;  /* 0xffffffc800307947 */ /* 0x000fea000383ffff */
.L_x_2366:
[----:B-1----:R1:W2:Y:S02]  /*16630*/  SYNCS.PHASECHK.TRANS64.TRYWAIT P0, [R3+URZ+0x36840], R2 ;  /* 0x03684002030075a7 */ /* 0x0022a4000800017f */
[----:B--2---:R-:W-:Y:S05]  /*16640*/  @!P0 NANOSLEEP.SYNCS 0x989680 ;  /* 0x009896800000895d */ /* 0x004fea0003900000 */
[----:B------:R-:W2:Y:S02]  /*16650*/  @!P0 SYNCS.PHASECHK.TRANS64 P0, [R3+URZ+0x36840], R2 ;  /* 0x03684002030085a7 */ /* 0x000ea4000800007f */
[----:B--2---:R-:W-:Y:S05]  /*16660*/  @!P0 BRA `(.L_x_2366) ;  /* 0xfffffffc00f08947 */ /* 0x004fea000383ffff */
[----:B------:R-:W-:Y:S05]  /*16670*/  BRA `(.L_x_2451) ;  /* 0xffffffcc00f07947 */ /* 0x000fea000383ffff */
.L_x_2373:
[----:B0-----:R0:W1:Y:S02]  /*16680*/  SYNCS.PHASECHK.TRANS64.TRYWAIT P0, [R2+URZ+0x60], R3 ;  /* 0x00006003020075a7 */ /* 0x001064000800017f */
[----:B-1----:R-:W-:Y:S05]  /*16690*/  @!P0 NANOSLEEP.SYNCS 0x989680 ;  /* 0x009896800000895d */ /* 0x002fea0003900000 */
[----:B------:R-:W1:Y:S02]  /*166a0*/  @!P0 SYNCS.PHASECHK.TRANS64 P0, [R2+URZ+0x60], R3 ;  /* 0x00006003020085a7 */ /* 0x000e64000800007f */
[----:B-1----:R-:W-:Y:S05]  /*166b0*/  @!P0 BRA `(.L_x_2373) ;  /* 0xfffffffc00f08947 */ /* 0x002fea000383ffff */
[----:B------:R-:W-:Y:S05]  /*166c0*/  BRA `(.L_x_2452) ;  /* 0xffffffd400007947 */ /* 0x000fea000383ffff */
.L_x_2383:
[----:B--2---:R2:W3:Y:S02]  /*166d0*/  SYNCS.PHASECHK.TRANS64.TRYWAIT P0, [R2+URZ+0x36840], R3 ;  /* 0x03684003020075a7 */ /* 0x0044e4000800017f */
[----:B---3--:R-:W-:Y:S05]  /*166e0*/  @!P0 NANOSLEEP.SYNCS 0x989680 ;  /* 0x009896800000895d */ /* 0x008fea0003900000 */
[----:B------:R-:W3:Y:S02]  /*166f0*/  @!P0 SYNCS.PHASECHK.TRANS64 P0, [R2+URZ+0x36840], R3 ;  /* 0x03684003020085a7 */ /* 0x000ee4000800007f */
[----:B---3--:R-:W-:Y:S05]  /*16700*/  @!P0 BRA `(.L_x_2383) ;  /* 0xfffffffc00f08947 */ /* 0x008fea000383ffff */
[----:B------:R-:W-:Y:S05]  /*16710*/  BRA `(.L_x_2453) ;  /* 0xffffffd800947947 */ /* 0x000fea000383ffff */
.L_x_2390:
[----:B0-----:R0:W1:Y:S02]  /*16720*/  SYNCS.PHASECHK.TRANS64.TRYWAIT P0, [R2+URZ+0x60], R5 ;  /* 0x00006005020075a7 */ /* 0x001064000800017f */
[----:B-1----:R-:W-:Y:S05]  /*16730*/  @!P0 NANOSLEEP.SYNCS 0x989680 ;  /* 0x009896800000895d */ /* 0x002fea0003900000 */
[----:B------:R-:W1:Y:S02]  /*16740*/  @!P0 SYNCS.PHASECHK.TRANS64 P0, [R2+URZ+0x60], R5 ;  /* 0x00006005020085a7 */ /* 0x000e64000800007f */
[----:B-1----:R-:W-:Y:S05]  /*16750*/  @!P0 BRA `(.L_x_2390) ;  /* 0xfffffffc00f08947 */ /* 0x002fea000383ffff */
[----:B------:R-:W-:Y:S05]  /*16760*/  BRA `(.L_x_2454) ;  /* 0xffffffdc00a47947 */ /* 0x000fea000383ffff */
.L_x_2402:
[----:B0-----:R0:W1:Y:S02]  /*16770*/  SYNCS.PHASECHK.TRANS64.TRYWAIT P0, [R2+URZ+0x36860], R3 ;  /* 0x03686003020075a7 */ /* 0x001064000800017f */
[----:B-1----:R-:W-:Y:S05]  /*16780*/  @!P0 NANOSLEEP.SYNCS 0x989680 ;  /* 0x009896800000895d */ /* 0x002fea0003900000 */
[----:B------:R-:W1:Y:S02]  /*16790*/  @!P0 SYNCS.PHASECHK.TRANS64 P0, [R2+URZ+0x36860], R3 ;  /* 0x03686003020085a7 */ /* 0x000e64000800007f */
[----:B-1----:R-:W-:Y:S05]  /*167a0*/  @!P0 BRA `(.L_x_2402) ;  /* 0xfffffffc00f08947 */ /* 0x002fea000383ffff */
[----:B------:R-:W-:Y:S05]  /*167b0*/  BRA `(.L_x_2455) ;  /* 0xffffffe400247947 */ /* 0x000fea000383ffff */
.L_x_2410:
[----:B------:R-:W-:Y:S01]  /*167c0*/  BSSY B0, `(.L_x_2456) ;  /* 0x0000008000007945 */ /* 0x000fe20003800000 */
[----:B-----5:R-:W-:Y:S02]  /*167d0*/  IMAD.MOV.U32 R13, RZ, RZ, R2 ;  /* 0x000000ffff0d7224 */ /* 0x020fe400078e0002 */
[----:B------:R-:W-:Y:S02]  /*167e0*/  IMAD.MOV.U32 R12, RZ, RZ, RZ ;  /* 0x000000ffff0c7224 */ /* 0x000fe400078e00ff */
[----:B------:R-:W-:Y:S02]  /*167f0*/  IMAD.MOV.U32 R11, RZ, RZ, 0x1f ;  /* 0x0000001fff0b7424 */ /* 0x000fe400078e00ff */
[----:B------:R-:W-:-:S07]  /*16800*/  IMAD.MOV.U32 R15, RZ, RZ, -0x1 ;  /* 0xffffffffff0f7424 */ /* 0x000fce00078e00ff */
[----:B-1----:R-:W-:Y:S05]  /*16810*/  WARPSYNC.COLLECTIVE R15, `(.L_x_2457) ;  /* 0x000000000f087348 */ /* 0x002fea0003c00000 */
[----:B------:R0:W2:Y:S02]  /*16820*/  SHFL.IDX P6, R14, R13, R12, R11 ;  /* 0x0000000c0d0e7389 */ /* 0x0000a400000c000b */
[----:B012---:R-:W-:Y:S01]  /*16830*/  ENDCOLLECTIVE ;  /* 0x000000000000791b */ /* 0x007fe20003800000 */
.L_x_2457:
[----:B------:R-:W-:Y:S05]  /*16840*/  BSYNC B0 ;  /* 0x0000000000007941 */ /* 0x000fea0003800000 */
.L_x_2456:
[----:B------:R-:W-:Y:S05]  /*16850*/  BRA `(.L_x_2458) ;  /* 0xffffffe800587947 */ /* 0x000fea000383ffff */
.L_x_2413:
[----:B0-----:R0:W1:Y:S02]  /*16860*/  SYNCS.PHASECHK.TRANS64.TRYWAIT P0, [R0+URZ+0x36820], R3 ;  /* 0x03682003000075a7 */ /* 0x001064000800017f */
[----:B-1----:R-:W-:Y:S05]  /*16870*/  @!P0 NANOSLEEP.SYNCS 0x989680 ;  /* 0x009896800000895d */ /* 0x002fea0003900000 */
[----:B------:R-:W1:Y:S02]  /*16880*/  @!P0 SYNCS.PHASECHK.TRANS64 P0, [R0+URZ+0x36820], R3 ;  /* 0x03682003000085a7 */ /* 0x000e64000800007f */
[----:B-1----:R-:W-:Y:S05]  /*16890*/  @!P0 BRA `(.L_x_2413) ;  /* 0xfffffffc00f08947 */ /* 0x002fea000383ffff */
[----:B------:R-:W-:Y:S05]  /*168a0*/  BRA `(.L_x_2459) ;  /* 0xffffffe800a47947 */ /* 0x000fea000383ffff */
.L_x_2414:
        /* <DEDUP_REMOVED lines=11> */
.L_x_2461:
[----:B------:R-:W-:Y:S05]  /*16960*/  BSYNC B0 ;  /* 0x0000000000007941 */ /* 0x000fea0003800000 */
.L_x_2460:
[----:B------:R-:W-:Y:S05]  /*16970*/  BRA `(.L_x_2462) ;  /* 0xffffffe8008c7947 */ /* 0x000fea000383ffff */
.L_x_2417:
[----:B------:R-:W-:Y:S01]  /*16980*/  BSSY B1, `(.L_x_2463) ;  /* 0x0000006000017945 */ /* 0x000fe20003800000 */
[----:B------:R-:W-:-:S07]  /*16990*/  IMAD.MOV.U32 R15, RZ, RZ, -0x1 ;  /* 0xffffffffff0f7424 */ /* 0x000fce00078e00ff */
[----:B01----:R-:W-:Y:S05]  /*169a0*/  WARPSYNC.COLLECTIVE R15, `(.L_x_2464) ;  /* 0x000000000f0c7348 */ /* 0x003fea0003c00000 */
[----:B------:R-:W-:Y:S02]  /*169b0*/  ELECT P6, UR62, PT ;  /* 0x00000000003e782f */ /* 0x000fe400038c0000 */
[----:B------:R-:W-:Y:S01]  /*169c0*/  MOV R14, UR62 ;  /* 0x0000003e000e7c02 */ /* 0x000fe20008000f00 */
[----:B01----:R-:W-:Y:S10]  /*169d0*/  ENDCOLLECTIVE ;  /* 0x000000000000791b */ /* 0x003ff40003800000 */
.L_x_2464:
[----:B------:R-:W-:Y:S05]  /*169e0*/  BSYNC B1 ;  /* 0x0000000000017941 */ /* 0x000fea0003800000 */
.L_x_2463:
[----:B------:R-:W-:Y:S05]  /*169f0*/  BRA `(.L_x_2465) ;  /* 0xffffffe800847947 */ /* 0x000fea000383ffff */
.L_x_2419:
[----:B0-----:R0:W1:Y:S02]  /*16a00*/  SYNCS.PHASECHK.TRANS64.TRYWAIT P0, [R6+URZ], R5 ;  /* 0x00000005060075a7 */ /* 0x001064000800017f */
[----:B-1----:R-:W-:Y:S05]  /*16a10*/  @!P0 NANOSLEEP.SYNCS 0x989680 ;  /* 0x009896800000895d */ /* 0x002fea0003900000 */
[----:B------:R-:W1:Y:S02]  /*16a20*/  @!P0 SYNCS.PHASECHK.TRANS64 P0, [R6+URZ], R5 ;  /* 0x00000005060085a7 */ /* 0x000e64000800007f */
[----:B-1----:R-:W-:Y:S05]  /*16a30*/  @!P0 BRA `(.L_x_2419) ;  /* 0xfffffffc00f08947 */ /* 0x002fea000383ffff */
[----:B------:R-:W-:Y:S05]  /*16a40*/  BRA `(.L_x_2466) ;  /* 0xffffffe800bc7947 */ /* 0x000fea000383ffff */
.L_x_2420:
[----:B-1----:R1:W2:Y:S02]  /*16a50*/  SYNCS.PHASECHK.TRANS64.TRYWAIT P0, [R3+URZ], R2 ;  /* 0x00000002030075a7 */ /* 0x0022a4000800017f */
[----:B--2---:R-:W-:Y:S05]  /*16a60*/  @!P0 NANOSLEEP.SYNCS 0x989680 ;  /* 0x009896800000895d */ /* 0x004fea0003900000 */
[----:B------:R-:W2:Y:S02]  /*16a70*/  @!P0 SYNCS.PHASECHK.TRANS64 P0, [R3+URZ], R2 ;  /* 0x00000002030085a7 */ /* 0x000ea4000800007f */
[----:B--2---:R-:W-:Y:S05]  /*16a80*/  @!P0 BRA `(.L_x_2420) ;  /* 0xfffffffc00f08947 */ /* 0x004fea000383ffff */
[----:B------:R-:W-:Y:S05]  /*16a90*/  BRA `(.L_x_2467) ;  /* 0xffffffe800b07947 */ /* 0x000fea000383ffff */
.L_x_2422:
[----:B-1----:R1:W2:Y:S02]  /*16aa0*/  SYNCS.PHASECHK.TRANS64.TRYWAIT P0, [R18+URZ], R5 ;  /* 0x00000005120075a7 */ /* 0x0022a4000800017f */
[----:B--2---:R-:W-:Y:S05]  /*16ab0*/  @!P0 NANOSLEEP.SYNCS 0x989680 ;  /* 0x009896800000895d */ /* 0x004fea0003900000 */
[----:B------:R-:W2:Y:S02]  /*16ac0*/  @!P0 SYNCS.PHASECHK.TRANS64 P0, [R18+URZ], R5 ;  /* 0x00000005120085a7 */ /* 0x000ea4000800007f */
[----:B--2---:R-:W-:Y:S05]  /*16ad0*/  @!P0 BRA `(.L_x_2422) ;  /* 0xfffffffc00f08947 */ /* 0x004fea000383ffff */
[----:B------:R-:W-:Y:S05]  /*16ae0*/  BRA `(.L_x_2468) ;  /* 0xffffffe800b47947 */ /* 0x000fea000383ffff */
.L_x_2469:
        /* <DEDUP_REMOVED lines=9> */
.L_x_3246:


//--------------------- .text._ZN7cutlass13device_kernelIN5flash11enable_sm90INS1_16FlashAttnFwdSm90INS1_25CollectiveMainloopFwdSm90ILi2EN4cute5tupleIJNS5_1CILi1EEES8_S8_EEENS6_IJNS7_ILi128EEENS7_ILi112EEENS7_ILi192EEEEEELi192ENS_10bfloat16_tEfNS_4arch4Sm90ELb1ELb0ELb0ELb1ELb0ELb0ELb0ELb1ELb1ELb1ELb0ELb0EEENS1_21CollectiveEpilogueFwdINS6_IJSA_SC_SB_EEES9_SE_SG_Li256ELb1ELb1ELb0ELb0EEENS1_36VarlenDynamicPersistentTileSchedulerILi128ELi112ELi256ELi128ELb0ELb1ELb1ELb1ELb1ELb1EEEEEEEEEvNT_6ParamsE --------------------------
	.section	.text._ZN7cutlass13device_kernelIN5flash11enable_sm90INS1_16FlashAttnFwdSm90INS1_25CollectiveMainloopFwdSm90ILi2EN4cute5tupleIJNS5_1CILi1EEES8_S8_EEENS6_IJNS7_ILi128EEENS7_ILi112EEENS7_ILi192EEEEEELi192ENS_10bfloat16_tEfNS_4arch4Sm90ELb1ELb0ELb0ELb1ELb0ELb0ELb0ELb1ELb1ELb1ELb0ELb0EEENS1_21CollectiveEpilogueFwdINS6_IJSA_SC_SB_EEES9_SE_SG_Li256ELb1ELb1ELb0ELb0EEENS1_36VarlenDynamicPersistentTileSchedulerILi128ELi112ELi256ELi128ELb0ELb1ELb1ELb1ELb1ELb1EEEEEEEEEvNT_6ParamsE,"ax",@progbits
	.align	128
.text._ZN7cutlass13device_kernelIN5flash11enable_sm90INS1_16FlashAttnFwdSm90INS1_25CollectiveMainloopFwdSm90ILi2EN4cute5tupleIJNS5_1CILi1EEES8_S8_EEENS6_IJNS7_ILi128EEENS7_ILi112EEENS7_ILi192EEEEEELi192ENS_10bfloat16_tEfNS_4arch4Sm90ELb1ELb0ELb0ELb1ELb0ELb0ELb0ELb1ELb1ELb1ELb0ELb0EEENS1_21CollectiveEpilogueFwdINS6_IJSA_SC_SB_EEES9_SE_SG_Li256ELb1ELb1ELb0ELb0EEENS1_36VarlenDynamicPersistentTileSchedulerILi128ELi112ELi256ELi128ELb0ELb1ELb1ELb1ELb1ELb1EEEEEEEEEvNT_6ParamsE:
        .type           _ZN7cutlass13device_kernelIN5flash11enable_sm90INS1_16FlashAttnFwdSm90INS1_25CollectiveMainloopFwdSm90ILi2EN4cute5tupleIJNS5_1CILi1EEES8_S8_EEENS6_IJNS7_ILi128EEENS7_ILi112EEENS7_ILi192EEEEEELi192ENS_10bfloat16_tEfNS_4arch4Sm90ELb1ELb0ELb0ELb1ELb0ELb0ELb0ELb1ELb1ELb1ELb0ELb0EEENS1_21CollectiveEpilogueFwdINS6_IJSA_SC_SB_EEES9_SE_SG_Li256ELb1ELb1ELb0ELb0EEENS1_36VarlenDynamicPersistentTileSchedulerILi128ELi112ELi256ELi128ELb0ELb1ELb1ELb1ELb1ELb1EEEEEEEEEvNT_6ParamsE,@function
        .size           _ZN7cutlass13device_kernelIN5flash11enable_sm90INS1_16FlashAttnFwdSm90INS1_25CollectiveMainloopFwdSm90ILi2EN4cute5tupleIJNS5_1CILi1EEES8_S8_EEENS6_IJNS7_ILi128EEENS7_ILi112EEENS7_ILi192EEEEEELi192ENS_10bfloat16_tEfNS_4arch4Sm90ELb1ELb0ELb0ELb1ELb0ELb0ELb0ELb1ELb1ELb1ELb0ELb0EEENS1_21CollectiveEpilogueFwdINS6_IJSA_SC_SB_EEES9_SE_SG_Li256ELb1ELb1ELb0ELb0EEENS1_36VarlenDynamicPersistentTileSchedulerILi128ELi112ELi256ELi128ELb0ELb1ELb1ELb1ELb1ELb1EEEEEEEEEvNT_6ParamsE,(.L_x_3247 - _ZN7cutlass13device_kernelIN5flash11enable_sm90INS1_16FlashAttnFwdSm90INS1_25CollectiveMainloopFwdSm90ILi2EN4cute5tupleIJNS5_1CILi1EEES8_S8_EEENS6_IJNS7_ILi128EEENS7_ILi112EEENS7_ILi192EEEEEELi192ENS_10bfloat16_tEfNS_4arch4Sm90ELb1ELb0ELb0ELb1ELb0ELb0ELb0ELb1ELb1ELb1ELb0ELb0EEENS1_21CollectiveEpilogueFwdINS6_IJSA_SC_SB_EEES9_SE_SG_Li256ELb1ELb1ELb0ELb0EEENS1_36VarlenDynamicPersistentTileSchedulerILi128ELi112ELi256ELi128ELb0ELb1ELb1ELb1ELb1ELb1EEEEEEEEEvNT_6ParamsE)
        .other          _ZN7cutlass13device_kernelIN5flash11enable_sm90INS1_16FlashAttnFwdSm90INS1_25CollectiveMainloopFwdSm90ILi2EN4cute5tupleIJNS5_1CILi1EEES8_S8_EEENS6_IJNS7_ILi128EEENS7_ILi112EEENS7_ILi192EEEEEELi192ENS_10bfloat16_tEfNS_4arch4Sm90ELb1ELb0ELb0ELb1ELb0ELb0ELb0ELb1ELb1ELb1ELb0ELb0EEENS1_21CollectiveEpilogueFwdINS6_IJSA_SC_SB_EEES9_SE_SG_Li256ELb1ELb1ELb0ELb0EEENS1_36VarlenDynamicPersistentTileSchedulerILi128ELi112ELi256ELi128ELb0ELb1ELb1ELb1ELb1ELb1EEEEEEEEEvNT_6ParamsE,@"STO_CUDA_ENTRY STV_DEFAULT"
_ZN7cutlass13device_kernelIN5flash11enable_sm90INS1_16FlashAttnFwdSm90INS1_25CollectiveMainloopFwdSm90ILi2EN4cute5tupleIJNS5_1CILi1EEES8_S8_EEENS6_IJNS7_ILi128EEENS7_ILi112EEENS7_ILi192EEEEEELi192ENS_10bfloat16_tEfNS_4arch4Sm90ELb1ELb0ELb0ELb1ELb0ELb0ELb0ELb1ELb1ELb1ELb0ELb0EEENS1_21CollectiveEpilogueFwdINS6_IJSA_SC_SB_EEES9_SE_SG_Li256ELb1ELb1ELb0ELb0EEENS1_36VarlenDynamicPersistentTileSchedulerILi128ELi112ELi256ELi128ELb0ELb1ELb1ELb1ELb1ELb1EEEEEEEEEvNT_6ParamsE:
        /* <DEDUP_REMOVED lines=18> */
.L_x_2471:
[----:B------:R-:W-:Y:S05]  /*0120*/  BSYNC B0 ;  /* 0x0000000000007941 */ /* 0x000fea0003800000 */
.L_x_2470:
        /* <DEDUP_REMOVED lines=41> */
.L_x_2472:
        /* <DEDUP_REMOVED lines=22> */
.L_x_2473:
        /* <DEDUP_REMOVED lines=18> */
.L_x_2474:
        /* <DEDUP_REMOVED lines=22> */
.L_x_2475:
        /* <DEDUP_REMOVED lines=22> */
.L_x_2476:
        /* <DEDUP_REMOVED lines=8> */
.L_x_2478:
        /* <DEDUP_REMOVED lines=50> */
[----:B------:R-:W-:Y:S01]  /*0ca0*/  SHF.R.S32.HI R209, RZ, 0x3, R3 ;  /* 0x00000003ffd17819 */ /* 0x000fe20000011403 */
[----:B------:R-:W-:Y:S01]  /*0cb0*/  IMAD.IADD R5, R220, 0x1, -R5 ;  /* 0x00000001dc057824 */ /* 0x000fe200078e0a05 */
[----:B------:R-:W-:Y:S01]  /*0cc0*/  LOP3.LUT R2, R2, 0x1ffffffe, RZ, 0xc0, !PT ;  /* 0x1ffffffe02027812 */ /* 0x000fe200078ec0ff */
[----:B------:R-:W-:Y:S02]  /*0cd0*/  ULOP3.LUT UR7, UR4, 0x1, URZ, 0xfc, !UPT ;  /* 0x0000000104077892 */ /* 0x000fe4000f8efc3f */
[----:B------:R-:W-:Y:S01]  /*0ce0*/  IMAD R5, R5, 0x40, R4 ;  /* 0x0000004005057824 */ /* 0x000fe200078e0204 */
[----:B------:R-:W-:Y:S01]  /*0cf0*/  UMOV UR4, URZ ;  /* 0x0000003f00047c82 */ /* 0x000fe20008000000 */
[----:B------:R-:W-:Y:S01]  /*0d00*/  IMAD.IADD R2, R7, 0x1, -R2 ;  /* 0x0000000107027824 */ /* 0x000fe200078e0a02 */
[----:B------:R-:W-:Y:S01]  /*0d10*/  LOP3.LUT R7, R10, 0xfffffffc, RZ, 0xc0, !PT ;  /* 0xfffffffc0a077812 */ /* 0x000fe200078ec0ff */
[----:B------:R-:W-:Y:S02]  /*0d20*/  IMAD.U32 R216, RZ, RZ, UR7 ;  /* 0x00000007ffd87e24 */ /* 0x000fe4000f8e00ff */
[----:B------:R-:W-:-:S02]  /*0d30*/  IMAD R215, R2, 0x8, R5 ;  /* 0x0000000802d77824 */ /* 0x000fc400078e0205 */
[----:B------:R-:W-:Y:S01]  /*0d40*/  IMAD.IADD R4, R220, 0x1, -R7 ;  /* 0x00000001dc047824 */ /* 0x000fe200078e0a07 */
[----:B------:R-:W-:Y:S01]  /*0d50*/  LOP3.LUT R7, R3, 0xfffffff8, RZ, 0xc0, !PT ;  /* 0xfffffff803077812 */ /* 0x000fe200078ec0ff */
[----:B------:R-:W-:Y:S01]  /*0d60*/  IMAD.U32 R211, RZ, RZ, UR4 ;  /* 0x00000004ffd37e24 */ /* 0x000fe2000f8e00ff */
[----:B------:R-:W-:Y:S02]  /*0d70*/  LOP3.LUT R3, R6, 0x7ffffffc, RZ, 0xc0, !PT ;  /* 0x7ffffffc06037812 */ /* 0x000fe400078ec0ff */
[----:B------:R-:W-:Y:S01]  /*0d80*/  LEA.HI R10, R4, R4, RZ, 0x1 ;  /* 0x00000004040a7211 */ /* 0x000fe200078f08ff */
[----:B------:R-:W-:Y:S02]  /*0d90*/  IMAD.IADD R206, R220, 0x1, -R7 ;  /* 0x00000001dcce7824 */ /* 0x000fe400078e0a07 */
[----:B------:R-:W-:Y:S01]  /*0da0*/  IMAD.IADD R22, R212, 0x1, -R3 ;  /* 0x00000001d4167824 */ /* 0x000fe200078e0a03 */
[----:B------:R-:W-:Y:S01]  /*0db0*/  LOP3.LUT R11, R10, 0x1ffffffe, RZ, 0xc0, !PT ;  /* 0x1ffffffe0a0b7812 */ /* 0x000fe200078ec0ff */
[----:B------:R-:W-:-:S04]  /*0dc0*/  IMAD.SHL.U32 R16, R206, 0x8, RZ ;  /* 0x00000008ce107824 */ /* 0x000fc800078e00ff */
[C---:B------:R-:W-:Y:S01]  /*0dd0*/  VIADD R204, R16.reuse, 0x40 ;  /* 0x0000004010cc7836 */ /* 0x040fe20000000000 */
[----:B------:R-:W-:Y:S01]  /*0de0*/  SHF.R.S32.HI R219, RZ, 0x1f, R16 ;  /* 0x0000001fffdb7819 */ /* 0x000fe20000011410 */
[----:B------:R-:W-:Y:S02]  /*0df0*/  VIADD R205, R16, 0x80 ;  /* 0x0000008010cd7836 */ /* 0x000fe40000000000 */
[----:B------:R-:W-:Y:S01]  /*0e00*/  IMAD.IADD R11, R4, 0x1, -R11 ;  /* 0x00000001040b7824 */ /* 0x000fe200078e0a0b */
[----:B------:R-:W-:Y:S02]  /*0e10*/  SHF.R.S32.HI R218, RZ, 0x1f, R204 ;  /* 0x0000001fffda7819 */ /* 0x000fe400000114cc */
[----:B------:R-:W-:Y:S01]  /*0e20*/  SHF.R.S32.HI R217, RZ, 0x1f, R205 ;  /* 0x0000001fffd97819 */ /* 0x000fe200000114cd */
[----:B------:R-:W-:-:S07]  /*0e30*/  IMAD R23, R11, 0x8, R214 ;  /* 0x000000080b177824 */ /* 0x000fce00078e02d6 */
.L_x_2532:
[----:B0-2---:R-:W0:Y:S01]  /*0e40*/  LDC.64 R2, c[0x0][0xc88] ;  /* 0x00032200ff027b82 */ /* 0x005e220000000a00 */
[----:B------:R-:W-:Y:S01]  /*0e50*/  ULDC.64 UR12, c[0x0][0x208] ;  /* 0x00008200000c7ab9 */ /* 0x000fe20000000a00 */
[----:B------:R-:W-:Y:S01]  /*0e60*/  ULDC.64 UR8, c[0x0][0xa28] ;  /* 0x00028a0000087ab9 */ /* 0x000fe20000000a00 */
[----:B------:R-:W-:Y:S01]  /*0e70*/  ULDC.64 UR10, c[0x0][0xa18] ;  /* 0x00028600000a7ab9 */ /* 0x000fe20000000a00 */
[----:B0-----:R-:W-:-:S06]  /*0e80*/  IMAD.WIDE R2, R39, 0x4, R2 ;  /* 0x0000000427027825 */ /* 0x001fcc00078e0202 */
[----:B------:R-:W2:Y:S01]  /*0e90*/  LDG.E R2, desc[UR12][R2.64] ;  /* 0x0000000c02027981 */ /* 0x000ea2000c1e1900 */
[----:B------:R-:W-:Y:S02]  /*0ea0*/  UISETP.NE.U32.AND UP0, UPT, UR8, URZ, UPT ;  /* 0x0000003f0800728c */ /* 0x000fe4000bf05070 */
[----:B------:R-:W-:Y:S02]  /*0eb0*/  UISETP.NE.U32.AND UP1, UPT, UR10, URZ, UPT ;  /* 0x0000003f0a00728c */ /* 0x000fe4000bf25070 */
[----:B------:R-:W-:Y:S02]  /*0ec0*/  UISETP.NE.AND.EX UP0, UPT, UR9, URZ, UPT, UP0 ;  /* 0x0000003f0900728c */ /* 0x000fe4000bf05300 */
[----:B------:R-:W-:-:S04]  /*0ed0*/  UISETP.NE.AND.EX UP1, UPT, UR11, URZ, UPT, UP1 ;  /* 0x0000003f0b00728c */ /* 0x000fc8000bf25310 */
[----:B------:R-:W-:Y:S02]  /*0ee0*/  PLOP3.LUT P0, PT, PT, PT, UP0, 0x80, 0x0 ;  /* 0x000000000000781c */ /* 0x000fe40003f0f008 */
[----:B------:R-:W-:Y:S02]  /*0ef0*/  PLOP3.LUT P2, PT, PT, PT, UP1, 0x80, 0x0 ;  /* 0x000000000000781c */ /* 0x000fe40003f4f018 */
[----:B--2---:R-:W-:-:S13]  /*0f00*/  R2UR UR4, R2 ;  /* 0x00000000020472ca */ /* 0x004fda00000e0000 */
[----:B------:R-:W-:Y:S02]  /*0f10*/  USHF.R.S32.HI UR7, URZ, 0x1f, UR4 ;  /* 0x0000001f3f077899 */ /* 0x000fe40008011404 */
[----:B------:R-:W-:Y:S01]  /*0f20*/  IMAD.U32 R207, RZ, RZ, UR4 ;  /* 0x00000004ffcf7e24 */ /* 0x000fe2000f8e00ff */
[----:B------:R-:W-:-:S04]  /*0f30*/  @UP0 ULEA UR8, UP2, UR4, UR8, 0x2 ;  /* 0x0000000804080291 */ /* 0x000fc8000f84103f */
[----:B------:R-:W-:Y:S02]  /*0f40*/  @UP0 ULEA.HI.X UR9, UR4, UR9, UR7, 0x2, UP2 ;  /* 0x0000000904090291 */ /* 0x000fe400090f1407 */
[----:B------:R-:W-:Y:S01]  /*0f50*/  IMAD.U32 R210, RZ, RZ, UR7 ;  /* 0x00000007ffd27e24 */ /* 0x000fe2000f8e00ff */
[----:B------:R-:W-:Y:S01]  /*0f60*/  @UP1 ULEA UR10, UP0, UR4, UR10, 0x2 ;  /* 0x0000000a040a1291 */ /* 0x000fe2000f80103f */
[----:B------:R-:W-:-:S03]  /*0f70*/  IMAD.U32 R2, RZ, RZ, UR8 ;  /* 0x00000008ff027e24 */ /* 0x000fc6000f8e00ff */
[----:B------:R-:W-:Y:S01]  /*0f80*/  @UP1 ULEA.HI.X UR11, UR4, UR11, UR7, 0x2, UP0 ;  /* 0x0000000b040b1291 */ /* 0x000fe200080f1407 */
[----:B------:R-:W-:Y:S01]  /*0f90*/  IMAD.U32 R3, RZ, RZ, UR9 ;  /* 0x00000009ff037e24 */ /* 0x000fe2000f8e00ff */
[----:B------:R-:W-:Y:S01]  /*0fa0*/  ULDC.64 UR8, c[0x0][0x418] ;  /* 0x0001060000087ab9 */ /* 0x000fe20000000a00 */
[----:B------:R-:W-:Y:S01]  /*0fb0*/  IMAD.U32 R4, RZ, RZ, UR10 ;  /* 0x0000000aff047e24 */ /* 0x000fe2000f8e00ff */
[----:B------:R-:W-:Y:S02]  /*0fc0*/  ULDC UR7, c[0x0][0x424] ;  /* 0x0001090000077ab9 */ /* 0x000fe40000000800 */
[----:B------:R-:W-:Y:S01]  /*0fd0*/  IMAD.U32 R5, RZ, RZ, UR11 ;  /* 0x0000000bff057e24 */ /* 0x000fe2000f8e00ff */
[----:B------:R-:W2:Y:S01]  /*0fe0*/  @P0 LDG.E R2, desc[UR12][R2.64] ;  /* 0x0000000c02020981 */ /* 0x000ea2000c1e1900 */
[----:B------:R-:W-:Y:S01]  /*0ff0*/  UISETP.NE.U32.AND UP0, UPT, UR8, URZ, UPT ;  /* 0x0000003f0800728c */ /* 0x000fe2000bf05070 */
[----:B------:R-:W-:Y:S02]  /*1000*/  ULDC.64 UR10, c[0x0][0xa20] ;  /* 0x00028800000a7ab9 */ /* 0x000fe40000000a00 */
[----:B---3--:R-:W3:Y:S01]  /*1010*/  @P2 LDG.E R4, desc[UR12][R4.64] ;  /* 0x0000000c04042981 */ /* 0x008ee2000c1e1900 */
[----:B------:R-:W-:Y:S01]  /*1020*/  ULDC UR12, c[0x0][0x288] ;  /* 0x0000a200000c7ab9 */ /* 0x000fe20000000800 */
[----:B------:R-:W-:Y:S01]  /*1030*/  UISETP.NE.AND.EX UP0, UPT, UR9, URZ, UPT, UP0 ;  /* 0x0000003f0900728c */ /* 0x000fe2000bf05300 */
[----:B------:R-:W-:Y:S01]  /*1040*/  ISETP.NE.U32.AND P1, PT, RZ, UR10, PT ;  /* 0x0000000aff007c0c */ /* 0x000fe2000bf25070 */
[----:B------:R-:W-:Y:S01]  /*1050*/  ULDC UR8, c[0x0][0x2f0] ;  /* 0x0000bc0000087ab9 */ /* 0x000fe20000000800 */
[----:B------:R-:W-:Y:S01]  /*1060*/  UMOV UR4, URZ ;  /* 0x0000003f00047c82 */ /* 0x000fe20008000000 */
[----:B------:R-:W-:Y:S01]  /*1070*/  USEL UR7, UR7, 0x1, UP0 ;  /* 0x0000000107077887 */ /* 0x000fe20008000000 */
[----:B------:R-:W-:Y:S01]  /*1080*/  ISETP.NE.AND.EX P1, PT, RZ, UR11, PT, P1 ;  /* 0x0000000bff007c0c */ /* 0x000fe2000bf25310 */
[----:B------:R-:W-:-:S02]  /*1090*/  IMAD.U32 R208, RZ, RZ, UR6 ;  /* 0x00000006ffd07e24 */ /* 0x000fc4000f8e00ff */
[----:B------:R-:W-:Y:S01]  /*10a0*/  UIMAD UR8, UR7, UR8, URZ ;  /* 0x00000008070872a4 */ /* 0x000fe2000f8e023f */
[----:B--2---:R-:W-:Y:S02]  /*10b0*/  @P0 R2UR UR4, R2 ;  /* 0x00000000020402ca */ /* 0x004fe400000e0000 */
[----:B---3--:R-:W-:-:S13]  /*10c0*/  @P2 R2UR UR12, R4 ;  /* 0x00000000040c22ca */ /* 0x008fda00000e0000 */
[----:B------:R-:W-:Y:S01]  /*10d0*/  IMAD.U32 R17, RZ, RZ, UR12 ;  /* 0x0000000cff117e24 */ /* 0x000fe2000f8e00ff */
[----:B-1--4-:R-:W-:Y:S06]  /*10e0*/  @P2 BRA `(.L_x_2479) ;  /* 0x0000000000402947 */ /* 0x012fec0003800000 */
[----:B------:R-:W-:Y:S02]  /*10f0*/  ULDC.64 UR6, c[0x0][0xa00] ;  /* 0x0002800000067ab9 */ /* 0x000fe40000000a00 */
[----:B------:R-:W-:-:S04]  /*1100*/  ISETP.NE.U32.AND P0, PT, RZ, UR6, PT ;  /* 0x00000006ff007c0c */ /* 0x000fc8000bf05070 */
[----:B------:R-:W-:-:S13]  /*1110*/  ISETP.NE.AND.EX P0, PT, RZ, UR7, PT, P0 ;  /* 0x00000007ff007c0c */ /* 0x000fda000bf05300 */
[----:B------:R-:W-:Y:S05]  /*1120*/  @!P0 BRA `(.L_x_2479) ;  /* 0x0000000000308947 */ /* 0x000fea0003800000 */
[----:B------:R-:W-:Y:S01]  /*1130*/  R2UR UR9, R207 ;  /* 0x00000000cf0972ca */ /* 0x000fe200000e0000 */
[----:B------:R-:W-:Y:S01]  /*1140*/  ULDC.64 UR6, c[0x0][0xa00] ;  /* 0x0002800000067ab9 */ /* 0x000fe20000000a00 */
[----:B------:R-:W-:-:S11]  /*1150*/  ULDC.64 UR12, c[0x0][0x208] ;  /* 0x00008200000c7ab9 */ /* 0x000fd60000000a00 */
[----:B------:R-:W-:-:S06]  /*1160*/  UIMAD.WIDE UR6, UR9, 0x4, UR6 ;  /* 0x00000004090678a5 */ /* 0x000fcc000f8e0206 */
[----:B------:R-:W-:Y:S02]  /*1170*/  IMAD.U32 R2, RZ, RZ, UR6 ;  /* 0x00000006ff027e24 */ /* 0x000fe4000f8e00ff */
[----:B------:R-:W-:-:S05]  /*1180*/  IMAD.U32 R3, RZ, RZ, UR7 ;  /* 0x00000007ff037e24 */ /* 0x000fca000f8e00ff */
[----:B------:R-:W2:Y:S04]  /*1190*/  LDG.E R4, desc[UR12][R2.64] ;  /* 0x0000000c02047981 */ /* 0x000ea8000c1e1900 */
[----:B------:R-:W3:Y:S01]  /*11a0*/  LDG.E R0, desc[UR12][R2.64+0x4] ;  /* 0x0000040c02007981 */ /* 0x000ee2000c1e1900 */
[----:B--2---:R-:W-:Y:S02]  /*11b0*/  R2UR UR6, R4 ;  /* 0x00000000040672ca */ /* 0x004fe400000e0000 */
[----:B---3--:R-:W-:-:S13]  /*11c0*/  R2UR UR7, R0 ;  /* 0x00000000000772ca */ /* 0x008fda00000e0000 */
[----:B------:R-:W-:-:S06]  /*11d0*/  UIADD3 UR6, -UR6, UR7, URZ ;  /* 0x0000000706067290 */ /* 0x000fcc000fffe13f */
[----:B------:R-:W-:-:S07]  /*11e0*/  IMAD.U32 R17, RZ, RZ, UR6 ;  /* 0x00000006ff117e24 */ /* 0x000fce000f8e00ff */
.L_x_2479:
[----:B------:R-:W-:Y:S05]  /*11f0*/  @!P1 BRA `(.L_x_2480) ;  /* 0x0000000000289947 */ /* 0x000fea0003800000 */
[----:B------:R-:W-:Y:S01]  /*1200*/  R2UR UR7, R207 ;  /* 0x00000000cf0772ca */ /* 0x000fe200000e0000 */
[----:B------:R-:W-:Y:S01]  /*1210*/  ULDC.64 UR8, c[0x0][0x208] ;  /* 0x0000820000087ab9 */ /* 0x000fe20000000a00 */
[----:B------:R-:W-:-:S11]  /*1220*/  R2UR UR12, R210 ;  /* 0x00000000d20c72ca */ /* 0x000fd600000e0000 */
[----:B------:R-:W-:-:S04]  /*1230*/  ULEA UR6, UP0, UR7, UR10, 0x2 ;  /* 0x0000000a07067291 */ /* 0x000fc8000f80103f */
[----:B------:R-:W-:Y:S02]  /*1240*/  ULEA.HI.X UR7, UR7, UR11, UR12, 0x2, UP0 ;  /* 0x0000000b07077291 */ /* 0x000fe400080f140c */
[----:B------:R-:W-:-:S04]  /*1250*/  IMAD.U32 R2, RZ, RZ, UR6 ;  /* 0x00000006ff027e24 */ /* 0x000fc8000f8e00ff */
[----:B------:R-:W-:-:S05]  /*1260*/  IMAD.U32 R3, RZ, RZ, UR7 ;  /* 0x00000007ff037e24 */ /* 0x000fca000f8e00ff */
[----:B------:R-:W2:Y:S02]  /*1270*/  LDG.E R2, desc[UR8][R2.64] ;  /* 0x0000000802027981 */ /* 0x000ea4000c1e1900 */
[----:B--2---:R-:W-:Y:S01]  /*1280*/  R2UR UR8, R2 ;  /* 0x00000000020872ca */ /* 0x004fe200000e0000 */
[----:B------:R-:W-:-:S14]  /*1290*/  BRA `(.L_x_2481) ;  /* 0x00000000003c7947 */ /* 0x000fdc0003800000 */
.L_x_2480:
        /* <DEDUP_REMOVED lines=14> */
[----:B------:R-:W-:-:S12]  /*1380*/  UIADD3 UR8, -UR8, UR6, URZ ;  /* 0x0000000608087290 */ /* 0x000fd8000fffe13f */
.L_x_2481:
[----:B------:R-:W-:Y:S01]  /*1390*/  UIADD3 UR9, -UR4, UR8, URZ ;  /* 0x0000000804097290 */ /* 0x000fe2000fffe13f */
[----:B------:R-:W-:Y:S01]  /*13a0*/  R2UR UR7, R17 ;  /* 0x00000000110772ca */ /* 0x000fe200000e0000 */
[----:B------:R-:W-:Y:S01]  /*13b0*/  USHF.L.U32 UR5, UR5, 0x7, URZ ;  /* 0x0000000705057899 */ /* 0x000fe2000800063f */
[----:B------:R-:W-:Y:S01]  /*13c0*/  PLOP3.LUT P0, PT, PT, PT, PT, 0x80, 0x0 ;  /* 0x000000000000781c */ /* 0x000fe20003f0f070 */
[----:B------:R-:W-:Y:S01]  /*13d0*/  ULDC UR4, c[0x0][0x448] ;  /* 0x0001120000047ab9 */ /* 0x000fe20000000800 */
[----:B------:R-:W-:Y:S01]  /*13e0*/  CS2R R2, SRZ ;  /* 0x0000000000027805 */ /* 0x000fe2000001ff00 */
[----:B------:R-:W-:Y:S01]  /*13f0*/  UISETP.NE.AND UP0, UPT, UR4, 0x1, UPT ;  /* 0x000000010400788c */ /* 0x000fe2000bf05270 */
[----:B------:R-:W-:Y:S01]  /*1400*/  IMAD.U32 R18, RZ, RZ, UR9 ;  /* 0x00000009ff127e24 */ /* 0x000fe2000f8e00ff */
[----:B------:R-:W-:Y:S02]  /*1410*/  UIADD3 UR6, UR5, 0x7f, URZ ;  /* 0x0000007f05067890 */ /* 0x000fe4000fffe03f */
[----:B------:R-:W-:Y:S01]  /*1420*/  IMAD.U32 R19, RZ, RZ, UR5 ;  /* 0x00000005ff137e24 */ /* 0x000fe2000f8e00ff */
[----:B------:R-:W-:-:S02]  /*1430*/  CS2R R118, SRZ ;  /* 0x0000000000767805 */ /* 0x000fc4000001ff00 */
[----:B------:R-:W-:Y:S02]  /*1440*/  CS2R R116, SRZ ;  /* 0x0000000000747805 */ /* 0x000fe4000001ff00 */
[----:B------:R-:W-:Y:S02]  /*1450*/  CS2R R114, SRZ ;  /* 0x0000000000727805 */ /* 0x000fe4000001ff00 */
[----:B------:R-:W-:Y:S01]  /*1460*/  CS2R R112, SRZ ;  /* 0x0000000000707805 */ /* 0x000fe2000001ff00 */
[----:B------:R-:W-:Y:S01]  /*1470*/  UIADD3 UR7, UR9, 0x70, -UR7 ;  /* 0x0000007009077890 */ /* 0x000fe2000fffe807 */
[----:B------:R-:W-:Y:S02]  /*1480*/  CS2R R110, SRZ ;  /* 0x00000000006e7805 */ /* 0x000fe4000001ff00 */
[----:B------:R-:W-:Y:S01]  /*1490*/  CS2R R108, SRZ ;  /* 0x00000000006c7805 */ /* 0x000fe2000001ff00 */
[----:B------:R-:W-:Y:S01]  /*14a0*/  @UP0 ULDC UR4, c[0x0][0x44c] ;  /* 0x0001130000040ab9 */ /* 0x000fe20000000800 */
[----:B------:R-:W-:Y:S01]  /*14b0*/  @UP0 ULDC UR8, c[0x0][0x450] ;  /* 0x0001140000080ab9 */ /* 0x000fe20000000800 */
[----:B------:R-:W-:Y:S01]  /*14c0*/  UIMAD.WIDE.U32 UR4, UR6, UR4, URZ ;  /* 0x00000004060472a5 */ /* 0x000fe2000f8e003f */
[----:B------:R-:W-:-:S02]  /*14d0*/  CS2R R106, SRZ ;  /* 0x00000000006a7805 */ /* 0x000fc4000001ff00 */
[----:B------:R-:W-:Y:S02]  /*14e0*/  CS2R R104, SRZ ;  /* 0x0000000000687805 */ /* 0x000fe4000001ff00 */
[----:B------:R-:W-:Y:S01]  /*14f0*/  CS2R R42, SRZ ;  /* 0x00000000002a7805 */ /* 0x000fe2000001ff00 */
[----:B------:R-:W-:Y:S01]  /*1500*/  @UP0 USHF.R.U32.HI UR6, URZ, UR8, UR5 ;  /* 0x000000083f060299 */ /* 0x000fe20008011605 */
[----:B------:R-:W-:Y:S01]  /*1510*/  CS2R R98, SRZ ;  /* 0x0000000000627805 */ /* 0x000fe2000001ff00 */
[----:B------:R-:W-:Y:S01]  /*1520*/  UIADD3 UR5, UR9, 0x6f, URZ ;  /* 0x0000006f09057890 */ /* 0x000fe2000fffe03f */
[----:B------:R-:W-:Y:S01]  /*1530*/  CS2R R100, SRZ ;  /* 0x0000000000647805 */ /* 0x000fe2000001ff00 */
[----:B------:R-:W-:Y:S01]  /*1540*/  UIADD3 UR7, UR7, UR6, URZ ;  /* 0x0000000607077290 */ /* 0x000fe2000fffe03f */
[----:B------:R-:W-:Y:S01]  /*1550*/  CS2R R96, SRZ ;  /* 0x0000000000607805 */ /* 0x000fe2000001ff00 */
[----:B------:R-:W-:Y:S01]  /*1560*/  UMOV UR4, URZ ;  /* 0x0000003f00047c82 */ /* 0x000fe20008000000 */
[----:B------:R-:W-:Y:S01]  /*1570*/  UMOV UR6, URZ ;  /* 0x0000003f00067c82 */ /* 0x000fe20008000000 */
[----:B------:R-:W-:Y:S01]  /*1580*/  UIMAD.WIDE UR4, UR5, -0x6db6db6d, UR4 ;  /* 0x92492493050478a5 */ /* 0x000fe2000f8e0204 */
[----:B------:R-:W-:Y:S01]  /*1590*/  CS2R R94, SRZ ;  /* 0x00000000005e7805 */ /* 0x000fe2000001ff00 */
[----:B------:R-:W-:Y:S01]  /*15a0*/  UIMAD.WIDE UR6, UR7, -0x6db6db6d, UR6 ;  /* 0x92492493070678a5 */ /* 0x000fe2000f8e0206 */
[----:B------:R-:W-:Y:S01]  /*15b0*/  CS2R R92, SRZ ;  /* 0x00000000005c7805 */ /* 0x000fe2000001ff00 */
[----:B------:R-:W-:Y:S01]  /*15c0*/  USHF.R.U32.HI UR4, URZ, 0x1f, UR5 ;  /* 0x0000001f3f047899 */ /* 0x000fe20008011605 */
[----:B------:R-:W-:Y:S01]  /*15d0*/  CS2R R90, SRZ ;  /* 0x00000000005a7805 */ /* 0x000fe2000001ff00 */
[----:B------:R-:W-:Y:S01]  /*15e0*/  USHF.R.U32.HI UR6, URZ, 0x1f, UR7 ;  /* 0x0000001f3f067899 */ /* 0x000fe20008011607 */
[----:B------:R-:W-:Y:S01]  /*15f0*/  CS2R R88, SRZ ;  /* 0x0000000000587805 */ /* 0x000fe2000001ff00 */
[----:B------:R-:W-:Y:S01]  /*1600*/  ULEA.HI.SX32 UR4, UR5, UR4, 0x1a ;  /* 0x0000000405047291 */ /* 0x000fe2000f8fd23f */
        /* <DEDUP_REMOVED lines=9> */
[----:B------:R-:W-:Y:S01]  /*16a0*/  USEL UR38, UR4, UR6, UP0 ;  /* 0x0000000604267287 */ /* 0x000fe20008000000 */
[----:B------:R-:W-:-:S02]  /*16b0*/  CS2R R72, SRZ ;  /* 0x0000000000487805 */ /* 0x000fc4000001ff00 */
[----:B------:R-:W-:Y:S02]  /*16c0*/  CS2R R70, SRZ ;  /* 0x0000000000467805 */ /* 0x000fe4000001ff00 */
[----:B------:R-:W-:Y:S01]  /*16d0*/  CS2R R68, SRZ ;  /* 0x0000000000447805 */ /* 0x000fe2000001ff00 */
[----:B------:R-:W-:Y:S01]  /*16e0*/  UISETP.GE.AND UP0, UPT, UR38, 0x1, UPT ;  /* 0x000000012600788c */ /* 0x000fe2000bf06270 */
[----:B------:R-:W-:Y:S02]  /*16f0*/  CS2R R66, SRZ ;  /* 0x0000000000427805 */ /* 0x000fe4000001ff00 */
[----:B------:R-:W-:Y:S02]  /*1700*/  CS2R R64, SRZ ;  /* 0x0000000000407805 */ /* 0x000fe4000001ff00 */
[----:B------:R-:W-:Y:S02]  /*1710*/  CS2R R62, SRZ ;  /* 0x00000000003e7805 */ /* 0x000fe4000001ff00 */
[----:B------:R-:W-:-:S02]  /*1720*/  CS2R R60, SRZ ;  /* 0x00000000003c7805 */ /* 0x000fc4000001ff00 */
[----:B------:R-:W-:Y:S02]  /*1730*/  CS2R R58, SRZ ;  /* 0x00000000003a7805 */ /* 0x000fe4000001ff00 */
[----:B------:R-:W-:Y:S02]  /*1740*/  PLOP3.LUT P1, PT, PT, PT, UP0, 0x80, 0x0 ;  /* 0x000000000000781c */ /* 0x000fe40003f2f008 */
        /* <DEDUP_REMOVED lines=51> */
.L_x_2483:
        /* <DEDUP_REMOVED lines=11> */
.L_x_2661:
[----:B------:R-:W-:Y:S05]  /*1b30*/  @!P0 BRA `(.L_x_2485) ;  /* 0x0000000000048947 */ /* 0x000fea0003800000 */
[----:B------:R-:W-:Y:S01]  /*1b40*/  BPT.TRAP 0x1 ;  /* 0x000000040000795c */ /* 0x000fe20000300000 */
.L_x_2485:
[----:B------:R-:W-:Y:S02]  /*1b50*/  IMAD.U32 R2, RZ, RZ, UR36 ;  /* 0x00000024ff027e24 */ /* 0x000fe4000f8e00ff */
[----:B0-----:R-:W-:-:S03]  /*1b60*/  IMAD.U32 R3, RZ, RZ, UR61 ;  /* 0x0000003dff037e24 */ /* 0x001fc6000f8e00ff */
[----:B------:R-:W-:Y:S02]  /*1b70*/  LEA R2, R2, UR60, 0x3 ;  /* 0x0000003c02027c11 */ /* 0x000fe4000f8e18ff */
[----:B------:R-:W-:-:S04]  /*1b80*/  SHF.L.U32 R3, R3, 0x1f, RZ ;  /* 0x0000001f03037819 */ /* 0x000fc800000006ff */
[----:B------:R0:W1:Y:S01]  /*1b90*/  SYNCS.PHASECHK.TRANS64.TRYWAIT P2, [R2+URZ+0x36830], R3 ;  /* 0x03683003020075a7 */ /* 0x000062000804017f */
[----:B------:R-:W-:Y:S05]  /*1ba0*/  @!P0 BRA `(.L_x_2486) ;  /* 0x0000000000048947 */ /* 0x000fea0003800000 */
[----:B------:R-:W-:Y:S01]  /*1bb0*/  BPT.TRAP 0x1 ;  /* 0x000000040000795c */ /* 0x000fe20000300000 */
.L_x_2486:
[----:B------:R-:W2:Y:S02]  /*1bc0*/  S2R R0, SR_TID.X ;  /* 0x0000000000007919 */ /* 0x000ea40000002100 */
[----:B--2---:R-:W-:Y:S01]  /*1bd0*/  LOP3.LUT P1, RZ, R0, 0x7f, RZ, 0xc0, !PT ;  /* 0x0000007f00ff7812 */ /* 0x004fe2000782c0ff */
[----:B-1----:R-:W-:-:S12]  /*1be0*/  @P2 BRA `(.L_x_2487) ;  /* 0x0000000000082947 */ /* 0x002fd80003800000 */
[----:B------:R-:W1:Y:S02]  /*1bf0*/  SYNCS.PHASECHK.TRANS64.TRYWAIT P2, [R2+URZ+0x36830], R3 ;  /* 0x03683003020075a7 */ /* 0x000e64000804017f */
[----:B-1----:R-:W-:Y:S05]  /*1c00*/  @!P2 BRA `(.L_x_2488) ;  /* 0x000001640038a947 */ /* 0x002fea0003800000 */
.L_x_2487:
[----:B------:R-:W-:Y:S05]  /*1c10*/  WARPSYNC.ALL ;  /* 0x0000000000007948 */ /* 0x000fea0003800000 */
[----:B------:R-:W-:Y:S01]  /*1c20*/  UIADD3 UR4, UR60, 0x21400, URZ ;  /* 0x000214003c047890 */ /* 0x000fe2000fffe03f */
[----:B------:R-:W-:Y:S01]  /*1c30*/  WARPGROUP.ARRIVE ;  /* 0x00000000000079c5 */ /* 0x000fe20000000000 */
[----:B------:R-:W-:Y:S01]  /*1c40*/  UMOV UR7, 0x40000040 ;  /* 0x4000004000077882 */ /* 0x000fe20000000000 */
[----:B------:R-:W-:Y:S01]  /*1c50*/  UMOV UR11, 0x40000040 ;  /* 0x40000040000b7882 */ /* 0x000fe20000000000 */
[----:B------:R-:W-:Y:S01]  /*1c60*/  USHF.R.U32.HI UR4, URZ, 0x4, UR4 ;  /* 0x000000043f047899 */ /* 0x000fe20008011604 */
[----:B------:R-:W-:Y:S01]  /*1c70*/  R2UR UR39, R17 ;  /* 0x00000000112772ca */ /* 0x000fe200000e0000 */
[----:B------:R-:W-:Y:S01]  /*1c80*/  UMOV UR15, 0x40000040 ;  /* 0x40000040000f7882 */ /* 0x000fe20000000000 */
[----:B------:R-:W-:Y:S01]  /*1c90*/  UMOV UR19, 0x40000040 ;  /* 0x4000004000137882 */ /* 0x000fe20000000000 */
[----:B------:R-:W-:Y:S01]  /*1ca0*/  ULOP3.LUT UR4, UR4, 0x3fff, URZ, 0xc0, !UPT ;  /* 0x00003fff04047892 */ /* 0x000fe2000f8ec03f */
[----:B01----:R-:W-:Y:S01]  /*1cb0*/  @!P1 VIADD R2, R2, 0x36840 ;  /* 0x0003684002029836 */ /* 0x003fe20000000000 */
[----:B------:R-:W-:Y:S01]  /*1cc0*/  UMOV UR23, 0x40000040 ;  /* 0x4000004000177882 */ /* 0x000fe20000000000 */
[----:B------:R-:W-:Y:S01]  /*1cd0*/  UMOV UR27, 0x40000040 ;  /* 0x40000040001b7882 */ /* 0x000fe20000000000 */
[----:B------:R-:W-:Y:S01]  /*1ce0*/  ULOP3.LUT UR5, UR4, 0x10000, URZ, 0xfc, !UPT ;  /* 0x0001000004057892 */ /* 0x000fe2000f8efc3f */
[----:B------:R-:W-:Y:S01]  /*1cf0*/  CS2R R118, SRZ ;  /* 0x0000000000767805 */ /* 0x000fe2000001ff00 */
[----:B------:R-:W-:Y:S01]  /*1d00*/  ULOP3.LUT UR4, UR37, 0x10000, URZ, 0xfc, !UPT ;  /* 0x0001000025047892 */ /* 0x000fe2000f8efc3f */
[----:B------:R-:W-:Y:S01]  /*1d10*/  R2UR UR37, R18 ;  /* 0x00000000122572ca */ /* 0x000fe200000e0000 */
[----:B------:R-:W-:Y:S01]  /*1d20*/  UIMAD UR6, UR36, 0xa80, UR5 ;  /* 0x00000a80240678a4 */ /* 0x000fe2000f8e0205 */
[----:B------:R-:W-:Y:S01]  /*1d30*/  @!P1 PRMT R2, RZ, 0x654, R2 ;  /* 0x00000654ff029816 */ /* 0x000fe20000000002 */
[----:B------:R-:W-:Y:S01]  /*1d40*/  IMAD.U32 R8, RZ, RZ, UR5 ;  /* 0x00000005ff087e24 */ /* 0x000fe2000f8e00ff */
[----:B------:R-:W-:Y:S01]  /*1d50*/  UMOV UR5, 0x40000040 ;  /* 0x4000004000057882 */ /* 0x000fe20000000000 */
[----:B------:R-:W-:Y:S01]  /*1d60*/  UIADD3 UR10, UR6, 0x80, URZ ;  /* 0x00000080060a7890 */ /* 0x000fe2000fffe03f */
[----:B------:R-:W-:Y:S01]  /*1d70*/  CS2R R116, SRZ ;  /* 0x0000000000747805 */ /* 0x000fe2000001ff00 */
[----:B------:R-:W-:Y:S01]  /*1d80*/  UMOV UR8, UR4 ;  /* 0x0000000400087c82 */ /* 0x000fe20008000000 */
[----:B------:R-:W-:Y:S01]  /*1d90*/  UMOV UR9, UR5 ;  /* 0x0000000500097c82 */ /* 0x000fe20008000000 */
[----:B------:R-:W-:-:S02]  /*1da0*/  UIADD3 UR14, UR6, 0x200, URZ ;  /* 0x00000200060e7890 */ /* 0x000fc4000fffe03f */
[----:B------:R-:W-:Y:S01]  /*1db0*/  HGMMA.64x16x16.F32.BF16 R72, gdesc[UR4], RZ, !UPT, gsb0 ;  /* 0x00200000044879f0 */ /* 0x000fe2000c0018ff */
[----:B------:R-:W-:Y:S01]  /*1dc0*/  UMOV UR12, UR4 ;  /* 0x00000004000c7c82 */ /* 0x000fe20008000000 */
[----:B------:R-:W-:Y:S01]  /*1dd0*/  UMOV UR13, UR5 ;  /* 0x00000005000d7c82 */ /* 0x000fe20008000000 */
[----:B------:R-:W-:Y:S01]  /*1de0*/  UIADD3 UR18, UR6, 0x280, URZ ;  /* 0x0000028006127890 */ /* 0x000fe2000fffe03f */
[----:B------:R-:W-:Y:S01]  /*1df0*/  UMOV UR16, UR4 ;  /* 0x0000000400107c82 */ /* 0x000fe20008000000 */
[----:B------:R-:W-:Y:S01]  /*1e00*/  UMOV UR17, UR5 ;  /* 0x0000000500117c82 */ /* 0x000fe20008000000 */
[----:B------:R-:W-:Y:S02]  /*1e10*/  UIADD3 UR7, UR4, 0x2, URZ ;  /* 0x0000000204077890 */ /* 0x000fe4000fffe03f */
[----:B------:R-:W-:Y:S02]  /*1e20*/  UIADD3 UR22, UR6, 0x284, URZ ;  /* 0x0000028406167890 */ /* 0x000fe4000fffe03f */
        /* <DEDUP_REMOVED lines=99> */
[----:B------:R-:W-:Y:S01]  /*2460*/  ULDC UR10, c[0x0][0x448] ;  /* 0x00011200000a7ab9 */ /* 0x000fe20000000800 */
[----:B------:R-:W-:Y:S01]  /*2470*/  R2UR UR11, R19 ;  /* 0x00000000130b72ca */ /* 0x000fe200000e0000 */
[----:B------:R-:W-:-:S03]  /*2480*/  UISETP.NE.AND UP0, UPT, UR10, 0x1, UPT ;  /* 0x000000010a00788c */ /* 0x000fc6000bf05270 */
[----:B------:R-:W-:Y:S02]  /*2490*/  UMOV UR10, 0xffffff90 ;  /* 0xffffff90000a7882 */ /* 0x000fe40000000000 */
[----:B------:R-:W-:Y:S01]  /*24a0*/  UIMAD UR10, UR38, UR10, 0x71 ;  /* 0x00000071260a74a4 */ /* 0x000fe2000f8e020a */
[----:B------:R-:W-:-:S05]  /*24b0*/  PLOP3.LUT P2, PT, PT, PT, UP0, 0x80, 0x0 ;  /* 0x000000000000781c */ /* 0x000fca0003f4f008 */
[----:B------:R-:W-:Y:S01]  /*24c0*/  IMAD.U32 R7, RZ, RZ, UR10 ;  /* 0x0000000aff077e24 */ /* 0x000fe2000f8e00ff */
[----:B------:R-:W-:Y:S01]  /*24d0*/  UMOV UR10, UR11 ;  /* 0x0000000b000a7c82 */ /* 0x000fe20008000000 */
[----:B------:R-:W-:Y:S02]  /*24e0*/  VIADD R0, R23, UR11 ;  /* 0x0000000b17007c36 */ /* 0x000fe40008000000 */
[----:B------:R-:W-:Y:S02]  /*24f0*/  IMAD R4, R22, -0x2, R7 ;  /* 0xfffffffe16047824 */ /* 0x000fe400078e0207 */
[----:B------:R-:W-:-:S05]  /*2500*/  IMAD.U32 R7, RZ, RZ, UR39 ;  /* 0x00000027ff077e24 */ /* 0x000fca000f8e00ff */
[----:B------:R-:W-:Y:S01]  /*2510*/  IADD3 R4, -R7, UR37, R4 ;  /* 0x0000002507047c10 */ /* 0x000fe2000fffe104 */
        /* <DEDUP_REMOVED lines=347> */
[----:B------:R-:W-:Y:S02]  /*3ad0*/  @UP0 ULDC UR7, c[0x0][0x44c] ;  /* 0x0001130000070ab9 */ /* 0x000fe40000000800 */
[----:B------:R-:W-:Y:S01]  /*3ae0*/  @P2 IMAD.HI.U32 R3, R0, UR7, RZ ;  /* 0x0000000700032c27 */ /* 0x000fe2000f8e00ff */
[----:B------:R-:W-:-:S04]  /*3af0*/  @UP0 ULDC UR7, c[0x0][0x450] ;  /* 0x0001140000070ab9 */ /* 0x000fc80000000800 */
[----:B------:R-:W-:Y:S01]  /*3b00*/  @P2 SHF.R.U32.HI R0, RZ, UR7, R3 ;  /* 0x00000007ff002c19 */ /* 0x000fe20008011603 */
[----:B------:R-:W-:Y:S02]  /*3b10*/  UIMAD UR7, UR38, -0x70, UR37 ;  /* 0xffffff90260778a4 */ /* 0x000fe4000f8e0225 */
[----:B------:R-:W-:Y:S02]  /*3b20*/  UIADD3 UR38, UR38, -0x2, URZ ;  /* 0xfffffffe26267890 */ /* 0x000fe4000fffe03f */
[----:B------:R-:W0:Y:S01]  /*3b30*/  SHFL.IDX PT, R5, R0, 0x1, 0x1c1f ;  /* 0x003c1f0000057f89 */ /* 0x000e2200000e0000 */
[----:B------:R-:W-:-:S06]  /*3b40*/  UIADD3 UR7, UR7, 0x70, URZ ;  /* 0x0000007007077890 */ /* 0x000fcc000fffe03f */
[----:B------:R-:W-:-:S04]  /*3b50*/  IMAD.U32 R3, RZ, RZ, UR7 ;  /* 0x00000007ff037e24 */ /* 0x000fc8000f8e00ff */
[----:B------:R-:W-:-:S05]  /*3b60*/  IMAD R3, R22, -0x2, R3 ;  /* 0xfffffffe16037824 */ /* 0x000fca00078e0203 */
[----:B0-----:R-:W-:-:S04]  /*3b70*/  VIADDMNMX R5, R5, R4, R3, PT ;  /* 0x0000000405057246 */ /* 0x001fc80003800103 */
[C---:B------:R-:W-:Y:S02]  /*3b80*/  ISETP.GT.AND P3, PT, R5.reuse, RZ, PT ;  /* 0x000000ff0500720c */ /* 0x040fe40003f64270 */
[C---:B------:R-:W-:Y:S02]  /*3b90*/  ISETP.GT.AND P4, PT, R5.reuse, 0x1, PT ;  /* 0x000000010500780c */ /* 0x040fe40003f84270 */
[----:B------:R-:W-:Y:S01]  /*3ba0*/  ISETP.GT.AND P5, PT, R5, 0x8, PT ;  /* 0x000000080500780c */ /* 0x000fe20003fa4270 */
        /* <DEDUP_REMOVED lines=21> */
[----:B------:R-:W-:Y:S02]  /*3d00*/  ISETP.GT.AND P4, PT, R5, 0x10, PT ;  /* 0x000000100500780c */ /* 0x000fe40003f84270 */
[----:B------:R-:W-:Y:S02]  /*3d10*/  FSEL R79, R79, -INF , P3 ;  /* 0xff8000004f4f7808 */ /* 0x000fe40001800000 */
[----:B------:R-:W-:Y:S02]  /*3d20*/  FMNMX.FTZ R6, R13, R6, !PT ;  /* 0x000000060d067209 */ /* 0x000fe40007810000 */
[----:B------:R-:W-:Y:S02]  /*3d30*/  ISETP.GT.AND P3, PT, R5, 0x11, PT ;  /* 0x000000110500780c */ /* 0x000fe40003f64270 */
[----:B------:R-:W-:Y:S01]  /*3d40*/  FMNMX.FTZ R6, R79, R6, !PT ;  /* 0x000000064f067209 */ /* 0x000fe20007810000 */
[----:B------:R-:W-:Y:S02]  /*3d50*/  WARPGROUP.DEPBAR.LE gsb0, 0x0 ;  /* 0x00008000000079c5 */ /* 0x000fe40000010000 */
[----:B------:R-:W-:Y:S01]  /*3d60*/  WARPGROUP.ARRIVE ;  /* 0x00000000000079c5 */ /* 0x000fe20000000000 */
[----:B------:R-:W-:-:S02]  /*3d70*/  FSEL R21, R66, -INF , P4 ;  /* 0xff80000042157808 */ /* 0x000fc40002000000 */
[----:B------:R-:W-:Y:S02]  /*3d80*/  ISETP.GT.AND P4, PT, R5, 0x18, PT ;  /* 0x000000180500780c */ /* 0x000fe40003f84270 */
        /* <DEDUP_REMOVED lines=56> */
[----:B------:R-:W-:Y:S01]  /*4110*/  ISETP.GT.AND P3, PT, R5, 0x49, PT ;  /* 0x000000490500780c */ /* 0x000fe20003f64270 */
[----:B------:R-:W-:Y:S01]  /*4120*/  ULDC UR6, c[0x0][0x988] ;  /* 0x0002620000067ab9 */ /* 0x000fe20000000800 */
        /* <DEDUP_REMOVED lines=28> */
[----:B------:R-:W-:Y:S02]  /*42f0*/  ISETP.GT.AND P3, PT, R5, 0x69, PT ;  /* 0x000000690500780c */ /* 0x000fe40003f64270 */
[----:B------:R-:W-:Y:S02]  /*4300*/  FSEL R113, R30, -INF , P4 ;  /* 0xff8000001e717808 */ /* 0x000fe40002000000 */
[----:B------:R-:W-:Y:S02]  /*4310*/  FMNMX.FTZ R6, R111, R6, !PT ;  /* 0x000000066f067209 */ /* 0x000fe40007810000 */
[----:B------:R-:W-:-:S02]  /*4320*/  FSEL R115, R31, -INF , P3 ;  /* 0xff8000001f737808 */ /* 0x000fc40001800000 */
[----:B------:R-:W-:-:S04]  /*4330*/  FMNMX.FTZ R6, R113, R6, !PT ;  /* 0x0000000671067209 */ /* 0x000fc80007810000 */
[----:B------:R-:W-:-:S05]  /*4340*/  FMNMX.FTZ R9, R115, R6, !PT ;  /* 0x0000000673097209 */ /* 0x000fca0007810000 */
[----:B------:R-:W1:Y:S02]  /*4350*/  SHFL.BFLY PT, R6, R9, 0x2, 0x1f ;  /* 0x0c401f0009067f89 */ /* 0x000e6400000e0000 */
[----:B-1----:R-:W-:Y:S02]  /*4360*/  FMNMX.FTZ R10, R9, R6, !PT ;  /* 0x00000006090a7209 */ /* 0x002fe40007810000 */
[----:B------:R1:W2:Y:S04]  /*4370*/  SHFL.IDX PT, R6, R0, RZ, 0x1c1f ;  /* 0x001c1fff00067589 */ /* 0x0002a800000e0000 */
[----:B------:R-:W3:Y:S01]  /*4380*/  SHFL.BFLY PT, R5, R10, 0x1, 0x1f ;  /* 0x0c201f000a057f89 */ /* 0x000ee200000e0000 */
[----:B-1----:R-:W-:Y:S01]  /*4390*/  IMAD.U32 R0, RZ, RZ, UR6 ;  /* 0x00000006ff007e24 */ /* 0x002fe2000f8e00ff */
[----:B------:R-:W-:-:S02]  /*43a0*/  @UP0 ULDC UR6, c[0x0][0x44c] ;  /* 0x0001130000060ab9 */ /* 0x000fc40000000800 */
[----:B------:R-:W-:-:S03]  /*43b0*/  UIMAD.WIDE.U32 UR6, UR11, UR6, URZ ;  /* 0x000000060b0672a5 */ /* 0x000fc6000f8e003f */
[----:B------:R-:W-:Y:S02]  /*43c0*/  @UP0 ULDC UR11, c[0x0][0x450] ;  /* 0x00011400000b0ab9 */ /* 0x000fe40000000800 */
[----:B------:R-:W-:Y:S02]  /*43d0*/  @UP0 USHF.R.U32.HI UR10, URZ, UR11, UR7 ;  /* 0x0000000b3f0a0299 */ /* 0x000fe40008011607 */
[----:B------:R-:W-:Y:S02]  /*43e0*/  UMOV UR6, URZ ;  /* 0x0000003f00067c82 */ /* 0x000fe40008000000 */
[----:B------:R-:W-:Y:S01]  /*43f0*/  UIADD3 UR7, UR10, UR37, -UR39 ;  /* 0x000000250a077290 */ /* 0x000fe2000fffe827 */
[----:B--2---:R-:W-:-:S03]  /*4400*/  VIADDMNMX R3, R6, R4, R3, PT ;  /* 0x0000000406037246 */ /* 0x004fc60003800103 */
[----:B------:R-:W-:Y:S01]  /*4410*/  UIMAD.WIDE UR6, UR7, -0x6db6db6d, UR6 ;  /* 0x92492493070678a5 */ /* 0x000fe2000f8e0206 */
[----:B---3--:R-:W-:-:S03]  /*4420*/  FMNMX.FTZ R5, R10, R5, !PT ;  /* 0x000000050a057209 */ /* 0x008fc60007810000 */
[----:B------:R-:W-:Y:S01]  /*4430*/  USHF.R.U32.HI UR6, URZ, 0x1f, UR7 ;  /* 0x0000001f3f067899 */ /* 0x000fe20008011607 */
[----:B------:R-:W-:Y:S02]  /*4440*/  ISETP.GT.AND P4, PT, R3, 0x1, PT ;  /* 0x000000010300780c */ /* 0x000fe40003f84270 */
[C---:B------:R-:W-:Y:S01]  /*4450*/  FSETP.NEU.FTZ.AND P3, PT, R5.reuse, -INF , PT ;  /* 0xff8000000500780b */ /* 0x040fe20003f7d000 */
[----:B------:R-:W-:Y:S01]  /*4460*/  FMUL.FTZ R11, R5, R0 ;  /* 0x00000000050b7220 */ /* 0x000fe20000410000 */
[----:B------:R-:W-:Y:S01]  /*4470*/  ISETP.GT.AND P5, PT, R3, 0x8, PT ;  /* 0x000000080300780c */ /* 0x000fe20003fa4270 */
[----:B------:R-:W-:Y:S01]  /*4480*/  ULEA.HI.SX32 UR6, UR7, UR6, 0x1a ;  /* 0x0000000607067291 */ /* 0x000fe2000f8fd23f */
[----:B------:R-:W-:Y:S02]  /*4490*/  FSEL R73, R73, -INF , P4 ;  /* 0xff80000049497808 */ /* 0x000fe40002000000 */
[----:B------:R-:W-:Y:S01]  /*44a0*/  FSEL R26, R11, RZ, P3 ;  /* 0x000000ff0b1a7208 */ /* 0x000fe20001800000 */
[----:B------:R-:W-:Y:S01]  /*44b0*/  UISETP.LT.AND UP1, UPT, URZ, UR6, UPT ;  /* 0x000000063f00728c */ /* 0x000fe2000bf21270 */
[----:B------:R-:W-:-:S02]  /*44c0*/  ISETP.GT.AND P3, PT, R3, RZ, PT ;  /* 0x000000ff0300720c */ /* 0x000fc40003f64270 */
[----:B------:R-:W-:Y:S01]  /*44d0*/  FSEL R9, R76, -INF , P5 ;  /* 0xff8000004c097808 */ /* 0x000fe20002800000 */
[-CC-:B------:R-:W-:Y:S01]  /*44e0*/  FFMA.FTZ R201, R7, R0.reuse, -R26.reuse ;  /* 0x0000000007c97223 */ /* 0x180fe2000001081a */
[----:B------:R-:W-:Y:S01]  /*44f0*/  FSEL R7, R72, -INF , P3 ;  /* 0xff80000048077808 */ /* 0x000fe20001800000 */
[-CC-:B------:R-:W-:Y:S01]  /*4500*/  FFMA.FTZ R203, R13, R0.reuse, -R26.reuse ;  /* 0x000000000dcb7223 */ /* 0x180fe2000001081a */
[----:B------:R-:W-:Y:S01]  /*4510*/  ISETP.GT.AND P3, PT, R3, 0x9, PT ;  /* 0x000000090300780c */ /* 0x000fe20003f64270 */
[-CC-:B------:R-:W-:Y:S01]  /*4520*/  FFMA.FTZ R197, R21, R0.reuse, -R26.reuse ;  /* 0x0000000015c57223 */ /* 0x180fe2000001081a */
[----:B------:R-:W-:Y:S01]  /*4530*/  FMNMX.FTZ R4, R7, R73, !PT ;  /* 0x0000004907047209 */ /* 0x000fe20007810000 */
[-CC-:B------:R-:W-:Y:S01]  /*4540*/  FFMA.FTZ R6, R75, R0.reuse, -R26.reuse ;  /* 0x000000004b067223 */ /* 0x180fe2000001081a */
[----:B------:R-:W-:Y:S01]  /*4550*/  FSEL R77, R77, -INF , P3 ;  /* 0xff8000004d4d7808 */ /* 0x000fe20001800000 */
[----:B------:R-:W-:Y:S01]  /*4560*/  MUFU.EX2 R201, R201 ;  /* 0x000000c900c97308 */ /* 0x000fe20000000800 */
[----:B------:R-:W-:Y:S01]  /*4570*/  ISETP.GT.AND P3, PT, R3, 0x10, PT ;  /* 0x000000100300780c */ /* 0x000fe20003f64270 */
[--C-:B------:R-:W-:Y:S01]  /*4580*/  FFMA.FTZ R10, R79, R0, -R26.reuse ;  /* 0x000000004f0a7223 */ /* 0x100fe2000001081a */
[----:B------:R-:W-:Y:S01]  /*4590*/  FMNMX.FTZ R4, R9, R4, !PT ;  /* 0x0000000409047209 */ /* 0x000fe20007810000 */
[-CC-:B------:R-:W-:Y:S01]  /*45a0*/  FFMA.FTZ R12, R67, R0.reuse, -R26.reuse ;  /* 0x00000000430c7223 */ /* 0x180fe2000001081a */
[----:B------:R-:W-:Y:S01]  /*45b0*/  ISETP.GT.AND P4, PT, R3, 0x11, PT ;  /* 0x000000110300780c */ /* 0x000fe20003f84270 */
[--C-:B------:R-:W-:Y:S01]  /*45c0*/  FFMA.FTZ R199, R81, R0, -R26.reuse ;  /* 0x0000000051c77223 */ /* 0x100fe2000001081a */
[----:B------:R-:W-:Y:S01]  /*45d0*/  FSEL R11, R64, -INF , P3 ;  /* 0xff800000400b7808 */ /* 0x000fe20001800000 */
[----:B------:R-:W1:Y:S01]  /*45e0*/  MUFU.EX2 R6, R6 ;  /* 0x0000000600067308 */ /* 0x000e620000000800 */
[----:B------:R-:W-:Y:S01]  /*45f0*/  FMNMX.FTZ R4, R77, R4, !PT ;  /* 0x000000044d047209 */ /* 0x000fe20007810000 */
[-CC-:B------:R-:W-:Y:S01]  /*4600*/  FFMA.FTZ R14, R71, R0.reuse, -R26.reuse ;  /* 0x00000000470e7223 */ /* 0x180fe2000001081a */
[----:B------:R-:W-:Y:S01]  /*4610*/  ISETP.GT.AND P3, PT, R3, 0x18, PT ;  /* 0x000000180300780c */ /* 0x000fe20003f64270 */
[-CC-:B------:R-:W-:Y:S01]  /*4620*/  FFMA.FTZ R193, R83, R0.reuse, -R26.reuse ;  /* 0x0000000053c17223 */ /* 0x180fe2000001081a */
[----:B------:R-:W-:Y:S01]  /*4630*/  FSEL R65, R65, -INF , P4 ;  /* 0xff80000041417808 */ /* 0x000fe20002000000 */
[--C-:B------:R-:W-:Y:S01]  /*4640*/  FFMA.FTZ R20, R59, R0, -R26.reuse ;  /* 0x000000003b147223 */ /* 0x100fe2000001081a */
[----:B------:R-:W-:Y:S01]  /*4650*/  FMNMX.FTZ R4, R11, R4, !PT ;  /* 0x000000040b047209 */ /* 0x000fe20007810000 */
[----:B------:R-:W-:Y:S01]  /*4660*/  MUFU.EX2 R203, R203 ;  /* 0x000000cb00cb7308 */ /* 0x000fe20000000800 */
[----:B------:R-:W-:Y:S01]  /*4670*/  ISETP.GT.AND P4, PT, R3, 0x19, PT ;  /* 0x000000190300780c */ /* 0x000fe20003f84270 */
[-CC-:B------:R-:W-:Y:S01]  /*4680*/  FFMA.FTZ R195, R85, R0.reuse, -R26.reuse ;  /* 0x0000000055c37223 */ /* 0x180fe2000001081a */
[----:B------:R-:W-:Y:S01]  /*4690*/  FSEL R13, R68, -INF , P3 ;  /* 0xff800000440d7808 */ /* 0x000fe20001800000 */
[--C-:B------:R-:W-:Y:S01]  /*46a0*/  FFMA.FTZ R63, R63, R0, -R26.reuse ;  /* 0x000000003f3f7223 */ /* 0x100fe2000001081a */
        /* <DEDUP_REMOVED lines=11> */
[----:B------:R-:W-:Y:S01]  /*4760*/  MUFU.EX2 R197, R197 ;  /* 0x000000c500c57308 */ /* 0x000fe20000000800 */
        /* <DEDUP_REMOVED lines=25> */
[----:B------:R-:W-:Y:S01]  /*4900*/  FFMA.FTZ R113, R113, R0, -R26 ;  /* 0x0000000071717223 */ /* 0x000fe2000001081a */
[----:B------:R-:W-:Y:S01]  /*4910*/  ISETP.GT.AND P3, PT, R3, 0x38, PT ;  /* 0x000000380300780c */ /* 0x000fe20003f64270 */
[----:B------:R-:W-:Y:S01]  /*4920*/  USEL UR11, URZ, UR6, !UP1 ;  /* 0x000000063f0b7287 */ /* 0x000fe2000c800000 */
[----:B------:R-:W-:-:S02]  /*4930*/  FSEL R49, R49, -INF , P4 ;  /* 0xff80000031317808 */ /* 0x000fc40002000000 */
[----:B------:R-:W-:Y:S02]  /*4940*/  CS2R R84, SRZ ;  /* 0x0000000000547805 */ /* 0x000fe4000001ff00 */
[----:B------:R-:W-:Y:S01]  /*4950*/  FMNMX.FTZ R4, R27, R4, !PT ;  /* 0x000000041b047209 */ /* 0x000fe20007810000 */
[----:B------:R-:W-:Y:S01]  /*4960*/  MUFU.EX2 R193, R193 ;  /* 0x000000c100c17308 */ /* 0x000fe20000000800 */
[----:B------:R-:W-:Y:S01]  /*4970*/  ISETP.GT.AND P4, PT, R3, 0x39, PT ;  /* 0x000000390300780c */ /* 0x000fe20003f84270 */
[----:B------:R-:W-:Y:S01]  /*4980*/  UISETP.GE.AND UP1, UPT, UR38, UR11, UPT ;  /* 0x0000000b2600728c */ /* 0x000fe2000bf26270 */
[----:B------:R-:W-:Y:S02]  /*4990*/  FSEL R31, R52, -INF , P3 ;  /* 0xff800000341f7808 */ /* 0x000fe40001800000 */
[----:B------:R-:W-:Y:S02]  /*49a0*/  CS2R R82, SRZ ;  /* 0x0000000000527805 */ /* 0x000fe4000001ff00 */
[----:B------:R-:W-:-:S02]  /*49b0*/  FMNMX.FTZ R4, R49, R4, !PT ;  /* 0x0000000431047209 */ /* 0x000fc40007810000 */
[----:B------:R-:W-:Y:S02]  /*49c0*/  CS2R R80, SRZ ;  /* 0x0000000000507805 */ /* 0x000fe4000001ff00 */
[----:B------:R-:W-:Y:S01]  /*49d0*/  FSEL R53, R53, -INF , P4 ;  /* 0xff80000035357808 */ /* 0x000fe20002000000 */
[----:B------:R-:W-:Y:S01]  /*49e0*/  MUFU.EX2 R20, R20 ;  /* 0x0000001400147308 */ /* 0x000fe20000000800 */
[----:B------:R-:W-:Y:S02]  /*49f0*/  ISETP.GT.AND P3, PT, R3, 0x40, PT ;  /* 0x000000400300780c */ /* 0x000fe40003f64270 */
[----:B------:R-:W-:Y:S02]  /*4a00*/  CS2R R78, SRZ ;  /* 0x00000000004e7805 */ /* 0x000fe4000001ff00 */
[----:B------:R-:W-:Y:S02]  /*4a10*/  FMNMX.FTZ R4, R31, R4, !PT ;  /* 0x000000041f047209 */ /* 0x000fe40007810000 */
[----:B------:R-:W-:-:S02]  /*4a20*/  CS2R R74, SRZ ;  /* 0x00000000004a7805 */ /* 0x000fc4000001ff00 */
[----:B------:R-:W-:Y:S02]  /*4a30*/  ISETP.GT.AND P4, PT, R3, 0x41, PT ;  /* 0x000000410300780c */ /* 0x000fe40003f84270 */
[----:B------:R-:W-:Y:S02]  /*4a40*/  CS2R R70, SRZ ;  /* 0x0000000000467805 */ /* 0x000fe4000001ff00 */
[----:B------:R-:W-:Y:S01]  /*4a50*/  FSEL R35, R40, -INF , P3 ;  /* 0xff80000028237808 */ /* 0x000fe20001800000 */
[----:B------:R-:W-:Y:S01]  /*4a60*/  MUFU.EX2 R195, R195 ;  /* 0x000000c300c37308 */ /* 0x000fe20000000800 */
[----:B------:R-:W-:Y:S02]  /*4a70*/  FMNMX.FTZ R4, R53, R4, !PT ;  /* 0x0000000435047209 */ /* 0x000fe40007810000 */
[----:B------:R-:W-:Y:S02]  /*4a80*/  CS2R R66, SRZ ;  /* 0x0000000000427805 */ /* 0x000fe4000001ff00 */
[----:B------:R-:W-:-:S02]  /*4a90*/  ISETP.GT.AND P3, PT, R3, 0x48, PT ;  /* 0x000000480300780c */ /* 0x000fc40003f64270 */
[----:B------:R-:W-:Y:S02]  /*4aa0*/  CS2R R58, SRZ ;  /* 0x00000000003a7805 */ /* 0x000fe4000001ff00 */
[----:B------:R-:W-:Y:S02]  /*4ab0*/  FSEL R41, R41, -INF , P4 ;  /* 0xff80000029297808 */ /* 0x000fe40002000000 */
[----:B------:R-:W-:Y:S01]  /*4ac0*/  FMNMX.FTZ R4, R35, R4, !PT ;  /* 0x0000000423047209 */ /* 0x000fe20007810000 */
[----:B------:R2:W-:Y:S01]  /*4ad0*/  MUFU.EX2 R30, R63 ;  /* 0x0000003f001e7308 */ /* 0x0005e20000000800 */
[----:B------:R-:W-:Y:S02]  /*4ae0*/  ISETP.GT.AND P4, PT, R3, 0x49, PT ;  /* 0x000000490300780c */ /* 0x000fe40003f84270 */
[----:B------:R-:W-:Y:S01]  /*4af0*/  FSEL R39, R44, -INF , P3 ;  /* 0xff8000002c277808 */ /* 0x000fe20001800000 */
[----:B-1----:R-:W-:Y:S01]  /*4b00*/  FADD.FTZ R44, R201, R6 ;  /* 0x00000006c92c7221 */ /* 0x002fe20000010000 */
[----:B------:R-:W-:-:S02]  /*4b10*/  FMNMX.FTZ R4, R41, R4, !PT ;  /* 0x0000000429047209 */ /* 0x000fc40007810000 */
[----:B------:R-:W-:Y:S01]  /*4b20*/  FSEL R45, R45, -INF , P4 ;  /* 0xff8000002d2d7808 */ /* 0x000fe20002000000 */
[----:B------:R-:W-:Y:S01]  /*4b30*/  MUFU.EX2 R87, R87 ;  /* 0x0000005700577308 */ /* 0x000fe20000000800 */
[----:B------:R-:W-:Y:S02]  /*4b40*/  ISETP.GT.AND P3, PT, R3, 0x50, PT ;  /* 0x000000500300780c */ /* 0x000fe40003f64270 */
[----:B--2---:R-:W-:Y:S02]  /*4b50*/  CS2R R62, SRZ ;  /* 0x00000000003e7805 */ /* 0x004fe4000001ff00 */
[----:B------:R-:W-:Y:S02]  /*4b60*/  FMNMX.FTZ R4, R39, R4, !PT ;  /* 0x0000000427047209 */ /* 0x000fe40007810000 */
[----:B------:R-:W-:Y:S02]  /*4b70*/  ISETP.GT.AND P4, PT, R3, 0x51, PT ;  /* 0x000000510300780c */ /* 0x000fe40003f84270 */
[----:B------:R-:W-:Y:S01]  /*4b80*/  FSEL R43, R32, -INF , P3 ;  /* 0xff800000202b7808 */ /* 0x000fe20001800000 */
[----:B------:R-:W-:Y:S01]  /*4b90*/  MUFU.EX2 R91, R91 ;  /* 0x0000005b005b7308 */ /* 0x000fe20000000800 */
[----:B------:R-:W-:-:S02]  /*4ba0*/  FMNMX.FTZ R4, R45, R4, !PT ;  /* 0x000000042d047209 */ /* 0x000fc40007810000 */
[----:B------:R-:W-:Y:S02]  /*4bb0*/  ISETP.GT.AND P3, PT, R3, 0x58, PT ;  /* 0x000000580300780c */ /* 0x000fe40003f64270 */
[----:B------:R-:W-:Y:S02]  /*4bc0*/  FSEL R33, R33, -INF , P4 ;  /* 0xff80000021217808 */ /* 0x000fe40002000000 */
[----:B------:R-:W-:Y:S01]  /*4bd0*/  FMNMX.FTZ R4, R43, R4, !PT ;  /* 0x000000042b047209 */ /* 0x000fe20007810000 */
[----:B------:R-:W-:Y:S01]  /*4be0*/  MUFU.EX2 R93, R93 ;  /* 0x0000005d005d7308 */ /* 0x000fe20000000800 */
[----:B------:R-:W-:Y:S02]  /*4bf0*/  ISETP.GT.AND P4, PT, R3, 0x59, PT ;  /* 0x000000590300780c */ /* 0x000fe40003f84270 */
[----:B------:R-:W-:Y:S02]  /*4c00*/  FSEL R47, R36, -INF , P3 ;  /* 0xff800000242f7808 */ /* 0x000fe40001800000 */
[----:B------:R-:W-:-:S02]  /*4c10*/  FMNMX.FTZ R4, R33, R4, !PT ;  /* 0x0000000421047209 */ /* 0x000fc40007810000 */
[----:B------:R-:W-:Y:S01]  /*4c20*/  FSEL R37, R37, -INF , P4 ;  /* 0xff80000025257808 */ /* 0x000fe20002000000 */
[----:B------:R1:W2:Y:S01]  /*4c30*/  MUFU.EX2 R34, R95 ;  /* 0x0000005f00227308 */ /* 0x0002a20000000800 */
[----:B------:R-:W-:Y:S02]  /*4c40*/  ISETP.GT.AND P3, PT, R3, 0x60, PT ;  /* 0x000000600300780c */ /* 0x000fe40003f64270 */
[----:B------:R-:W-:Y:S02]  /*4c50*/  FMNMX.FTZ R4, R47, R4, !PT ;  /* 0x000000042f047209 */ /* 0x000fe40007810000 */
[----:B------:R-:W-:Y:S02]  /*4c60*/  ISETP.GT.AND P4, PT, R3, 0x61, PT ;  /* 0x000000610300780c */ /* 0x000fe40003f84270 */
[----:B------:R-:W-:Y:S01]  /*4c70*/  FSEL R51, R24, -INF , P3 ;  /* 0xff80000018337808 */ /* 0x000fe20001800000 */
[--C-:B------:R-:W-:Y:S01]  /*4c80*/  FFMA.FTZ R24, R55, R0, -R26.reuse ;  /* 0x0000000037187223 */ /* 0x100fe2000001081a */
[----:B------:R-:W-:Y:S01]  /*4c90*/  FMNMX.FTZ R4, R37, R4, !PT ;  /* 0x0000000425047209 */ /* 0x000fe20007810000 */
[----:B------:R-:W-:Y:S01]  /*4ca0*/  MUFU.EX2 R97, R97 ;  /* 0x0000006100617308 */ /* 0x000fe20000000800 */
[----:B------:R-:W-:Y:S01]  /*4cb0*/  ISETP.GT.AND P3, PT, R3, 0x68, PT ;  /* 0x000000680300780c */ /* 0x000fe20003f64270 */
[----:B------:R-:W-:Y:S01]  /*4cc0*/  FFMA.FTZ R26, R115, R0, -R26 ;  /* 0x00000000731a7223 */ /* 0x000fe2000001081a */
[----:B------:R-:W-:-:S02]  /*4cd0*/  FSEL R25, R25, -INF , P4 ;  /* 0xff80000019197808 */ /* 0x000fc40002000000 */
[----:B------:R-:W-:Y:S02]  /*4ce0*/  CS2R R114, SRZ ;  /* 0x0000000000727805 */ /* 0x000fe4000001ff00 */
[----:B------:R-:W-:Y:S02]  /*4cf0*/  FMNMX.FTZ R4, R51, R4, !PT ;  /* 0x0000000433047209 */ /* 0x000fe40007810000 */
[----:B-1----:R-:W-:Y:S02]  /*4d00*/  CS2R R94, SRZ ;  /* 0x00000000005e7805 */ /* 0x002fe4000001ff00 */
[----:B------:R-:W-:Y:S01]  /*4d10*/  ISETP.GT.AND P4, PT, R3, 0x69, PT ;  /* 0x000000690300780c */ /* 0x000fe20003f84270 */
[----:B------:R-:W1:Y:S01]  /*4d20*/  MUFU.EX2 R32, R24 ;  /* 0x0000001800207308 */ /* 0x000e620000000800 */
[----:B------:R-:W-:Y:S02]  /*4d30*/  FSEL R3, R28, -INF , P3 ;  /* 0xff8000001c037808 */ /* 0x000fe40001800000 */
[----:B------:R-:W-:-:S02]  /*4d40*/  FMNMX.FTZ R4, R25, R4, !PT ;  /* 0x0000000419047209 */ /* 0x000fc40007810000 */
[----:B------:R-:W-:Y:S02]  /*4d50*/  FSEL R29, R29, -INF , P4 ;  /* 0xff8000001d1d7808 */ /* 0x000fe40002000000 */
[----:B------:R-:W-:Y:S01]  /*4d60*/  FMNMX.FTZ R4, R3, R4, !PT ;  /* 0x0000000403047209 */ /* 0x000fe20007810000 */
[----:B------:R3:W4:Y:S01]  /*4d70*/  MUFU.EX2 R28, R89 ;  /* 0x00000059001c7308 */ /* 0x0007220000000800 */
[----:B------:R-:W-:Y:S02]  /*4d80*/  F2FP.BF16.F32.PACK_AB R201, R6, R201 ;  /* 0x000000c906c9723e */ /* 0x000fe400000010ff */
[----:B------:R-:W-:Y:S02]  /*4d90*/  FMNMX.FTZ R4, R29, R4, !PT ;  /* 0x000000041d047209 */ /* 0x000fe40007810000 */
[----:B--2---:R-:W-:-:S03]  /*4da0*/  F2FP.BF16.F32.PACK_AB R185, R34, R93 ;  /* 0x0000005d22b9723e */ /* 0x004fc600000010ff */
[----:B------:R-:W2:Y:S01]  /*4db0*/  SHFL.BFLY PT, R55, R4, 0x2, 0x1f ;  /* 0x0c401f0004377f89 */ /* 0x000ea200000e0000 */
[----:B------:R5:W0:Y:S01]  /*4dc0*/  MUFU.EX2 R36, R99 ;  /* 0x0000006300247308 */ /* 0x000a220000000800 */
[----:B-1----:R-:W-:Y:S02]  /*4dd0*/  F2FP.BF16.F32.PACK_AB R191, R32, R91 ;  /* 0x0000005b20bf723e */ /* 0x002fe400000010ff */
[----:B---3--:R-:W-:-:S05]  /*4de0*/  CS2R R88, SRZ ;  /* 0x0000000000587805 */ /* 0x008fca000001ff00 */
[----:B------:R-:W-:Y:S01]  /*4df0*/  MUFU.EX2 R101, R101 ;  /* 0x0000006500657308 */ /* 0x000fe20000000800 */
[----:B----4-:R-:W-:Y:S02]  /*4e00*/  F2FP.BF16.F32.PACK_AB R189, R28, R87 ;  /* 0x000000571cbd723e */ /* 0x010fe400000010ff */
[----:B-----5:R-:W-:-:S05]  /*4e10*/  CS2R R98, SRZ ;  /* 0x0000000000627805 */ /* 0x020fca000001ff00 */
[----:B------:R1:W3:Y:S01]  /*4e20*/  MUFU.EX2 R38, R103 ;  /* 0x0000006700267308 */ /* 0x0002e20000000800 */
[----:B0-----:R-:W-:Y:S02]  /*4e30*/  F2FP.BF16.F32.PACK_AB R187, R36, R97 ;  /* 0x0000006124bb723e */ /* 0x001fe400000010ff */
[----:B--2---:R-:W-:-:S05]  /*4e40*/  FMNMX.FTZ R55, R4, R55, !PT ;  /* 0x0000003704377209 */ /* 0x004fca0007810000 */
[----:B------:R-:W-:Y:S01]  /*4e50*/  MUFU.EX2 R105, R105 ;  /* 0x0000006900697308 */ /* 0x000fe20000000800 */
[----:B-1----:R-:W-:Y:S01]  /*4e60*/  CS2R R102, SRZ ;  /* 0x0000000000667805 */ /* 0x002fe2000001ff00 */
[----:B------:R-:W0:Y:S06]  /*4e70*/  SHFL.BFLY PT, R4, R55, 0x1, 0x1f ;  /* 0x0c201f0037047f89 */ /* 0x000e2c00000e0000 */
[----:B------:R1:W2:Y:S01]  /*4e80*/  MUFU.EX2 R40, R107 ;  /* 0x0000006b00287308 */ /* 0x0002a20000000800 */
[----:B---3--:R-:W-:-:S07]  /*4e90*/  F2FP.BF16.F32.PACK_AB R181, R38, R101 ;  /* 0x0000006526b5723e */ /* 0x008fce00000010ff */
[----:B------:R-:W-:Y:S01]  /*4ea0*/  MUFU.EX2 R109, R109 ;  /* 0x0000006d006d7308 */ /* 0x000fe20000000800 */
[----:B-1----:R-:W-:-:S07]  /*4eb0*/  CS2R R106, SRZ ;  /* 0x00000000006a7805 */ /* 0x002fce000001ff00 */
[----:B------:R1:W-:Y:S01]  /*4ec0*/  MUFU.EX2 R42, R111 ;  /* 0x0000006f002a7308 */ /* 0x0003e20000000800 */
[----:B--2---:R-:W-:Y:S02]  /*4ed0*/  F2FP.BF16.F32.PACK_AB R183, R40, R105 ;  /* 0x0000006928b7723e */ /* 0x004fe400000010ff */
[----:B0-----:R-:W-:Y:S01]  /*4ee0*/  FMNMX.FTZ R4, R55, R4, !PT ;  /* 0x0000000437047209 */ /* 0x001fe20007810000 */
[----:B------:R-:W-:Y:S01]  /*4ef0*/  FADD.FTZ R55, R203, R44 ;  /* 0x0000002ccb377221 */ /* 0x000fe20000010000 */
[----:B------:R-:W-:Y:S02]  /*4f00*/  F2FP.BF16.F32.PACK_AB R203, R10, R203 ;  /* 0x000000cb0acb723e */ /* 0x000fe400000010ff */
[C---:B------:R-:W-:Y:S01]  /*4f10*/  FSETP.NEU.FTZ.AND P3, PT, R4.reuse, -INF , PT ;  /* 0xff8000000400780b */ /* 0x040fe20003f7d000 */
[----:B------:R-:W-:Y:S01]  /*4f20*/  FMUL.FTZ R24, R4, R0 ;  /* 0x0000000004187220 */ /* 0x000fe20000410000 */
[----:B------:R-:W-:Y:S01]  /*4f30*/  FADD.FTZ R44, R10, R55 ;  /* 0x000000370a2c7221 */ /* 0x000fe20000010000 */
[----:B------:R-:W-:Y:S01]  /*4f40*/  MUFU.EX2 R113, R113 ;  /* 0x0000007100717308 */ /* 0x000fe20000000800 */
[----:B-1----:R-:W-:-:S02]  /*4f50*/  CS2R R110, SRZ ;  /* 0x00000000006e7805 */ /* 0x002fc4000001ff00 */
[----:B------:R-:W-:Y:S01]  /*4f60*/  FSEL R24, R24, RZ, P3 ;  /* 0x000000ff18187208 */ /* 0x000fe20001800000 */
[----:B------:R-:W-:Y:S01]  /*4f70*/  FADD.FTZ R55, R197, R44 ;  /* 0x0000002cc5377221 */ /* 0x000fe20000010000 */
[----:B------:R-:W-:Y:S02]  /*4f80*/  PLOP3.LUT P3, PT, PT, PT, UP1, 0x80, 0x0 ;  /* 0x000000000000781c */ /* 0x000fe40003f6f018 */
[C---:B------:R-:W-:Y:S01]  /*4f90*/  F2FP.BF16.F32.PACK_AB R197, R12.reuse, R197 ;  /* 0x000000c50cc5723e */ /* 0x040fe200000010ff */
        /* <DEDUP_REMOVED lines=13> */
[----:B------:R-:W0:Y:S01]  /*5070*/  MUFU.EX2 R7, R7 ;  /* 0x0000000700077308 */ /* 0x000e220000000800 */
[----:B------:R-:W-:Y:S01]  /*5080*/  FADD.FTZ R46, R12, R55 ;  /* 0x000000370c2e7221 */ /* 0x000fe20000010000 */
        /* <DEDUP_REMOVED lines=10> */
[-CC-:B------:R-:W-:Y:S01]  /*5130*/  FFMA.FTZ R45, R45, R0.reuse, -R24.reuse ;  /* 0x000000002d2d7223 */ /* 0x180fe20000010818 */
[-CC-:B------:R-:W-:Y:S01]  /*5140*/  FFMA.FTZ R43, R43, R0.reuse, -R24.reuse ;  /* 0x000000002b2b7223 */ /* 0x180fe20000010818 */
[-CC-:B------:R-:W-:Y:S01]  /*5150*/  FFMA.FTZ R33, R33, R0.reuse, -R24.reuse ;  /* 0x0000000021217223 */ /* 0x180fe20000010818 */
[-C--:B------:R-:W-:Y:S01]  /*5160*/  FFMA.FTZ R47, R47, R0.reuse, -R24 ;  /* 0x000000002f2f7223 */ /* 0x080fe20000010818 */
[----:B------:R2:W3:Y:S01]  /*5170*/  MUFU.EX2 R202, R77 ;  /* 0x0000004d00ca7308 */ /* 0x0004e20000000800 */
[----:B0-----:R-:W-:Y:S01]  /*5180*/  FADD.FTZ R44, R7, R200 ;  /* 0x000000c8072c7221 */ /* 0x001fe20000010000 */
[-CC-:B------:R-:W-:Y:S01]  /*5190*/  FFMA.FTZ R37, R37, R0.reuse, -R24.reuse ;  /* 0x0000000025257223 */ /* 0x180fe20000010818 */
[-CC-:B------:R-:W-:Y:S01]  /*51a0*/  FFMA.FTZ R51, R51, R0.reuse, -R24.reuse ;  /* 0x0000000033337223 */ /* 0x180fe20000010818 */
[-CC-:B------:R-:W-:Y:S01]  /*51b0*/  FFMA.FTZ R25, R25, R0.reuse, -R24.reuse ;  /* 0x0000000019197223 */ /* 0x180fe20000010818 */
[-CC-:B------:R-:W-:Y:S01]  /*51c0*/  FFMA.FTZ R3, R3, R0.reuse, -R24.reuse ;  /* 0x0000000003037223 */ /* 0x180fe20000010818 */
[----:B------:R-:W-:Y:S01]  /*51d0*/  FFMA.FTZ R24, R29, R0, -R24 ;  /* 0x000000001d187223 */ /* 0x000fe20000010818 */
[----:B------:R-:W-:Y:S01]  /*51e0*/  F2FP.BF16.F32.PACK_AB R200, R200, R7 ;  /* 0x00000007c8c8723e */ /* 0x000fe200000010ff */
[----:B------:R-:W0:Y:S01]  /*51f0*/  MUFU.EX2 R11, R11 ;  /* 0x0000000b000b7308 */ /* 0x000e220000000800 */
[----:B------:R-:W-:Y:S01]  /*5200*/  IMAD.U32 R12, RZ, RZ, UR11 ;  /* 0x0000000bff0c7e24 */ /* 0x000fe2000f8e00ff */
[----:B------:R-:W-:-:S02]  /*5210*/  F2FP.BF16.F32.PACK_AB R177, R42, R109 ;  /* 0x0000006d2ab1723e */ /* 0x000fc400000010ff */
[----:B--2---:R-:W-:Y:S02]  /*5220*/  CS2R R76, SRZ ;  /* 0x00000000004c7805 */ /* 0x004fe4000001ff00 */
[----:B------:R-:W-:Y:S02]  /*5230*/  F2FP.BF16.F32.PACK_AB R199, R14, R199 ;  /* 0x000000c70ec7723e */ /* 0x000fe400000010ff */
[----:B------:R-:W-:Y:S02]  /*5240*/  CS2R R72, SRZ ;  /* 0x0000000000487805 */ /* 0x000fe4000001ff00 */
[----:B------:R-:W-:Y:S01]  /*5250*/  CS2R R54, SRZ ;  /* 0x0000000000367805 */ /* 0x000fe2000001ff00 */
[----:B------:R2:W4:Y:S08]  /*5260*/  MUFU.EX2 R196, R65 ;  /* 0x0000004100c47308 */ /* 0x0005300000000800 */
[----:B------:R-:W5:Y:S01]  /*5270*/  MUFU.EX2 R13, R13 ;  /* 0x0000000d000d7308 */ /* 0x000f620000000800 */
[----:B--2---:R-:W-:-:S07]  /*5280*/  CS2R R64, SRZ ;  /* 0x0000000000407805 */ /* 0x004fce000001ff00 */
[----:B------:R1:W-:Y:S08]  /*5290*/  MUFU.EX2 R188, R49 ;  /* 0x0000003100bc7308 */ /* 0x0003f00000000800 */
[----:B------:R2:W5:Y:S01]  /*52a0*/  MUFU.EX2 R198, R69 ;  /* 0x0000004500c67308 */ /* 0x0005620000000800 */
[----:B-1----:R-:W-:-:S04]  /*52b0*/  FADD.FTZ R49, R9, R44 ;  /* 0x0000002c09317221 */ /* 0x002fc80000010000 */
[C---:B---3--:R-:W-:Y:S01]  /*52c0*/  FADD.FTZ R44, R202.reuse, R49 ;  /* 0x00000031ca2c7221 */ /* 0x048fe20000010000 */
[----:B------:R-:W-:Y:S02]  /*52d0*/  F2FP.BF16.F32.PACK_AB R202, R202, R9 ;  /* 0x00000009caca723e */ /* 0x000fe400000010ff */
[----:B------:R-:W1:Y:S01]  /*52e0*/  MUFU.EX2 R15, R15 ;  /* 0x0000000f000f7308 */ /* 0x000e620000000800 */
[----:B0-----:R-:W-:Y:S01]  /*52f0*/  FADD.FTZ R49, R11, R44 ;  /* 0x0000002c0b317221 */ /* 0x001fe20000010000 */
[----:B--2---:R-:W-:-:S03]  /*5300*/  CS2R R68, SRZ ;  /* 0x0000000000447805 */ /* 0x004fc6000001ff00 */
[C---:B----4-:R-:W-:Y:S01]  /*5310*/  FADD.FTZ R44, R196.reuse, R49 ;  /* 0x00000031c42c7221 */ /* 0x050fe20000010000 */
[----:B------:R-:W-:Y:S02]  /*5320*/  F2FP.BF16.F32.PACK_AB R196, R196, R11 ;  /* 0x0000000bc4c4723e */ /* 0x000fe400000010ff */
[----:B------:R0:W2:Y:S01]  /*5330*/  MUFU.EX2 R192, R57 ;  /* 0x0000003900c07308 */ /* 0x0000a20000000800 */
[----:B-----5:R-:W-:-:S04]  /*5340*/  FADD.FTZ R49, R13, R44 ;  /* 0x0000002c0d317221 */ /* 0x020fc80000010000 */
[C---:B------:R-:W-:Y:S01]  /*5350*/  FADD.FTZ R44, R198.reuse, R49 ;  /* 0x00000031c62c7221 */ /* 0x040fe20000010000 */
[----:B------:R-:W-:Y:S02]  /*5360*/  F2FP.BF16.F32.PACK_AB R198, R198, R13 ;  /* 0x0000000dc6c6723e */ /* 0x000fe400000010ff */
[----:B------:R-:W3:Y:S01]  /*5370*/  MUFU.EX2 R21, R21 ;  /* 0x0000001500157308 */ /* 0x000ee20000000800 */
[----:B0-----:R-:W-:-:S07]  /*5380*/  CS2R R56, SRZ ;  /* 0x0000000000387805 */ /* 0x001fce000001ff00 */
[----:B------:R0:W4:Y:S08]  /*5390*/  MUFU.EX2 R194, R61 ;  /* 0x0000003d00c27308 */ /* 0x0001300000000800 */
[----:B------:R-:W5:Y:S01]  /*53a0*/  MUFU.EX2 R27, R27 ;  /* 0x0000001b001b7308 */ /* 0x000f620000000800 */
[----:B0-----:R-:W-:-:S07]  /*53b0*/  CS2R R60, SRZ ;  /* 0x00000000003c7805 */ /* 0x001fce000001ff00 */
[----:B------:R0:W-:Y:S08]  /*53c0*/  MUFU.EX2 R190, R53 ;  /* 0x0000003500be7308 */ /* 0x0001f00000000800 */
[----:B------:R1:W-:Y:S01]  /*53d0*/  MUFU.EX2 R184, R41 ;  /* 0x0000002900b87308 */ /* 0x0003e20000000800 */
[----:B0-----:R-:W-:Y:S01]  /*53e0*/  FADD.FTZ R53, R193, R46 ;  /* 0x0000002ec1357221 */ /* 0x001fe20000010000 */
[----:B------:R-:W-:-:S03]  /*53f0*/  F2FP.BF16.F32.PACK_AB R193, R20, R193 ;  /* 0x000000c114c1723e */ /* 0x000fc600000010ff */
[----:B------:R-:W-:-:S03]  /*5400*/  FADD.FTZ R46, R20, R53 ;  /* 0x00000035142e7221 */ /* 0x000fc60000010000 */
[----:B------:R-:W0:Y:S01]  /*5410*/  MUFU.EX2 R31, R31 ;  /* 0x0000001f001f7308 */ /* 0x000e220000000800 */
[----:B-1----:R-:W-:Y:S01]  /*5420*/  FADD.FTZ R41, R15, R44 ;  /* 0x0000002c0f297221 */ /* 0x002fe20000010000 */
[----:B------:R-:W-:Y:S01]  /*5430*/  FADD.FTZ R53, R195, R46 ;  /* 0x0000002ec3357221 */ /* 0x000fe20000010000 */
[----:B------:R-:W-:Y:S02]  /*5440*/  F2FP.BF16.F32.PACK_AB R195, R30, R195 ;  /* 0x000000c31ec3723e */ /* 0x000fe400000010ff */
[----:B--2---:R-:W-:Y:S01]  /*5450*/  FADD.FTZ R2, R192, R41 ;  /* 0x00000029c0027221 */ /* 0x004fe20000010000 */
[----:B------:R-:W-:Y:S01]  /*5460*/  FADD.FTZ R46, R30, R53 ;  /* 0x000000351e2e7221 */ /* 0x000fe20000010000 */
[----:B------:R-:W-:Y:S01]  /*5470*/  F2FP.BF16.F32.PACK_AB R192, R192, R15 ;  /* 0x0000000fc0c0723e */ /* 0x000fe200000010ff */
[----:B------:R-:W1:Y:S01]  /*5480*/  MUFU.EX2 R35, R35 ;  /* 0x0000002300237308 */ /* 0x000e620000000800 */
[----:B---3--:R-:W-:Y:S01]  /*5490*/  FADD.FTZ R41, R21, R2 ;  /* 0x0000000215297221 */ /* 0x008fe20000010000 */
[----:B------:R-:W-:Y:S01]  /*54a0*/  FADD.FTZ R49, R87, R46 ;  /* 0x0000002e57317221 */ /* 0x000fe20000010000 */
[----:B------:R-:W-:-:S02]  /*54b0*/  CS2R R86, SRZ ;  /* 0x0000000000567805 */ /* 0x000fc4000001ff00 */
[----:B------:R-:W-:Y:S01]  /*54c0*/  CS2R R52, SRZ ;  /* 0x0000000000347805 */ /* 0x000fe2000001ff00 */
[----:B----4-:R-:W-:Y:S01]  /*54d0*/  FADD.FTZ R2, R194, R41 ;  /* 0x00000029c2027221 */ /* 0x010fe20000010000 */
[----:B------:R-:W-:Y:S01]  /*54e0*/  FADD.FTZ R44, R28, R49 ;  /* 0x000000311c2c7221 */ /* 0x000fe20000010000 */
[----:B------:R-:W-:Y:S01]  /*54f0*/  F2FP.BF16.F32.PACK_AB R194, R194, R21 ;  /* 0x00000015c2c2723e */ /* 0x000fe200000010ff */
[----:B------:R-:W2:Y:S01]  /*5500*/  MUFU.EX2 R39, R39 ;  /* 0x0000002700277308 */ /* 0x000ea20000000800 */
[----:B-----5:R-:W-:Y:S01]  /*5510*/  FADD.FTZ R41, R27, R2 ;  /* 0x000000021b297221 */ /* 0x020fe20000010000 */
[----:B------:R-:W-:Y:S01]  /*5520*/  FADD.FTZ R49, R91, R44 ;  /* 0x0000002c5b317221 */ /* 0x000fe20000010000 */
[----:B------:R-:W-:Y:S02]  /*5530*/  CS2R R90, SRZ ;  /* 0x00000000005a7805 */ /* 0x000fe4000001ff00 */
[----:B------:R-:W-:Y:S01]  /*5540*/  FADD.FTZ R2, R188, R41 ;  /* 0x00000029bc027221 */ /* 0x000fe20000010000 */
[----:B------:R-:W-:Y:S01]  /*5550*/  FADD.FTZ R44, R32, R49 ;  /* 0x00000031202c7221 */ /* 0x000fe20000010000 */
[----:B------:R-:W-:Y:S01]  /*5560*/  F2FP.BF16.F32.PACK_AB R188, R188, R27 ;  /* 0x0000001bbcbc723e */ /* 0x000fe200000010ff */
[----:B------:R3:W4:Y:S01]  /*5570*/  MUFU.EX2 R186, R45 ;  /* 0x0000002d00ba7308 */ /* 0x0007220000000800 */
[----:B0-----:R-:W-:Y:S01]  /*5580*/  FADD.FTZ R29, R31, R2 ;  /* 0x000000021f1d7221 */ /* 0x001fe20000010000 */
[----:B------:R-:W-:-:S03]  /*5590*/  CS2R R48, SRZ ;  /* 0x0000000000307805 */ /* 0x000fc6000001ff00 */
[C---:B------:R-:W-:Y:S01]  /*55a0*/  FADD.FTZ R2, R190.reuse, R29 ;  /* 0x0000001dbe027221 */ /* 0x040fe20000010000 */
[----:B------:R-:W-:Y:S02]  /*55b0*/  F2FP.BF16.F32.PACK_AB R190, R190, R31 ;  /* 0x0000001fbebe723e */ /* 0x000fe400000010ff */
[----:B------:R-:W-:Y:S01]  /*55c0*/  CS2R R30, SRZ ;  /* 0x00000000001e7805 */ /* 0x000fe2000001ff00 */
[----:B------:R-:W0:Y:S01]  /*55d0*/  MUFU.EX2 R43, R43 ;  /* 0x0000002b002b7308 */ /* 0x000e220000000800 */
[----:B---3--:R-:W-:Y:S01]  /*55e0*/  FADD.FTZ R45, R93, R44 ;  /* 0x0000002c5d2d7221 */ /* 0x008fe20000010000 */
[----:B-1----:R-:W-:Y:S01]  /*55f0*/  FADD.FTZ R29, R35, R2 ;  /* 0x00000002231d7221 */ /* 0x002fe20000010000 */
[----:B------:R-:W-:Y:S02]  /*5600*/  CS2R R92, SRZ ;  /* 0x00000000005c7805 */ /* 0x000fe4000001ff00 */
[----:B------:R-:W-:Y:S01]  /*5610*/  FADD.FTZ R44, R34, R45 ;  /* 0x0000002d222c7221 */ /* 0x000fe20000010000 */
[C---:B------:R-:W-:Y:S01]  /*5620*/  FADD.FTZ R2, R184.reuse, R29 ;  /* 0x0000001db8027221 */ /* 0x040fe20000010000 */
[----:B------:R-:W-:Y:S01]  /*5630*/  F2FP.BF16.F32.PACK_AB R184, R184, R35 ;  /* 0x00000023b8b8723e */ /* 0x000fe200000010ff */
[----:B------:R1:W3:Y:S01]  /*5640*/  MUFU.EX2 R180, R33 ;  /* 0x0000002100b47308 */ /* 0x0002e20000000800 */
[----:B------:R-:W-:Y:S01]  /*5650*/  FADD.FTZ R41, R97, R44 ;  /* 0x0000002c61297221 */ /* 0x000fe20000010000 */
[----:B--2---:R-:W-:Y:S01]  /*5660*/  FADD.FTZ R29, R39, R2 ;  /* 0x00000002271d7221 */ /* 0x004fe20000010000 */
[----:B------:R-:W-:-:S02]  /*5670*/  CS2R R96, SRZ ;  /* 0x0000000000607805 */ /* 0x000fc4000001ff00 */
[----:B------:R-:W-:Y:S01]  /*5680*/  CS2R R44, SRZ ;  /* 0x00000000002c7805 */ /* 0x000fe2000001ff00 */
[----:B------:R-:W-:Y:S01]  /*5690*/  FADD.FTZ R6, R36, R41 ;  /* 0x0000002924067221 */ /* 0x000fe20000010000 */
[C---:B----4-:R-:W-:Y:S01]  /*56a0*/  FADD.FTZ R2, R186.reuse, R29 ;  /* 0x0000001dba027221 */ /* 0x050fe20000010000 */
[----:B------:R-:W-:Y:S01]  /*56b0*/  F2FP.BF16.F32.PACK_AB R186, R186, R39 ;  /* 0x00000027baba723e */ /* 0x000fe200000010ff */
[----:B------:R-:W2:Y:S01]  /*56c0*/  MUFU.EX2 R47, R47 ;  /* 0x0000002f002f7308 */ /* 0x000ea20000000800 */
[----:B-1----:R-:W-:Y:S01]  /*56d0*/  FADD.FTZ R33, R101, R6 ;  /* 0x0000000665217221 */ /* 0x002fe20000010000 */
[----:B0-----:R-:W-:Y:S01]  /*56e0*/  FADD.FTZ R29, R43, R2 ;  /* 0x000000022b1d7221 */ /* 0x001fe20000010000 */
[----:B------:R-:W-:Y:S02]  /*56f0*/  CS2R R100, SRZ ;  /* 0x0000000000647805 */ /* 0x000fe4000001ff00 */
[----:B------:R-:W-:Y:S01]  /*5700*/  CS2R R34, SRZ ;  /* 0x0000000000227805 */ /* 0x000fe2000001ff00 */
[----:B------:R-:W-:Y:S01]  /*5710*/  FADD.FTZ R6, R38, R33 ;  /* 0x0000002126067221 */ /* 0x000fe20000010000 */
[----:B------:R-:W-:Y:S01]  /*5720*/  CS2R R38, SRZ ;  /* 0x0000000000267805 */ /* 0x000fe2000001ff00 */
[----:B------:R0:W1:Y:S01]  /*5730*/  MUFU.EX2 R182, R37 ;  /* 0x0000002500b67308 */ /* 0x0000620000000800 */
[C---:B---3--:R-:W-:Y:S01]  /*5740*/  FADD.FTZ R2, R180.reuse, R29 ;  /* 0x0000001db4027221 */ /* 0x048fe20000010000 */
[----:B------:R-:W-:Y:S01]  /*5750*/  FADD.FTZ R33, R105, R6 ;  /* 0x0000000669217221 */ /* 0x000fe20000010000 */
[----:B------:R-:W-:-:S02]  /*5760*/  F2FP.BF16.F32.PACK_AB R180, R180, R43 ;  /* 0x0000002bb4b4723e */ /* 0x000fc400000010ff */
[----:B------:R-:W-:Y:S01]  /*5770*/  CS2R R104, SRZ ;  /* 0x0000000000687805 */ /* 0x000fe2000001ff00 */
[----:B------:R-:W-:Y:S01]  /*5780*/  FADD.FTZ R6, R40, R33 ;  /* 0x0000002128067221 */ /* 0x000fe20000010000 */
[----:B------:R-:W-:Y:S01]  /*5790*/  CS2R R40, SRZ ;  /* 0x0000000000287805 */ /* 0x000fe2000001ff00 */
[----:B------:R-:W3:Y:S01]  /*57a0*/  MUFU.EX2 R51, R51 ;  /* 0x0000003300337308 */ /* 0x000ee20000000800 */
[----:B0-----:R-:W-:Y:S01]  /*57b0*/  CS2R R36, SRZ ;  /* 0x0000000000247805 */ /* 0x001fe2000001ff00 */
[----:B------:R-:W-:Y:S01]  /*57c0*/  FADD.FTZ R33, R109, R6 ;  /* 0x000000066d217221 */ /* 0x000fe20000010000 */
[----:B------:R-:W-:-:S03]  /*57d0*/  CS2R R108, SRZ ;  /* 0x00000000006c7805 */ /* 0x000fc6000001ff00 */
[----:B------:R-:W-:Y:S01]  /*57e0*/  FADD.FTZ R6, R42, R33 ;  /* 0x000000212a067221 */ /* 0x000fe20000010000 */
[----:B------:R-:W-:Y:S01]  /*57f0*/  CS2R R42, SRZ ;  /* 0x00000000002a7805 */ /* 0x000fe2000001ff00 */
[----:B------:R2:W0:Y:S01]  /*5800*/  MUFU.EX2 R176, R25 ;  /* 0x0000001900b07308 */ /* 0x0004220000000800 */
[----:B------:R-:W-:Y:S01]  /*5810*/  CS2R R32, SRZ ;  /* 0x0000000000207805 */ /* 0x000fe2000001ff00 */
[----:B------:R-:W-:-:S06]  /*5820*/  FADD.FTZ R29, R113, R6 ;  /* 0x00000006711d7221 */ /* 0x000fcc0000010000 */
[----:B------:R-:W4:Y:S01]  /*5830*/  MUFU.EX2 R3, R3 ;  /* 0x0000000300037308 */ /* 0x000f220000000800 */
[----:B--2---:R-:W-:-:S04]  /*5840*/  FADD.FTZ R25, R47, R2 ;  /* 0x000000022f197221 */ /* 0x004fc80000010000 */
[C---:B-1----:R-:W-:Y:S01]  /*5850*/  FADD.FTZ R2, R182.reuse, R25 ;  /* 0x00000019b6027221 */ /* 0x042fe20000010000 */
[----:B------:R-:W-:Y:S02]  /*5860*/  F2FP.BF16.F32.PACK_AB R182, R182, R47 ;  /* 0x0000002fb6b6723e */ /* 0x000fe400000010ff */
[----:B------:R-:W-:Y:S01]  /*5870*/  CS2R R46, SRZ ;  /* 0x00000000002e7805 */ /* 0x000fe2000001ff00 */
[----:B------:R-:W1:Y:S01]  /*5880*/  MUFU.EX2 R26, R26 ;  /* 0x0000001a001a7308 */ /* 0x000e620000000800 */
[----:B---3--:R-:W-:-:S04]  /*5890*/  FADD.FTZ R7, R51, R2 ;  /* 0x0000000233077221 */ /* 0x008fc80000010000 */
[C---:B0-----:R-:W-:Y:S01]  /*58a0*/  FADD.FTZ R2, R176.reuse, R7 ;  /* 0x00000007b0027221 */ /* 0x041fe20000010000 */
[----:B------:R-:W-:Y:S02]  /*58b0*/  F2FP.BF16.F32.PACK_AB R176, R176, R51 ;  /* 0x00000033b0b0723e */ /* 0x000fe400000010ff */
[----:B------:R-:W-:Y:S01]  /*58c0*/  CS2R R50, SRZ ;  /* 0x0000000000327805 */ /* 0x000fe2000001ff00 */
[----:B------:R-:W0:Y:S01]  /*58d0*/  MUFU.EX2 R24, R24 ;  /* 0x0000001800187308 */ /* 0x000e220000000800 */
[----:B----4-:R-:W-:Y:S01]  /*58e0*/  FADD.FTZ R7, R3, R2 ;  /* 0x0000000203077221 */ /* 0x010fe20000010000 */
[----:B------:R-:W-:Y:S02]  /*58f0*/  IMAD.MOV.U32 R2, RZ, RZ, 0x3f800000 ;  /* 0x3f800000ff027424 */ /* 0x000fe400078e00ff */
[C---:B-1----:R-:W-:Y:S01]  /*5900*/  FADD.FTZ R6, R26.reuse, R29 ;  /* 0x0000001d1a067221 */ /* 0x042fe20000010000 */
[----:B------:R-:W-:Y:S02]  /*5910*/  F2FP.BF16.F32.PACK_AB R179, R26, R113 ;  /* 0x000000711ab3723e */ /* 0x000fe400000010ff */
[----:B------:R-:W-:-:S02]  /*5920*/  CS2R R112, SRZ ;  /* 0x0000000000707805 */ /* 0x000fc4000001ff00 */
[----:B------:R-:W-:Y:S02]  /*5930*/  CS2R R28, SRZ ;  /* 0x00000000001c7805 */ /* 0x000fe4000001ff00 */
[----:B------:R-:W-:Y:S01]  /*5940*/  CS2R R26, SRZ ;  /* 0x00000000001a7805 */ /* 0x000fe2000001ff00 */
[C---:B0-----:R-:W-:Y:S01]  /*5950*/  FADD.FTZ R7, R24.reuse, R7 ;  /* 0x0000000718077221 */ /* 0x041fe20000010000 */
[----:B------:R-:W-:Y:S01]  /*5960*/  F2FP.BF16.F32.PACK_AB R178, R24, R3 ;  /* 0x0000000318b2723e */ /* 0x000fe200000010ff */
[----:B------:R-:W-:Y:S01]  /*5970*/  IMAD.MOV.U32 R3, RZ, RZ, 0x3f800000 ;  /* 0x3f800000ff037424 */ /* 0x000fe200078e00ff */
[----:B------:R-:W-:Y:S01]  /*5980*/  CS2R R24, SRZ ;  /* 0x0000000000187805 */ /* 0x000fe2000001ff00 */
[----:B------:R-:W-:Y:S06]  /*5990*/  @!P3 BRA `(.L_x_2489) ;  /* 0x000000440024b947 */ /* 0x000fec0003800000 */
[----:B------:R-:W-:Y:S01]  /*59a0*/  IMAD.MOV.U32 R9, RZ, RZ, R5 ;  /* 0x000000ffff097224 */ /* 0x000fe200078e0005 */
[----:B------:R-:W-:Y:S01]  /*59b0*/  UMOV UR37, UR36 ;  /* 0x0000002400257c82 */ /* 0x000fe20008000000 */
[----:B------:R-:W-:Y:S02]  /*59c0*/  IMAD.MOV.U32 R10, RZ, RZ, R4 ;  /* 0x000000ffff0a7224 */ /* 0x000fe400078e0004 */
[----:B------:R-:W-:Y:S02]  /*59d0*/  IMAD.MOV.U32 R3, RZ, RZ, 0x3f800000 ;  /* 0x3f800000ff037424 */ /* 0x000fe400078e00ff */
[----:B------:R-:W-:Y:S02]  /*59e0*/  IMAD.MOV.U32 R119, RZ, RZ, RZ ;  /* 0x000000ffff777224 */ /* 0x000fe400078e00ff */
[----:B------:R-:W-:-:S07]  /*59f0*/  IMAD.U32 R11, RZ, RZ, UR61 ;  /* 0x0000003dff0b7e24 */ /* 0x000fce000f8e00ff */
.L_x_2498:
[----:B------:R-:W-:Y:S01]  /*5a00*/  R2UR UR7, R11 ;  /* 0x000000000b0772ca */ /* 0x000fe200000e0000 */
[----:B------:R-:W-:-:S04]  /*5a10*/  UIADD3 UR6, UR37, 0x1, URZ ;  /* 0x0000000125067890 */ /* 0x000fc8000fffe03f */
[----:B------:R-:W-:-:S04]  /*5a20*/  UISETP.NE.AND UP1, UPT, UR6, 0x2, UPT ;  /* 0x000000020600788c */ /* 0x000fc8000bf25270 */
[----:B------:R-:W-:Y:S02]  /*5a30*/  USEL UR61, URZ, 0x1, UP1 ;  /* 0x000000013f3d7887 */ /* 0x000fe40008800000 */
[----:B------:R-:W-:Y:S02]  /*5a40*/  USEL UR36, UR6, URZ, UP1 ;  /* 0x0000003f06247287 */ /* 0x000fe40008800000 */
[----:B------:R-:W-:Y:S01]  /*5a50*/  ULOP3.LUT UR61, UR7, UR61, URZ, 0x3c, !UPT ;  /* 0x0000003d073d7292 */ /* 0x000fe2000f8e3c3f */
[----:B------:R-:W-:Y:S11]  /*5a60*/  @!P0 BRA `(.L_x_2490) ;  /* 0x0000000000048947 */ /* 0x000ff60003800000 */
[----:B------:R-:W-:Y:S01]  /*5a70*/  BPT.TRAP 0x1 ;  /* 0x000000040000795c */ /* 0x000fe20000300000 */
.L_x_2490:
[----:B------:R-:W-:Y:S01]  /*5a80*/  ULEA UR39, UR36, UR60, 0x3 ;  /* 0x0000003c24277291 */ /* 0x000fe2000f8e183f */
[----:B------:R-:W-:-:S05]  /*5a90*/  IMAD.U32 R0, RZ, RZ, UR61 ;  /* 0x0000003dff007e24 */ /* 0x000fca000f8e00ff */
[----:B------:R-:W-:-:S04]  /*5aa0*/  SHF.L.U32 R0, R0, 0x1f, RZ ;  /* 0x0000001f00007819 */ /* 0x000fc800000006ff */
[----:B------:R0:W1:Y:S01]  /*5ab0*/  SYNCS.PHASECHK.TRANS64.TRYWAIT P3, [UR39+0x36830], R0 ;  /* 0x03683000ff0075a7 */ /* 0x0000620008060167 */
[----:B------:R-:W-:Y:S05]  /*5ac0*/  @!P0 BRA `(.L_x_2491) ;  /* 0x0000000000048947 */ /* 0x000fea0003800000 */
[----:B------:R-:W-:Y:S01]  /*5ad0*/  BPT.TRAP 0x1 ;  /* 0x000000040000795c */ /* 0x000fe20000300000 */
.L_x_2491:
[----:B-1----:R-:W-:Y:S05]  /*5ae0*/  @P3 BRA `(.L_x_2492) ;  /* 0x0000000000083947 */ /* 0x002fea0003800000 */
[----:B------:R-:W1:Y:S02]  /*5af0*/  SYNCS.PHASECHK.TRANS64.TRYWAIT P3, [UR39+0x36830], R0 ;  /* 0x03683000ff0075a7 */ /* 0x000e640008060167 */
[----:B-1----:R-:W-:Y:S05]  /*5b00*/  @!P3 BRA `(.L_x_2493) ;  /* 0x00000124008cb947 */ /* 0x002fea0003800000 */
.L_x_2492:
        /* <DEDUP_REMOVED lines=602> */
.L_x_2494:
[----:B------:R-:W-:Y:S01]  /*80b0*/  R2UR UR6, R11 ;  /* 0x000000000b0672ca */ /* 0x000fe200000e0000 */
[----:B------:R-:W-:-:S12]  /*80c0*/  ULEA UR10, UR37, UR60, 0x3 ;  /* 0x0000003c250a7291 */ /* 0x000fd8000f8e183f */
[----:B01----:R-:W-:-:S05]  /*80d0*/  IMAD.U32 R0, RZ, RZ, UR6 ;  /* 0x00000006ff007e24 */ /* 0x003fca000f8e00ff */
[----:B------:R-:W-:-:S04]  /*80e0*/  SHF.L.U32 R0, R0, 0x1f, RZ ;  /* 0x0000001f00007819 */ /* 0x000fc800000006ff */
[----:B------:R0:W1:Y:S01]  /*80f0*/  SYNCS.PHASECHK.TRANS64.TRYWAIT P3, [UR10+0x36850], R0 ;  /* 0x03685000ff0075a7 */ /* 0x000062000806014a */
[----:B------:R-:W-:Y:S05]  /*8100*/  @!P0 BRA `(.L_x_2495) ;  /* 0x0000000000048947 */ /* 0x000fea0003800000 */
[----:B------:R-:W-:Y:S01]  /*8110*/  BPT.TRAP 0x1 ;  /* 0x000000040000795c */ /* 0x000fe20000300000 */
.L_x_2495:
[----:B-1----:R-:W-:Y:S05]  /*8120*/  @P3 BRA `(.L_x_2496) ;  /* 0x0000000000083947 */ /* 0x002fea0003800000 */
[----:B------:R-:W1:Y:S02]  /*8130*/  SYNCS.PHASECHK.TRANS64.TRYWAIT P3, [UR10+0x36850], R0 ;  /* 0x03685000ff0075a7 */ /* 0x000e64000806014a */
[----:B-1----:R-:W-:Y:S05]  /*8140*/  @!P3 BRA `(.L_x_2497) ;  /* 0x000001000014b947 */ /* 0x002fea0003800000 */
.L_x_2496:
[----:B------:R-:W-:Y:S01]  /*8150*/  UIADD3 UR6, UR60, 0x400, URZ ;  /* 0x000004003c067890 */ /* 0x000fe2000fffe03f */
[----:B------:R-:W-:Y:S01]  /*8160*/  WARPGROUP.ARRIVE ;  /* 0x00000000000079c5 */ /* 0x000fe20000000000 */
[----:B------:R-:W-:Y:S01]  /*8170*/  UMOV UR7, 0x40000040 ;  /* 0x4000004000077882 */ /* 0x000fe20000000000 */
[----:B------:R-:W-:Y:S01]  /*8180*/  R2UR UR18, R19 ;  /* 0x00000000131272ca */ /* 0x000fe200000e0000 */
[----:B------:R-:W-:Y:S01]  /*8190*/  USHF.R.U32.HI UR6, URZ, 0x4, UR6 ;  /* 0x000000043f067899 */ /* 0x000fe20008011606 */
[----:B------:R-:W-:Y:S02]  /*81a0*/  R2UR UR15, R17 ;  /* 0x00000000110f72ca */ /* 0x000fe400000e0000 */
[----:B------:R-:W-:Y:S01]  /*81b0*/  R2UR UR14, R18 ;  /* 0x00000000120e72ca */ /* 0x000fe200000e0000 */
[----:B------:R-:W-:-:S04]  /*81c0*/  ULOP3.LUT UR6, UR6, 0x3fff, URZ, 0xc0, !UPT ;  /* 0x00003fff06067892 */ /* 0x000fc8000f8ec03f */
[----:B------:R-:W-:-:S04]  /*81d0*/  ULOP3.LUT UR6, UR6, 0x3800000, URZ, 0xfc, !UPT ;  /* 0x0380000006067892 */ /* 0x000fc8000f8efc3f */
[----:B------:R-:W-:Y:S01]  /*81e0*/  UIMAD UR11, UR37, 0xa80, UR6 ;  /* 0x00000a80250b78a4 */ /* 0x000fe2000f8e0206 */
[----:B------:R-:W-:Y:S02]  /*81f0*/  VIADD R4, R23, UR18 ;  /* 0x0000001217047c36 */ /* 0x000fe40008000000 */
[----:B------:R-:W-:-:S04]  /*8200*/  UMOV UR37, UR36 ;  /* 0x0000002400257c82 */ /* 0x000fc80008000000 */
        /* <DEDUP_REMOVED lines=12> */
[----:B------:R-:W-:Y:S01]  /*82d0*/  @UP0 ULDC UR6, c[0x0][0x44c] ;  /* 0x0001130000060ab9 */ /* 0x000fe20000000800 */
[----:B------:R-:W-:Y:S01]  /*82e0*/  UMOV UR7, 0x40000040 ;  /* 0x4000004000077882 */ /* 0x000fe20000000000 */
[----:B01----:R-:W-:Y:S01]  /*82f0*/  @P2 IMAD.HI.U32 R0, R4, UR6, RZ ;  /* 0x0000000604002c27 */ /* 0x003fe2000f8e00ff */
[----:B------:R-:W-:-:S04]  /*8300*/  @UP0 ULDC UR6, c[0x0][0x450] ;  /* 0x0001140000060ab9 */ /* 0x000fc80000000800 */
[----:B------:R-:W-:Y:S01]  /*8310*/  @P2 SHF.R.U32.HI R4, RZ, UR6, R0 ;  /* 0x00000006ff042c19 */ /* 0x000fe20008011600 */
[----:B------:R-:W-:Y:S02]  /*8320*/  UMOV UR6, 0x1 ;  /* 0x0000000100067882 */ /* 0x000fe40000000000 */
[----:B------:R-:W-:Y:S02]  /*8330*/  UIMAD UR6, UR38, -0x70, UR6 ;  /* 0xffffff90260678a4 */ /* 0x000fe4000f8e0206 */
[----:B------:R-:W0:Y:S04]  /*8340*/  SHFL.IDX PT, R3, R4, 0x1, 0x1c1f ;  /* 0x003c1f0004037f89 */ /* 0x000e2800000e0000 */
[----:B------:R-:W-:Y:S01]  /*8350*/  IMAD.U32 R5, RZ, RZ, UR6 ;  /* 0x00000006ff057e24 */ /* 0x000fe2000f8e00ff */
[----:B------:R-:W-:Y:S01]  /*8360*/  UIADD3 UR6, UR11, 0x180, URZ ;  /* 0x000001800b067890 */ /* 0x000fe2000fffe03f */
[----:B------:R-:W1:Y:S02]  /*8370*/  SHFL.IDX PT, R203, R4, RZ, 0x1c1f ;  /* 0x001c1fff04cb7589 */ /* 0x000e6400000e0000 */
[----:B------:R-:W-:-:S02]  /*8380*/  IMAD R2, R22, -0x2, R5 ;  /* 0xfffffffe16027824 */ /* 0x000fc400078e0205 */
[----:B------:R-:W-:-:S05]  /*8390*/  IMAD.U32 R5, RZ, RZ, UR15 ;  /* 0x0000000fff057e24 */ /* 0x000fca000f8e00ff */
[----:B------:R-:W-:Y:S02]  /*83a0*/  IADD3 R2, -R5, UR14, R2 ;  /* 0x0000000e05027c10 */ /* 0x000fe4000fffe102 */
[----:B------:R-:W-:-:S03]  /*83b0*/  R2UR UR14, R12 ;  /* 0x000000000c0e72ca */ /* 0x000fc600000e0000 */
[----:B0-----:R-:W-:-:S05]  /*83c0*/  IMAD.IADD R0, R2, 0x1, R3 ;  /* 0x0000000102007824 */ /* 0x001fca00078e0203 */
[----:B------:R-:W-:Y:S01]  /*83d0*/  ISETP.GT.AND P3, PT, R0, RZ, PT ;  /* 0x000000ff0000720c */ /* 0x000fe20003f64270 */
[----:B-1----:R-:W-:Y:S01]  /*83e0*/  IMAD.IADD R2, R2, 0x1, R203 ;  /* 0x0000000102027824 */ /* 0x002fe200078e02cb */
[----:B------:R-:W-:-:S03]  /*83f0*/  ISETP.GT.AND P4, PT, R0, 0x1, PT ;  /* 0x000000010000780c */ /* 0x000fc60003f84270 */
[----:B------:R-:W-:Y:S01]  /*8400*/  UISETP.GT.AND UP1, UPT, UR38, UR14, UPT ;  /* 0x0000000e2600728c */ /* 0x000fe2000bf24270 */
[----:B------:R-:W-:Y:S01]  /*8410*/  FSEL R201, R170, -INF , P3 ;  /* 0xff800000aac97808 */ /* 0x000fe20001800000 */
[----:B------:R-:W-:Y:S01]  /*8420*/  UIADD3 UR38, UR38, -0x1, URZ ;  /* 0xffffffff26267890 */ /* 0x000fe2000fffe03f */
[C---:B------:R-:W-:Y:S02]  /*8430*/  ISETP.GT.AND P3, PT, R0.reuse, 0x8, PT ;  /* 0x000000080000780c */ /* 0x040fe40003f64270 */
[----:B------:R-:W-:Y:S02]  /*8440*/  FSEL R197, R171, -INF , P4 ;  /* 0xff800000abc57808 */ /* 0x000fe40002000000 */
[----:B------:R-:W-:Y:S02]  /*8450*/  FMNMX.FTZ R14, R201, R9, !PT ;  /* 0x00000009c90e7209 */ /* 0x000fe40007810000 */
[----:B------:R-:W-:Y:S02]  /*8460*/  ISETP.GT.AND P4, PT, R0, 0x9, PT ;  /* 0x000000090000780c */ /* 0x000fe40003f84270 */
[----:B------:R-:W-:-:S02]  /*8470*/  FSEL R199, R174, -INF , P3 ;  /* 0xff800000aec77808 */ /* 0x000fc40001800000 */
[----:B------:R-:W-:Y:S02]  /*8480*/  FMNMX.FTZ R14, R197, R14, !PT ;  /* 0x0000000ec50e7209 */ /* 0x000fe40007810000 */
        /* <DEDUP_REMOVED lines=52> */
[----:B------:R-:W-:-:S02]  /*87d0*/  FMNMX.FTZ R14, R143, R14, !PT ;  /* 0x0000000e8f0e7209 */ /* 0x000fc40007810000 */
[----:B------:R-:W-:Y:S02]  /*87e0*/  FSEL R131, R131, -INF , P4 ;  /* 0xff80000083837808 */ /* 0x000fe40002000000 */
[----:B------:R-:W-:Y:S02]  /*87f0*/  ISETP.GT.AND P4, PT, R0, 0x59, PT ;  /* 0x000000590000780c */ /* 0x000fe40003f84270 */
[----:B------:R-:W-:-:S04]  /*8800*/  ISETP.GT.AND P5, PT, R2, 0x1, PT ;  /* 0x000000010200780c */ /* 0x000fc80003fa4270 */
[----:B------:R-:W-:Y:S02]  /*8810*/  FSEL R169, R169, -INF , P5 ;  /* 0xff800000a9a97808 */ /* 0x000fe40002800000 */
        /* <DEDUP_REMOVED lines=9> */
[----:B------:R-:W-:Y:S01]  /*88b0*/  FSEL R225, R157, -INF , P5 ;  /* 0xff8000009de17808 */ /* 0x000fe20002800000 */
[----:B------:R-:W-:Y:S02]  /*88c0*/  WARPGROUP.DEPBAR.LE gsb0, 0x0 ;  /* 0x00008000000079c5 */ /* 0x000fe40000010000 */
[----:B------:R-:W-:Y:S01]  /*88d0*/  WARPGROUP.ARRIVE ;  /* 0x00000000000079c5 */ /* 0x000fe20000000000 */
[----:B------:R-:W-:Y:S02]  /*88e0*/  FSEL R193, R135, -INF , P4 ;  /* 0xff80000087c17808 */ /* 0x000fe40002000000 */
[----:B------:R-:W-:Y:S02]  /*88f0*/  ISETP.GT.AND P4, PT, R0, 0x61, PT ;  /* 0x000000610000780c */ /* 0x000fe40003f84270 */
[----:B------:R-:W-:Y:S01]  /*8900*/  ISETP.GT.AND P5, PT, R2, 0x31, PT ;  /* 0x000000310200780c */ /* 0x000fe20003fa4270 */
[----:B------:R-:W-:Y:S01]  /*8910*/  HGMMA.64x192x16.F32.BF16 R24, R188, gdesc[UR4].tnspB, R24, gsb0 ;  /* 0x42e00004bc187df0 */ /* 0x000fe20008001818 */
[----:B------:R-:W-:Y:S01]  /*8920*/  UIADD3 UR6, UR11, 0x200, URZ ;  /* 0x000002000b067890 */ /* 0x000fe2000fffe03f */
[----:B------:R-:W-:Y:S01]  /*8930*/  FSEL R123, R123, -INF , P4 ;  /* 0xff8000007b7b7808 */ /* 0x000fe20002000000 */
[----:B------:R-:W-:Y:S01]  /*8940*/  UMOV UR7, 0x40000040 ;  /* 0x4000004000077882 */ /* 0x000fe20000000000 */
[----:B------:R-:W-:-:S02]  /*8950*/  ISETP.GT.AND P4, PT, R0, 0x69, PT ;  /* 0x000000690000780c */ /* 0x000fc40003f84270 */
[----:B------:R-:W-:Y:S02]  /*8960*/  FSEL R227, R145, -INF , P5 ;  /* 0xff80000091e37808 */ /* 0x000fe40002800000 */
[----:B------:R-:W-:Y:S02]  /*8970*/  FSEL R127, R127, -INF , P4 ;  /* 0xff8000007f7f7808 */ /* 0x000fe40002000000 */
[C---:B------:R-:W-:Y:S02]  /*8980*/  ISETP.GT.AND P4, PT, R2.reuse, RZ, PT ;  /* 0x000000ff0200720c */ /* 0x040fe40003f84270 */
        /* <DEDUP_REMOVED lines=12> */
[----:B------:R-:W-:Y:S01]  /*8a50*/  ISETP.GT.AND P5, PT, R2, 0x69, PT ;  /* 0x000000690200780c */ /* 0x000fe20003fa4270 */
[----:B------:R-:W-:Y:S02]  /*8a60*/  WARPGROUP.DEPBAR.LE gsb0, 0x0 ;  /* 0x00008000000079c5 */ /* 0x000fe40000010000 */
[----:B------:R-:W-:Y:S01]  /*8a70*/  WARPGROUP.ARRIVE ;  /* 0x00000000000079c5 */ /* 0x000fe20000000000 */
[----:B------:R-:W-:Y:S02]  /*8a80*/  FSEL R189, R130, -INF , P3 ;  /* 0xff80000082bd7808 */ /* 0x000fe40001800000 */
[----:B------:R-:W-:Y:S02]  /*8a90*/  ISETP.GT.AND P3, PT, R0, 0x58, PT ;  /* 0x000000580000780c */ /* 0x000fe40003f64270 */
[----:B------:R-:W-:Y:S01]  /*8aa0*/  FMNMX.FTZ R14, R189, R14, !PT ;  /* 0x0000000ebd0e7209 */ /* 0x000fe20007810000 */
[----:B------:R-:W-:Y:S01]  /*8ab0*/  HGMMA.64x192x16.F32.BF16 R24, R184, gdesc[UR4].tnspB, R24, gsb0 ;  /* 0x42e00004b8187df0 */ /* 0x000fe20008001818 */
[----:B------:R-:W-:Y:S01]  /*8ac0*/  FSEL R191, R134, -INF , P3 ;  /* 0xff80000086bf7808 */ /* 0x000fe20001800000 */
[----:B------:R-:W-:Y:S01]  /*8ad0*/  UIADD3 UR6, UR11, 0x280, URZ ;  /* 0x000002800b067890 */ /* 0x000fe2000fffe03f */
[----:B------:R-:W-:Y:S01]  /*8ae0*/  FMNMX.FTZ R14, R131, R14, !PT ;  /* 0x0000000e830e7209 */ /* 0x000fe20007810000 */
[----:B------:R-:W-:Y:S01]  /*8af0*/  UMOV UR7, 0x40000040 ;  /* 0x4000004000077882 */ /* 0x000fe20000000000 */
[----:B------:R-:W-:-:S02]  /*8b00*/  ISETP.GT.AND P3, PT, R0, 0x60, PT ;  /* 0x000000600000780c */ /* 0x000fc40003f64270 */
[----:B------:R-:W-:Y:S02]  /*8b10*/  FMNMX.FTZ R14, R191, R14, !PT ;  /* 0x0000000ebf0e7209 */ /* 0x000fe40007810000 */
[----:B------:R-:W-:Y:S02]  /*8b20*/  FSEL R135, R122, -INF , P3 ;  /* 0xff8000007a877808 */ /* 0x000fe40001800000 */
[----:B------:R-:W-:Y:S02]  /*8b30*/  FMNMX.FTZ R14, R193, R14, !PT ;  /* 0x0000000ec10e7209 */ /* 0x000fe40007810000 */
[----:B------:R-:W-:Y:S02]  /*8b40*/  ISETP.GT.AND P3, PT, R0, 0x68, PT ;  /* 0x000000680000780c */ /* 0x000fe40003f64270 */
[----:B------:R-:W-:Y:S01]  /*8b50*/  FMNMX.FTZ R14, R135, R14, !PT ;  /* 0x0000000e870e7209 */ /* 0x000fe20007810000 */
[----:B------:R-:W0:Y:S01]  /*8b60*/  LDC R0, c[0x0][0x988] ;  /* 0x00026200ff007b82 */ /* 0x000e220000000800 */
[----:B------:R-:W-:-:S02]  /*8b70*/  FSEL R195, R126, -INF , P3 ;  /* 0xff8000007ec37808 */ /* 0x000fc40001800000 */
[----:B------:R-:W-:-:S04]  /*8b80*/  FMNMX.FTZ R14, R123, R14, !PT ;  /* 0x0000000e7b0e7209 */ /* 0x000fc80007810000 */
[----:B------:R-:W-:-:S04]  /*8b90*/  FMNMX.FTZ R14, R195, R14, !PT ;  /* 0x0000000ec30e7209 */ /* 0x000fc80007810000 */
[----:B------:R-:W-:-:S05]  /*8ba0*/  FMNMX.FTZ R14, R127, R14, !PT ;  /* 0x0000000e7f0e7209 */ /* 0x000fca0007810000 */
[----:B------:R-:W1:Y:S02]  /*8bb0*/  SHFL.BFLY PT, R5, R14, 0x2, 0x1f ;  /* 0x0c401f000e057f89 */ /* 0x000e6400000e0000 */
[----:B-1----:R-:W-:-:S05]  /*8bc0*/  FMNMX.FTZ R20, R14, R5, !PT ;  /* 0x000000050e147209 */ /* 0x002fca0007810000 */
[----:B------:R-:W1:Y:S02]  /*8bd0*/  SHFL.BFLY PT, R5, R20, 0x1, 0x1f ;  /* 0x0c201f0014057f89 */ /* 0x000e6400000e0000 */
[----:B-1----:R-:W-:-:S04]  /*8be0*/  FMNMX.FTZ R5, R20, R5, !PT ;  /* 0x0000000514057209 */ /* 0x002fc80007810000 */
[C---:B------:R-:W-:Y:S01]  /*8bf0*/  FSETP.NEU.FTZ.AND P3, PT, R5.reuse, -INF , PT ;  /* 0xff8000000500780b */ /* 0x040fe20003f7d000 */
[----:B0-----:R-:W-:-:S05]  /*8c00*/  FMUL.FTZ R122, R5, R0 ;  /* 0x00000000057a7220 */ /* 0x001fca0000410000 */
[----:B------:R-:W-:-:S05]  /*8c10*/  FSEL R14, R122, RZ, P3 ;  /* 0x000000ff7a0e7208 */ /* 0x000fca0001800000 */
        /* <DEDUP_REMOVED lines=31> */
[----:B------:R-:W-:-:S04]  /*8e10*/  FSEL R185, R168, -INF , P4 ;  /* 0xff800000a8b97808 */ /* 0x000fc80002000000 */
[----:B------:R-:W-:Y:S01]  /*8e20*/  MUFU.EX2 R131, R131 ;  /* 0x0000008300837308 */ /* 0x000fe20000000800 */
[----:B------:R-:W-:Y:S02]  /*8e30*/  ISETP.GT.AND P4, PT, R2, 0x8, PT ;  /* 0x000000080200780c */ /* 0x000fe40003f84270 */
[----:B------:R-:W-:Y:S01]  /*8e40*/  FMNMX.FTZ R4, R185, R10, !PT ;  /* 0x0000000ab9047209 */ /* 0x000fe20007810000 */
[----:B------:R-:W-:Y:S01]  /*8e50*/  HGMMA.64x192x16.F32.BF16 R24, R180, gdesc[UR4].tnspB, R24, gsb0 ;  /* 0x42e00004b4187df0 */ /* 0x000fe20008001818 */
[----:B------:R-:W-:Y:S01]  /*8e60*/  FSEL R187, R172, -INF , P4 ;  /* 0xff800000acbb7808 */ /* 0x000fe20002000000 */
[----:B------:R-:W-:Y:S01]  /*8e70*/  UIADD3 UR6, UR11, 0x300, URZ ;  /* 0x000003000b067890 */ /* 0x000fe2000fffe03f */
[----:B------:R-:W-:Y:S01]  /*8e80*/  FMNMX.FTZ R4, R169, R4, !PT ;  /* 0x00000004a9047209 */ /* 0x000fe20007810000 */
[----:B------:R-:W-:Y:S01]  /*8e90*/  UMOV UR7, 0x40000040 ;  /* 0x4000004000077882 */ /* 0x000fe20000000000 */
        /* <DEDUP_REMOVED lines=28> */
[----:B------:R-:W-:Y:S01]  /*9060*/  FSEL R167, R136, -INF , P4 ;  /* 0xff80000088a77808 */ /* 0x000fe20002000000 */
[--C-:B------:R-:W-:Y:S01]  /*9070*/  FFMA.FTZ R136, R147, R0, -R14.reuse ;  /* 0x0000000093887223 */ /* 0x100fe2000001080e */
[----:B------:R-:W-:Y:S02]  /*9080*/  FMNMX.FTZ R4, R149, R4, !PT ;  /* 0x0000000495047209 */ /* 0x000fe40007810000 */
[----:B------:R-:W-:Y:S02]  /*9090*/  ISETP.GT.AND P4, PT, R2, 0x48, PT ;  /* 0x000000480200780c */ /* 0x000fe40003f84270 */
[----:B------:R-:W-:Y:S01]  /*90a0*/  FMNMX.FTZ R4, R167, R4, !PT ;  /* 0x00000004a7047209 */ /* 0x000fe20007810000 */
[----:B------:R-:W-:Y:S01]  /*90b0*/  MUFU.EX2 R136, R136 ;  /* 0x0000008800887308 */ /* 0x000fe20000000800 */
[----:B------:R-:W-:Y:S01]  /*90c0*/  FSEL R229, R140, -INF , P4 ;  /* 0xff8000008ce57808 */ /* 0x000fe20002000000 */
[----:B------:R-:W-:Y:S01]  /*90d0*/  FFMA.FTZ R140, R193, R0, -R14 ;  /* 0x00000000c18c7223 */ /* 0x000fe2000001080e */
[----:B------:R-:W-:-:S02]  /*90e0*/  FMNMX.FTZ R4, R137, R4, !PT ;  /* 0x0000000489047209 */ /* 0x000fc40007810000 */
[----:B------:R-:W-:Y:S02]  /*90f0*/  ISETP.GT.AND P4, PT, R2, 0x50, PT ;  /* 0x000000500200780c */ /* 0x000fe40003f84270 */
[----:B------:R-:W-:Y:S01]  /*9100*/  FMNMX.FTZ R4, R229, R4, !PT ;  /* 0x00000004e5047209 */ /* 0x000fe20007810000 */
[----:B------:R-:W-:Y:S01]  /*9110*/  MUFU.EX2 R140, R140 ;  /* 0x0000008c008c7308 */ /* 0x000fe20000000800 */
[----:B------:R-:W-:Y:S02]  /*9120*/  FSEL R155, R128, -INF , P4 ;  /* 0xff800000809b7808 */ /* 0x000fe40002000000 */
[----:B------:R-:W-:Y:S02]  /*9130*/  FMNMX.FTZ R4, R141, R4, !PT ;  /* 0x000000048d047209 */ /* 0x000fe40007810000 */
[----:B------:R-:W-:Y:S02]  /*9140*/  ISETP.GT.AND P4, PT, R2, 0x58, PT ;  /* 0x000000580200780c */ /* 0x000fe40003f84270 */
[----:B------:R-:W-:Y:S01]  /*9150*/  FMNMX.FTZ R4, R155, R4, !PT ;  /* 0x000000049b047209 */ /* 0x000fe20007810000 */
[----:B------:R0:W1:Y:S01]  /*9160*/  MUFU.EX2 R128, R134 ;  /* 0x0000008600807308 */ /* 0x0000620000000800 */
[----:B------:R-:W-:Y:S01]  /*9170*/  FSEL R233, R132, -INF , P4 ;  /* 0xff80000084e97808 */ /* 0x000fe20002000000 */
[----:B------:R-:W-:Y:S01]  /*9180*/  FFMA.FTZ R132, R143, R0, -R14 ;  /* 0x000000008f847223 */ /* 0x000fe2000001080e */
[----:B------:R-:W-:-:S02]  /*9190*/  FMNMX.FTZ R4, R231, R4, !PT ;  /* 0x00000004e7047209 */ /* 0x000fc40007810000 */
[----:B------:R-:W-:Y:S02]  /*91a0*/  ISETP.GT.AND P4, PT, R2, 0x60, PT ;  /* 0x000000600200780c */ /* 0x000fe40003f84270 */
[----:B------:R-:W-:Y:S01]  /*91b0*/  FMNMX.FTZ R4, R233, R4, !PT ;  /* 0x00000004e9047209 */ /* 0x000fe20007810000 */
[----:B------:R-:W-:Y:S01]  /*91c0*/  MUFU.EX2 R132, R132 ;  /* 0x0000008400847308 */ /* 0x000fe20000000800 */
[----:B------:R-:W-:Y:S01]  /*91d0*/  FSEL R159, R120, -INF , P4 ;  /* 0xff800000789f7808 */ /* 0x000fe20002000000 */
[--C-:B0-----:R-:W-:Y:S01]  /*91e0*/  FFMA.FTZ R134, R139, R0, -R14.reuse ;  /* 0x000000008b867223 */ /* 0x101fe2000001080e */
[----:B------:R-:W-:Y:S02]  /*91f0*/  FMNMX.FTZ R4, R133, R4, !PT ;  /* 0x0000000485047209 */ /* 0x000fe40007810000 */
[----:B------:R-:W-:Y:S02]  /*9200*/  ISETP.GT.AND P4, PT, R2, 0x68, PT ;  /* 0x000000680200780c */ /* 0x000fe40003f84270 */
[----:B------:R-:W-:Y:S01]  /*9210*/  FMNMX.FTZ R4, R159, R4, !PT ;  /* 0x000000049f047209 */ /* 0x000fe20007810000 */
[----:B------:R0:W2:Y:S01]  /*9220*/  MUFU.EX2 R120, R129 ;  /* 0x0000008100787308 */ /* 0x0000a20000000800 */
[----:B------:R-:W-:Y:S01]  /*9230*/  FSEL R237, R124, -INF , P4 ;  /* 0xff8000007ced7808 */ /* 0x000fe20002000000 */
[--C-:B------:R-:W-:Y:S01]  /*9240*/  FFMA.FTZ R124, R21, R0, -R14.reuse ;  /* 0x00000000157c7223 */ /* 0x100fe2000001080e */
[----:B------:R-:W-:Y:S01]  /*9250*/  FMNMX.FTZ R4, R235, R4, !PT ;  /* 0x00000004eb047209 */ /* 0x000fe20007810000 */
[-CC-:B------:R-:W-:Y:S01]  /*9260*/  FFMA.FTZ R21, R175, R0.reuse, -R14.reuse ;  /* 0x00000000af157223 */ /* 0x180fe2000001080e */
[----:B------:R-:W-:Y:S01]  /*9270*/  FSEL R144, R125, -INF , P5 ;  /* 0xff8000007d907808 */ /* 0x000fe20002800000 */
[----:B------:R-:W-:Y:S01]  /*9280*/  FFMA.FTZ R125, R151, R0, -R14 ;  /* 0x00000000977d7223 */ /* 0x000fe2000001080e */
[----:B------:R-:W-:Y:S01]  /*9290*/  FMNMX.FTZ R121, R237, R4, !PT ;  /* 0x00000004ed797209 */ /* 0x000fe20007810000 */
[----:B------:R-:W-:Y:S01]  /*92a0*/  MUFU.EX2 R124, R124 ;  /* 0x0000007c007c7308 */ /* 0x000fe20000000800 */
[----:B-1----:R-:W-:-:S02]  /*92b0*/  F2FP.BF16.F32.PACK_AB R193, R128, R11 ;  /* 0x0000000b80c1723e */ /* 0x002fc400000010ff */
[----:B------:R-:W-:Y:S01]  /*92c0*/  FMNMX.FTZ R2, R144, R121, !PT ;  /* 0x0000007990027209 */ /* 0x000fe20007810000 */
[----:B------:R-:W-:-:S04]  /*92d0*/  FFMA.FTZ R121, R171, R0, -R14 ;  /* 0x00000000ab797223 */ /* 0x000fc8000001080e */
[----:B0-----:R-:W0:Y:S01]  /*92e0*/  SHFL.BFLY PT, R129, R2, 0x2, 0x1f ;  /* 0x0c401f0002817f89 */ /* 0x001e2200000e0000 */
[----:B------:R-:W-:Y:S01]  /*92f0*/  MUFU.EX2 R125, R125 ;  /* 0x0000007d007d7308 */ /* 0x000fe20000000800 */
[----:B--2---:R-:W-:-:S07]  /*9300*/  F2FP.BF16.F32.PACK_AB R195, R120, R13 ;  /* 0x0000000d78c3723e */ /* 0x004fce00000010ff */
[----:B------:R-:W-:Y:S08]  /*9310*/  MUFU.EX2 R121, R121 ;  /* 0x0000007900797308 */ /* 0x000ff00000000800 */
[----:B------:R-:W-:Y:S01]  /*9320*/  MUFU.EX2 R134, R134 ;  /* 0x0000008600867308 */ /* 0x000fe20000000800 */
[----:B0-----:R-:W-:Y:S01]  /*9330*/  FMNMX.FTZ R4, R2, R129, !PT ;  /* 0x0000008102047209 */ /* 0x001fe20007810000 */
[----:B------:R-:W-:Y:S01]  /*9340*/  FFMA.FTZ R129, R189, R0, -R14 ;  /* 0x00000000bd817223 */ /* 0x000fe2000001080e */
[----:B------:R-:W-:-:S05]  /*9350*/  FSEL R2, R5, RZ, P3 ;  /* 0x000000ff05027208 */ /* 0x000fca0001800000 */
[----:B------:R-:W-:Y:S01]  /*9360*/  MUFU.EX2 R21, R21 ;  /* 0x0000001500157308 */ /* 0x000fe20000000800 */
[----:B------:R-:W-:Y:S01]  /*9370*/  PLOP3.LUT P3, PT, PT, PT, UP1, 0x80, 0x0 ;  /* 0x000000000000781c */ /* 0x000fe20003f6f018 */
[----:B------:R-:W0:Y:S01]  /*9380*/  SHFL.BFLY PT, R139, R4, 0x1, 0x1f ;  /* 0x0c201f00048b7f89 */ /* 0x000e2200000e0000 */
[----:B------:R-:W-:Y:S01]  /*9390*/  F2FP.BF16.F32.PACK_AB R189, R136, R15 ;  /* 0x0000000f88bd723e */ /* 0x000fe200000010ff */
[----:B------:R-:W-:-:S04]  /*93a0*/  FADD.FTZ R9, -R2, R9 ;  /* 0x0000000902097221 */ /* 0x000fc80000010100 */
[----:B------:R-:W-:Y:S01]  /*93b0*/  FMUL.FTZ R148, R9, R0 ;  /* 0x0000000009947220 */ /* 0x000fe20000410000 */
[----:B------:R-:W-:Y:S01]  /*93c0*/  MUFU.EX2 R129, R129 ;  /* 0x0000008100817308 */ /* 0x000fe20000000800 */
[----:B0-----:R-:W-:-:S04]  /*93d0*/  FMNMX.FTZ R4, R4, R139, !PT ;  /* 0x0000008b04047209 */ /* 0x001fc80007810000 */
[C---:B------:R-:W-:Y:S01]  /*93e0*/  FSETP.NEU.FTZ.AND P4, PT, R4.reuse, -INF , PT ;  /* 0xff8000000400780b */ /* 0x040fe20003f9d000 */
[----:B------:R-:W-:-:S05]  /*93f0*/  FMUL.FTZ R146, R4, R0 ;  /* 0x0000000004927220 */ /* 0x000fca0000410000 */
[----:B------:R-:W-:-:S05]  /*9400*/  FSEL R146, R146, RZ, P4 ;  /* 0x000000ff92927208 */ /* 0x000fca0002000000 */
[-CC-:B------:R-:W-:Y:S01]  /*9410*/  FFMA.FTZ R190, R3, R0.reuse, -R146.reuse ;  /* 0x0000000003be7223 */ /* 0x180fe20000010892 */
[----:B------:R-:W-:Y:S01]  /*9420*/  FSEL R3, R4, RZ, P4 ;  /* 0x000000ff04037208 */ /* 0x000fe20002000000 */
[-CC-:B------:R-:W-:Y:S01]  /*9430*/  FFMA.FTZ R135, R185, R0.reuse, -R146.reuse ;  /* 0x00000000b9877223 */ /* 0x180fe20000010892 */
[-CC-:B------:R-:W-:Y:S01]  /*9440*/  FFMA.FTZ R200, R169, R0.reuse, -R146.reuse ;  /* 0x00000000a9c87223 */ /* 0x180fe20000010892 */
[-CC-:B------:R-:W-:Y:S01]  /*9450*/  FFMA.FTZ R202, R187, R0.reuse, -R146.reuse ;  /* 0x00000000bbca7223 */ /* 0x180fe20000010892 */
[-C--:B------:R-:W-:Y:S01]  /*9460*/  FFMA.FTZ R139, R173, R0.reuse, -R146 ;  /* 0x00000000ad8b7223 */ /* 0x080fe20000010892 */
[----:B------:R-:W-:Y:S01]  /*9470*/  FADD.FTZ R9, -R3, R10 ;  /* 0x0000000a03097221 */ /* 0x000fe20000010100 */
[-CC-:B------:R-:W-:Y:S01]  /*9480*/  FFMA.FTZ R196, R197, R0.reuse, -R146.reuse ;  /* 0x00000000c5c47223 */ /* 0x180fe20000010892 */
[----:B------:R-:W-:Y:S01]  /*9490*/  MUFU.EX2 R135, R135 ;  /* 0x0000008700877308 */ /* 0x000fe20000000800 */
[----:B------:R-:W-:Y:S02]  /*94a0*/  IMAD.U32 R10, RZ, RZ, UR39 ;  /* 0x00000027ff0a7e24 */ /* 0x000fe4000f8e00ff */
[-C--:B------:R-:W-:Y:S01]  /*94b0*/  FMUL.FTZ R2, R9, R0.reuse ;  /* 0x0000000009027220 */ /* 0x080fe20000410000 */
[----:B------:R-:W-:Y:S01]  /*94c0*/  FFMA.FTZ R9, R149, R0, -R146 ;  /* 0x0000000095097223 */ /* 0x000fe20000010892 */
[----:B------:R-:W-:-:S02]  /*94d0*/  IMAD.U32 R149, RZ, RZ, UR10 ;  /* 0x0000000aff957e24 */ /* 0x000fc4000f8e00ff */
[-CC-:B------:R-:W-:Y:S01]  /*94e0*/  FFMA.FTZ R143, R161, R0.reuse, -R146.reuse ;  /* 0x00000000a18f7223 */ /* 0x180fe20000010892 */
[----:B------:R-:W-:Y:S02]  /*94f0*/  @!P1 VIADD R10, R10, 0x36840 ;  /* 0x000368400a0a9836 */ /* 0x000fe40000000000 */
[-CC-:B------:R-:W-:Y:S01]  /*9500*/  FFMA.FTZ R198, R199, R0.reuse, -R146.reuse ;  /* 0x00000000c7c67223 */ /* 0x180fe20000010892 */
[----:B------:R-:W0:Y:S01]  /*9510*/  MUFU.EX2 R2, R2 ;  /* 0x0000000200027308 */ /* 0x000e220000000800 */
[-CC-:B------:R-:W-:Y:S01]  /*9520*/  FFMA.FTZ R147, R165, R0.reuse, -R146.reuse ;  /* 0x00000000a5937223 */ /* 0x180fe20000010892 */
[-C--:B------:R-:W-:Y:S01]  /*9530*/  FFMA.FTZ R192, R223, R0.reuse, -R146 ;  /* 0x00000000dfc07223 */ /* 0x080fe20000010892 */
[----:B------:R-:W-:Y:S01]  /*9540*/  @!P1 PRMT R10, RZ, 0x654, R10 ;  /* 0x00000654ff0a9816 */ /* 0x000fe2000000000a */
[-CC-:B------:R-:W-:Y:S01]  /*9550*/  FFMA.FTZ R151, R153, R0.reuse, -R146.reuse ;  /* 0x0000000099977223 */ /* 0x180fe20000010892 */
[-CC-:B------:R-:W-:Y:S01]  /*9560*/  FFMA.FTZ R194, R221, R0.reuse, -R146.reuse ;  /* 0x00000000ddc27223 */ /* 0x180fe20000010892 */
[-CC-:B------:R-:W-:Y:S01]  /*9570*/  FFMA.FTZ R153, R225, R0.reuse, -R146.reuse ;  /* 0x00000000e1997223 */ /* 0x180fe20000010892 */
[-CC-:B------:R-:W-:Y:S01]  /*9580*/  FFMA.FTZ R188, R163, R0.reuse, -R146.reuse ;  /* 0x00000000a3bc7223 */ /* 0x180fe20000010892 */
[----:B------:R1:W2:Y:S01]  /*9590*/  MUFU.EX2 R3, R148 ;  /* 0x0000009400037308 */ /* 0x0002a20000000800 */
[----:B------:R-:W-:Y:S01]  /*95a0*/  FFMA.FTZ R161, R227, R0, -R146 ;  /* 0x00000000e3a17223 */ /* 0x000fe20000010892 */
[----:B------:R-:W-:-:S02]  /*95b0*/  WARPGROUP.DEPBAR.LE gsb0, 0x0 ;  /* 0x00008000000079c5 */ /* 0x000fc40000010000 */
[----:B------:R-:W-:Y:S01]  /*95c0*/  WARPGROUP.ARRIVE ;  /* 0x00000000000079c5 */ /* 0x000fe20000000000 */
[-CC-:B------:R-:W-:Y:S01]  /*95d0*/  FFMA.FTZ R183, R191, R0.reuse, -R14.reuse ;  /* 0x00000000bfb77223 */ /* 0x180fe2000001080e */
[-C--:B------:R-:W-:Y:S01]  /*95e0*/  FFMA.FTZ R14, R127, R0.reuse, -R14 ;  /* 0x000000007f0e7223 */ /* 0x080fe2000001080e */
[-CC-:B------:R-:W-:Y:S01]  /*95f0*/  FFMA.FTZ R127, R141, R0.reuse, -R146.reuse ;  /* 0x000000008d7f7223 */ /* 0x180fe20000010892 */
[----:B------:R-:W3:Y:S01]  /*9600*/  MUFU.EX2 R200, R200 ;  /* 0x000000c800c87308 */ /* 0x000ee20000000800 */
[----:B-1----:R-:W-:Y:S01]  /*9610*/  @!P1 VIADD R148, R149, 0x36860 ;  /* 0x0003686095949836 */ /* 0x002fe20000000000 */
[----:B------:R-:W-:Y:S01]  /*9620*/  HGMMA.64x192x16.F32.BF16 R24, R176, gdesc[UR4].tnspB, R24, gsb0 ;  /* 0x42e00004b0187df0 */ /* 0x000fe20008001818 */
[----:B0-----:R-:W-:Y:S01]  /*9630*/  FFMA.FTZ R149, R2, R7, R135 ;  /* 0x0000000702957223 */ /* 0x001fe20000010087 */
[-CC-:B------:R-:W-:Y:S01]  /*9640*/  FFMA.FTZ R7, R137, R0.reuse, -R146.reuse ;  /* 0x0000000089077223 */ /* 0x180fe20000010892 */
[-CC-:B------:R-:W-:Y:S01]  /*9650*/  FFMA.FTZ R184, R167, R0.reuse, -R146.reuse ;  /* 0x00000000a7b87223 */ /* 0x180fe20000010892 */
[-CC-:B------:R-:W-:Y:S01]  /*9660*/  FFMA.FTZ R186, R229, R0.reuse, -R146.reuse ;  /* 0x00000000e5ba7223 */ /* 0x180fe20000010892 */
[----:B------:R-:W-:Y:S01]  /*9670*/  FFMA.FTZ R180, R155, R0, -R146 ;  /* 0x000000009bb47223 */ /* 0x000fe20000010892 */
[----:B------:R-:W0:Y:S01]  /*9680*/  MUFU.EX2 R202, R202 ;  /* 0x000000ca00ca7308 */ /* 0x000e220000000800 */
[----:B--2---:R-:W-:Y:S01]  /*9690*/  FFMA.FTZ R6, R3, R6, R20 ;  /* 0x0000000603067223 */ /* 0x004fe20000010014 */
[-CC-:B------:R-:W-:Y:S01]  /*96a0*/  FFMA.FTZ R231, R231, R0.reuse, -R146.reuse ;  /* 0x00000000e7e77223 */ /* 0x180fe20000010892 */
[-CC-:B------:R-:W-:Y:S01]  /*96b0*/  FFMA.FTZ R233, R233, R0.reuse, -R146.reuse ;  /* 0x00000000e9e97223 */ /* 0x180fe20000010892 */
[-C--:B------:R-:W-:Y:S01]  /*96c0*/  FFMA.FTZ R133, R133, R0.reuse, -R146 ;  /* 0x0000000085857223 */ /* 0x080fe20000010892 */
[----:B------:R-:W-:Y:S01]  /*96d0*/  FADD.FTZ R6, R201, R6 ;  /* 0x00000006c9067221 */ /* 0x000fe20000010000 */
[-CC-:B------:R-:W-:Y:S01]  /*96e0*/  FFMA.FTZ R159, R159, R0.reuse, -R146.reuse ;  /* 0x000000009f9f7223 */ /* 0x180fe20000010892 */
[-C--:B------:R-:W-:Y:S01]  /*96f0*/  FFMA.FTZ R235, R235, R0.reuse, -R146 ;  /* 0x00000000ebeb7223 */ /* 0x080fe20000010892 */
[----:B------:R-:W1:Y:S01]  /*9700*/  MUFU.EX2 R139, R139 ;  /* 0x0000008b008b7308 */ /* 0x000e620000000800 */
[C---:B---3--:R-:W-:Y:S01]  /*9710*/  FADD.FTZ R149, R200.reuse, R149 ;  /* 0x00000095c8957221 */ /* 0x048fe20000010000 */
[----:B------:R-:W-:Y:S01]  /*9720*/  FADD.FTZ R137, R203, R6 ;  /* 0x00000006cb897221 */ /* 0x000fe20000010000 */
[----:B------:R-:W-:Y:S01]  /*9730*/  F2FP.BF16.F32.PACK_AB R200, R200, R135 ;  /* 0x00000087c8c8723e */ /* 0x000fe200000010ff */
[-CC-:B------:R-:W-:Y:S01]  /*9740*/  FFMA.FTZ R237, R237, R0.reuse, -R146.reuse ;  /* 0x00000000eded7223 */ /* 0x180fe20000010892 */
[----:B------:R-:W-:Y:S01]  /*9750*/  FFMA.FTZ R144, R144, R0, -R146 ;  /* 0x0000000090907223 */ /* 0x000fe20000010892 */
[----:B------:R-:W-:Y:S01]  /*9760*/  FADD.FTZ R137, R122, R137 ;  /* 0x000000897a897221 */ /* 0x000fe20000010000 */
[----:B------:R-:W-:Y:S01]  /*9770*/  @!P1 PRMT R148, RZ, 0x654, R148 ;  /* 0x00000654ff949816 */ /* 0x000fe20000000094 */
[----:B------:R-:W2:Y:S01]  /*9780*/  MUFU.EX2 R196, R196 ;  /* 0x000000c400c47308 */ /* 0x000ea20000000800 */
[----:B------:R-:W-:-:S02]  /*9790*/  F2FP.BF16.F32.PACK_AB R201, R201, R20 ;  /* 0x00000014c9c9723e */ /* 0x000fc400000010ff */
[----:B------:R-:W-:Y:S02]  /*97a0*/  F2FP.BF16.F32.PACK_AB R203, R122, R203 ;  /* 0x000000cb7acb723e */ /* 0x000fe400000010ff */
[----:B------:R-:W-:Y:S02]  /*97b0*/  F2FP.BF16.F32.PACK_AB R197, R157, R126 ;  /* 0x0000007e9dc5723e */ /* 0x000fe400000010ff */
[----:B------:R-:W-:Y:S01]  /*97c0*/  F2FP.BF16.F32.PACK_AB R199, R145, R130 ;  /* 0x0000008291c7723e */ /* 0x000fe200000010ff */
[----:B------:R-:W3:Y:S01]  /*97d0*/  MUFU.EX2 R143, R143 ;  /* 0x0000008f008f7308 */ /* 0x000ee20000000800 */
[----:B------:R-:W-:Y:S02]  /*97e0*/  F2FP.BF16.F32.PACK_AB R191, R125, R124 ;  /* 0x0000007c7dbf723e */ /* 0x000fe400000010ff */
[----:B------:R-:W-:Y:S02]  /*97f0*/  F2FP.BF16.F32.PACK_AB R185, R134, R121 ;  /* 0x0000007986b9723e */ /* 0x000fe400000010ff */
[----:B------:R-:W-:-:S02]  /*9800*/  F2FP.BF16.F32.PACK_AB R187, R132, R21 ;  /* 0x0000001584bb723e */ /* 0x000fc400000010ff */
[----:B------:R-:W-:Y:S01]  /*9810*/  F2FP.BF16.F32.PACK_AB R181, R138, R129 ;  /* 0x000000818ab5723e */ /* 0x000fe200000010ff */
[----:B------:R-:W4:Y:S08]  /*9820*/  MUFU.EX2 R198, R198 ;  /* 0x000000c600c67308 */ /* 0x000f300000000800 */
        /* <DEDUP_REMOVED lines=23> */
[----:B------:R-:W-:Y:S01]  /*99a0*/  F2FP.BF16.F32.PACK_AB R177, R142, R131 ;  /* 0x000000838eb1723e */ /* 0x000fe200000010ff */
[----:B0-----:R-:W-:-:S06]  /*99b0*/  FADD.FTZ R10, R202, R149 ;  /* 0x00000095ca0a7221 */ /* 0x001fcc0000010000 */
[----:B------:R-:W-:Y:S01]  /*99c0*/  MUFU.EX2 R178, R237 ;  /* 0x000000ed00b27308 */ /* 0x000fe20000000800 */
[----:B------:R0:W-:Y:S01]  /*99d0*/  @!P1 SYNCS.ARRIVE.TRANS64.RED.A1T0 RZ, [R148+URZ], RZ ;  /* 0x000000ff94ff99a7 */ /* 0x0001e2000810043f */
[C---:B-1----:R-:W-:Y:S01]  /*99e0*/  F2FP.BF16.F32.PACK_AB R202, R139.reuse, R202 ;  /* 0x000000ca8bca723e */ /* 0x042fe200000010ff */
[----:B------:R-:W-:Y:S01]  /*99f0*/  FADD.FTZ R149, R139, R10 ;  /* 0x0000000a8b957221 */ /* 0x000fe20000010000 */
[----:B------:R-:W-:-:S03]  /*9a00*/  FADD.FTZ R10, R126, R137 ;  /* 0x000000897e0a7221 */ /* 0x000fc60000010000 */
[----:B--2---:R-:W-:Y:S01]  /*9a10*/  FADD.FTZ R6, R196, R149 ;  /* 0x00000095c4067221 */ /* 0x004fe20000010000 */
[----:B------:R-:W-:Y:S01]  /*9a20*/  FADD.FTZ R141, R157, R10 ;  /* 0x0000000a9d8d7221 */ /* 0x000fe20000010000 */
[----:B------:R-:W1:Y:S01]  /*9a30*/  MUFU.EX2 R14, R14 ;  /* 0x0000000e000e7308 */ /* 0x000e620000000800 */
[C---:B---3--:R-:W-:Y:S01]  /*9a40*/  F2FP.BF16.F32.PACK_AB R196, R143.reuse, R196 ;  /* 0x000000c48fc4723e */ /* 0x048fe200000010ff */
[----:B------:R-:W-:Y:S01]  /*9a50*/  FADD.FTZ R137, R143, R6 ;  /* 0x000000068f897221 */ /* 0x000fe20000010000 */
[----:B------:R-:W-:-:S03]  /*9a60*/  FADD.FTZ R10, R130, R141 ;  /* 0x0000008d820a7221 */ /* 0x000fc60000010000 */
[----:B----4-:R-:W-:Y:S01]  /*9a70*/  FADD.FTZ R6, R198, R137 ;  /* 0x00000089c6067221 */ /* 0x010fe20000010000 */
[----:B------:R-:W-:Y:S01]  /*9a80*/  FADD.FTZ R10, R145, R10 ;  /* 0x0000000a910a7221 */ /* 0x000fe20000010000 */
[C---:B-----5:R-:W-:Y:S02]  /*9a90*/  F2FP.BF16.F32.PACK_AB R198, R147.reuse, R198 ;  /* 0x000000c693c6723e */ /* 0x060fe400000010ff */
[----:B------:R-:W-:-:S04]  /*9aa0*/  FADD.FTZ R137, R147, R6 ;  /* 0x0000000693897221 */ /* 0x000fc80000010000 */
[----:B------:R-:W-:Y:S01]  /*9ab0*/  FADD.FTZ R6, R192, R137 ;  /* 0x00000089c0067221 */ /* 0x000fe20000010000 */
[----:B------:R-:W-:Y:S01]  /*9ac0*/  FADD.FTZ R137, R11, R10 ;  /* 0x0000000a0b897221 */ /* 0x000fe20000010000 */
[C---:B------:R-:W-:Y:S02]  /*9ad0*/  F2FP.BF16.F32.PACK_AB R192, R151.reuse, R192 ;  /* 0x000000c097c0723e */ /* 0x040fe400000010ff */
[----:B------:R-:W-:Y:S01]  /*9ae0*/  FADD.FTZ R141, R151, R6 ;  /* 0x00000006978d7221 */ /* 0x000fe20000010000 */
[----:B------:R-:W-:Y:S01]  /*9af0*/  FADD.FTZ R6, R128, R137 ;  /* 0x0000008980067221 */ /* 0x000fe20000010000 */
[----:B-1----:R-:W-:Y:S02]  /*9b00*/  F2FP.BF16.F32.PACK_AB R179, R14, R123 ;  /* 0x0000007b0eb3723e */ /* 0x002fe400000010ff */
[----:B------:R-:W-:Y:S01]  /*9b10*/  FADD.FTZ R10, R194, R141 ;  /* 0x0000008dc20a7221 */ /* 0x000fe20000010000 */
[----:B------:R-:W-:Y:S01]  /*9b20*/  FADD.FTZ R137, R13, R6 ;  /* 0x000000060d897221 */ /* 0x000fe20000010000 */
[----:B------:R-:W-:-:S02]  /*9b30*/  F2FP.BF16.F32.PACK_AB R194, R153, R194 ;  /* 0x000000c299c2723e */ /* 0x000fc400000010ff */
        /* <DEDUP_REMOVED lines=25> */
[----:B------:R-:W-:Y:S01]  /*9cd0*/  F2FP.BF16.F32.PACK_AB R180, R231, R180 ;  /* 0x000000b4e7b4723e */ /* 0x000fe200000010ff */
[----:B------:R-:W-:-:S02]  /*9ce0*/  IMAD.MOV.U32 R10, RZ, RZ, R4 ;  /* 0x000000ffff0a7224 */ /* 0x000fc400078e0004 */
[----:B------:R-:W-:Y:S01]  /*9cf0*/  FADD.FTZ R11, R231, R11 ;  /* 0x0000000be70b7221 */ /* 0x000fe20000010000 */
[----:B------:R-:W-:-:S03]  /*9d00*/  FADD.FTZ R6, R138, R7 ;  /* 0x000000078a067221 */ /* 0x000fc60000010000 */
        /* <DEDUP_REMOVED lines=15> */
[----:B------:R-:W-:Y:S01]  /*9e00*/  FADD.FTZ R6, R14, R6 ;  /* 0x000000060e067221 */ /* 0x000fe20000010000 */
[----:B------:R-:W-:Y:S01]  /*9e10*/  IMAD.U32 R11, RZ, RZ, UR61 ;  /* 0x0000003dff0b7e24 */ /* 0x000fe2000f8e00ff */
[----:B0-----:R-:W-:Y:S06]  /*9e20*/  @P3 BRA `(.L_x_2498) ;  /* 0xffffffb800f43947 */ /* 0x001fec000383ffff */
.L_x_2489:
[----:B------:R-:W-:-:S13]  /*9e30*/  ISETP.LE.AND P2, PT, RZ, UR38, PT ;  /* 0x00000026ff007c0c */ /* 0x000fda000bf43270 */
[----:B------:R-:W-:Y:S05]  /*9e40*/  @!P2 BRA `(.L_x_2499) ;  /* 0x0000003800f4a947 */ /* 0x000fea0003800000 */
[----:B------:R-:W-:Y:S01]  /*9e50*/  IMAD.MOV.U32 R9, RZ, RZ, R5 ;  /* 0x000000ffff097224 */ /* 0x000fe200078e0005 */
[----:B------:R-:W-:Y:S01]  /*9e60*/  UMOV UR39, UR61 ;  /* 0x0000003d00277c82 */ /* 0x000fe20008000000 */
[----:B------:R-:W-:Y:S01]  /*9e70*/  IMAD.MOV.U32 R11, RZ, RZ, R4 ;  /* 0x000000ffff0b7224 */ /* 0x000fe200078e0004 */
[----:B------:R-:W-:-:S06]  /*9e80*/  UMOV UR37, UR36 ;  /* 0x0000002400257c82 */ /* 0x000fcc0008000000 */
.L_x_2508:
[----:B------:R-:W-:-:S04]  /*9e90*/  UIADD3 UR36, UR37, 0x1, URZ ;  /* 0x0000000125247890 */ /* 0x000fc8000fffe03f */
[----:B------:R-:W-:-:S04]  /*9ea0*/  UISETP.NE.AND UP0, UPT, UR36, 0x2, UPT ;  /* 0x000000022400788c */ /* 0x000fc8000bf05270 */
[----:B------:R-:W-:Y:S02]  /*9eb0*/  USEL UR61, URZ, 0x1, UP0 ;  /* 0x000000013f3d7887 */ /* 0x000fe40008000000 */
[----:B------:R-:W-:Y:S02]  /*9ec0*/  USEL UR36, UR36, URZ, UP0 ;  /* 0x0000003f24247287 */ /* 0x000fe40008000000 */
[----:B------:R-:W-:Y:S01]  /*9ed0*/  ULOP3.LUT UR61, UR39, UR61, URZ, 0x3c, !UPT ;  /* 0x0000003d273d7292 */ /* 0x000fe2000f8e3c3f */
[----:B------:R-:W-:Y:S11]  /*9ee0*/  @!P0 BRA `(.L_x_2500) ;  /* 0x0000000000048947 */ /* 0x000ff60003800000 */
[----:B------:R-:W-:Y:S01]  /*9ef0*/  BPT.TRAP 0x1 ;  /* 0x000000040000795c */ /* 0x000fe20000300000 */
.L_x_2500:
[----:B------:R-:W-:Y:S01]  /*9f00*/  ULEA UR6, UR36, UR60, 0x3 ;  /* 0x0000003c24067291 */ /* 0x000fe2000f8e183f */
[----:B------:R-:W-:-:S05]  /*9f10*/  IMAD.U32 R0, RZ, RZ, UR61 ;  /* 0x0000003dff007e24 */ /* 0x000fca000f8e00ff */
[----:B------:R-:W-:-:S04]  /*9f20*/  SHF.L.U32 R0, R0, 0x1f, RZ ;  /* 0x0000001f00007819 */ /* 0x000fc800000006ff */
[----:B------:R0:W1:Y:S01]  /*9f30*/  SYNCS.PHASECHK.TRANS64.TRYWAIT P2, [UR6+0x36830], R0 ;  /* 0x03683000ff0075a7 */ /* 0x0000620008040146 */
[----:B------:R-:W-:Y:S05]  /*9f40*/  @!P0 BRA `(.L_x_2501) ;  /* 0x0000000000048947 */ /* 0x000fea0003800000 */
[----:B------:R-:W-:Y:S01]  /*9f50*/  BPT.TRAP 0x1 ;  /* 0x000000040000795c */ /* 0x000fe20000300000 */
.L_x_2501:
[----:B-1----:R-:W-:Y:S05]  /*9f60*/  @P2 BRA `(.L_x_2502) ;  /* 0x0000000000082947 */ /* 0x002fea0003800000 */
[----:B------:R-:W1:Y:S02]  /*9f70*/  SYNCS.PHASECHK.TRANS64.TRYWAIT P2, [UR6+0x36830], R0 ;  /* 0x03683000ff0075a7 */ /* 0x000e640008040146 */
[----:B-1----:R-:W-:Y:S05]  /*9f80*/  @!P2 BRA `(.L_x_2503) ;  /* 0x000000e0009ca947 */ /* 0x002fea0003800000 */
.L_x_2502:
        /* <DEDUP_REMOVED lines=602> */
.L_x_2504:
[----:B------:R-:W-:Y:S01]  /*c530*/  ULEA UR11, UR37, UR60, 0x3 ;  /* 0x0000003c250b7291 */ /* 0x000fe2000f8e183f */
[----:B01----:R-:W-:-:S05]  /*c540*/  IMAD.U32 R0, RZ, RZ, UR39 ;  /* 0x00000027ff007e24 */ /* 0x003fca000f8e00ff */
[----:B------:R-:W-:-:S04]  /*c550*/  SHF.L.U32 R0, R0, 0x1f, RZ ;  /* 0x0000001f00007819 */ /* 0x000fc800000006ff */
[----:B------:R0:W1:Y:S01]  /*c560*/  SYNCS.PHASECHK.TRANS64.TRYWAIT P2, [UR11+0x36850], R0 ;  /* 0x03685000ff0075a7 */ /* 0x000062000804014b */
[----:B------:R-:W-:Y:S05]  /*c570*/  @!P0 BRA `(.L_x_2505) ;  /* 0x0000000000048947 */ /* 0x000fea0003800000 */
[----:B------:R-:W-:Y:S01]  /*c580*/  BPT.TRAP 0x1 ;  /* 0x000000040000795c */ /* 0x000fe20000300000 */
.L_x_2505:
[----:B-1----:R-:W-:Y:S05]  /*c590*/  @P2 BRA `(.L_x_2506) ;  /* 0x0000000000082947 */ /* 0x002fea0003800000 */
[----:B------:R-:W1:Y:S02]  /*c5a0*/  SYNCS.PHASECHK.TRANS64.TRYWAIT P2, [UR11+0x36850], R0 ;  /* 0x03685000ff0075a7 */ /* 0x000e64000804014b */
[----:B-1----:R-:W-:Y:S05]  /*c5b0*/  @!P2 BRA `(.L_x_2507) ;  /* 0x000000bc0028a947 */ /* 0x002fea0003800000 */
.L_x_2506:
[----:B------:R-:W-:Y:S01]  /*c5c0*/  UIADD3 UR6, UR60, 0x400, URZ ;  /* 0x000004003c067890 */ /* 0x000fe2000fffe03f */
[----:B------:R-:W-:Y:S01]  /*c5d0*/  WARPGROUP.ARRIVE ;  /* 0x00000000000079c5 */ /* 0x000fe20000000000 */
[----:B------:R-:W-:Y:S01]  /*c5e0*/  UMOV UR7, 0x40000040 ;  /* 0x4000004000077882 */ /* 0x000fe20000000000 */
[----:B01----:R-:W-:Y:S01]  /*c5f0*/  FMNMX.FTZ R0, R168, R11, !PT ;  /* 0x0000000ba8007209 */ /* 0x003fe20007810000 */
[----:B------:R-:W-:Y:S01]  /*c600*/  USHF.R.U32.HI UR6, URZ, 0x4, UR6 ;  /* 0x000000043f067899 */ /* 0x000fe20008011606 */
[----:B------:R-:W-:Y:S01]  /*c610*/  ISETP.LT.AND P2, PT, RZ, UR38, PT ;  /* 0x00000026ff007c0c */ /* 0x000fe2000bf41270 */
[----:B------:R-:W-:Y:S01]  /*c620*/  UMOV UR39, UR61 ;  /* 0x0000003d00277c82 */ /* 0x000fe20008000000 */
[----:B------:R-:W-:Y:S01]  /*c630*/  FMNMX.FTZ R3, R169, R0, !PT ;  /* 0x00000000a9037209 */ /* 0x000fe20007810000 */
[----:B------:R-:W-:-:S03]  /*c640*/  ULOP3.LUT UR6, UR6, 0x3fff, URZ, 0xc0, !UPT ;  /* 0x00003fff06067892 */ /* 0x000fc6000f8ec03f */
        /* <DEDUP_REMOVED lines=63> */
[----:B------:R-:W-:Y:S01]  /*ca40*/  IMAD.U32 R133, RZ, RZ, UR36 ;  /* 0x00000024ff857e24 */ /* 0x000fe2000f8e00ff */
[----:B------:R-:W-:Y:S01]  /*ca50*/  FMNMX.FTZ R10, R154, R5, !PT ;  /* 0x000000059a0a7209 */ /* 0x000fe20007810000 */
[----:B------:R-:W-:Y:S03]  /*ca60*/  MUFU.EX2 R2, R2 ;  /* 0x0000000200027308 */ /* 0x000fe60000000800 */
[----:B------:R-:W-:-:S02]  /*ca70*/  FMNMX.FTZ R5, R155, R10, !PT ;  /* 0x0000000a9b057209 */ /* 0x000fc40007810000 */
[----:B------:R-:W-:Y:S02]  /*ca80*/  @!P1 LEA R133, R133, UR60, 0x3 ;  /* 0x0000003c85859c11 */ /* 0x000fe4000f8e18ff */
[----:B------:R-:W-:Y:S01]  /*ca90*/  FMNMX.FTZ R10, R158, R5, !PT ;  /* 0x000000059e0a7209 */ /* 0x000fe20007810000 */
[----:B------:R-:W0:Y:S02]  /*caa0*/  MUFU.EX2 R11, R11 ;  /* 0x0000000b000b7308 */ /* 0x000e240000000800 */
[----:B------:R-:W-:Y:S01]  /*cab0*/  @!P1 VIADD R133, R133, 0x36840 ;  /* 0x0003684085859836 */ /* 0x000fe20000000000 */
[----:B------:R-:W-:-:S04]  /*cac0*/  FMNMX.FTZ R5, R159, R10, !PT ;  /* 0x0000000a9f057209 */ /* 0x000fc80007810000 */
[----:B------:R-:W-:Y:S01]  /*cad0*/  FMNMX.FTZ R10, R146, R5, !PT ;  /* 0x00000005920a7209 */ /* 0x000fe20007810000 */
[----:B------:R-:W-:Y:S01]  /*cae0*/  MUFU.EX2 R161, R161 ;  /* 0x000000a100a17308 */ /* 0x000fe20000000800 */
[----:B------:R-:W-:Y:S02]  /*caf0*/  @!P1 PRMT R133, RZ, 0x654, R133 ;  /* 0x00000654ff859816 */ /* 0x000fe40000000085 */
[----:B------:R-:W-:-:S04]  /*cb00*/  FMNMX.FTZ R5, R147, R10, !PT ;  /* 0x0000000a93057209 */ /* 0x000fc80007810000 */
[----:B------:R-:W-:Y:S01]  /*cb10*/  FMNMX.FTZ R10, R150, R5, !PT ;  /* 0x00000005960a7209 */ /* 0x000fe20007810000 */
[----:B------:R-:W-:Y:S01]  /*cb20*/  MUFU.EX2 R13, R13 ;  /* 0x0000000d000d7308 */ /* 0x000fe20000000800 */
        /* <DEDUP_REMOVED lines=8> */
[----:B------:R-:W-:Y:S01]  /*cbb0*/  UIADD3 UR6, UR10, 0x100, URZ ;  /* 0x000001000a067890 */ /* 0x000fe2000fffe03f */
[----:B------:R-:W1:Y:S01]  /*cbc0*/  MUFU.EX2 R200, R200 ;  /* 0x000000c800c87308 */ /* 0x000e620000000800 */
[----:B------:R-:W-:Y:S01]  /*cbd0*/  UMOV UR7, 0x40000040 ;  /* 0x4000004000077882 */ /* 0x000fe20000000000 */
[----:B------:R-:W-:Y:S01]  /*cbe0*/  FMNMX.FTZ R5, R139, R10, !PT ;  /* 0x0000000a8b057209 */ /* 0x000fe20007810000 */
[----:B0-----:R-:W-:-:S03]  /*cbf0*/  FFMA.FTZ R7, R2, R7, R11 ;  /* 0x0000000702077223 */ /* 0x001fc6000001000b */
[----:B------:R-:W-:Y:S02]  /*cc00*/  FMNMX.FTZ R10, R142, R5, !PT ;  /* 0x000000058e0a7209 */ /* 0x000fe40007810000 */
[----:B------:R-:W-:Y:S02]  /*cc10*/  MUFU.EX2 R202, R202 ;  /* 0x000000ca00ca7308 */ /* 0x000fe40000000800 */
[----:B------:R-:W-:-:S04]  /*cc20*/  FMNMX.FTZ R5, R143, R10, !PT ;  /* 0x0000000a8f057209 */ /* 0x000fc80007810000 */
[----:B------:R-:W-:Y:S02]  /*cc30*/  FMNMX.FTZ R10, R130, R5, !PT ;  /* 0x00000005820a7209 */ /* 0x000fe40007810000 */
[----:B------:R-:W-:Y:S01]  /*cc40*/  MUFU.EX2 R169, R169 ;  /* 0x000000a900a97308 */ /* 0x000fe20000000800 */
[C---:B-1----:R-:W-:Y:S01]  /*cc50*/  FADD.FTZ R7, R200.reuse, R7 ;  /* 0x00000007c8077221 */ /* 0x042fe20000010000 */
[----:B------:R-:W-:Y:S02]  /*cc60*/  FMNMX.FTZ R5, R131, R10, !PT ;  /* 0x0000000a83057209 */ /* 0x000fe40007810000 */
[----:B------:R-:W-:Y:S02]  /*cc70*/  F2FP.BF16.F32.PACK_AB R200, R200, R11 ;  /* 0x0000000bc8c8723e */ /* 0x000fe400000010ff */
        /* <DEDUP_REMOVED lines=90> */
[-CC-:B------:R-:W-:Y:S01]  /*d220*/  FFMA.FTZ R136, R151, R0.reuse, -R125.reuse ;  /* 0x0000000097887223 */ /* 0x180fe2000001087d */
[----:B------:R-:W-:Y:S01]  /*d230*/  HGMMA.64x192x16.F32.BF16 R24, R180, gdesc[UR4].tnspB, R24, gsb0 ;  /* 0x42e00004b4187df0 */ /* 0x000fe20008001818 */
[----:B------:R-:W-:Y:S01]  /*d240*/  UIADD3 UR6, UR10, 0x300, URZ ;  /* 0x000003000a067890 */ /* 0x000fe2000fffe03f */
[----:B------:R-:W-:Y:S01]  /*d250*/  FFMA.FTZ R187, R142, R0, -R125 ;  /* 0x000000008ebb7223 */ /* 0x000fe2000001087d */
[----:B------:R-:W-:Y:S01]  /*d260*/  UMOV UR7, 0x40000040 ;  /* 0x4000004000077882 */ /* 0x000fe20000000000 */
        /* <DEDUP_REMOVED lines=11> */
[----:B------:R-:W-:Y:S01]  /*d320*/  MUFU.EX2 R9, R18 ;  /* 0x0000001200097308 */ /* 0x000fe20000000800 */
[----:B------:R-:W-:Y:S01]  /*d330*/  HGMMA.64x192x16.F32.BF16 R24, R176, gdesc[UR4].tnspB, R24, gsb0 ;  /* 0x42e00004b0187df0 */ /* 0x000fe20008001818 */
[-C--:B------:R-:W-:Y:S01]  /*d340*/  FMUL.FTZ R3, R3, R0.reuse ;  /* 0x0000000003037220 */ /* 0x080fe20000410000 */
[-CC-:B------:R-:W-:Y:S01]  /*d350*/  FFMA.FTZ R128, R159, R0.reuse, -R125.reuse ;  /* 0x000000009f807223 */ /* 0x180fe2000001087d */
[----:B------:R-:W-:Y:S01]  /*d360*/  FFMA.FTZ R132, R147, R0, -R125 ;  /* 0x0000000093847223 */ /* 0x000fe2000001087d */
[----:B------:R-:W-:-:S03]  /*d370*/  UIADD3 UR6, UR38, -0x1, URZ ;  /* 0xffffffff26067890 */ /* 0x000fc6000fffe03f */
[----:B------:R-:W0:Y:S04]  /*d380*/  MUFU.EX2 R3, R3 ;  /* 0x0000000300037308 */ /* 0x000e280000000800 */
[----:B------:R-:W-:-:S04]  /*d390*/  UMOV UR38, UR6 ;  /* 0x0000000600267c82 */ /* 0x000fc80008000000 */
[----:B------:R-:W1:Y:S08]  /*d3a0*/  MUFU.EX2 R18, R175 ;  /* 0x000000af00127308 */ /* 0x000e700000000800 */
[----:B------:R-:W2:Y:S01]  /*d3b0*/  MUFU.EX2 R128, R128 ;  /* 0x0000008000807308 */ /* 0x000ea20000000800 */
[----:B0-----:R-:W-:-:S04]  /*d3c0*/  FFMA.FTZ R6, R3, R6, R14 ;  /* 0x0000000603067223 */ /* 0x001fc8000001000e */
[----:B------:R-:W-:Y:S01]  /*d3d0*/  FADD.FTZ R138, R201, R6 ;  /* 0x00000006c98a7221 */ /* 0x000fe20000010000 */
[----:B------:R-:W-:Y:S01]  /*d3e0*/  FFMA.FTZ R6, R139, R0, -R125 ;  /* 0x000000008b067223 */ /* 0x000fe2000001087d */
[----:B------:R-:W-:Y:S01]  /*d3f0*/  F2FP.BF16.F32.PACK_AB R201, R201, R14 ;  /* 0x0000000ec9c9723e */ /* 0x000fe200000010ff */
[----:B------:R-:W0:Y:S08]  /*d400*/  MUFU.EX2 R132, R132 ;  /* 0x0000008400847308 */ /* 0x000e300000000800 */
[----:B------:R-:W3:Y:S08]  /*d410*/  MUFU.EX2 R6, R6 ;  /* 0x0000000600067308 */ /* 0x000ef00000000800 */
        /* <DEDUP_REMOVED lines=9> */
[----:B----4-:R-:W-:Y:S02]  /*d4b0*/  @!P1 VIADD R133, R140, 0x36860 ;  /* 0x000368608c859836 */ /* 0x010fe40000000000 */
[----:B------:R-:W-:Y:S01]  /*d4c0*/  FADD.FTZ R140, R202, R7 ;  /* 0x00000007ca8c7221 */ /* 0x000fe20000010000 */
[----:B------:R-:W-:Y:S01]  /*d4d0*/  FADD.FTZ R7, R203, R138 ;  /* 0x0000008acb077221 */ /* 0x000fe20000010000 */
[----:B-1----:R-:W-:-:S02]  /*d4e0*/  F2FP.BF16.F32.PACK_AB R203, R18, R203 ;  /* 0x000000cb12cb723e */ /* 0x002fc400000010ff */
[----:B------:R-:W-:Y:S01]  /*d4f0*/  @!P1 PRMT R133, RZ, 0x654, R133 ;  /* 0x00000654ff859816 */ /* 0x000fe20000000085 */
[----:B------:R-:W-:Y:S01]  /*d500*/  FADD.FTZ R138, R18, R7 ;  /* 0x00000007128a7221 */ /* 0x000fe20000010000 */
[----:B------:R-:W-:Y:S02]  /*d510*/  F2FP.BF16.F32.PACK_AB R202, R169, R202 ;  /* 0x000000caa9ca723e */ /* 0x000fe400000010ff */
[----:B------:R1:W-:Y:S01]  /*d520*/  @!P1 SYNCS.ARRIVE.TRANS64.RED.A1T0 RZ, [R133+URZ], RZ ;  /* 0x000000ff85ff99a7 */ /* 0x0003e2000810043f */
[----:B------:R-:W-:Y:S01]  /*d530*/  FADD.FTZ R7, R197, R138 ;  /* 0x0000008ac5077221 */ /* 0x000fe20000010000 */
[----:B------:R-:W-:-:S03]  /*d540*/  F2FP.BF16.F32.PACK_AB R197, R20, R197 ;  /* 0x000000c514c5723e */ /* 0x000fc600000010ff */
[----:B------:R-:W-:Y:S01]  /*d550*/  FADD.FTZ R130, R20, R7 ;  /* 0x0000000714827221 */ /* 0x000fe20000010000 */
[-CC-:B------:R-:W-:Y:S01]  /*d560*/  FFMA.FTZ R7, R122, R0.reuse, -R125.reuse ;  /* 0x000000007a077223 */ /* 0x180fe2000001087d */
[----:B------:R-:W-:Y:S01]  /*d570*/  FFMA.FTZ R125, R127, R0, -R125 ;  /* 0x000000007f7d7223 */ /* 0x000fe2000001087d */
[----:B-1----:R-:W-:Y:S01]  /*d580*/  FADD.FTZ R133, R169, R140 ;  /* 0x0000008ca9857221 */ /* 0x002fe20000010000 */
[----:B------:R-:W1:Y:S03]  /*d590*/  MUFU.EX2 R122, R143 ;  /* 0x0000008f007a7308 */ /* 0x000e660000000800 */
[----:B------:R-:W-:Y:S01]  /*d5a0*/  FADD.FTZ R140, R196, R133 ;  /* 0x00000085c48c7221 */ /* 0x000fe20000010000 */
[----:B------:R-:W-:-:S03]  /*d5b0*/  F2FP.BF16.F32.PACK_AB R196, R161, R196 ;  /* 0x000000c4a1c4723e */ /* 0x000fc600000010ff */
[----:B------:R-:W-:Y:S01]  /*d5c0*/  FADD.FTZ R133, R161, R140 ;  /* 0x0000008ca1857221 */ /* 0x000fe20000010000 */
[----:B------:R4:W5:Y:S03]  /*d5d0*/  MUFU.EX2 R177, R7 ;  /* 0x0000000700b17308 */ /* 0x0009660000000800 */
[----:B------:R-:W-:Y:S01]  /*d5e0*/  FADD.FTZ R138, R198, R133 ;  /* 0x00000085c68a7221 */ /* 0x000fe20000010000 */
[----:B------:R-:W-:Y:S01]  /*d5f0*/  FADD.FTZ R133, R199, R130 ;  /* 0x00000082c7857221 */ /* 0x000fe20000010000 */
[C---:B------:R-:W-:Y:S02]  /*d600*/  F2FP.BF16.F32.PACK_AB R198, R13.reuse, R198 ;  /* 0x000000c60dc6723e */ /* 0x040fe400000010ff */
[----:B------:R-:W-:Y:S01]  /*d610*/  FADD.FTZ R139, R13, R138 ;  /* 0x0000008a0d8b7221 */ /* 0x000fe20000010000 */
[C---:B------:R-:W-:Y:S01]  /*d620*/  FADD.FTZ R130, R120.reuse, R133 ;  /* 0x0000008578827221 */ /* 0x040fe20000010000 */
[----:B------:R-:W5:Y:S01]  /*d630*/  MUFU.EX2 R125, R125 ;  /* 0x0000007d007d7308 */ /* 0x000f620000000800 */
[----:B------:R-:W-:Y:S01]  /*d640*/  F2FP.BF16.F32.PACK_AB R199, R120, R199 ;  /* 0x000000c778c7723e */ /* 0x000fe200000010ff */
        /* <DEDUP_REMOVED lines=16> */
[C---:B0-----:R-:W-:Y:S01]  /*d750*/  FADD.FTZ R14, R132.reuse, R11 ;  /* 0x0000000b840e7221 */ /* 0x041fe20000010000 */
        /* <DEDUP_REMOVED lines=9> */
[C---:B---3--:R-:W-:Y:S02]  /*d7f0*/  F2FP.BF16.F32.PACK_AB R185, R6.reuse, R185 ;  /* 0x000000b906b9723e */ /* 0x048fe400000010ff */
[C---:B------:R-:W-:Y:S01]  /*d800*/  FADD.FTZ R13, R21.reuse, R18 ;  /* 0x00000012150d7221 */ /* 0x040fe20000010000 */
[----:B------:R-:W-:Y:S01]  /*d810*/  FADD.FTZ R14, R6, R11 ;  /* 0x0000000b060e7221 */ /* 0x000fe20000010000 */
[----:B------:R-:W-:-:S02]  /*d820*/  F2FP.BF16.F32.PACK_AB R184, R21, R184 ;  /* 0x000000b815b8723e */ /* 0x000fc400000010ff */
[----:B------:R-:W-:Y:S01]  /*d830*/  FADD.FTZ R18, R186, R13 ;  /* 0x0000000dba127221 */ /* 0x000fe20000010000 */
[----:B------:R-:W-:Y:S01]  /*d840*/  FADD.FTZ R11, R187, R14 ;  /* 0x0000000ebb0b7221 */ /* 0x000fe20000010000 */
[C---:B------:R-:W-:Y:S02]  /*d850*/  F2FP.BF16.F32.PACK_AB R186, R137.reuse, R186 ;  /* 0x000000ba89ba723e */ /* 0x040fe400000010ff */
[----:B------:R-:W-:Y:S01]  /*d860*/  FADD.FTZ R13, R137, R18 ;  /* 0x00000012890d7221 */ /* 0x000fe20000010000 */
[C---:B-1----:R-:W-:Y:S01]  /*d870*/  FADD.FTZ R14, R122.reuse, R11 ;  /* 0x0000000b7a0e7221 */ /* 0x042fe20000010000 */
[----:B------:R-:W-:Y:S01]  /*d880*/  F2FP.BF16.F32.PACK_AB R187, R122, R187 ;  /* 0x000000bb7abb723e */ /* 0x000fe200000010ff */
[----:B------:R-:W-:Y:S02]  /*d890*/  IMAD.MOV.U32 R11, RZ, RZ, R4 ;  /* 0x000000ffff0b7224 */ /* 0x000fe400078e0004 */
[----:B------:R-:W-:Y:S01]  /*d8a0*/  FADD.FTZ R18, R180, R13 ;  /* 0x0000000db4127221 */ /* 0x000fe20000010000 */
[----:B------:R-:W-:Y:S01]  /*d8b0*/  FADD.FTZ R14, R181, R14 ;  /* 0x0000000eb50e7221 */ /* 0x000fe20000010000 */
[----:B------:R-:W-:-:S02]  /*d8c0*/  F2FP.BF16.F32.PACK_AB R180, R141, R180 ;  /* 0x000000b48db4723e */ /* 0x000fc400000010ff */
[----:B----4-:R-:W-:Y:S01]  /*d8d0*/  FADD.FTZ R7, R141, R18 ;  /* 0x000000128d077221 */ /* 0x010fe20000010000 */
        /* <DEDUP_REMOVED lines=20> */
.L_x_2499:
        /* <DEDUP_REMOVED lines=99> */
.L_x_2509:
[----:B------:R-:W-:Y:S01]  /*e050*/  ULEA UR5, UR36, UR60, 0x3 ;  /* 0x0000003c24057291 */ /* 0x000fe2000f8e183f */
[----:B------:R-:W-:-:S05]  /*e060*/  IMAD.U32 R2, RZ, RZ, UR61 ;  /* 0x0000003dff027e24 */ /* 0x000fca000f8e00ff */
[----:B------:R-:W-:-:S04]  /*e070*/  SHF.L.U32 R2, R2, 0x1f, RZ ;  /* 0x0000001f02027819 */ /* 0x000fc800000006ff */
[----:B------:R0:W1:Y:S01]  /*e080*/  SYNCS.PHASECHK.TRANS64.TRYWAIT P2, [UR5+0x36850], R2 ;  /* 0x03685002ff0075a7 */ /* 0x0000620008040145 */
[----:B------:R-:W-:Y:S05]  /*e090*/  @!P0 BRA `(.L_x_2510) ;  /* 0x0000000000048947 */ /* 0x000fea0003800000 */
[----:B------:R-:W-:Y:S01]  /*e0a0*/  BPT.TRAP 0x1 ;  /* 0x000000040000795c */ /* 0x000fe20000300000 */
.L_x_2510:
[----:B-1----:R-:W-:Y:S05]  /*e0b0*/  @P2 BRA `(.L_x_2511) ;  /* 0x0000000000082947 */ /* 0x002fea0003800000 */
[----:B------:R-:W1:Y:S02]  /*e0c0*/  SYNCS.PHASECHK.TRANS64.TRYWAIT P0, [UR5+0x36850], R2 ;  /* 0x03685002ff0075a7 */ /* 0x000e640008000145 */
[----:B-1----:R-:W-:Y:S05]  /*e0d0*/  @!P0 BRA `(.L_x_2512) ;  /* 0x000000a000788947 */ /* 0x002fea0003800000 */
.L_x_2511:
[----:B------:R-:W-:Y:S01]  /*e0e0*/  UIADD3 UR60, UR60, 0x400, URZ ;  /* 0x000004003c3c7890 */ /* 0x000fe2000fffe03f */
[----:B------:R-:W-:Y:S01]  /*e0f0*/  WARPGROUP.ARRIVE ;  /* 0x00000000000079c5 */ /* 0x000fe20000000000 */
[----:B------:R-:W-:Y:S01]  /*e100*/  UMOV UR7, 0x40000040 ;  /* 0x4000004000077882 */ /* 0x000fe20000000000 */
[----:B01----:R-:W0:Y:S01]  /*e110*/  SHFL.BFLY PT, R2, R7, 0x2, 0x1f ;  /* 0x0c401f0007027f89 */ /* 0x003e2200000e0000 */
[----:B------:R-:W-:Y:S01]  /*e120*/  USHF.R.U32.HI UR60, URZ, 0x4, UR60 ;  /* 0x000000043f3c7899 */ /* 0x000fe2000801163c */
[----:B------:R-:W-:Y:S01]  /*e130*/  IMAD.MOV.U32 R11, RZ, RZ, RZ ;  /* 0x000000ffff0b7224 */ /* 0x000fe200078e00ff */
[----:B------:R-:W-:Y:S01]  /*e140*/  R2UR UR8, R211 ;  /* 0x00000000d30872ca */ /* 0x000fe200000e0000 */
[----:B------:R-:W1:Y:S01]  /*e150*/  SHFL.BFLY PT, R3, R6, 0x2, 0x1f ;  /* 0x0c401f0006037f89 */ /* 0x000e6200000e0000 */
[----:B------:R-:W-:-:S04]  /*e160*/  ULOP3.LUT UR60, UR60, 0x3fff, URZ, 0xc0, !UPT ;  /* 0x00003fff3c3c7892 */ /* 0x000fc8000f8ec03f */
        /* <DEDUP_REMOVED lines=12> */
[----:B------:R-:W-:Y:S01]  /*e230*/  IMAD.U32 R6, RZ, RZ, UR5 ;  /* 0x00000005ff067e24 */ /* 0x000fe2000f8e00ff */
[----:B------:R-:W0:Y:S01]  /*e240*/  SHFL.BFLY PT, R3, R2, 0x1, 0x1f ;  /* 0x0c201f0002037f89 */ /* 0x000e2200000e0000 */
[----:B------:R-:W-:-:S03]  /*e250*/  USEL UR36, UR36, URZ, UP0 ;  /* 0x0000003f24247287 */ /* 0x000fc60008000000 */
[----:B------:R-:W1:Y:S01]  /*e260*/  SHFL.BFLY PT, R9, R8, 0x1, 0x1f ;  /* 0x0c201f0008097f89 */ /* 0x000e6200000e0000 */
[----:B0-----:R-:W-:Y:S01]  /*e270*/  FADD.FTZ R13, R2, R3 ;  /* 0x00000003020d7221 */ /* 0x001fe20000010000 */
[----:B------:R-:W-:Y:S02]  /*e280*/  IMAD.MOV.U32 R2, RZ, RZ, -0x800000 ;  /* 0xff800000ff027424 */ /* 0x000fe400078e00ff */
[----:B------:R-:W-:Y:S02]  /*e290*/  IMAD.MOV.U32 R3, RZ, RZ, -0x800000 ;  /* 0xff800000ff037424 */ /* 0x000fe400078e00ff */
[----:B-1----:R-:W-:Y:S01]  /*e2a0*/  FADD.FTZ R14, R8, R9 ;  /* 0x00000009080e7221 */ /* 0x002fe20000010000 */
[----:B------:R-:W-:Y:S01]  /*e2b0*/  FSETP.NE.FTZ.AND P0, PT, R13, RZ, PT ;  /* 0x000000ff0d00720b */ /* 0x000fe20003f15000 */
[----:B------:R-:W-:-:S03]  /*e2c0*/  IMAD.MOV.U32 R9, RZ, RZ, RZ ;  /* 0x000000ffff097224 */ /* 0x000fc600078e00ff */
        /* <DEDUP_REMOVED lines=47> */
[----:B--2---:R-:W-:Y:S01]  /*e5c0*/  FMUL.FTZ R129, R43, R11 ;  /* 0x0000000b2b817220 */ /* 0x004fe20000410000 */
[----:B0-----:R-:W-:Y:S01]  /*e5d0*/  FMUL.FTZ R6, R28, R9 ;  /* 0x000000091c067220 */ /* 0x001fe20000410000 */
        /* <DEDUP_REMOVED lines=94> */
.L_x_2482:
[----:B------:R-:W0:Y:S01]  /*ebc0*/  S2R R4, SR_CgaCtaId ;  /* 0x0000000000047919 */ /* 0x000e220000008800 */
[----:B------:R-:W-:Y:S01]  /*ebd0*/  MOV R17, 0x400 ;  /* 0x0000040000117802 */ /* 0x000fe20000000f00 */
[----:B------:R-:W-:Y:S01]  /*ebe0*/  BSSY B0, `(.L_x_2513) ;  /* 0x000028d000007945 */ /* 0x000fe20003800000 */
[----:B------:R-:W-:Y:S02]  /*ebf0*/  BAR.SYNC.DEFER_BLOCKING 0x5, 0x180 ;  /* 0x0146000000007b1d */ /* 0x000fe40000010000 */
[----:B0-----:R-:W-:-:S05]  /*ec00*/  LEA R17, R4, R17, 0x18 ;  /* 0x0000001104117211 */ /* 0x001fca00078ec0ff */
[----:B------:R-:W0:Y:S02]  /*ec10*/  LDS.128 R36, [R17+0x368d0] ;  /* 0x0368d00011247984 */ /* 0x000e240000000c00 */
[----:B0-----:R-:W-:Y:S02]  /*ec20*/  R2UR UR5, R37 ;  /* 0x00000000250572ca */ /* 0x001fe400000e0000 */
        /* <DEDUP_REMOVED lines=12> */
[----:B------:R-:W-:Y:S02]  /*ecf0*/  R2UR UR4, R207 ;  /* 0x00000000cf0472ca */ /* 0x000fe400000e0000 */
[----:B------:R-:W-:-:S02]  /*ed00*/  F2FP.BF16.F32.PACK_AB R98, R101, R100 ;  /* 0x000000646562723e */ /* 0x000fc400000010ff */
[----:B------:R-:W-:Y:S02]  /*ed10*/  F2FP.BF16.F32.PACK_AB R99, R42, R99 ;  /* 0x000000632a63723e */ /* 0x000fe400000010ff */
[----:B------:R-:W-:Y:S02]  /*ed20*/  F2FP.BF16.F32.PACK_AB R105, R107, R106 ;  /* 0x0000006a6b69723e */ /* 0x000fe400000010ff */
[----:B------:R-:W-:Y:S02]  /*ed30*/  F2FP.BF16.F32.PACK_AB R112, R113, R112 ;  /* 0x000000707170723e */ /* 0x000fe400000010ff */
[----:B------:R-:W-:Y:S02]  /*ed40*/  F2FP.BF16.F32.PACK_AB R106, R109, R108 ;  /* 0x0000006c6d6a723e */ /* 0x000fe400000010ff */
[----:B------:R-:W-:Y:S01]  /*ed50*/  F2FP.BF16.F32.PACK_AB R107, R111, R110 ;  /* 0x0000006e6f6b723e */ /* 0x000fe200000010ff */
[----:B------:R-:W-:Y:S01]  /*ed60*/  USHF.L.U32 UR10, UR4, 0x2, URZ ;  /* 0x00000002040a7899 */ /* 0x000fe2000800063f */
[----:B------:R-:W-:-:S02]  /*ed70*/  F2FP.BF16.F32.PACK_AB R113, R115, R114 ;  /* 0x000000727371723e */ /* 0x000fc400000010ff */
[----:B------:R-:W-:Y:S02]  /*ed80*/  F2FP.BF16.F32.PACK_AB R114, R117, R116 ;  /* 0x000000747572723e */ /* 0x000fe400000010ff */
[----:B------:R-:W-:Y:S02]  /*ed90*/  F2FP.BF16.F32.PACK_AB R115, R119, R118 ;  /* 0x000000767773723e */ /* 0x000fe400000010ff */
[----:B------:R-:W-:Y:S02]  /*eda0*/  R2UR UR7, R210 ;  /* 0x00000000d20772ca */ /* 0x000fe400000e0000 */
[----:B------:R-:W-:Y:S02]  /*edb0*/  MOV R20, R17 ;  /* 0x0000001100147202 */ /* 0x000fe40000000f00 */
[----:B0-----:R-:W-:-:S03]  /*edc0*/  MOV R21, R4 ;  /* 0x0000000400157202 */ /* 0x001fc60000000f00 */
[----:B------:R-:W-:-:S03]  /*edd0*/  IMAD.WIDE R4, R215, 0x2, R20 ;  /* 0x00000002d7047825 */ /* 0x000fc600078e0214 */
[----:B------:R-:W-:-:S03]  /*ede0*/  IADD3 R143, P0, R4, 0x4020, RZ ;  /* 0x00004020048f7810 */ /* 0x000fc60007f1e0ff */
[----:B------:R-:W-:Y:S01]  /*edf0*/  USHF.L.U64.HI UR11, UR4, 0x2, UR7 ;  /* 0x00000002040b7899 */ /* 0x000fe20008010207 */
[C---:B------:R-:W-:Y:S01]  /*ee00*/  LOP3.LUT R29, R4.reuse, 0x380, RZ, 0xc0, !PT ;  /* 0x00000380041d7812 */ /* 0x040fe200078ec0ff */
[----:B------:R-:W-:Y:S01]  /*ee10*/  UIADD3 UR4, UP1, UR10, UR8, URZ ;  /* 0x000000080a047290 */ /* 0x000fe2000ff3e03f */
[C---:B------:R-:W-:Y:S01]  /*ee20*/  IADD3 R103, P2, R4.reuse, 0x20, RZ ;  /* 0x0000002004677810 */ /* 0x040fe20007f5e0ff */
[--C-:B------:R-:W-:Y:S01]  /*ee30*/  IMAD.X R25, RZ, RZ, R5.reuse, P0 ;  /* 0x000000ffff197224 */ /* 0x100fe200000e0605 */
[C---:B------:R-:W-:Y:S01]  /*ee40*/  IADD3 R137, P1, R4.reuse, 0x40, RZ ;  /* 0x0000004004897810 */ /* 0x040fe20007f3e0ff */
[----:B------:R-:W-:Y:S01]  /*ee50*/  UIADD3.X UR7, UR11, UR9, URZ, UP1, !UPT ;  /* 0x000000090b077290 */ /* 0x000fe20008ffe43f */
[C---:B------:R-:W-:Y:S01]  /*ee60*/  IADD3 R139, P6, R4.reuse, 0x60, RZ ;  /* 0x00000060048b7810 */ /* 0x040fe20007fde0ff */
[--C-:B------:R-:W-:Y:S01]  /*ee70*/  IMAD.X R9, RZ, RZ, R5.reuse, P2 ;  /* 0x000000ffff097224 */ /* 0x100fe200010e0605 */
[C---:B------:R-:W-:Y:S01]  /*ee80*/  IADD3 R141, P5, R4.reuse, 0x4000, RZ ;  /* 0x00004000048d7810 */ /* 0x040fe20007fbe0ff */
[--C-:B------:R-:W-:Y:S01]  /*ee90*/  IMAD.X R11, RZ, RZ, R5.reuse, P1 ;  /* 0x000000ffff0b7224 */ /* 0x100fe200008e0605 */
[----:B------:R-:W-:Y:S01]  /*eea0*/  LOP3.LUT R18, R143, 0x380, RZ, 0xc0, !PT ;  /* 0x000003808f127812 */ /* 0x000fe200078ec0ff */
[--C-:B------:R-:W-:Y:S01]  /*eeb0*/  IMAD.X R13, RZ, RZ, R5.reuse, P6 ;  /* 0x000000ffff0d7224 */ /* 0x100fe200030e0605 */
[----:B------:R-:W-:Y:S01]  /*eec0*/  SHF.R.U64 R29, R29, 0x3, RZ ;  /* 0x000000031d1d7819 */ /* 0x000fe200000012ff */
[----:B------:R-:W-:Y:S01]  /*eed0*/  IMAD.X R15, RZ, RZ, R5, P5 ;  /* 0x000000ffff0f7224 */ /* 0x000fe200028e0605 */
[C---:B------:R-:W-:Y:S01]  /*eee0*/  IADD3 R145, P4, R4.reuse, 0x4040, RZ ;  /* 0x0000404004917810 */ /* 0x040fe20007f9e0ff */
[----:B------:R-:W-:Y:S01]  /*eef0*/  ULDC.64 UR8, c[0x0][0xc08] ;  /* 0x0003020000087ab9 */ /* 0x000fe20000000a00 */
[----:B------:R-:W-:-:S02]  /*ef00*/  IADD3 R147, P3, R4, 0x4060, RZ ;  /* 0x0000406004937810 */ /* 0x000fc40007f7e0ff */
        /* <DEDUP_REMOVED lines=14> */
[----:B------:R-:W-:Y:S02]  /*eff0*/  LOP3.LUT R12, R139, 0x380, RZ, 0xc0, !PT ;  /* 0x000003808b0c7812 */ /* 0x000fe400078ec0ff */
[----:B------:R-:W-:Y:S02]  /*f000*/  LOP3.LUT R14, R141, 0x380, RZ, 0xc0, !PT ;  /* 0x000003808d0e7812 */ /* 0x000fe400078ec0ff */
[----:B------:R-:W-:Y:S02]  /*f010*/  LOP3.LUT R26, R145, 0x380, RZ, 0xc0, !PT ;  /* 0x00000380911a7812 */ /* 0x000fe400078ec0ff */
[----:B------:R-:W-:Y:S02]  /*f020*/  LOP3.LUT R30, R147, 0x380, RZ, 0xc0, !PT ;  /* 0x00000380931e7812 */ /* 0x000fe400078ec0ff */
[----:B------:R-:W-:-:S02]  /*f030*/  LOP3.LUT R24, R18, R143, RZ, 0x3c, !PT ;  /* 0x0000008f12187212 */ /* 0x000fc400078e3cff */
[----:B------:R-:W-:Y:S02]  /*f040*/  LOP3.LUT R38, R155, 0x380, RZ, 0xc0, !PT ;  /* 0x000003809b267812 */ /* 0x000fe400078ec0ff */
[----:B------:R-:W-:Y:S02]  /*f050*/  SHF.R.U64 R8, R8, 0x3, RZ ;  /* 0x0000000308087819 */ /* 0x000fe400000012ff */
[----:B------:R-:W-:Y:S02]  /*f060*/  SHF.R.U64 R10, R10, 0x3, RZ ;  /* 0x000000030a0a7819 */ /* 0x000fe400000012ff */
[----:B------:R-:W-:Y:S02]  /*f070*/  LOP3.LUT R32, R149, 0x380, RZ, 0xc0, !PT ;  /* 0x0000038095207812 */ /* 0x000fe400078ec0ff */
[----:B------:R-:W-:Y:S02]  /*f080*/  MOV R18, R4 ;  /* 0x0000000400127202 */ /* 0x000fe40000000f00 */
[----:B------:R-:W-:-:S02]  /*f090*/  LOP3.LUT R34, R151, 0x380, RZ, 0xc0, !PT ;  /* 0x0000038097227812 */ /* 0x000fc400078ec0ff */
[----:B------:R-:W-:Y:S02]  /*f0a0*/  SHF.R.U64 R12, R12, 0x3, RZ ;  /* 0x000000030c0c7819 */ /* 0x000fe400000012ff */
[----:B------:R-:W-:Y:S02]  /*f0b0*/  SHF.R.U64 R14, R14, 0x3, RZ ;  /* 0x000000030e0e7819 */ /* 0x000fe400000012ff */
[----:B------:R-:W-:Y:S02]  /*f0c0*/  F2FP.BF16.F32.PACK_AB R4, R122, R7 ;  /* 0x000000077a04723e */ /* 0x000fe400000010ff */
[----:B------:R-:W-:Y:S02]  /*f0d0*/  SHF.R.U64 R26, R26, 0x3, RZ ;  /* 0x000000031a1a7819 */ /* 0x000fe400000012ff */
[----:B------:R-:W-:Y:S02]  /*f0e0*/  F2FP.BF16.F32.PACK_AB R5, R135, R130 ;  /* 0x000000828705723e */ /* 0x000fe400000010ff */
[----:B------:R-:W-:Y:S01]  /*f0f0*/  F2FP.BF16.F32.PACK_AB R7, R133, R28 ;  /* 0x0000001c8507723e */ /* 0x000fe200000010ff */
[----:B------:R-:W-:Y:S01]  /*f100*/  BAR.SYNC.DEFER_BLOCKING 0x1, 0x100 ;  /* 0x0044000000007b1d */ /* 0x000fe20000010000 */
[----:B------:R-:W-:-:S02]  /*f110*/  SHF.R.U64 R30, R30, 0x3, RZ ;  /* 0x000000031e1e7819 */ /* 0x000fc400000012ff */
[----:B------:R-:W-:Y:S02]  /*f120*/  SHF.R.U64 R38, R38, 0x3, RZ ;  /* 0x0000000326267819 */ /* 0x000fe400000012ff */
[----:B------:R-:W-:Y:S02]  /*f130*/  LOP3.LUT R8, R8, R103, RZ, 0x3c, !PT ;  /* 0x0000006708087212 */ /* 0x000fe400078e3cff */
[----:B------:R-:W-:Y:S02]  /*f140*/  LOP3.LUT R10, R10, R137, RZ, 0x3c, !PT ;  /* 0x000000890a0a7212 */ /* 0x000fe400078e3cff */
[----:B------:R-:W-:Y:S02]  /*f150*/  SHF.R.U64 R32, R32, 0x3, RZ ;  /* 0x0000000320207819 */ /* 0x000fe400000012ff */
[----:B------:R-:W-:Y:S02]  /*f160*/  SHF.R.U64 R34, R34, 0x3, RZ ;  /* 0x0000000322227819 */ /* 0x000fe400000012ff */
[----:B------:R-:W-:-:S02]  /*f170*/  LOP3.LUT R12, R12, R139, RZ, 0x3c, !PT ;  /* 0x0000008b0c0c7212 */ /* 0x000fc400078e3cff */
[----:B------:R-:W-:Y:S02]  /*f180*/  LOP3.LUT R14, R14, R141, RZ, 0x3c, !PT ;  /* 0x0000008d0e0e7212 */ /* 0x000fe400078e3cff */
[----:B------:R-:W-:Y:S02]  /*f190*/  LOP3.LUT R36, R153, 0x380, RZ, 0xc0, !PT ;  /* 0x0000038099247812 */ /* 0x000fe400078ec0ff */
[----:B------:R-:W-:Y:S02]  /*f1a0*/  LOP3.LUT R26, R26, R145, RZ, 0x3c, !PT ;  /* 0x000000911a1a7212 */ /* 0x000fe400078e3cff */
[----:B------:R-:W-:Y:S02]  /*f1b0*/  LOP3.LUT R30, R30, R147, RZ, 0x3c, !PT ;  /* 0x000000931e1e7212 */ /* 0x000fe400078e3cff */
[----:B------:R-:W-:Y:S01]  /*f1c0*/  LOP3.LUT R28, R38, R155, RZ, 0x3c, !PT ;  /* 0x0000009b261c7212 */ /* 0x000fe200078e3cff */
[----:B------:R0:W-:Y:S01]  /*f1d0*/  STSM.16.M88.4 [R18], R4 ;  /* 0x0000000412007844 */ /* 0x0001e20000000200 */
[----:B------:R-:W-:-:S02]  /*f1e0*/  LOP3.LUT R32, R32, R149, RZ, 0x3c, !PT ;  /* 0x0000009520207212 */ /* 0x000fc400078e3cff */
[----:B------:R-:W-:Y:S02]  /*f1f0*/  LOP3.LUT R34, R34, R151, RZ, 0x3c, !PT ;  /* 0x0000009722227212 */ /* 0x000fe400078e3cff */
[----:B------:R-:W-:Y:S02]  /*f200*/  MOV R134, R8 ;  /* 0x0000000800867202 */ /* 0x000fe40000000f00 */
[----:B------:R-:W-:Y:S02]  /*f210*/  MOV R133, R10 ;  /* 0x0000000a00857202 */ /* 0x000fe40000000f00 */
[----:B------:R-:W-:Y:S02]  /*f220*/  SHF.R.U64 R36, R36, 0x3, RZ ;  /* 0x0000000324247819 */ /* 0x000fe400000012ff */
[----:B------:R-:W-:Y:S02]  /*f230*/  MOV R132, R12 ;  /* 0x0000000c00847202 */ /* 0x000fe40000000f00 */
[----:B------:R-:W-:-:S02]  /*f240*/  MOV R130, R14 ;  /* 0x0000000e00827202 */ /* 0x000fc40000000f00 */
[----:B------:R-:W-:Y:S02]  /*f250*/  F2FP.BF16.F32.PACK_AB R8, R41, R40 ;  /* 0x000000282908723e */ /* 0x000fe400000010ff */
[----:B0-----:R-:W-:Y:S02]  /*f260*/  F2FP.BF16.F32.PACK_AB R4, R123, R120 ;  /* 0x000000787b04723e */ /* 0x001fe400000010ff */
[----:B------:R-:W-:Y:S02]  /*f270*/  F2FP.BF16.F32.PACK_AB R5, R128, R127 ;  /* 0x0000007f8005723e */ /* 0x000fe400000010ff */
[----:B------:R-:W-:Y:S02]  /*f280*/  F2FP.BF16.F32.PACK_AB R6, R121, R0 ;  /* 0x000000007906723e */ /* 0x000fe400000010ff */
[----:B------:R-:W-:Y:S02]  /*f290*/  F2FP.BF16.F32.PACK_AB R7, R131, R126 ;  /* 0x0000007e8307723e */ /* 0x000fe400000010ff */
[----:B------:R-:W-:-:S02]  /*f2a0*/  F2FP.BF16.F32.PACK_AB R9, R129, R124 ;  /* 0x0000007c8109723e */ /* 0x000fc400000010ff */
[----:B------:R-:W-:Y:S01]  /*f2b0*/  F2FP.BF16.F32.PACK_AB R10, R45, R44 ;  /* 0x0000002c2d0a723e */ /* 0x000fe200000010ff */
[----:B------:R0:W-:Y:S01]  /*f2c0*/  STSM.16.M88.4 [R134], R4 ;  /* 0x0000000486007844 */ /* 0x0001e20000000200 */
[----:B------:R-:W-:Y:S02]  /*f2d0*/  F2FP.BF16.F32.PACK_AB R11, R47, R46 ;  /* 0x0000002e2f0b723e */ /* 0x000fe400000010ff */
[----:B------:R-:W-:Y:S02]  /*f2e0*/  MOV R125, R24 ;  /* 0x00000018007d7202 */ /* 0x000fe40000000f00 */
[----:B------:R-:W-:Y:S01]  /*f2f0*/  MOV R122, R26 ;  /* 0x0000001a007a7202 */ /* 0x000fe20000000f00 */
[----:B------:R1:W-:Y:S01]  /*f300*/  STSM.16.M88.4 [R133], R8 ;  /* 0x0000000885007844 */ /* 0x0003e20000000200 */
[----:B------:R-:W-:Y:S02]  /*f310*/  F2FP.BF16.F32.PACK_AB R12, R49, R48 ;  /* 0x00000030310c723e */ /* 0x000fe400000010ff */
[----:B------:R-:W-:-:S02]  /*f320*/  F2FP.BF16.F32.PACK_AB R13, R51, R50 ;  /* 0x00000032330d723e */ /* 0x000fc400000010ff */
[----:B------:R-:W-:Y:S02]  /*f330*/  F2FP.BF16.F32.PACK_AB R14, R53, R52 ;  /* 0x00000034350e723e */ /* 0x000fe400000010ff */
[----:B------:R-:W-:Y:S02]  /*f340*/  F2FP.BF16.F32.PACK_AB R15, R55, R54 ;  /* 0x00000036370f723e */ /* 0x000fe400000010ff */
[----:B------:R-:W-:Y:S02]  /*f350*/  MOV R103, R30 ;  /* 0x0000001e00677202 */ /* 0x000fe40000000f00 */
[----:B------:R-:W-:Y:S01]  /*f360*/  F2FP.BF16.F32.PACK_AB R24, R57, R56 ;  /* 0x000000383918723e */ /* 0x000fe200000010ff */
[----:B------:R-:W-:Y:S01]  /*f370*/  STSM.16.M88.4 [R132], R12 ;  /* 0x0000000c84007844 */ /* 0x000fe20000000200 */
[----:B------:R-:W-:Y:S02]  /*f380*/  F2FP.BF16.F32.PACK_AB R25, R59, R58 ;  /* 0x0000003a3b19723e */ /* 0x000fe400000010ff */
[----:B------:R-:W-:-:S02]  /*f390*/  F2FP.BF16.F32.PACK_AB R26, R61, R60 ;  /* 0x0000003c3d1a723e */ /* 0x000fc400000010ff */
[----:B------:R-:W-:Y:S02]  /*f3a0*/  F2FP.BF16.F32.PACK_AB R27, R63, R62 ;  /* 0x0000003e3f1b723e */ /* 0x000fe400000010ff */
[----:B------:R-:W-:Y:S02]  /*f3b0*/  MOV R18, R28 ;  /* 0x0000001c00127202 */ /* 0x000fe40000000f00 */
[----:B------:R-:W-:Y:S01]  /*f3c0*/  MOV R102, R32 ;  /* 0x0000002000667202 */ /* 0x000fe20000000f00 */
[----:B------:R-:W-:Y:S01]  /*f3d0*/  STSM.16.M88.4 [R130], R24 ;  /* 0x0000001882007844 */ /* 0x000fe20000000200 */
[----:B------:R-:W-:Y:S02]  /*f3e0*/  MOV R38, R34 ;  /* 0x0000002200267202 */ /* 0x000fe40000000f00 */
[----:B------:R-:W-:Y:S02]  /*f3f0*/  F2FP.BF16.F32.PACK_AB R28, R65, R64 ;  /* 0x00000040411c723e */ /* 0x000fe400000010ff */
[----:B------:R-:W-:Y:S01]  /*f400*/  F2FP.BF16.F32.PACK_AB R29, R67, R66 ;  /* 0x00000042431d723e */ /* 0x000fe200000010ff */
[----:B------:R-:W2:Y:S01]  /*f410*/  LDC R65, c[0x0][0xbe8] ;  /* 0x0002fa00ff417b82 */ /* 0x000ea20000000800 */
[----:B------:R-:W-:-:S02]  /*f420*/  F2FP.BF16.F32.PACK_AB R30, R69, R68 ;  /* 0x00000044451e723e */ /* 0x000fc400000010ff */
[----:B------:R-:W-:Y:S02]  /*f430*/  F2FP.BF16.F32.PACK_AB R31, R71, R70 ;  /* 0x00000046471f723e */ /* 0x000fe400000010ff */
[----:B------:R-:W-:Y:S02]  /*f440*/  LOP3.LUT R36, R36, R153, RZ, 0x3c, !PT ;  /* 0x0000009924247212 */ /* 0x000fe400078e3cff */
[----:B------:R-:W-:Y:S01]  /*f450*/  F2FP.BF16.F32.PACK_AB R32, R73, R72 ;  /* 0x000000484920723e */ /* 0x000fe200000010ff */
[----:B------:R-:W-:Y:S01]  /*f460*/  STSM.16.M88.4 [R125], R28 ;  /* 0x0000001c7d007844 */ /* 0x000fe20000000200 */
[----:B------:R-:W-:Y:S02]  /*f470*/  F2FP.BF16.F32.PACK_AB R33, R75, R74 ;  /* 0x0000004a4b21723e */ /* 0x000fe400000010ff */
[----:B------:R-:W-:Y:S02]  /*f480*/  F2FP.BF16.F32.PACK_AB R34, R77, R76 ;  /* 0x0000004c4d22723e */ /* 0x000fe400000010ff */
[----:B------:R-:W-:-:S02]  /*f490*/  F2FP.BF16.F32.PACK_AB R35, R79, R78 ;  /* 0x0000004e4f23723e */ /* 0x000fc400000010ff */
[----:B0-----:R-:W-:Y:S02]  /*f4a0*/  F2FP.BF16.F32.PACK_AB R4, R81, R80 ;  /* 0x000000505104723e */ /* 0x001fe400000010ff */
[----:B------:R-:W-:Y:S01]  /*f4b0*/  F2FP.BF16.F32.PACK_AB R5, R83, R82 ;  /* 0x000000525305723e */ /* 0x000fe200000010ff */
[----:B------:R-:W-:Y:S01]  /*f4c0*/  STSM.16.M88.4 [R122], R32 ;  /* 0x000000207a007844 */ /* 0x000fe20000000200 */
[----:B------:R-:W-:Y:S02]  /*f4d0*/  F2FP.BF16.F32.PACK_AB R6, R85, R84 ;  /* 0x000000545506723e */ /* 0x000fe400000010ff */
[----:B------:R-:W-:Y:S02]  /*f4e0*/  F2FP.BF16.F32.PACK_AB R7, R87, R86 ;  /* 0x000000565707723e */ /* 0x000fe400000010ff */
[----:B-1----:R-:W-:Y:S02]  /*f4f0*/  F2FP.BF16.F32.PACK_AB R8, R89, R88 ;  /* 0x000000585908723e */ /* 0x002fe400000010ff */
[----:B------:R-:W-:Y:S01]  /*f500*/  F2FP.BF16.F32.PACK_AB R9, R91, R90 ;  /* 0x0000005a5b09723e */ /* 0x000fe200000010ff */
[----:B------:R0:W-:Y:S01]  /*f510*/  STSM.16.M88.4 [R103], R4 ;  /* 0x0000000467007844 */ /* 0x0001e20000000200 */
[----:B------:R-:W-:-:S02]  /*f520*/  F2FP.BF16.F32.PACK_AB R10, R93, R92 ;  /* 0x0000005c5d0a723e */ /* 0x000fc400000010ff */
[----:B------:R-:W-:Y:S02]  /*f530*/  F2FP.BF16.F32.PACK_AB R11, R95, R94 ;  /* 0x0000005e5f0b723e */ /* 0x000fe400000010ff */
[----:B------:R-:W-:Y:S02]  /*f540*/  MOV R36, R36 ;  /* 0x0000002400247202 */ /* 0x000fe40000000f00 */
[----:B------:R-:W-:Y:S01]  /*f550*/  PLOP3.LUT P0, PT, PT, PT, UP0, 0x80, 0x0 ;  /* 0x000000000000781c */ /* 0x000fe20003f0f008 */
[----:B------:R1:W-:Y:S04]  /*f560*/  STSM.16.M88.4 [R102], R8 ;  /* 0x0000000866007844 */ /* 0x0003e80000000200 */
[----:B------:R3:W-:Y:S04]  /*f570*/  STSM.16.M88.4 [R38], R96 ;  /* 0x0000006026007844 */ /* 0x0007e80000000200 */
[----:B------:R3:W-:Y:S01]  /*f580*/  STSM.16.M88.4 [R36], R104 ;  /* 0x0000006824007844 */ /* 0x0007e20000000200 */
[----:B0-----:R-:W-:-:S02]  /*f590*/  IMAD.U32 R4, RZ, RZ, UR4 ;  /* 0x00000004ff047e24 */ /* 0x001fc4000f8e00ff */
[----:B------:R-:W-:Y:S01]  /*f5a0*/  IMAD.U32 R5, RZ, RZ, UR7 ;  /* 0x00000007ff057e24 */ /* 0x000fe2000f8e00ff */
[----:B------:R3:W-:Y:S01]  /*f5b0*/  STSM.16.M88.4 [R18], R112 ;  /* 0x0000007012007844 */ /* 0x0007e20000000200 */
[----:B------:R-:W-:Y:S06]  /*f5c0*/  BAR.SYNC.DEFER_BLOCKING 0x1, 0x100 ;  /* 0x0044000000007b1d */ /* 0x000fec0000010000 */
[----:B------:R-:W4:Y:S01]  /*f5d0*/  @P0 LDG.E R0, desc[UR12][R4.64] ;  /* 0x0000000c04000981 */ /* 0x000f22000c1e1900 */
[----:B--2---:R-:W-:Y:S01]  /*f5e0*/  ISETP.NE.AND P1, PT, R65, 0x1, PT ;  /* 0x000000014100780c */ /* 0x004fe20003f25270 */
[----:B------:R-:W-:Y:S01]  /*f5f0*/  UISETP.NE.U32.AND UP1, UPT, UR8, URZ, UPT ;  /* 0x0000003f0800728c */ /* 0x000fe2000bf25070 */
[----:B------:R-:W-:Y:S01]  /*f600*/  ULDC UR7, c[0x0][0xa88] ;  /* 0x0002a20000077ab9 */ /* 0x000fe20000000800 */
[----:B------:R-:W-:-:S02]  /*f610*/  UMOV UR4, URZ ;  /* 0x0000003f00047c82 */ /* 0x000fc40008000000 */
[----:B------:R-:W-:-:S06]  /*f620*/  UISETP.NE.AND.EX UP1, UPT, UR9, URZ, UPT, UP1 ;  /* 0x0000003f0900728c */ /* 0x000fcc000bf25310 */
[----:B------:R-:W-:Y:S02]  /*f630*/  PLOP3.LUT P2, PT, PT, PT, UP1, 0x80, 0x0 ;  /* 0x000000000000781c */ /* 0x000fe40003f4f018 */
[----:B------:R-:W0:Y:S03]  /*f640*/  @P1 LDC R6, c[0x0][0xbec] ;  /* 0x0002fb00ff061b82 */ /* 0x000e260000000800 */
[----:B------:R-:W-:-:S04]  /*f650*/  @UP1 UIADD3 UR8, UP2, UR10, UR8, URZ ;  /* 0x000000080a081290 */ /* 0x000fc8000ff5e03f */
[----:B------:R-:W-:Y:S01]  /*f660*/  @UP1 UIADD3.X UR9, UR11, UR9, URZ, UP2, !UPT ;  /* 0x000000090b091290 */ /* 0x000fe200097fe43f */
[----:B-1----:R-:W1:Y:S01]  /*f670*/  @P1 LDC R8, c[0x0][0xbf0] ;  /* 0x0002fc00ff081b82 */ /* 0x002e620000000800 */
[----:B------:R-:W-:-:S04]  /*f680*/  IMAD.U32 R10, RZ, RZ, UR8 ;  /* 0x00000008ff0a7e24 */ /* 0x000fc8000f8e00ff */
[----:B------:R-:W-:Y:S01]  /*f690*/  IMAD.U32 R11, RZ, RZ, UR9 ;  /* 0x00000009ff0b7e24 */ /* 0x000fe2000f8e00ff */
[----:B----4-:R-:W-:Y:S01]  /*f6a0*/  @P0 R2UR UR4, R0 ;  /* 0x00000000000402ca */ /* 0x010fe200000e0000 */
        /* <DEDUP_REMOVED lines=8> */
.L_x_2515:
[----:B------:R-:W-:Y:S01]  /*f730*/  R2UR UR18, R208 ;  /* 0x00000000d01272ca */ /* 0x000fe200000e0000 */
[----:B------:R-:W-:Y:S01]  /*f740*/  ULDC.64 UR12, c[0x0][0xb90] ;  /* 0x0002e400000c7ab9 */ /* 0x000fe20000000a00 */
[----:B------:R-:W-:Y:S01]  /*f750*/  R2UR UR17, R19 ;  /* 0x00000000131172ca */ /* 0x000fe200000e0000 */
[----:B------:R-:W-:Y:S01]  /*f760*/  USHF.R.S32.HI UR11, URZ, 0x1f, UR4 ;  /* 0x0000001f3f0b7899 */ /* 0x000fe20008011404 */
[----:B------:R-:W-:Y:S01]  /*f770*/  R2UR UR16, R210 ;  /* 0x00000000d21072ca */ /* 0x000fe200000e0000 */
[----:B------:R-:W-:Y:S01]  /*f780*/  UMOV UR10, UR4 ;  /* 0x00000004000a7c82 */ /* 0x000fe20008000000 */
[----:B------:R-:W-:Y:S01]  /*f790*/  R2UR UR15, R207 ;  /* 0x00000000cf0f72ca */ /* 0x000fe200000e0000 */
[----:B-----5:R-:W-:Y:S01]  /*f7a0*/  IMAD R67, R0, R65, RZ ;  /* 0x0000004100437224 */ /* 0x020fe200078e02ff */
[----:B------:R-:W-:-:S05]  /*f7b0*/  ULDC.64 UR20, c[0x0][0x208] ;  /* 0x0000820000147ab9 */ /* 0x000fca0000000a00 */
[----:B------:R-:W-:Y:S02]  /*f7c0*/  USHF.R.S32.HI UR14, URZ, 0x1f, UR18 ;  /* 0x0000001f3f0e7899 */ /* 0x000fe40008011412 */
[----:B------:R-:W-:Y:S01]  /*f7d0*/  VIADD R7, R23, UR17 ;  /* 0x0000001117077c36 */ /* 0x000fe20008000000 */
[----:B------:R-:W-:Y:S01]  /*f7e0*/  UIMAD.WIDE.U32 UR8, UR18, UR12, UR10 ;  /* 0x0000000c120872a5 */ /* 0x000fe2000f8e000a */
[----:B------:R-:W-:Y:S01]  /*f7f0*/  VIADD R26, R214, UR17 ;  /* 0x00000011d61a7c36 */ /* 0x000fe20008000000 */
[----:B------:R-:W-:Y:S01]  /*f800*/  UIMAD UR7, UR14, UR12, URZ ;  /* 0x0000000c0e0772a4 */ /* 0x000fe2000f8e023f */
[----:B------:R-:W-:Y:S01]  /*f810*/  @P1 IMAD.HI.U32 R5, R7, R6, RZ ;  /* 0x0000000607051227 */ /* 0x000fe200078e00ff */
[----:B------:R-:W-:Y:S02]  /*f820*/  USEL UR16, UR16, URZ, !UP0 ;  /* 0x0000003f10107287 */ /* 0x000fe4000c000000 */
[----:B------:R-:W-:Y:S01]  /*f830*/  UIMAD UR7, UR18, UR13, UR7 ;  /* 0x0000000d120772a4 */ /* 0x000fe2000f8e0207 */
[----:B------:R-:W-:Y:S01]  /*f840*/  IMAD.MOV.U32 R4, RZ, RZ, R7 ;  /* 0x000000ffff047224 */ /* 0x000fe200078e0007 */
[----:B------:R-:W-:Y:S01]  /*f850*/  @P1 SHF.R.U32.HI R4, RZ, R8, R5 ;  /* 0x00000008ff041219 */ /* 0x000fe20000011605 */
[----:B------:R-:W-:Y:S01]  /*f860*/  ULDC.64 UR12, c[0x0][0xb98] ;  /* 0x0002e600000c7ab9 */ /* 0x000fe20000000a00 */
[----:B------:R-:W-:Y:S01]  /*f870*/  UIADD3 UR9, UR9, UR7, URZ ;  /* 0x0000000709097290 */ /* 0x000fe2000fffe03f */
[----:B------:R-:W-:Y:S01]  /*f880*/  IMAD R5, R209, 0x40, R16 ;  /* 0x00000040d1057824 */ /* 0x000fe200078e0210 */
[----:B------:R-:W-:Y:S01]  /*f890*/  USEL UR15, UR15, URZ, !UP0 ;  /* 0x0000003f0f0f7287 */ /* 0x000fe2000c000000 */
[----:B------:R-:W-:Y:S01]  /*f8a0*/  IMAD.MOV R6, RZ, RZ, -R4 ;  /* 0x000000ffff067224 */ /* 0x000fe200078e0a04 */
[----:B------:R-:W-:Y:S01]  /*f8b0*/  UIMAD UR7, UR16, UR12, URZ ;  /* 0x0000000c100772a4 */ /* 0x000fe2000f8e023f */
[----:B------:R-:W-:Y:S01]  /*f8c0*/  IMAD.WIDE R20, R5, 0x2, R20 ;  /* 0x0000000205147825 */ /* 0x000fe200078e0214 */
[----:B------:R-:W-:Y:S01]  /*f8d0*/  UIMAD.WIDE.U32 UR8, UR15, UR12, UR8 ;  /* 0x0000000c0f0872a5 */ /* 0x000fe2000f8e0008 */
[----:B------:R-:W-:Y:S01]  /*f8e0*/  SHF.R.S32.HI R5, RZ, 0x1f, R4 ;  /* 0x0000001fff057819 */ /* 0x000fe20000011404 */
[----:B------:R-:W-:Y:S01]  /*f8f0*/  UIMAD UR7, UR15, UR13, UR7 ;  /* 0x0000000d0f0772a4 */ /* 0x000fe2000f8e0207 */
[----:B------:R-:W-:Y:S01]  /*f900*/  IMAD R7, R65, R6, R7 ;  /* 0x0000000641077224 */ /* 0x000fe200078e0207 */
[----:B------:R-:W-:Y:S01]  /*f910*/  IADD3 R13, P2, R20, 0x1000, RZ ;  /* 0x00001000140d7810 */ /* 0x000fe20007f5e0ff */
[----:B------:R-:W-:Y:S01]  /*f920*/  ULDC.64 UR12, c[0x0][0xaa0] ;  /* 0x0002a800000c7ab9 */ /* 0x000fe20000000a00 */
[----:B------:R-:W-:-:S02]  /*f930*/  IADD3 R4, P0, R4, UR8, RZ ;  /* 0x0000000804047c10 */ /* 0x000fc4000ff1e0ff */
[----:B------:R-:W-:Y:S01]  /*f940*/  IMAD.U32 R8, RZ, RZ, UR7 ;  /* 0x00000007ff087e24 */ /* 0x000fe2000f8e00ff */
[----:B------:R-:W-:Y:S02]  /*f950*/  SHF.R.S32.HI R6, RZ, 0x1f, R7 ;  /* 0x0000001fff067819 */ /* 0x000fe40000011407 */
[----:B------:R-:W-:Y:S02]  /*f960*/  LOP3.LUT R12, R13, 0x380, RZ, 0xc0, !PT ;  /* 0x000003800d0c7812 */ /* 0x000fe400078ec0ff */
[----:B------:R-:W-:Y:S01]  /*f970*/  IADD3.X R5, R5, UR9, R8, P0, !PT ;  /* 0x0000000905057c10 */ /* 0x000fe200087fe408 */
[----:B------:R-:W-:Y:S01]  /*f980*/  ULDC.64 UR8, c[0x0][0xb88] ;  /* 0x0002e20000087ab9 */ /* 0x000fe20000000a00 */
[----:B------:R-:W-:Y:S01]  /*f990*/  SHF.R.U64 R12, R12, 0x3, RZ ;  /* 0x000000030c0c7819 */ /* 0x000fe200000012ff */
[----:B------:R-:W-:Y:S01]  /*f9a0*/  IMAD R6, R6, UR8, RZ ;  /* 0x0000000806067c24 */ /* 0x000fe2000f8e02ff */
[----:B------:R-:W-:Y:S01]  /*f9b0*/  IADD3 R9, P6, R20, 0x2000, RZ ;  /* 0x0000200014097810 */ /* 0x000fe20007fde0ff */
[----:B------:R-:W-:Y:S01]  /*f9c0*/  IMAD.WIDE.U32 R4, R7, UR8, R4 ;  /* 0x0000000807047c25 */ /* 0x000fe2000f8e0004 */
[----:B------:R-:W-:-:S02]  /*f9d0*/  LOP3.LUT R12, R12, R13, RZ, 0x3c, !PT ;  /* 0x0000000d0c0c7212 */ /* 0x000fc400078e3cff */
[----:B------:R-:W-:Y:S01]  /*f9e0*/  IADD3 R49, P4, R20, 0x4000, RZ ;  /* 0x0000400014317810 */ /* 0x000fe20007f9e0ff */
[----:B---3--:R-:W-:Y:S01]  /*f9f0*/  IMAD R11, R7, UR9, R6 ;  /* 0x00000009070b7c24 */ /* 0x008fe2000f8e0206 */
[----:B------:R-:W-:Y:S01]  /*fa00*/  ULDC.64 UR8, c[0x0][0xb50] ;  /* 0x0002d40000087ab9 */ /* 0x000fe20000000a00 */
[----:B------:R-:W-:Y:S01]  /*fa10*/  IMAD.X R13, RZ, RZ, R21, P2 ;  /* 0x000000ffff0d7224 */ /* 0x000fe200010e0615 */
[----:B------:R-:W-:Y:S01]  /*fa20*/  LEA R10, P0, R4, UR8, 0x2 ;  /* 0x00000008040a7c11 */ /* 0x000fe2000f8010ff */
[----:B------:R-:W-:Y:S01]  /*fa30*/  IMAD.IADD R5, R5, 0x1, R11 ;  /* 0x0000000105057824 */ /* 0x000fe200078e020b */
[----:B------:R-:W-:Y:S01]  /*fa40*/  IADD3 R25, P2, R20, 0x7000, RZ ;  /* 0x0000700014197810 */ /* 0x000fe20007f5e0ff */
[----:B------:R-:W-:Y:S01]  /*fa50*/  VIADD R6, R26, 0x8 ;  /* 0x000000081a067836 */ /* 0x000fe20000000000 */
[----:B------:R-:W-:Y:S01]  /*fa60*/  LOP3.LUT R8, R9, 0x380, RZ, 0xc0, !PT ;  /* 0x0000038009087812 */ /* 0x000fe200078ec0ff */
[----:B------:R-:W-:Y:S01]  /*fa70*/  SHFL.IDX PT, R18, R10, RZ, 0x1c1f ;  /* 0x001c1fff0a127589 */ /* 0x000fe200000e0000 */
[----:B------:R-:W-:-:S02]  /*fa80*/  LEA.HI.X R14, R4, UR9, R5, 0x2, P0 ;  /* 0x00000009040e7c11 */ /* 0x000fc400080f1405 */
[C---:B------:R-:W-:Y:S01]  /*fa90*/  IADD3 R45, P0, R20.reuse, 0x5000, RZ ;  /* 0x00005000142d7810 */ /* 0x040fe20007f1e0ff */
[----:B------:R-:W-:Y:S01]  /*faa0*/  SHFL.IDX PT, R36, R10, 0x1, 0x1c1f ;  /* 0x003c1f000a247f89 */ /* 0x000fe200000e0000 */
[----:B------:R-:W-:Y:S02]  /*fab0*/  LOP3.LUT R24, R25, 0x380, RZ, 0xc0, !PT ;  /* 0x0000038019187812 */ /* 0x000fe400078ec0ff */
[----:B------:R-:W-:Y:S01]  /*fac0*/  LOP3.LUT R44, R45, 0x380, RZ, 0xc0, !PT ;  /* 0x000003802d2c7812 */ /* 0x000fe200078ec0ff */
[----:B------:R-:W0:Y:S01]  /*fad0*/  SHFL.IDX PT, R19, R14, RZ, 0x1c1f ;  /* 0x001c1fff0e137589 */ /* 0x000e2200000e0000 */
[----:B------:R-:W-:Y:S02]  /*fae0*/  IADD3 R5, P5, R20, 0x3000, RZ ;  /* 0x0000300014057810 */ /* 0x000fe40007fbe0ff */
[----:B------:R-:W-:Y:S01]  /*faf0*/  SHF.R.U64 R44, R44, 0x3, RZ ;  /* 0x000000032c2c7819 */ /* 0x000fe200000012ff */
[----:B------:R-:W1:Y:S01]  /*fb00*/  SHFL.IDX PT, R37, R14, 0x1, 0x1c1f ;  /* 0x003c1f000e257f89 */ /* 0x000e6200000e0000 */
[----:B------:R-:W-:-:S02]  /*fb10*/  SHF.R.U64 R24, R24, 0x3, RZ ;  /* 0x0000000318187819 */ /* 0x000fc400000012ff */
[----:B------:R-:W-:Y:S01]  /*fb20*/  LOP3.LUT R44, R44, R45, RZ, 0x3c, !PT ;  /* 0x0000002d2c2c7212 */ /* 0x000fe200078e3cff */
[--C-:B------:R-:W-:Y:S01]  /*fb30*/  IMAD.X R45, RZ, RZ, R21.reuse, P0 ;  /* 0x000000ffff2d7224 */ /* 0x100fe200000e0615 */
[----:B------:R-:W-:Y:S02]  /*fb40*/  LOP3.LUT R4, R5, 0x380, RZ, 0xc0, !PT ;  /* 0x0000038005047812 */ /* 0x000fe400078ec0ff */
[----:B------:R-:W-:Y:S02]  /*fb50*/  LOP3.LUT R48, R49, 0x380, RZ, 0xc0, !PT ;  /* 0x0000038031307812 */ /* 0x000fe400078ec0ff */
[----:B------:R-:W-:Y:S02]  /*fb60*/  LOP3.LUT P0, RZ, R212, 0x3, RZ, 0xc0, !PT ;  /* 0x00000003d4ff7812 */ /* 0x000fe4000780c0ff */
[----:B------:R-:W-:Y:S01]  /*fb70*/  LOP3.LUT R24, R24, R25, RZ, 0x3c, !PT ;  /* 0x0000001918187212 */ /* 0x000fe200078e3cff */
[----:B------:R-:W-:Y:S01]  /*fb80*/  IMAD.X R25, RZ, RZ, R21, P2 ;  /* 0x000000ffff197224 */ /* 0x000fe200010e0615 */
[----:B------:R-:W-:-:S02]  /*fb90*/  IADD3 R33, P3, R20, 0x6000, RZ ;  /* 0x0000600014217810 */ /* 0x000fc40007f7e0ff */
[----:B------:R-:W-:Y:S02]  /*fba0*/  SHF.R.U64 R8, R8, 0x3, RZ ;  /* 0x0000000308087819 */ /* 0x000fe400000012ff */
[----:B------:R-:W-:Y:S02]  /*fbb0*/  SHF.R.U64 R4, R4, 0x3, RZ ;  /* 0x0000000304047819 */ /* 0x000fe400000012ff */
[----:B------:R-:W-:Y:S02]  /*fbc0*/  SHF.R.U64 R48, R48, 0x3, RZ ;  /* 0x0000000330307819 */ /* 0x000fe400000012ff */
[-C--:B------:R-:W-:Y:S02]  /*fbd0*/  ISETP.GE.OR P2, PT, R26, R67.reuse, P0 ;  /* 0x000000431a00720c */ /* 0x080fe40000746670 */
[----:B------:R-:W-:Y:S02]  /*fbe0*/  ISETP.GE.OR P0, PT, R6, R67, P0 ;  /* 0x000000430600720c */ /* 0x000fe40000706670 */
[----:B------:R-:W-:-:S02]  /*fbf0*/  LOP3.LUT R32, R33, 0x380, RZ, 0xc0, !PT ;  /* 0x0000038021207812 */ /* 0x000fc400078ec0ff */
[----:B------:R-:W-:Y:S01]  /*fc00*/  LOP3.LUT R8, R8, R9, RZ, 0x3c, !PT ;  /* 0x0000000908087212 */ /* 0x000fe200078e3cff */
[--C-:B------:R-:W-:Y:S01]  /*fc10*/  IMAD.X R9, RZ, RZ, R21.reuse, P6 ;  /* 0x000000ffff097224 */ /* 0x100fe200030e0615 */
[----:B------:R-:W-:Y:S01]  /*fc20*/  LOP3.LUT R4, R4, R5, RZ, 0x3c, !PT ;  /* 0x0000000504047212 */ /* 0x000fe200078e3cff */
[--C-:B------:R-:W-:Y:S01]  /*fc30*/  IMAD.X R5, RZ, RZ, R21.reuse, P5 ;  /* 0x000000ffff057224 */ /* 0x100fe200028e0615 */
[----:B------:R-:W-:Y:S01]  /*fc40*/  LOP3.LUT R48, R48, R49, RZ, 0x3c, !PT ;  /* 0x0000003130307212 */ /* 0x000fe200078e3cff */
[----:B------:R-:W-:Y:S01]  /*fc50*/  IMAD.X R49, RZ, RZ, R21, P4 ;  /* 0x000000ffff317224 */ /* 0x000fe200020e0615 */
[C---:B------:R-:W-:Y:S01]  /*fc60*/  IADD3 R61, P6, R20.reuse, 0x8000, RZ ;  /* 0x00008000143d7810 */ /* 0x040fe20007fde0ff */
[----:B0-----:R-:W-:Y:S01]  /*fc70*/  @!P2 ST.E desc[UR20][R18.64], R2 ;  /* 0x000000021200a985 */ /* 0x001fe2000c101914 */
[C---:B------:R-:W-:Y:S02]  /*fc80*/  IADD3 R57, P5, R20.reuse, 0x9000, RZ ;  /* 0x0000900014397810 */ /* 0x040fe40007fbe0ff */
[C---:B------:R-:W-:Y:S01]  /*fc90*/  IADD3 R53, P4, R20.reuse, 0xa000, RZ ;  /* 0x0000a00014357810 */ /* 0x040fe20007f9e0ff */
[----:B-1----:R0:W-:Y:S01]  /*fca0*/  @!P0 ST.E desc[UR20][R36.64], R3 ;  /* 0x0000000324008985 */ /* 0x0021e2000c101914 */
[----:B------:R-:W-:-:S02]  /*fcb0*/  LOP3.LUT R11, R20, 0x380, RZ, 0xc0, !PT ;  /* 0x00000380140b7812 */ /* 0x000fc400078ec0ff */
[----:B------:R-:W-:Y:S01]  /*fcc0*/  SHF.R.U64 R32, R32, 0x3, RZ ;  /* 0x0000000320207819 */ /* 0x000fe200000012ff */
[----:B------:R-:W-:Y:S01]  /*fcd0*/  UIMAD UR7, UR11, UR12, URZ ;  /* 0x0000000c0b0772a4 */ /* 0x000fe2000f8e023f */
[----:B------:R-:W-:Y:S01]  /*fce0*/  LOP3.LUT R60, R61, 0x380, RZ, 0xc0, !PT ;  /* 0x000003803d3c7812 */ /* 0x000fe200078ec0ff */
[----:B------:R-:W-:Y:S01]  /*fcf0*/  UIMAD.WIDE.U32 UR8, UR4, UR12, URZ ;  /* 0x0000000c040872a5 */ /* 0x000fe2000f8e003f */
[----:B------:R-:W-:Y:S01]  /*fd00*/  LOP3.LUT R56, R57, 0x380, RZ, 0xc0, !PT ;  /* 0x0000038039387812 */ /* 0x000fe200078ec0ff */
[----:B------:R-:W-:Y:S01]  /*fd10*/  ULDC.64 UR10, c[0x0][0xae8] ;  /* 0x0002ba00000a7ab9 */ /* 0x000fe20000000a00 */
[----:B------:R-:W-:Y:S01]  /*fd20*/  LOP3.LUT R52, R53, 0x380, RZ, 0xc0, !PT ;  /* 0x0000038035347812 */ /* 0x000fe200078ec0ff */
[----:B------:R-:W5:Y:S01]  /*fd30*/  LD.E.128 R12, desc[UR20][R12.64] ;  /* 0x000000140c0c7980 */ /* 0x000f62000c101d00 */
[----:B------:R-:W-:Y:S01]  /*fd40*/  SHF.R.U64 R11, R11, 0x3, RZ ;  /* 0x000000030b0b7819 */ /* 0x000fe200000012ff */
[----:B0-----:R-:W0:Y:S01]  /*fd50*/  @P1 LDC R3, c[0x0][0xbec] ;  /* 0x0002fb00ff031b82 */ /* 0x001e220000000800 */
[----:B------:R-:W-:Y:S01]  /*fd60*/  LOP3.LUT R32, R32, R33, RZ, 0x3c, !PT ;  /* 0x0000002120207212 */ /* 0x000fe200078e3cff */
[----:B------:R-:W-:Y:S01]  /*fd70*/  IMAD.X R33, RZ, RZ, R21, P3 ;  /* 0x000000ffff217224 */ /* 0x000fe200018e0615 */
[----:B------:R-:W-:Y:S01]  /*fd80*/  IADD3 R7, P3, R20, 0xb000, RZ ;  /* 0x0000b00014077810 */ /* 0x000fe20007f7e0ff */
[----:B------:R-:W5:Y:S01]  /*fd90*/  LD.E.128 R48, desc[UR20][R48.64] ;  /* 0x0000001430307980 */ /* 0x000f62000c101d00 */
[----:B------:R-:W-:-:S02]  /*fda0*/  SHF.R.U64 R60, R60, 0x3, RZ ;  /* 0x000000033c3c7819 */ /* 0x000fc400000012ff */
[----:B------:R-:W-:Y:S01]  /*fdb0*/  SHF.R.U64 R56, R56, 0x3, RZ ;  /* 0x0000000338387819 */ /* 0x000fe200000012ff */
[--C-:B------:R-:W-:Y:S01]  /*fdc0*/  IMAD.X R41, RZ, RZ, R21.reuse, P3 ;  /* 0x000000ffff297224 */ /* 0x100fe200018e0615 */
[----:B------:R-:W-:Y:S01]  /*fdd0*/  SHF.R.U64 R52, R52, 0x3, RZ ;  /* 0x0000000334347819 */ /* 0x000fe200000012ff */
[----:B------:R-:W-:Y:S01]  /*fde0*/  UIMAD UR7, UR4, UR13, UR7 ;  /* 0x0000000d040772a4 */ /* 0x000fe2000f8e0207 */
[----:B------:R-:W-:Y:S01]  /*fdf0*/  LOP3.LUT R20, R11, R20, RZ, 0x3c, !PT ;  /* 0x000000140b147212 */ /* 0x000fe200078e3cff */
[----:B------:R-:W5:Y:S01]  /*fe00*/  LD.E.128 R44, desc[UR20][R44.64] ;  /* 0x000000142c2c7980 */ /* 0x000f62000c101d00 */
[----:B------:R-:W-:Y:S01]  /*fe10*/  LOP3.LUT R60, R60, R61, RZ, 0x3c, !PT ;  /* 0x0000003d3c3c7212 */ /* 0x000fe200078e3cff */
[--C-:B------:R-:W-:Y:S01]  /*fe20*/  IMAD.X R61, RZ, RZ, R21.reuse, P6 ;  /* 0x000000ffff3d7224 */ /* 0x100fe200030e0615 */
[----:B------:R-:W-:Y:S01]  /*fe30*/  LOP3.LUT R56, R56, R57, RZ, 0x3c, !PT ;  /* 0x0000003938387212 */ /* 0x000fe200078e3cff */
[--C-:B------:R-:W-:Y:S01]  /*fe40*/  IMAD.X R57, RZ, RZ, R21.reuse, P5 ;  /* 0x000000ffff397224 */ /* 0x100fe200028e0615 */
[----:B------:R-:W-:Y:S01]  /*fe50*/  LOP3.LUT R52, R52, R53, RZ, 0x3c, !PT ;  /* 0x0000003534347212 */ /* 0x000fe200078e3cff */
[----:B------:R-:W-:Y:S01]  /*fe60*/  IMAD.X R53, RZ, RZ, R21, P4 ;  /* 0x000000ffff357224 */ /* 0x000fe200020e0615 */
[----:B------:R1:W5:Y:S01]  /*fe70*/  LD.E.128 R28, desc[UR20][R20.64] ;  /* 0x00000014141c7980 */ /* 0x000362000c101d00 */
[----:B------:R-:W-:Y:S01]  /*fe80*/  LOP3.LUT R0, R7, 0x380, RZ, 0xc0, !PT ;  /* 0x0000038007007812 */ /* 0x000fe200078ec0ff */
[----:B------:R-:W-:-:S02]  /*fe90*/  UIADD3 UR9, UR9, UR7, URZ ;  /* 0x0000000709097290 */ /* 0x000fc4000fffe03f */
[----:B------:R-:W-:Y:S01]  /*fea0*/  UIMAD UR4, UR14, UR10, URZ ;  /* 0x0000000a0e0472a4 */ /* 0x000fe2000f8e023f */
[----:B------:R-:W-:Y:S01]  /*feb0*/  SHF.R.U64 R0, R0, 0x3, RZ ;  /* 0x0000000300007819 */ /* 0x000fe200000012ff */
[----:B------:R-:W5:Y:S03]  /*fec0*/  LD.E.128 R8, desc[UR20][R8.64] ;  /* 0x0000001408087980 */ /* 0x000f66000c101d00 */
[----:B------:R-:W-:Y:S01]  /*fed0*/  LOP3.LUT R40, R0, R7, RZ, 0x3c, !PT ;  /* 0x0000000700287212 */ /* 0x000fe200078e3cff */
[----:B-1----:R-:W1:Y:S01]  /*fee0*/  @P1 LDC R21, c[0x0][0xbf0] ;  /* 0x0002fc00ff151b82 */ /* 0x002e620000000800 */
[----:B------:R-:W-:Y:S01]  /*fef0*/  IMAD R0, R206, 0x20, R209 ;  /* 0x00000020ce007824 */ /* 0x000fe200078e02d1 */
[----:B------:R-:W-:Y:S01]  /*ff00*/  UIMAD UR4, UR18, UR11, UR4 ;  /* 0x0000000b120472a4 */ /* 0x000fe2000f8e0204 */
[----:B------:R-:W5:Y:S01]  /*ff10*/  LD.E.128 R4, desc[UR20][R4.64] ;  /* 0x0000001404047980 */ /* 0x000f62000c101d00 */
[----:B------:R-:W-:Y:S01]  /*ff20*/  UIMAD.WIDE.U32 UR8, UR18, UR10, UR8 ;  /* 0x0000000a120872a5 */ /* 0x000fe2000f8e0008 */
[----:B------:R-:W-:-:S02]  /*ff30*/  VIADD R20, R0, UR17 ;  /* 0x0000001100147c36 */ /* 0x000fc40008000000 */
[----:B------:R-:W-:Y:S01]  /*ff40*/  ULDC.64 UR10, c[0x0][0xaf0] ;  /* 0x0002bc00000a7ab9 */ /* 0x000fe20000000a00 */
[----:B------:R-:W-:Y:S01]  /*ff50*/  UIADD3 UR9, UR9, UR4, URZ ;  /* 0x0000000409097290 */ /* 0x000fe2000fffe03f */
[----:B0-----:R-:W-:Y:S01]  /*ff60*/  @P1 IMAD.HI.U32 R0, R20, R3, RZ ;  /* 0x0000000314001227 */ /* 0x001fe200078e00ff */
[----:B------:R-:W-:Y:S01]  /*ff70*/  UIMAD UR4, UR16, UR10, URZ ;  /* 0x0000000a100472a4 */ /* 0x000fe2000f8e023f */
[----:B------:R-:W5:Y:S02]  /*ff80*/  LD.E.128 R32, desc[UR20][R32.64] ;  /* 0x0000001420207980 */ /* 0x000f64000c101d00 */
[----:B------:R-:W-:Y:S01]  /*ff90*/  IMAD.MOV.U32 R19, RZ, RZ, R20 ;  /* 0x000000ffff137224 */ /* 0x000fe200078e0014 */
[----:B------:R-:W-:Y:S01]  /*ffa0*/  UIMAD UR4, UR15, UR11, UR4 ;  /* 0x0000000b0f0472a4 */ /* 0x000fe2000f8e0204 */
[----:B------:R-:W5:Y:S01]  /*ffb0*/  LD.E.128 R24, desc[UR20][R24.64] ;  /* 0x0000001418187980 */ /* 0x000f62000c101d00 */
[----:B------:R-:W-:-:S03]  /*ffc0*/  UIMAD.WIDE.U32 UR8, UR15, UR10, UR8 ;  /* 0x0000000a0f0872a5 */ /* 0x000fc6000f8e0008 */
[----:B------:R-:W-:Y:S01]  /*ffd0*/  ULDC.64 UR10, c[0x0][0xae0] ;  /* 0x0002b800000a7ab9 */ /* 0x000fe20000000a00 */
[----:B------:R-:W5:Y:S01]  /*ffe0*/  LD.E.128 R60, desc[UR20][R60.64] ;  /* 0x000000143c3c7980 */ /* 0x000f62000c101d00 */
[----:B-1----:R-:W-:Y:S01]  /*fff0*/  @P1 SHF.R.U32.HI R19, RZ, R21, R0 ;  /* 0x00000015ff131219 */ /* 0x002fe20000011600 */
[----:B------:R-:W-:Y:S02]  /*10000*/  UIADD3 UR4, UR9, UR4, URZ ;  /* 0x0000000409047290 */ /* 0x000fe4000fffe03f */
[----:B------:R-:W5:Y:S01]  /*10010*/  LD.E.128 R56, desc[UR20][R56.64] ;  /* 0x0000001438387980 */ /* 0x000f62000c101d00 */
[--C-:B------:R-:W-:Y:S01]  /*10020*/  SHF.R.S32.HI R0, RZ, 0x1f, R19.reuse ;  /* 0x0000001fff007819 */ /* 0x100fe20000011413 */
[----:B------:R-:W-:Y:S02]  /*10030*/  IMAD.MOV R18, RZ, RZ, -R19 ;  /* 0x000000ffff127224 */ /* 0x000fe400078e0a13 */
[----:B------:R-:W5:Y:S01]  /*10040*/  LD.E.128 R52, desc[UR20][R52.64] ;  /* 0x0000001434347980 */ /* 0x000f62000c101d00 */
[----:B------:R-:W-:-:S02]  /*10050*/  IMAD.U32 R3, RZ, RZ, UR9 ;  /* 0x00000009ff037e24 */ /* 0x000fc4000f8e00ff */
[----:B------:R-:W-:Y:S01]  /*10060*/  IMAD R0, R0, UR10, RZ ;  /* 0x0000000a00007c24 */ /* 0x000fe2000f8e02ff */
[----:B------:R-:W5:Y:S01]  /*10070*/  LD.E.128 R40, desc[UR20][R40.64] ;  /* 0x0000001428287980 */ /* 0x000f62000c101d00 */
[----:B------:R-:W-:Y:S02]  /*10080*/  IMAD R21, R65, R18, R20 ;  /* 0x0000001241157224 */ /* 0x000fe400078e0214 */
[----:B------:R-:W-:Y:S01]  /*10090*/  IMAD.U32 R2, RZ, RZ, UR8 ;  /* 0x00000008ff027e24 */ /* 0x000fe2000f8e00ff */
[----:B------:R-:W-:Y:S01]  /*100a0*/  @!PT LDS RZ, [RZ] ;  /* 0x00000000fffff984 */ /* 0x000fe20000000800 */
[----:B------:R-:W-:Y:S01]  /*100b0*/  @!PT LDS RZ, [RZ] ;  /* 0x00000000fffff984 */ /* 0x000fe20000000800 */
[----:B------:R-:W-:Y:S01]  /*100c0*/  @!PT LDS RZ, [RZ] ;  /* 0x00000000fffff984 */ /* 0x000fe20000000800 */
[----:B------:R-:W-:Y:S01]  /*100d0*/  @!PT LDS RZ, [RZ] ;  /* 0x00000000fffff984 */ /* 0x000fe20000000800 */
[----:B------:R0:W-:Y:S06]  /*100e0*/  MEMBAR.ALL.CTA ;  /* 0x0000000000007992 */ /* 0x0001ec0000008000 */
[----:B0-----:R-:W0:Y:S01]  /*100f0*/  FENCE.VIEW.ASYNC.S ;  /* 0x00000000000073c6 */ /* 0x001e220000000000 */
[----:B------:R-:W-:Y:S01]  /*10100*/  IMAD.U32 R3, RZ, RZ, UR4 ;  /* 0x00000004ff037e24 */ /* 0x000fe2000f8e00ff */
[----:B------:R-:W-:Y:S01]  /*10110*/  ULDC.64 UR8, c[0x0][0xad8] ;  /* 0x0002b60000087ab9 */ /* 0x000fe20000000a00 */
[C---:B------:R-:W-:Y:S01]  /*10120*/  IMAD R37, R19.reuse, UR11, R0 ;  /* 0x0000000b13257c24 */ /* 0x040fe2000f8e0200 */
[----:B------:R-:W-:Y:S01]  /*10130*/  SHF.R.S32.HI R0, RZ, 0x1f, R21 ;  /* 0x0000001fff007819 */ /* 0x000fe20000011415 */
[----:B------:R-:W-:-:S04]  /*10140*/  IMAD.WIDE.U32 R2, R19, UR10, R2 ;  /* 0x0000000a13027c25 */ /* 0x000fc8000f8e0002 */
[----:B------:R-:W-:Y:S02]  /*10150*/  IMAD.IADD R3, R3, 0x1, R37 ;  /* 0x0000000103037824 */ /* 0x000fe400078e0225 */
[----:B------:R-:W-:Y:S02]  /*10160*/  IMAD R18, R0, UR8, RZ ;  /* 0x0000000800127c24 */ /* 0x000fe4000f8e02ff */
[----:B------:R-:W-:Y:S02]  /*10170*/  VIADD R38, R209, UR17 ;  /* 0x00000011d1267c36 */ /* 0x000fe40008000000 */
[C---:B------:R-:W-:Y:S02]  /*10180*/  IMAD R19, R21.reuse, UR9, R18 ;  /* 0x0000000915137c24 */ /* 0x040fe4000f8e0212 */
[----:B------:R-:W-:Y:S01]  /*10190*/  IMAD.WIDE.U32 R2, R21, UR8, R2 ;  /* 0x0000000815027c25 */ /* 0x000fe2000f8e0002 */
[----:B------:R-:W-:Y:S01]  /*101a0*/  ISETP.GE.AND P2, PT, R38, R67, PT ;  /* 0x000000432600720c */ /* 0x000fe20003f46270 */
[----:B------:R-:W-:-:S02]  /*101b0*/  ULDC.64 UR8, c[0x0][0xa80] ;  /* 0x0002a00000087ab9 */ /* 0x000fc40000000a00 */
[----:B------:R-:W-:Y:S01]  /*101c0*/  VIADD R0, R38, 0x20 ;  /* 0x0000002026007836 */ /* 0x000fe20000000000 */
[----:B------:R-:W-:Y:S01]  /*101d0*/  LEA R36, P3, R2, UR8, 0x1 ;  /* 0x0000000802247c11 */ /* 0x000fe2000f8608ff */
[----:B------:R-:W-:Y:S02]  /*101e0*/  IMAD.IADD R3, R3, 0x1, R19 ;  /* 0x0000000103037824 */ /* 0x000fe400078e0213 */
        /* <DEDUP_REMOVED lines=16> */
[-C--:B-1----:R-:W-:Y:S02]  /*102f0*/  @!P4 LEA R2, P6, R16, R21.reuse, 0x1 ;  /* 0x000000151002c211 */ /* 0x082fe400078c08ff */
[-C--:B------:R-:W-:Y:S02]  /*10300*/  @!P3 LEA R18, P5, R204, R21.reuse, 0x1 ;  /* 0x00000015cc12b211 */ /* 0x080fe400078a08ff */
[-C--:B--2---:R-:W-:Y:S02]  /*10310*/  @!P4 LEA.HI.X R3, R16, R0.reuse, R219, 0x1, P6 ;  /* 0x000000001003c211 */ /* 0x084fe400030f0cdb */
[C---:B------:R-:W-:Y:S02]  /*10320*/  @!P2 LEA R20, P6, R205.reuse, R21, 0x1 ;  /* 0x00000015cd14a211 */ /* 0x040fe400078c08ff */
[-C--:B------:R-:W-:Y:S01]  /*10330*/  @!P3 LEA.HI.X R19, R204, R0.reuse, R218, 0x1, P5 ;  /* 0x00000000cc13b211 */ /* 0x080fe200028f0cda */
[----:B-----5:R3:W-:Y:S01]  /*10340*/  @!P4 ST.E.128 desc[UR8][R2.64], R28 ;  /* 0x0000001c0200c985 */ /* 0x0207e2000c101d08 */
[----:B------:R-:W-:-:S03]  /*10350*/  @!P2 LEA.HI.X R21, R205, R0, R217, 0x1, P6 ;  /* 0x00000000cd15a211 */ /* 0x000fc600030f0cd9 */
[----:B------:R3:W-:Y:S04]  /*10360*/  @!P3 ST.E.128 desc[UR8][R18.64], R48 ;  /* 0x000000301200b985 */ /* 0x0007e8000c101d08 */
[----:B------:R3:W-:Y:S02]  /*10370*/  @!P2 ST.E.128 desc[UR8][R20.64], R60 ;  /* 0x0000003c1400a985 */ /* 0x0007e4000c101d08 */
.L_x_2517:
[----:B------:R-:W-:Y:S05]  /*10380*/  BSYNC B1 ;  /* 0x0000000000017941 */ /* 0x000fea0003800000 */
.L_x_2516:
        /* <DEDUP_REMOVED lines=15> */
[----:B-----5:R3:W-:Y:S04]  /*10480*/  @!P4 ST.E.128 desc[UR8][R2.64], R12 ;  /* 0x0000000c0200c985 */ /* 0x0207e8000c101d08 */
[----:B------:R3:W-:Y:S04]  /*10490*/  @!P5 ST.E.128 desc[UR8][R18.64], R44 ;  /* 0x0000002c1200d985 */ /* 0x0007e8000c101d08 */
[----:B------:R3:W-:Y:S02]  /*104a0*/  @!P6 ST.E.128 desc[UR8][R20.64], R56 ;  /* 0x000000381400e985 */ /* 0x0007e4000c101d08 */
.L_x_2519:
[----:B------:R-:W-:Y:S05]  /*104b0*/  BSYNC B1 ;  /* 0x0000000000017941 */ /* 0x000fea0003800000 */
.L_x_2518:
        /* <DEDUP_REMOVED lines=18> */
.L_x_2521:
[----:B------:R-:W-:Y:S05]  /*105e0*/  BSYNC B1 ;  /* 0x0000000000017941 */ /* 0x000fea0003800000 */
.L_x_2520:
        /* <DEDUP_REMOVED lines=9> */
[-C--:B----4-:R-:W-:Y:S02]  /*10680*/  @!P2 LEA R2, P0, R16, R11.reuse, 0x1 ;  /* 0x0000000b1002a211 */ /* 0x090fe400078008ff */
[----:B------:R-:W-:Y:S02]  /*10690*/  @!P3 LEA R8, P1, R204, R11, 0x1 ;  /* 0x0000000bcc08b211 */ /* 0x000fe400078208ff */
        /* <DEDUP_REMOVED lines=11> */
.L_x_2514:
        /* <DEDUP_REMOVED lines=14> */
[----:B------:R-:W-:Y:S01]  /*10830*/  UISETP.NE.U32.AND UP1, UPT, UR8, URZ, UPT ;  /* 0x0000003f0800728c */ /* 0x000fe2000bf25070 */
[----:B0-----:R-:W-:-:S03]  /*10840*/  ISETP.NE.AND P0, PT, R11, 0x1, PT ;  /* 0x000000010b00780c */ /* 0x001fc60003f05270 */
[----:B------:R-:W-:-:S06]  /*10850*/  UISETP.NE.AND.EX UP1, UPT, UR9, URZ, UPT, UP1 ;  /* 0x0000003f0900728c */ /* 0x000fcc000bf25310 */
[----:B------:R-:W-:-:S04]  /*10860*/  PLOP3.LUT P3, PT, PT, PT, UP1, 0x80, 0x0 ;  /* 0x000000000000781c */ /* 0x000fc80003f6f018 */
[----:B------:R-:W0:Y:S01]  /*10870*/  @P0 LDC R9, c[0x0][0xbec] ;  /* 0x0002fb00ff090b82 */ /* 0x000e220000000800 */
[----:B------:R-:W-:Y:S02]  /*10880*/  @UP1 ULDC.64 UR8, c[0x0][0xc08] ;  /* 0x0003020000081ab9 */ /* 0x000fe40000000a00 */
[----:B------:R-:W-:-:S03]  /*10890*/  @UP1 UIMAD.WIDE UR8, UR4, 0x4, UR8 ;  /* 0x00000004040818a5 */ /* 0x000fc6000f8e0208 */
[----:B------:R-:W-:Y:S02]  /*108a0*/  ULDC UR4, c[0x0][0xa88] ;  /* 0x0002a20000047ab9 */ /* 0x000fe40000000800 */
[----:B------:R-:W-:Y:S01]  /*108b0*/  IMAD.U32 R0, RZ, RZ, UR4 ;  /* 0x00000004ff007e24 */ /* 0x000fe2000f8e00ff */
[----:B------:R-:W-:Y:S01]  /*108c0*/  UMOV UR4, URZ ;  /* 0x0000003f00047c82 */ /* 0x000fe20008000000 */
[----:B------:R-:W-:Y:S02]  /*108d0*/  IMAD.U32 R4, RZ, RZ, UR8 ;  /* 0x00000008ff047e24 */ /* 0x000fe4000f8e00ff */
[----:B------:R-:W-:Y:S01]  /*108e0*/  IMAD.U32 R5, RZ, RZ, UR9 ;  /* 0x00000009ff057e24 */ /* 0x000fe2000f8e00ff */
[----:B------:R-:W-:-:S04]  /*108f0*/  ISETP.GE.AND P1, PT, R220, 0x80, PT ;  /* 0x00000080dc00780c */ /* 0x000fc80003f26270 */
[----:B------:R1:W5:Y:S01]  /*10900*/  @P3 LDG.E R0, desc[UR10][R4.64] ;  /* 0x0000000a04003981 */ /* 0x000362000c1e1900 */
[----:B------:R-:W-:Y:S01]  /*10910*/  USHF.R.S32.HI UR11, URZ, 0x1f, UR7 ;  /* 0x0000001f3f0b7899 */ /* 0x000fe20008011407 */
[----:B--2---:R-:W-:-:S13]  /*10920*/  @P2 R2UR UR4, R6 ;  /* 0x00000000060422ca */ /* 0x004fda00000e0000 */
[----:B------:R-:W-:Y:S01]  /*10930*/  USHF.R.S32.HI UR10, URZ, 0x1f, UR4 ;  /* 0x0000001f3f0a7899 */ /* 0x000fe20008011404 */
[----:B01----:R-:W-:Y:S11]  /*10940*/  @P3 BRA `(.L_x_2523) ;  /* 0x0000000000143947 */ /* 0x003ff60003800000 */
[----:B------:R-:W-:Y:S05]  /*10950*/  @!P2 BRA `(.L_x_2523) ;  /* 0x000000000010a947 */ /* 0x000fea0003800000 */
[----:B------:R-:W-:Y:S02]  /*10960*/  ULDC.64 UR8, c[0x0][0x208] ;  /* 0x0000820000087ab9 */ /* 0x000fe40000000a00 */
[----:B------:R-:W2:Y:S04]  /*10970*/  LDG.E R5, desc[UR8][R2.64] ;  /* 0x0000000802057981 */ /* 0x000ea8000c1e1900 */
[----:B-----5:R-:W2:Y:S02]  /*10980*/  LDG.E R0, desc[UR8][R2.64+0x4] ;  /* 0x0000040802007981 */ /* 0x020ea4000c1e1900 */
[----:B--2---:R-:W-:-:S07]  /*10990*/  IMAD.IADD R0, R0, 0x1, -R5 ;  /* 0x0000000100007824 */ /* 0x004fce00078e0a05 */
.L_x_2523:
[----:B------:R-:W-:Y:S01]  /*109a0*/  R2UR UR8, R207 ;  /* 0x00000000cf0872ca */ /* 0x000fe200000e0000 */
[----:B------:R-:W-:Y:S01]  /*109b0*/  BSSY B1, `(.L_x_2524) ;  /* 0x0000031000017945 */ /* 0x000fe20003800000 */
[----:B------:R-:W-:-:S11]  /*109c0*/  R2UR UR7, R210 ;  /* 0x00000000d20772ca */ /* 0x000fd600000e0000 */
[----:B------:R-:W-:Y:S02]  /*109d0*/  USEL UR12, UR8, URZ, !UP0 ;  /* 0x0000003f080c7287 */ /* 0x000fe4000c000000 */
[----:B------:R-:W-:Y:S01]  /*109e0*/  USEL UR13, UR7, URZ, !UP0 ;  /* 0x0000003f070d7287 */ /* 0x000fe2000c000000 */
[----:B------:R-:W-:Y:S11]  /*109f0*/  @P1 BRA `(.L_x_2525) ;  /* 0x0000000000b01947 */ /* 0x000ff60003800000 */
[----:B------:R-:W0:Y:S01]  /*10a00*/  S2R R3, SR_TID.X ;  /* 0x0000000000037919 */ /* 0x000e220000002100 */
[----:B------:R-:W1:Y:S01]  /*10a10*/  LDC R7, c[0x0][0xbe8] ;  /* 0x0002fa00ff077b82 */ /* 0x000e620000000800 */
[----:B------:R-:W-:-:S13]  /*10a20*/  R2UR UR7, R19 ;  /* 0x00000000130772ca */ /* 0x000fda00000e0000 */
        /* <DEDUP_REMOVED lines=11> */
[----:B------:R-:W-:-:S07]  /*10ae0*/  UMOV UR9, UR10 ;  /* 0x0000000a00097c82 */ /* 0x000fce0008000000 */
        /* <DEDUP_REMOVED lines=8> */
[----:B------:R-:W-:Y:S01]  /*10b70*/  UIMAD UR7, UR12, UR15, UR7 ;  /* 0x0000000f0c0772a4 */ /* 0x000fe2000f8e0207 */
[----:B------:R-:W-:Y:S02]  /*10b80*/  ULDC.64 UR16, c[0x0][0x208] ;  /* 0x0000820000107ab9 */ /* 0x000fe40000000a00 */
        /* <DEDUP_REMOVED lines=19> */
.L_x_2525:
[----:B------:R-:W-:Y:S05]  /*10cc0*/  BSYNC B1 ;  /* 0x0000000000017941 */ /* 0x000fea0003800000 */
.L_x_2524:
[----:B0-----:R-:W0:Y:S01]  /*10cd0*/  @P0 LDC R3, c[0x0][0xbf0] ;  /* 0x0002fc00ff030b82 */ /* 0x001e220000000800 */
[----:B------:R-:W-:Y:S01]  /*10ce0*/  R2UR UR16, R19 ;  /* 0x00000000131072ca */ /* 0x000fe200000e0000 */
[----:B------:R-:W-:Y:S01]  /*10cf0*/  ULDC.64 UR14, c[0x0][0xaa0] ;  /* 0x0002a800000e7ab9 */ /* 0x000fe20000000a00 */
[----:B------:R-:W-:Y:S01]  /*10d00*/  R2UR UR17, R208 ;  /* 0x00000000d01172ca */ /* 0x000fe200000e0000 */
[----:B------:R-:W-:Y:S01]  /*10d10*/  UIMAD UR7, UR10, UR14, URZ ;  /* 0x0000000e0a0772a4 */ /* 0x000fe2000f8e023f */
[----:B------:R-:W-:Y:S01]  /*10d20*/  IMAD R2, R206, 0x20, R209 ;  /* 0x00000020ce027824 */ /* 0x000fe200078e02d1 */
[----:B------:R-:W-:Y:S01]  /*10d30*/  UIMAD.WIDE.U32 UR8, UR4, UR14, URZ ;  /* 0x0000000e040872a5 */ /* 0x000fe2000f8e003f */
[----:B------:R-:W-:Y:S01]  /*10d40*/  BSSY B1, `(.L_x_2526) ;  /* 0x000003d000017945 */ /* 0x000fe20003800000 */
[----:B------:R-:W-:-:S03]  /*10d50*/  UIMAD UR7, UR4, UR15, UR7 ;  /* 0x0000000f040772a4 */ /* 0x000fc6000f8e0207 */
[----:B------:R-:W-:Y:S01]  /*10d60*/  ULDC.64 UR14, c[0x0][0xae8] ;  /* 0x0002ba00000e7ab9 */ /* 0x000fe20000000a00 */
[----:B------:R-:W-:Y:S02]  /*10d70*/  UIADD3 UR9, UR9, UR7, URZ ;  /* 0x0000000709097290 */ /* 0x000fe4000fffe03f */
[----:B------:R-:W-:Y:S01]  /*10d80*/  UIMAD UR4, UR11, UR14, URZ ;  /* 0x0000000e0b0472a4 */ /* 0x000fe2000f8e023f */
[----:B------:R-:W-:Y:S01]  /*10d90*/  VIADD R6, R2, UR16 ;  /* 0x0000001002067c36 */ /* 0x000fe20008000000 */
[----:B------:R-:W-:Y:S02]  /*10da0*/  UIMAD.WIDE.U32 UR8, UR17, UR14, UR8 ;  /* 0x0000000e110872a5 */ /* 0x000fe4000f8e0008 */
[----:B------:R-:W-:Y:S01]  /*10db0*/  UIMAD UR4, UR17, UR15, UR4 ;  /* 0x0000000f110472a4 */ /* 0x000fe2000f8e0204 */
[----:B------:R-:W-:Y:S01]  /*10dc0*/  @P0 IMAD.HI.U32 R2, R6, R9, RZ ;  /* 0x0000000906020227 */ /* 0x000fe200078e00ff */
[----:B------:R-:W-:Y:S02]  /*10dd0*/  ULDC.64 UR10, c[0x0][0xaf0] ;  /* 0x0002bc00000a7ab9 */ /* 0x000fe40000000a00 */
[----:B------:R-:W-:Y:S01]  /*10de0*/  UIADD3 UR9, UR9, UR4, URZ ;  /* 0x0000000409097290 */ /* 0x000fe2000fffe03f */
[----:B------:R-:W-:Y:S01]  /*10df0*/  IMAD.MOV.U32 R5, RZ, RZ, R6 ;  /* 0x000000ffff057224 */ /* 0x000fe200078e0006 */
[----:B------:R-:W-:Y:S01]  /*10e00*/  UIMAD UR4, UR13, UR10, URZ ;  /* 0x0000000a0d0472a4 */ /* 0x000fe2000f8e023f */
[----:B0-----:R-:W-:Y:S01]  /*10e10*/  @P0 SHF.R.U32.HI R5, RZ, R3, R2 ;  /* 0x00000003ff050219 */ /* 0x001fe20000011602 */
[----:B------:R-:W-:-:S02]  /*10e20*/  UIMAD.WIDE.U32 UR8, UR12, UR10, UR8 ;  /* 0x0000000a0c0872a5 */ /* 0x000fc4000f8e0008 */
[----:B------:R-:W-:Y:S01]  /*10e30*/  UIMAD UR4, UR12, UR11, UR4 ;  /* 0x0000000b0c0472a4 */ /* 0x000fe2000f8e0204 */
[--C-:B------:R-:W-:Y:S01]  /*10e40*/  SHF.R.S32.HI R2, RZ, 0x1f, R5.reuse ;  /* 0x0000001fff027819 */ /* 0x100fe20000011405 */
[----:B------:R-:W-:Y:S01]  /*10e50*/  IMAD.MOV R7, RZ, RZ, -R5 ;  /* 0x000000ffff077224 */ /* 0x000fe200078e0a05 */
[----:B------:R-:W-:Y:S01]  /*10e60*/  ULDC.64 UR10, c[0x0][0xae0] ;  /* 0x0002b800000a7ab9 */ /* 0x000fe20000000a00 */
[----:B------:R-:W-:Y:S02]  /*10e70*/  UIADD3 UR4, UR9, UR4, URZ ;  /* 0x0000000409047290 */ /* 0x000fe4000fffe03f */
[----:B------:R-:W-:Y:S02]  /*10e80*/  IMAD.U32 R3, RZ, RZ, UR9 ;  /* 0x00000009ff037e24 */ /* 0x000fe4000f8e00ff */
[----:B------:R-:W-:Y:S02]  /*10e90*/  IMAD R4, R2, UR10, RZ ;  /* 0x0000000a02047c24 */ /* 0x000fe4000f8e02ff */
[----:B------:R-:W-:-:S02]  /*10ea0*/  IMAD R7, R11, R7, R6 ;  /* 0x000000070b077224 */ /* 0x000fc400078e0206 */
        /* <DEDUP_REMOVED lines=34> */
[----:B------:R3:W-:Y:S01]  /*110d0*/  @!P4 ST.E.128 desc[UR8][R8.64], RZ ;  /* 0x000000ff0800c985 */ /* 0x0007e2000c101d08 */
[----:B------:R-:W-:-:S03]  /*110e0*/  @!P2 LEA.HI.X R3, R205, R0, R217, 0x1, P6 ;  /* 0x00000000cd03a211 */ /* 0x000fc600030f0cd9 */
[----:B------:R3:W-:Y:S04]  /*110f0*/  @!P3 ST.E.128 desc[UR8][R12.64], RZ ;  /* 0x000000ff0c00b985 */ /* 0x0007e8000c101d08 */
[----:B------:R3:W-:Y:S02]  /*11100*/  @!P2 ST.E.128 desc[UR8][R2.64], RZ ;  /* 0x000000ff0200a985 */ /* 0x0007e4000c101d08 */
.L_x_2527:
[----:B------:R-:W-:Y:S05]  /*11110*/  BSYNC B1 ;  /* 0x0000000000017941 */ /* 0x000fea0003800000 */
.L_x_2526:
        /* <DEDUP_REMOVED lines=18> */
.L_x_2529:
[----:B------:R-:W-:Y:S05]  /*11240*/  BSYNC B1 ;  /* 0x0000000000017941 */ /* 0x000fea0003800000 */
.L_x_2528:
        /* <DEDUP_REMOVED lines=18> */
.L_x_2531:
[----:B------:R-:W-:Y:S05]  /*11370*/  BSYNC B1 ;  /* 0x0000000000017941 */ /* 0x000fea0003800000 */
.L_x_2530:
        /* <DEDUP_REMOVED lines=19> */
.L_x_2522:
[----:B------:R-:W-:Y:S05]  /*114b0*/  BSYNC B0 ;  /* 0x0000000000007941 */ /* 0x000fea0003800000 */
.L_x_2513:
[----:B------:R-:W-:Y:S02]  /*114c0*/  ULDC UR4, c[0x0][0xc3c] ;  /* 0x00030f0000047ab9 */ /* 0x000fe40000000800 */
[----:B------:R-:W-:-:S13]  /*114d0*/  ISETP.GE.AND P0, PT, R39, UR4, PT ;  /* 0x0000000427007c0c */ /* 0x000fda000bf06270 */
[----:B------:R-:W-:Y:S05]  /*114e0*/  @!P0 BRA `(.L_x_2532) ;  /* 0xfffffef800548947 */ /* 0x000fea000383ffff */
[----:B------:R-:W-:Y:S05]  /*114f0*/  EXIT ;  /* 0x000000000000794d */ /* 0x000fea0003800000 */
.L_x_2477:
[----:B------:R-:W-:-:S08]  /*11500*/  NOP ;  /* 0x0000000000007918 */ /* 0x000fd00000000000 */
[----:B0-----:R-:W0:-:S00]  /*11510*/  USETMAXREG.DEALLOC.CTAPOOL 0x18 ;  /* 0x00000018000079c8 */ /* 0x001e0000080e0500 */
[----:B0-----:R-:W-:Y:S01]  /*11520*/  LOP3.LUT R0, R0, 0x3, RZ, 0xc0, !PT ;  /* 0x0000000300007812 */ /* 0x001fe200078ec0ff */
[----:B------:R-:W-:-:S05]  /*11530*/  IMAD.MOV.U32 R5, RZ, RZ, RZ ;  /* 0x000000ffff057224 */ /* 0x000fca00078e00ff */
[----:B------:R-:W0:Y:S02]  /*11540*/  SHFL.IDX PT, R0, R0, RZ, 0x1f ;  /* 0x00001fff00007589 */ /* 0x000e2400000e0000 */
[----:B0-----:R-:W-:-:S04]  /*11550*/  ISETP.NE.AND P0, PT, R0, RZ, PT ;  /* 0x000000ff0000720c */ /* 0x001fc80003f05270 */
[----:B------:R-:W-:-:S05]  /*11560*/  P2R R0, PR, RZ, 0x1 ;  /* 0x00000001ff007803 */ /* 0x000fca0000000000 */
[----:B------:R0:W-:Y:S04]  /*11570*/  STL [R1+0x50], R0 ;  /* 0x0000500001007387 */ /* 0x0001e80000100800 */
        /* <DEDUP_REMOVED lines=8> */
.L_x_2533:
[----:B0-----:R-:W0:Y:S01]  /*11600*/  S2R R0, SR_TID.X ;  /* 0x0000000000007919 */ /* 0x001e220000002100 */
[----:B------:R-:W-:Y:S01]  /*11610*/  ULDC UR4, c[0x0][0xc3c] ;  /* 0x00030f0000047ab9 */ /* 0x000fe20000000800 */
[----:B------:R-:W-:Y:S01]  /*11620*/  ULDC.64 UR6, c[0x0][0x208] ;  /* 0x0000820000067ab9 */ /* 0x000fe20000000a00 */
        /* <DEDUP_REMOVED lines=40> */
.L_x_2539:
        /* <DEDUP_REMOVED lines=13> */
.L_x_2538:
[----:B------:R-:W-:Y:S05]  /*11980*/  BSYNC B0 ;  /* 0x0000000000007941 */ /* 0x000fea0003800000 */
.L_x_2537:
        /* <DEDUP_REMOVED lines=21> */
.L_x_2535:
        /* <DEDUP_REMOVED lines=21> */
.L_x_2540:
        /* <DEDUP_REMOVED lines=57> */
.L_x_2536:
[----:B------:R-:W-:Y:S02]  /*11fc0*/  IMAD.MOV.U32 R17, RZ, RZ, RZ ;  /* 0x000000ffff117224 */ /* 0x000fe400078e00ff */
[----:B------:R-:W-:Y:S02]  /*11fd0*/  IMAD.U32 R16, RZ, RZ, UR6 ;  /* 0x00000006ff107e24 */ /* 0x000fe4000f8e00ff */
[----:B------:R-:W-:-:S07]  /*11fe0*/  IMAD.MOV.U32 R18, RZ, RZ, RZ ;  /* 0x000000ffff127224 */ /* 0x000fce00078e00ff */
.L_x_2541:
[----:B------:R-:W-:-:S13]  /*11ff0*/  ISETP.NE.AND P0, PT, R0, RZ, PT ;  /* 0x000000ff0000720c */ /* 0x000fda0003f05270 */
[----:B------:R-:W1:Y:S01]  /*12000*/  @!P0 S2R R3, SR_CgaCtaId ;  /* 0x0000000000038919 */ /* 0x000e620000008800 */
[----:B------:R-:W-:-:S04]  /*12010*/  @!P0 MOV R0, 0x400 ;  /* 0x0000040000008802 */ /* 0x000fc80000000f00 */
[----:B-1----:R-:W-:-:S05]  /*12020*/  @!P0 LEA R0, R3, R0, 0x18 ;  /* 0x0000000003008211 */ /* 0x002fca00078ec0ff */
[----:B------:R1:W-:Y:S01]  /*12030*/  @!P0 STS.128 [R0+0x368d0], R16 ;  /* 0x0368d01000008388 */ /* 0x0003e20000000c00 */
[----:B------:R-:W-:Y:S06]  /*12040*/  BAR.ARV 0x5, 0x180 ;  /* 0x0146000000007b1d */ /* 0x000fec0000002000 */
.L_x_2534:
[----:B01----:R-:W-:Y:S01]  /*12050*/  IMAD.MOV.U32 R0, RZ, RZ, 0x1 ;  /* 0x00000001ff007424 */ /* 0x003fe200078e00ff */
[----:B------:R0:W-:Y:S01]  /*12060*/  STL [R1+0x48], RZ ;  /* 0x000048ff01007387 */ /* 0x0001e20000100800 */
[----:B------:R-:W-:Y:S02]  /*12070*/  ULDC UR4, c[0x0][0xc3c] ;  /* 0x00030f0000047ab9 */ /* 0x000fe40000000800 */
[----:B--2---:R-:W-:Y:S01]  /*12080*/  ISETP.GE.AND P0, PT, R19, UR4, PT ;  /* 0x0000000413007c0c */ /* 0x004fe2000bf06270 */
        /* <DEDUP_REMOVED lines=30> */
.L_x_2648:
[----:B0--3--:R-:W0:Y:S01]  /*12270*/  LDC.64 R2, c[0x0][0xc88] ;  /* 0x00032200ff027b82 */ /* 0x009e220000000a00 */
[----:B------:R-:W-:Y:S01]  /*12280*/  ULDC.64 UR4, c[0x0][0x208] ;  /* 0x0000820000047ab9 */ /* 0x000fe20000000a00 */
[----:B0-----:R-:W-:-:S05]  /*12290*/  IMAD.WIDE R2, R19, 0x4, R2 ;  /* 0x0000000413027825 */ /* 0x001fca00078e0202 */
[----:B------:R-:W2:Y:S01]  /*122a0*/  LDG.E R12, desc[UR4][R2.64] ;  /* 0x00000004020c7981 */ /* 0x000ea2000c1e1900 */
[----:B------:R-:W-:Y:S05]  /*122b0*/  YIELD ;  /* 0x0000000000007946 */ /* 0x000fea0003800000 */
[----:B------:R-:W-:Y:S01]  /*122c0*/  ULDC.64 UR4, c[0x0][0xa28] ;  /* 0x00028a0000047ab9 */ /* 0x000fe20000000a00 */
[----:B------:R-:W-:Y:S01]  /*122d0*/  IMAD.MOV.U32 R0, RZ, RZ, RZ ;  /* 0x000000ffff007224 */ /* 0x000fe200078e00ff */
[----:B------:R-:W-:Y:S01]  /*122e0*/  ISETP.NE.U32.AND P0, PT, RZ, UR4, PT ;  /* 0x00000004ff007c0c */ /* 0x000fe2000bf05070 */
[----:B------:R-:W-:Y:S01]  /*122f0*/  ULDC.64 UR10, c[0x0][0x208] ;  /* 0x00008200000a7ab9 */ /* 0x000fe20000000a00 */
[----:B------:R-:W-:Y:S01]  /*12300*/  IMAD.MOV.U32 R6, RZ, RZ, RZ ;  /* 0x000000ffff067224 */ /* 0x000fe200078e00ff */
        /* <DEDUP_REMOVED lines=49> */
.L_x_2543:
[----:B------:R-:W-:Y:S01]  /*12620*/  IMAD.MOV.U32 R2, RZ, RZ, R12 ;  /* 0x000000ffff027224 */ /* 0x000fe200078e000c */
[----:B------:R-:W-:Y:S01]  /*12630*/  ULDC.64 UR4, c[0x0][0xa20] ;  /* 0x0002880000047ab9 */ /* 0x000fe20000000a00 */
[----:B-----5:R-:W-:Y:S01]  /*12640*/  IMAD.IADD R3, R8, 0x1, R0 ;  /* 0x0000000108037824 */ /* 0x020fe200078e0200 */
[----:B------:R-:W-:Y:S02]  /*12650*/  ISETP.NE.U32.AND P1, PT, RZ, UR4, PT ;  /* 0x00000004ff007c0c */ /* 0x000fe4000bf25070 */
[----:B------:R2:W-:Y:S02]  /*12660*/  STL [R1+0x10], R2 ;  /* 0x0000100201007387 */ /* 0x0005e40000100800 */
[----:B------:R-:W-:Y:S02]  /*12670*/  ISETP.NE.AND.EX P1, PT, RZ, UR5, PT, P1 ;  /* 0x00000005ff007c0c */ /* 0x000fe4000bf25310 */
[----:B------:R2:W-:Y:S11]  /*12680*/  STL [R1+0x18], R3 ;  /* 0x0000180301007387 */ /* 0x0005f60000100800 */
[----:B--2---:R-:W-:Y:S05]  /*12690*/  @!P1 BRA `(.L_x_2544) ;  /* 0x0000000000149947 */ /* 0x004fea0003800000 */
[----:B------:R-:W-:Y:S01]  /*126a0*/  IADD3 R6, P0, R11, UR4, RZ ;  /* 0x000000040b067c10 */ /* 0x000fe2000ff1e0ff */
[----:B------:R-:W-:-:S03]  /*126b0*/  ULDC.64 UR6, c[0x0][0x208] ;  /* 0x0000820000067ab9 */ /* 0x000fc60000000a00 */
[----:B------:R-:W-:-:S05]  /*126c0*/  IADD3.X R7, R10, UR5, RZ, P0, !PT ;  /* 0x000000050a077c10 */ /* 0x000fca00087fe4ff */
[----:B------:R2:W5:Y:S01]  /*126d0*/  LDG.E R6, desc[UR6][R6.64] ;  /* 0x0000000606067981 */ /* 0x000562000c1e1900 */
[----:B------:R-:W-:Y:S05]  /*126e0*/  BRA `(.L_x_2545) ;  /* 0x0000000000147947 */ /* 0x000fea0003800000 */
.L_x_2544:
[----:B------:R-:W-:Y:S05]  /*126f0*/  @!P0 BRA `(.L_x_2545) ;  /* 0x0000000000108947 */ /* 0x000fea0003800000 */
[----:B------:R-:W-:Y:S02]  /*12700*/  ULDC.64 UR4, c[0x0][0x208] ;  /* 0x0000820000047ab9 */ /* 0x000fe40000000a00 */
[----:B------:R-:W2:Y:S04]  /*12710*/  LDG.E R6, desc[UR4][R4.64] ;  /* 0x0000000404067981 */ /* 0x000ea8000c1e1900 */
[----:B------:R-:W2:Y:S02]  /*12720*/  LDG.E R4, desc[UR4][R4.64+0x4] ;  /* 0x0000040404047981 */ /* 0x000ea4000c1e1900 */
[----:B--2---:R-:W-:-:S07]  /*12730*/  IMAD.IADD R6, R4, 0x1, -R6 ;  /* 0x0000000104067824 */ /* 0x004fce00078e0a06 */
.L_x_2545:
[----:B-----5:R-:W-:Y:S01]  /*12740*/  IMAD.IADD R6, R6, 0x1, -R0 ;  /* 0x0000000106067824 */ /* 0x020fe200078e0a00 */
[----:B------:R-:W-:Y:S01]  /*12750*/  BSSY B7, `(.L_x_2546) ;  /* 0x000048a000077945 */ /* 0x000fe20003800000 */
[----:B------:R-:W3:Y:S01]  /*12760*/  LDC R0, c[0x0][0x448] ;  /* 0x00011200ff007b82 */ /* 0x000ee20000000800 */
[----:B------:R-:W-:Y:S02]  /*12770*/  IMAD.SHL.U32 R2, R17, 0x80, RZ ;  /* 0x0000008011027824 */ /* 0x000fe400078e00ff */
[----:B------:R-:W-:Y:S02]  /*12780*/  VIADD R5, R6, 0x6f ;  /* 0x0000006f06057836 */ /* 0x000fe40000000000 */
[----:B------:R-:W-:Y:S02]  /*12790*/  VIADD R2, R2, 0x7f ;  /* 0x0000007f02027836 */ /* 0x000fe40000000000 */
[----:B------:R-:W-:-:S04]  /*127a0*/  IMAD.MOV.U32 R4, RZ, RZ, RZ ;  /* 0x000000ffff047224 */ /* 0x000fc800078e00ff */
[----:B------:R-:W-:Y:S01]  /*127b0*/  IMAD.HI R4, R5, -0x6db6db6d, R4 ;  /* 0x9249249305047827 */ /* 0x000fe200078e0204 */
[----:B---3--:R-:W-:-:S13]  /*127c0*/  ISETP.NE.AND P0, PT, R0, 0x1, PT ;  /* 0x000000010000780c */ /* 0x008fda0003f05270 */
[----:B------:R-:W3:Y:S08]  /*127d0*/  @P0 LDC R0, c[0x0][0x44c] ;  /* 0x00011300ff000b82 */ /* 0x000ef00000000800 */
[----:B------:R-:W4:Y:S01]  /*127e0*/  @P0 LDC R3, c[0x0][0x450] ;  /* 0x00011400ff030b82 */ /* 0x000f220000000800 */
[----:B---3--:R-:W-:-:S05]  /*127f0*/  @P0 IMAD.HI.U32 R0, R2, R0, RZ ;  /* 0x0000000002000227 */ /* 0x008fca00078e00ff */
[----:B----4-:R-:W-:Y:S02]  /*12800*/  @P0 SHF.R.U32.HI R2, RZ, R3, R0 ;  /* 0x00000003ff020219 */ /* 0x010fe40000011600 */
[----:B------:R-:W-:Y:S02]  /*12810*/  IADD3 R3, R6, 0x70, -R9 ;  /* 0x0000007006037810 */ /* 0x000fe40007ffe809 */
[----:B------:R-:W-:-:S03]  /*12820*/  SHF.R.U32.HI R0, RZ, 0x1f, R4 ;  /* 0x0000001fff007819 */ /* 0x000fc60000011604 */
[----:B------:R-:W-:Y:S01]  /*12830*/  IMAD.IADD R3, R3, 0x1, R2 ;  /* 0x0000000103037824 */ /* 0x000fe200078e0202 */
[----:B------:R-:W-:Y:S01]  /*12840*/  LEA.HI.SX32 R0, R4, R0, 0x1a ;  /* 0x0000000004007211 */ /* 0x000fe200078fd2ff */
[----:B------:R-:W-:-:S04]  /*12850*/  IMAD.MOV.U32 R2, RZ, RZ, RZ ;  /* 0x000000ffff027224 */ /* 0x000fc800078e00ff */
[----:B------:R-:W-:-:S05]  /*12860*/  IMAD.HI R2, R3, -0x6db6db6d, R2 ;  /* 0x9249249303027827 */ /* 0x000fca00078e0202 */
[----:B------:R-:W-:-:S04]  /*12870*/  SHF.R.U32.HI R3, RZ, 0x1f, R2 ;  /* 0x0000001fff037819 */ /* 0x000fc80000011602 */
[----:B------:R-:W-:-:S04]  /*12880*/  LEA.HI.SX32 R3, R2, R3, 0x1a ;  /* 0x0000000302037211 */ /* 0x000fc800078fd2ff */
[----:B--2---:R-:W-:-:S04]  /*12890*/  VIMNMX R7, R0, R3, PT ;  /* 0x0000000300077248 */ /* 0x004fc80003fe0100 */
[----:B------:R-:W-:Y:S01]  /*128a0*/  ISETP.GT.AND P0, PT, R7, RZ, PT ;  /* 0x000000ff0700720c */ /* 0x000fe20003f04270 */
[----:B------:R2:W-:-:S12]  /*128b0*/  STL [R1+0x2c], R7 ;  /* 0x00002c0701007387 */ /* 0x0005d80000100800 */
[----:B--2---:R-:W-:Y:S05]  /*128c0*/  @P0 BRA `(.L_x_2547) ;  /* 0x0000000000480947 */ /* 0x004fea0003800000 */
[----:B------:R-:W2:Y:S02]  /*128d0*/  S2R R7, SR_TID.X ;  /* 0x0000000000077919 */ /* 0x000ea40000002100 */
[----:B--2---:R-:W-:-:S04]  /*128e0*/  LOP3.LUT R7, R7, 0x7f, RZ, 0xc0, !PT ;  /* 0x0000007f07077812 */ /* 0x004fc800078ec0ff */
[----:B------:R-:W-:-:S13]  /*128f0*/  ISETP.NE.AND P0, PT, R7, RZ, PT ;  /* 0x000000ff0700720c */ /* 0x000fda0003f05270 */
[----:B------:R-:W-:Y:S05]  /*12900*/  @P0 BRA `(.L_x_2548) ;  /* 0x0000004400b80947 */ /* 0x000fea0003800000 */
[----:B------:R-:W2:Y:S01]  /*12910*/  S2R R5, SR_LANEID ;  /* 0x0000000000057919 */ /* 0x000ea20000000000 */
[----:B------:R-:W-:Y:S01]  /*12920*/  VOTEU.ANY UR4, UPT, PT ;  /* 0x0000000000047886 */ /* 0x000fe200038e0100 */
[----:B------:R-:W3:Y:S01]  /*12930*/  LDC.64 R2, c[0x0][0xc60] ;  /* 0x00031800ff027b82 */ /* 0x000ee20000000a00 */
[----:B------:R-:W2:Y:S01]  /*12940*/  FLO.U32 R0, UR4 ;  /* 0x0000000400007d00 */ /* 0x000ea200080e0000 */
[----:B------:R-:W-:Y:S01]  /*12950*/  ULDC.64 UR6, c[0x0][0x208] ;  /* 0x0000820000067ab9 */ /* 0x000fe20000000a00 */
[----:B--2---:R-:W-:-:S06]  /*12960*/  ISETP.EQ.U32.AND P0, PT, R0, R5, PT ;  /* 0x000000050000720c */ /* 0x004fcc0003f02070 */
[----:B------:R-:W3:Y:S07]  /*12970*/  POPC R5, UR4 ;  /* 0x0000000400057d09 */ /* 0x000eee0008000000 */
[----:B---3--:R-:W2:Y:S01]  /*12980*/  @P0 ATOMG.E.ADD.STRONG.GPU PT, R3, desc[UR6][R2.64], R5 ;  /* 0x00000005020309a8 */ /* 0x008ea200081ee1c6 */
[----:B------:R-:W3:Y:S02]  /*12990*/  S2R R4, SR_LTMASK ;  /* 0x0000000000047919 */ /* 0x000ee40000003900 */
[----:B---3--:R-:W-:-:S04]  /*129a0*/  LOP3.LUT R4, R4, UR4, RZ, 0xc0, !PT ;  /* 0x0000000404047c12 */ /* 0x008fc8000f8ec0ff */
[----:B------:R-:W3:Y:S01]  /*129b0*/  POPC R7, R4 ;  /* 0x0000000400077309 */ /* 0x000ee20000000000 */
[----:B--2---:R-:W3:Y:S02]  /*129c0*/  SHFL.IDX PT, R0, R3, R0, 0x1f ;  /* 0x00001f0003007589 */ /* 0x004ee400000e0000 */
[----:B---3--:R-:W-:Y:S01]  /*129d0*/  IADD3 R16, R0, UR38, R7 ;  /* 0x0000002600107c10 */ /* 0x008fe2000fffe007 */
[----:B------:R-:W-:Y:S06]  /*129e0*/  BRA `(.L_x_2548) ;  /* 0x0000004400807947 */ /* 0x000fec0003800000 */
.L_x_2547:
        /* <DEDUP_REMOVED lines=20> */
[----:B012---:R-:W-:Y:S05]  /*12b30*/  CALL.ABS.NOINC R2 ;  /* 0x0000000002007343 */ /* 0x007fea0003c00000 */
.L_x_2550:
[----:B------:R-:W-:Y:S05]  /*12b40*/  BSYNC B6 ;  /* 0x0000000000067941 */ /* 0x000fea0003800000 */
.L_x_2549:
        /* <DEDUP_REMOVED lines=18> */
[----:B--2---:R-:W-:-:S07]  /*12c70*/  IMAD.MOV.U32 R13, RZ, RZ, RZ ;  /* 0x000000ffff0d7224 */ /* 0x004fce00078e00ff */
[----:B------:R-:W-:-:S07]  /*12c80*/  LEPC R20, `(.L_x_2553) ;  /* 0x000000001014794e */ /* 0x000fce0000000000 */
[----:B01-3--:R-:W-:Y:S05]  /*12c90*/  CALL.ABS.NOINC R2 ;  /* 0x0000000002007343 */ /* 0x00bfea0003c00000 */
.L_x_2553:
        /* <DEDUP_REMOVED lines=16> */
.L_x_2552:
[----:B------:R-:W-:Y:S05]  /*12da0*/  BSYNC B6 ;  /* 0x0000000000067941 */ /* 0x000fea0003800000 */
.L_x_2551:
[----:B------:R-:W2:Y:S01]  /*12db0*/  LDL.LU R2, [R1] ;  /* 0x0000000001027983 */ /* 0x000ea20000300800 */
[----:B------:R-:W-:-:S03]  /*12dc0*/  ULDC.64 UR4, c[0x0][0x9f8] ;  /* 0x00027e0000047ab9 */ /* 0x000fc60000000a00 */
[----:B------:R-:W3:Y:S04]  /*12dd0*/  LDL.LU R4, [R1+0xc] ;  /* 0x00000c0001047983 */ /* 0x000ee80000300800 */
[----:B------:R-:W4:Y:S01]  /*12de0*/  LDL R7, [R1+0x10] ;  /* 0x0000100001077983 */ /* 0x000f220000100800 */
[----:B------:R-:W-:Y:S01]  /*12df0*/  ISETP.NE.U32.AND P0, PT, RZ, UR4, PT ;  /* 0x00000004ff007c0c */ /* 0x000fe2000bf05070 */
[----:B------:R-:W-:Y:S02]  /*12e00*/  ULDC.64 UR6, c[0x0][0x208] ;  /* 0x0000820000067ab9 */ /* 0x000fe40000000a00 */
[----:B------:R-:W5:Y:S01]  /*12e10*/  LDL R0, [R1+0x2c] ;  /* 0x00002c0001007983 */ /* 0x000f620000100800 */
[----:B------:R-:W-:-:S13]  /*12e20*/  ISETP.NE.AND.EX P0, PT, RZ, UR5, PT, P0 ;  /* 0x00000005ff007c0c */ /* 0x000fda000bf05300 */
[----:B--2---:R-:W-:-:S04]  /*12e30*/  @P0 IADD3 R2, P1, R2, UR4, RZ ;  /* 0x0000000402020c10 */ /* 0x004fc8000ff3e0ff */
[----:B---3--:R-:W-:Y:S01]  /*12e40*/  @P0 IADD3.X R3, R4, UR5, RZ, P1, !PT ;  /* 0x0000000504030c10 */ /* 0x008fe20008ffe4ff */
[----:B------:R-:W-:-:S04]  /*12e50*/  ULDC.64 UR4, c[0x0][0xa08] ;  /* 0x0002820000047ab9 */ /* 0x000fc80000000a00 */
[----:B----4-:R2:W3:Y:S02]  /*12e60*/  @P0 LDG.E R7, desc[UR6][R2.64] ;  /* 0x0000000602070981 */ /* 0x0104e4000c1e1900 */
[----:B--2---:R-:W2:Y:S01]  /*12e70*/  LDC.64 R2, c[0x0][0x418] ;  /* 0x00010600ff027b82 */ /* 0x004ea20000000a00 */
[----:B-----5:R-:W-:Y:S01]  /*12e80*/  VIADD R4, R0, 0xffffffff ;  /* 0xffffffff00047836 */ /* 0x020fe20000000000 */
[----:B---3--:R-:W-:Y:S01]  /*12e90*/  SHF.R.S32.HI R8, RZ, 0x1f, R7 ;  /* 0x0000001fff087819 */ /* 0x008fe20000011407 */
[----:B------:R3:W-:Y:S04]  /*12ea0*/  @P0 STL [R1+0x10], R7 ;  /* 0x0000100701000387 */ /* 0x0007e80000100800 */
[----:B------:R3:W-:Y:S01]  /*12eb0*/  STL [R1+0x1c], R8 ;  /* 0x00001c0801007387 */ /* 0x0007e20000100800 */
[----:B--2---:R-:W-:Y:S01]  /*12ec0*/  LOP3.LUT P0, RZ, R2, UR4, RZ, 0xfc, !PT ;  /* 0x0000000402ff7c12 */ /* 0x004fe2000f80fcff */
[----:B------:R-:W-:-:S03]  /*12ed0*/  UMOV UR4, 0xffffffff ;  /* 0xffffffff00047882 */ /* 0x000fc60000000000 */
[----:B------:R-:W-:-:S04]  /*12ee0*/  LOP3.LUT P0, RZ, R3, UR5, RZ, 0xfc, P0 ;  /* 0x0000000503ff7c12 */ /* 0x000fc8000800fcff */
[----:B------:R-:W-:Y:S01]  /*12ef0*/  SEL R0, R7, RZ, !P0 ;  /* 0x000000ff07007207 */ /* 0x000fe20004000000 */
[----:B---3--:R-:W-:Y:S08]  /*12f00*/  BRA.DIV UR4, `(.L_x_2554) ;  /* 0x0000005604047947 */ /* 0x008ff0000b800000 */
[----:B------:R-:W2:Y:S02]  /*12f10*/  S2R R5, SR_TID.X ;  /* 0x0000000000057919 */ /* 0x000ea40000002100 */
[----:B--2---:R-:W-:-:S04]  /*12f20*/  SHF.R.U32.HI R5, RZ, 0x5, R5 ;  /* 0x00000005ff057819 */ /* 0x004fc80000011605 */
[----:B------:R-:W-:-:S05]  /*12f30*/  LOP3.LUT R5, R5, 0x3, RZ, 0xc0, !PT ;  /* 0x0000000305057812 */ /* 0x000fca00078ec0ff */
[----:B------:R2:W3:Y:S02]  /*12f40*/  SHFL.IDX PT, R14, R5, RZ, 0x1f ;  /* 0x00001fff050e7589 */ /* 0x0004e400000e0000 */
.L_x_2664:
[----:B------:R-:W-:Y:S01]  /*12f50*/  PLOP3.LUT P1, PT, PT, PT, PT, 0x8, 0x0 ;  /* 0x000000000000781c */ /* 0x000fe20003f2e170 */
[----:B------:R4:W-:Y:S01]  /*12f60*/  STL [R1], R0 ;  /* 0x0000000001007387 */ /* 0x0009e20000100800 */
[----:B---3--:R-:W-:-:S03]  /*12f70*/  ISETP.NE.AND P0, PT, R14, RZ, PT ;  /* 0x000000ff0e00720c */ /* 0x008fc60003f05270 */
[----:B------:R3:W-:Y:S01]  /*12f80*/  STL [R1+0xc], R4 ;  /* 0x00000c0401007387 */ /* 0x0007e20000100800 */
[----:B----4-:R-:W-:-:S05]  /*12f90*/  P2R R0, PR, RZ, 0x2 ;  /* 0x00000002ff007803 */ /* 0x010fca0000000000 */
[----:B------:R3:W-:Y:S04]  /*12fa0*/  STL [R1+0x20], R0 ;  /* 0x0000200001007387 */ /* 0x0007e80000100800 */
[----:B------:R-:W-:Y:S05]  /*12fb0*/  @P0 BRA `(.L_x_2555) ;  /* 0x00000004004c0947 */ /* 0x000fea0003800000 */
[----:B------:R-:W-:-:S03]  /*12fc0*/  UMOV UR4, 0xffffffff ;  /* 0xffffffff00047882 */ /* 0x000fc60000000000 */
[----:B------:R-:W-:Y:S05]  /*12fd0*/  BRA.DIV UR4, `(.L_x_2556) ;  /* 0x0000005604047947 */ /* 0x000fea000b800000 */
[----:B------:R-:W-:-:S13]  /*12fe0*/  ELECT P6, URZ, PT ;  /* 0x00000000003f782f */ /* 0x000fda00038c0000 */
.L_x_2667:
[----:B------:R-:W-:Y:S05]  /*12ff0*/  @!P6 BRA `(.L_x_2555) ;  /* 0x00000004003ce947 */ /* 0x000fea0003800000 */
[----:B------:R-:W-:-:S04]  /*13000*/  ISETP.NE.U32.AND P0, PT, R2, RZ, PT ;  /* 0x000000ff0200720c */ /* 0x000fc80003f05070 */
[----:B------:R-:W-:-:S13]  /*13010*/  ISETP.NE.AND.EX P0, PT, R3, RZ, PT, P0 ;  /* 0x000000ff0300720c */ /* 0x000fda0003f05300 */
[----:B------:R-:W-:Y:S05]  /*13020*/  @!P0 BRA `(.L_x_2557) ;  /* 0x0000000000588947 */ /* 0x000fea0003800000 */
[----:B------:R-:W4:Y:S01]  /*13030*/  LDC R6, c[0x0][0x43c] ;  /* 0x00010f00ff067b82 */ /* 0x000f220000000800 */
[----:B01----:R-:W-:Y:S01]  /*13040*/  IMAD.MOV.U32 R9, RZ, RZ, R4 ;  /* 0x000000ffff097224 */ /* 0x003fe200078e0004 */
[----:B------:R-:W-:Y:S01]  /*13050*/  ULDC.64 UR4, c[0x0][0x428] ;  /* 0x00010a0000047ab9 */ /* 0x000fe20000000a00 */
[----:B------:R-:W-:Y:S02]  /*13060*/  ULDC.64 UR6, c[0x0][0x208] ;  /* 0x0000820000067ab9 */ /* 0x000fe40000000a00 */
[----:B---3--:R-:W-:Y:S01]  /*13070*/  IMAD.MOV.U32 R0, RZ, RZ, R9 ;  /* 0x000000ffff007224 */ /* 0x008fe200078e0009 */
[----:B----4-:R-:W-:-:S13]  /*13080*/  ISETP.NE.AND P0, PT, R6, 0x1, PT ;  /* 0x000000010600780c */ /* 0x010fda0003f05270 */
[----:B--2---:R-:W0:Y:S02]  /*13090*/  @P0 LDC.64 R4, c[0x0][0x440] ;  /* 0x00011000ff040b82 */ /* 0x004e240000000a00 */
        /* <DEDUP_REMOVED lines=13> */
[----:B------:R-:W2:Y:S04]  /*13170*/  LDG.E R0, desc[UR6][R2.64] ;  /* 0x0000000602007981 */ /* 0x000ea8000c1e1900 */
[----:B--2---:R4:W-:Y:S02]  /*13180*/  STL [R1], R0 ;  /* 0x0000000001007387 */ /* 0x0049e40000100800 */
.L_x_2557:
[----:B------:R-:W5:Y:S04]  /*13190*/  LDL R7, [R1+0x4] ;  /* 0x0000040001077983 */ /* 0x000f680000100800 */
[----:B---34-:R-:W5:Y:S04]  /*131a0*/  LDL R0, [R1+0x8] ;  /* 0x0000080001007983 */ /* 0x018f680000100800 */
[----:B------:R-:W3:Y:S01]  /*131b0*/  LDL R2, [R1+0x14] ;  /* 0x0000140001027983 */ /* 0x000ee20000100800 */
[----:B-----5:R-:W-:Y:S01]  /*131c0*/  IMAD R0, R0, 0x8, R7 ;  /* 0x0000000800007824 */ /* 0x020fe200078e0207 */
[----:B---3--:R-:W-:-:S04]  /*131d0*/  SHF.L.U32 R2, R2, 0x1f, RZ ;  /* 0x0000001f02027819 */ /* 0x008fc800000006ff */
[----:B------:R-:W3:Y:S02]  /*131e0*/  SYNCS.PHASECHK.TRANS64.TRYWAIT P0, [R0+URZ+0x36840], R2 ;  /* 0x03684002000075a7 */ /* 0x000ee4000800017f */
[----:B---3--:R-:W-:Y:S05]  /*131f0*/  @!P0 BRA `(.L_x_2558) ;  /* 0x00000050009c8947 */ /* 0x008fea0003800000 */
.L_x_2668:
[----:B------:R-:W4:Y:S02]  /*13200*/  S2R R3, SR_TID.X ;  /* 0x0000000000037919 */ /* 0x000f240000002100 */
        /* <DEDUP_REMOVED lines=10> */
.L_x_2559:
[----:B------:R-:W4:Y:S04]  /*132b0*/  LDL R6, [R1+0x4] ;  /* 0x0000040001067983 */ /* 0x000f280000100800 */
[----:B--2---:R-:W4:Y:S04]  /*132c0*/  LDL R5, [R1+0x8] ;  /* 0x0000080001057983 */ /* 0x004f280000100800 */
[----:B------:R-:W2:Y:S04]  /*132d0*/  LDL R4, [R1+0xc] ;  /* 0x00000c0001047983 */ /* 0x000ea80000100800 */
[----:B------:R-:W5:Y:S04]  /*132e0*/  LDL R3, [R1+0x18] ;  /* 0x0000180001037983 */ /* 0x000f680000100800 */
[----:B---3--:R-:W3:Y:S01]  /*132f0*/  LDL R2, [R1] ;  /* 0x0000000001027983 */ /* 0x008ee20000100800 */
        /* <DEDUP_REMOVED lines=9> */
[----:B----4-:R-:W-:Y:S01]  /*13390*/  IMAD R0, R5, 0xa800, R6 ;  /* 0x0000a80005007824 */ /* 0x010fe200078e0206 */
[----:B--2---:R-:W-:-:S04]  /*133a0*/  R2UR UR11, R4 ;  /* 0x00000000040b72ca */ /* 0x004fc800000e0000 */
[----:B------:R-:W-:Y:S02]  /*133b0*/  R2UR UR8, R0 ;  /* 0x00000000000872ca */ /* 0x000fe400000e0000 */
[----:B-----5:R-:W-:Y:S02]  /*133c0*/  R2UR UR5, R3 ;  /* 0x00000000030572ca */ /* 0x020fe400000e0000 */
[----:B------:R-:W-:Y:S02]  /*133d0*/  P2R R0, PR, RZ, 0x1 ;  /* 0x00000001ff007803 */ /* 0x000fe40000000000 */
[----:B---3--:R-:W-:-:S03]  /*133e0*/  R2UR UR13, R2 ;  /* 0x00000000020d72ca */ /* 0x008fc600000e0000 */
[----:B------:R4:W-:Y:S04]  /*133f0*/  STL [R1+0x20], R0 ;  /* 0x0000200001007387 */ /* 0x0009e80000100800 */
[----:B------:R-:W-:Y:S02]  /*13400*/  UIADD3 UR14, UR8, 0x21400, URZ ;  /* 0x00021400080e7890 */ /* 0x000fe4000fffe03f */
[----:B------:R-:W-:Y:S02]  /*13410*/  UIMAD UR11, UR11, 0x70, UR5 ;  /* 0x000000700b0b78a4 */ /* 0x000fe4000f8e0205 */
[----:B------:R-:W-:Y:S02]  /*13420*/  UIADD3.X UR5, URZ, UR37, URZ, UP0, !UPT ;  /* 0x000000253f057290 */ /* 0x000fe400087fe43f */
[----:B------:R-:W-:-:S02]  /*13430*/  UIADD3 UR15, UR8, 0x24c00, URZ ;  /* 0x00024c00080f7890 */ /* 0x000fc4000fffe03f */
        /* <DEDUP_REMOVED lines=10> */
[----:B----4-:R-:W-:Y:S01]  /*134e0*/  NOP ;  /* 0x0000000000007918 */ /* 0x010fe20000000000 */
.L_x_2555:
[----:B------:R-:W4:Y:S04]  /*134f0*/  LDL R2, [R1+0x4] ;  /* 0x0000040001027983 */ /* 0x000f280000100800 */
[----:B------:R-:W5:Y:S04]  /*13500*/  LDL.LU R3, [R1+0x30] ;  /* 0x0000300001037983 */ /* 0x000f680000300800 */
[----:B--2---:R-:W2:Y:S04]  /*13510*/  LDL.LU R5, [R1+0x28] ;  /* 0x0000280001057983 */ /* 0x004ea80000300800 */
[----:B---3--:R-:W3:Y:S01]  /*13520*/  LDL.LU R4, [R1+0x38] ;  /* 0x0000380001047983 */ /* 0x008ee20000300800 */
[----:B------:R-:W-:Y:S05]  /*13530*/  WARPSYNC.ALL ;  /* 0x0000000000007948 */ /* 0x000fea0003800000 */
[----:B------:R-:W-:Y:S01]  /*13540*/  ULDC.64 UR4, c[0x0][0x298] ;  /* 0x0000a60000047ab9 */ /* 0x000fe20000000a00 */
[----:B------:R-:W-:Y:S01]  /*13550*/  ULDC.64 UR6, c[0x0][0xa00] ;  /* 0x0002800000067ab9 */ /* 0x000fe20000000a00 */
[----:B------:R-:W-:Y:S01]  /*13560*/  BSSY B6, `(.L_x_2560) ;  /* 0x0000024000067945 */ /* 0x000fe20003800000 */
[----:B------:R-:W-:Y:S01]  /*13570*/  BAR.SYNC.DEFER_BLOCKING 0x8, 0x180 ;  /* 0x0206000000007b1d */ /* 0x000fe20000010000 */
[----:B------:R-:W-:-:S04]  /*13580*/  ISETP.NE.U32.AND P0, PT, RZ, UR6, PT ;  /* 0x00000006ff007c0c */ /* 0x000fc8000bf05070 */
[----:B------:R-:W-:Y:S01]  /*13590*/  ISETP.NE.AND.EX P0, PT, RZ, UR7, PT, P0 ;  /* 0x00000007ff007c0c */ /* 0x000fe2000bf05300 */
[----:B----4-:R-:W-:Y:S01]  /*135a0*/  VIADD R2, R2, 0x15400 ;  /* 0x0001540002027836 */ /* 0x010fe20000000000 */
[----:B-----5:R-:W-:-:S04]  /*135b0*/  SHF.R.S32.HI R0, RZ, 0x1f, R3 ;  /* 0x0000001fff007819 */ /* 0x020fc80000011403 */
[----:B------:R-:W-:Y:S02]  /*135c0*/  LOP3.LUT P1, RZ, R2, 0x3ff, RZ, 0xc0, !PT ;  /* 0x000003ff02ff7812 */ /* 0x000fe4000782c0ff */
[----:B--2---:R-:W-:Y:S01]  /*135d0*/  SEL R5, R5, RZ, !P0 ;  /* 0x000000ff05057207 */ /* 0x004fe20004000000 */
[----:B------:R-:W-:Y:S01]  /*135e0*/  IMAD R0, R0, UR4, RZ ;  /* 0x0000000400007c24 */ /* 0x000fe2000f8e02ff */
[----:B---3--:R-:W-:-:S03]  /*135f0*/  SEL R4, R4, RZ, !P0 ;  /* 0x000000ff04047207 */ /* 0x008fc60004000000 */
[C---:B------:R-:W-:Y:S02]  /*13600*/  IMAD R0, R3.reuse, UR5, R0 ;  /* 0x0000000503007c24 */ /* 0x040fe4000f8e0200 */
[----:B------:R-:W-:-:S05]  /*13610*/  IMAD.WIDE.U32 R2, R3, UR4, RZ ;  /* 0x0000000403027c25 */ /* 0x000fca000f8e00ff */
[----:B------:R2:W-:Y:S04]  /*13620*/  STL.64 [R1+0x40], R2 ;  /* 0x0000400201007387 */ /* 0x0005e80000100a00 */
[----:B------:R3:W-:Y:S04]  /*13630*/  STL [R1+0x28], R5 ;  /* 0x0000280501007387 */ /* 0x0007e80000100800 */
[----:B------:R3:W-:Y:S01]  /*13640*/  STL [R1+0x4c], R4 ;  /* 0x00004c0401007387 */ /* 0x0007e20000100800 */
[----:B--2---:R-:W-:Y:S01]  /*13650*/  IMAD.IADD R2, R3, 0x1, R0 ;  /* 0x0000000103027824 */ /* 0x004fe200078e0200 */
[----:B------:R-:W-:-:S05]  /*13660*/  SHF.R.S32.HI R0, RZ, 0x1f, R18 ;  /* 0x0000001fff007819 */ /* 0x000fca0000011412 */
[----:B------:R3:W-:Y:S04]  /*13670*/  STL [R1+0x38], R0 ;  /* 0x0000380001007387 */ /* 0x0007e80000100800 */
[----:B------:R3:W-:Y:S01]  /*13680*/  STL [R1+0x30], R2 ;  /* 0x0000300201007387 */ /* 0x0007e20000100800 */
[----:B------:R-:W-:Y:S05]  /*13690*/  @!P1 BRA `(.L_x_2561) ;  /* 0x0000000000409947 */ /* 0x000fea0003800000 */
[----:B---3--:R-:W-:Y:S01]  /*136a0*/  MOV R2, 0x0 ;  /* 0x0000000000027802 */ /* 0x008fe20000000f00 */
        /* <DEDUP_REMOVED lines=15> */
.L_x_2561:
[----:B------:R-:W-:Y:S05]  /*137a0*/  BSYNC B6 ;  /* 0x0000000000067941 */ /* 0x000fea0003800000 */
.L_x_2560:
[----:B---3--:R-:W2:Y:S01]  /*137b0*/  LDL.LU R5, [R1+0x30] ;  /* 0x0000300001057983 */ /* 0x008ea20000300800 */
[----:B------:R-:W-:Y:S01]  /*137c0*/  ULDC.64 UR4, c[0x0][0x2d8] ;  /* 0x0000b60000047ab9 */ /* 0x000fe20000000a00 */
[----:B------:R-:W3:Y:S01]  /*137d0*/  LDC R7, c[0x0][0x448] ;  /* 0x00011200ff077b82 */ /* 0x000ee20000000800 */
[----:B------:R-:W-:Y:S01]  /*137e0*/  ULDC.64 UR6, c[0x0][0x280] ;  /* 0x0000a00000067ab9 */ /* 0x000fe20000000a00 */
[----:B------:R-:W2:Y:S04]  /*137f0*/  LDL.LU.64 R2, [R1+0x40] ;  /* 0x0000400001027983 */ /* 0x000ea80000300a00 */
[----:B------:R-:W4:Y:S04]  /*13800*/  LDL.LU R0, [R1+0x38] ;  /* 0x0000380001007983 */ /* 0x000f280000300800 */
[----:B------:R-:W4:Y:S04]  /*13810*/  LDL.LU R6, [R1+0x4c] ;  /* 0x00004c0001067983 */ /* 0x000f280000300800 */
[----:B------:R-:W4:Y:S01]  /*13820*/  LDL.LU R4, [R1+0x28] ;  /* 0x0000280001047983 */ /* 0x000f220000300800 */
[----:B01----:R-:W0:Y:S01]  /*13830*/  S2R R9, SR_TID.X ;  /* 0x0000000000097919 */ /* 0x003e220000002100 */
[----:B------:R-:W1:Y:S01]  /*13840*/  S2R R8, SR_TID.X ;  /* 0x0000000000087919 */ /* 0x000e620000002100 */
[----:B---3--:R-:W-:Y:S01]  /*13850*/  ISETP.NE.AND P0, PT, R7, 0x1, PT ;  /* 0x000000010700780c */ /* 0x008fe20003f05270 */
[----:B0-----:R-:W-:-:S02]  /*13860*/  IMAD.SHL.U32 R9, R9, 0x8, RZ ;  /* 0x0000000809097824 */ /* 0x001fc400078e00ff */
[----:B-1----:R-:W-:-:S03]  /*13870*/  IMAD.SHL.U32 R10, R8, 0x8, RZ ;  /* 0x00000008080a7824 */ /* 0x002fc600078e00ff */
[----:B------:R-:W-:-:S04]  /*13880*/  LOP3.LUT R9, R9, 0x38, RZ, 0xc0, !PT ;  /* 0x0000003809097812 */ /* 0x000fc800078ec0ff */
[C---:B------:R-:W-:Y:S02]  /*13890*/  LOP3.LUT R11, R9.reuse, 0x40, RZ, 0xfc, !PT ;  /* 0x00000040090b7812 */ /* 0x040fe400078efcff */
[----:B------:R-:W-:Y:S02]  /*138a0*/  LOP3.LUT R9, R9, 0x80, RZ, 0xfc, !PT ;  /* 0x0000008009097812 */ /* 0x000fe400078efcff */
[----:B------:R-:W-:Y:S01]  /*138b0*/  LOP3.LUT R10, R10, 0x38, RZ, 0xc0, !PT ;  /* 0x000000380a0a7812 */ /* 0x000fe200078ec0ff */
[----:B--2---:R-:W-:Y:S02]  /*138c0*/  IMAD.MOV.U32 R3, RZ, RZ, R5 ;  /* 0x000000ffff037224 */ /* 0x004fe400078e0005 */
[----:B------:R-:W0:Y:S01]  /*138d0*/  S2R R5, SR_TID.X ;  /* 0x0000000000057919 */ /* 0x000e220000002100 */
[----:B----4-:R-:W-:Y:S02]  /*138e0*/  IMAD R0, R0, UR4, RZ ;  /* 0x0000000400007c24 */ /* 0x010fe4000f8e02ff */
[----:B------:R-:W-:-:S04]  /*138f0*/  IMAD.WIDE.U32 R2, R18, UR4, R2 ;  /* 0x0000000412027c25 */ /* 0x000fc8000f8e0002 */
[----:B------:R-:W-:Y:S01]  /*13900*/  IMAD R0, R18, UR5, R0 ;  /* 0x0000000512007c24 */ /* 0x000fe2000f8e0200 */
[----:B------:R-:W-:-:S03]  /*13910*/  ULDC.64 UR4, c[0x0][0x2e0] ;  /* 0x0000b80000047ab9 */ /* 0x000fc60000000a00 */
[----:B------:R-:W-:Y:S02]  /*13920*/  IMAD.IADD R3, R3, 0x1, R0 ;  /* 0x0000000103037824 */ /* 0x000fe400078e0200 */
[----:B------:R-:W-:Y:S02]  /*13930*/  IMAD R0, R6, UR4, RZ ;  /* 0x0000000406007c24 */ /* 0x000fe4000f8e02ff */
[C---:B------:R-:W-:Y:S01]  /*13940*/  IMAD.WIDE.U32 R2, R4.reuse, UR4, R2 ;  /* 0x0000000404027c25 */ /* 0x040fe2000f8e0002 */
[----:B------:R-:W1:Y:S03]  /*13950*/  @P0 LDC R6, c[0x0][0x450] ;  /* 0x00011400ff060b82 */ /* 0x000e660000000800 */
[----:B------:R-:W-:Y:S01]  /*13960*/  IMAD R0, R4, UR5, R0 ;  /* 0x0000000504007c24 */ /* 0x000fe2000f8e0200 */
[----:B------:R-:W-:Y:S01]  /*13970*/  ULDC.64 UR4, c[0x0][0x2d0] ;  /* 0x0000b40000047ab9 */ /* 0x000fe20000000a00 */
[----:B------:R-:W2:Y:S02]  /*13980*/  S2R R4, SR_TID.X ;  /* 0x0000000000047919 */ /* 0x000ea40000002100 */
[----:B------:R-:W-:Y:S01]  /*13990*/  IMAD.IADD R3, R3, 0x1, R0 ;  /* 0x0000000103037824 */ /* 0x000fe200078e0200 */
[----:B0-----:R-:W-:-:S04]  /*139a0*/  LOP3.LUT R5, R5, 0x7f, RZ, 0xc0, !PT ;  /* 0x0000007f05057812 */ /* 0x001fc800078ec0ff */
[----:B------:R-:W-:Y:S01]  /*139b0*/  SHF.R.U32.HI R5, RZ, 0x3, R5 ;  /* 0x00000003ff057819 */ /* 0x000fe20000011605 */
[----:B--2---:R-:W-:-:S05]  /*139c0*/  IMAD.SHL.U32 R4, R4, 0x10, RZ ;  /* 0x0000001004047824 */ /* 0x004fca00078e00ff */
[----:B------:R-:W-:Y:S02]  /*139d0*/  LOP3.LUT R4, R5, 0x70, R4, 0xf8, !PT ;  /* 0x0000007005047812 */ /* 0x000fe400078ef804 */
[----:B------:R-:W0:Y:S03]  /*139e0*/  @P0 LDC R5, c[0x0][0x44c] ;  /* 0x00011300ff050b82 */ /* 0x000e260000000800 */
[----:B------:R-:W-:-:S04]  /*139f0*/  IMAD R0, R17, 0x80, R4 ;  /* 0x0000008011007824 */ /* 0x000fc800078e0204 */
        /* <DEDUP_REMOVED lines=11> */
[----:B------:R-:W-:-:S05]  /*13ab0*/  SHF.R.S32.HI R4, RZ, 0x1f, R0 ;  /* 0x0000001fff047819 */ /* 0x000fca0000011400 */
[----:B------:R-:W-:Y:S02]  /*13ac0*/  IMAD R6, R4, UR4, RZ ;  /* 0x0000000404067c24 */ /* 0x000fe4000f8e02ff */
[C---:B------:R-:W-:Y:S01]  /*13ad0*/  IMAD.WIDE.U32 R4, R0.reuse, UR4, R2 ;  /* 0x0000000400047c25 */ /* 0x040fe2000f8e0002 */
[----:B------:R-:W-:Y:S02]  /*13ae0*/  ULDC UR4, c[0x0][0x2b8] ;  /* 0x0000ae0000047ab9 */ /* 0x000fe40000000800 */
[----:B------:R-:W-:Y:S01]  /*13af0*/  ISETP.GE.AND P0, PT, R9, UR4, PT ;  /* 0x0000000409007c0c */ /* 0x000fe2000bf06270 */
[----:B------:R-:W-:Y:S01]  /*13b00*/  IMAD R0, R0, UR5, R6 ;  /* 0x0000000500007c24 */ /* 0x000fe2000f8e0206 */
[----:B------:R0:W5:Y:S01]  /*13b10*/  LDL R9, [R1+0x24] ;  /* 0x0000240001097983 */ /* 0x0001620000100800 */
[----:B------:R-:W-:Y:S02]  /*13b20*/  LEA R3, P3, R4, UR6, 0x1 ;  /* 0x0000000604037c11 */ /* 0x000fe4000f8608ff */
[----:B------:R-:W-:Y:S01]  /*13b30*/  IMAD.IADD R0, R5, 0x1, R0 ;  /* 0x0000000105007824 */ /* 0x000fe200078e0200 */
[----:B------:R-:W-:-:S02]  /*13b40*/  ISETP.GE.AND P2, PT, R10, UR4, PT ;  /* 0x000000040a007c0c */ /* 0x000fc4000bf46270 */
[----:B------:R-:W-:Y:S01]  /*13b50*/  ISETP.GE.AND P1, PT, R11, UR4, PT ;  /* 0x000000040b007c0c */ /* 0x000fe2000bf26270 */
[----:B------:R-:W-:Y:S01]  /*13b60*/  UMOV UR4, 0xffffffff ;  /* 0xffffffff00047882 */ /* 0x000fe20000000000 */
[----:B------:R-:W-:Y:S02]  /*13b70*/  LEA.HI.X R0, R4, UR7, R0, 0x1, P3 ;  /* 0x0000000704007c11 */ /* 0x000fe400098f0c00 */
[----:B0-----:R-:W-:Y:S09]  /*13b80*/  BRA.DIV UR4, `(.L_x_2562) ;  /* 0x0000004a044c7947 */ /* 0x001ff2000b800000 */
[----:B------:R-:W0:Y:S02]  /*13b90*/  S2R R4, SR_TID.X ;  /* 0x0000000000047919 */ /* 0x000e240000002100 */
[----:B0-----:R-:W-:-:S04]  /*13ba0*/  LOP3.LUT R4, R4, 0x7f, RZ, 0xc0, !PT ;  /* 0x0000007f04047812 */ /* 0x001fc800078ec0ff */
[----:B------:R-:W-:Y:S02]  /*13bb0*/  SHF.R.U32.HI R5, RZ, 0x3, R4 ;  /* 0x00000003ff057819 */ /* 0x000fe40000011604 */
[----:B------:R-:W2:Y:S01]  /*13bc0*/  LDL.LU R4, [R1+0x34] ;  /* 0x0000340001047983 */ /* 0x000ea20000300800 */
[----:B------:R-:W-:Y:S02]  /*13bd0*/  ULDC.64 UR4, c[0x0][0x208] ;  /* 0x0000820000047ab9 */ /* 0x000fe40000000a00 */
[----:B------:R-:W-:Y:S01]  /*13be0*/  IMAD R17, R17, 0x80, R5 ;  /* 0x0000008011117824 */ /* 0x000fe200078e0205 */
[----:B------:R-:W-:Y:S04]  /*13bf0*/  SHFL.IDX PT, R6, R3, 0x1, 0x181f ;  /* 0x00381f0003067f89 */ /* 0x000fe800000e0000 */
[----:B------:R-:W0:Y:S04]  /*13c00*/  SHFL.IDX PT, R5, R3, RZ, 0x181f ;  /* 0x00181fff03057589 */ /* 0x000e2800000e0000 */
[----:B------:R-:W-:Y:S01]  /*13c10*/  SHFL.IDX PT, R8, R0, 0x1, 0x181f ;  /* 0x00381f0000087f89 */ /* 0x000fe200000e0000 */
[----:B--2---:R-:W-:-:S02]  /*13c20*/  IMAD R2, R4, R7, RZ ;  /* 0x0000000704027224 */ /* 0x004fc400078e02ff */
[----:B------:R-:W-:-:S03]  /*13c30*/  VIADD R4, R17, 0x10 ;  /* 0x0000001011047836 */ /* 0x000fc60000000000 */
[-C--:B------:R-:W-:Y:S02]  /*13c40*/  ISETP.GE.AND P4, PT, R17, R2.reuse, PT ;  /* 0x000000021100720c */ /* 0x080fe40003f86270 */
[----:B------:R-:W-:Y:S02]  /*13c50*/  ISETP.GE.AND P3, PT, R4, R2, PT ;  /* 0x000000020400720c */ /* 0x000fe40003f66270 */
[----:B------:R-:W1:Y:S09]  /*13c60*/  SHFL.IDX PT, R4, R0, RZ, 0x181f ;  /* 0x00181fff00047589 */ /* 0x000e7200000e0000 */
[----:B0-----:R-:W-:-:S05]  /*13c70*/  @!P4 LEA R5, P5, R10, R5, 0x1 ;  /* 0x000000050a05c211 */ /* 0x001fca00078a08ff */
[----:B-1----:R-:W-:Y:S01]  /*13c80*/  @!P4 IMAD.X R4, RZ, RZ, R4, P5 ;  /* 0x000000ffff04c224 */ /* 0x002fe200028e0604 */
[----:B------:R-:W-:-:S04]  /*13c90*/  @!P3 LEA R7, P5, R10, R6, 0x1 ;  /* 0x000000060a07b211 */ /* 0x000fc800078a08ff */
        /* <DEDUP_REMOVED lines=9> */
[----:B------:R-:W0:Y:S04]  /*13d30*/  SHFL.IDX PT, R7, R3, 0x2, 0x181f ;  /* 0x00581f0003077f89 */ /* 0x000e2800000e0000 */
[----:B------:R-:W-:Y:S04]  /*13d40*/  @!P3 LDGSTS.E.BYPASS.LTC128B.128 [R9+0x15c00], desc[UR4][R4.64], !P2 ;  /* 0x15c000000409bfae */ /* 0x000fe8000d101d44 */
[----:B------:R-:W-:Y:S04]  /*13d50*/  @!P3 LDGSTS.E.BYPASS.LTC128B.128 [R9+0x19c00], desc[UR4][R4.64+0x80], !P1 ;  /* 0x19c000800409bfae */ /* 0x000fe8000c901d44 */
[----:B------:R1:W-:Y:S04]  /*13d60*/  @!P3 LDGSTS.E.BYPASS.LTC128B.128 [R9+0x1dc00], desc[UR4][R4.64+0x100], !P0 ;  /* 0x1dc001000409bfae */ /* 0x0003e8000c101d44 */
[----:B------:R-:W2:Y:S01]  /*13d70*/  SHFL.IDX PT, R6, R0, 0x2, 0x181f ;  /* 0x00581f0000067f89 */ /* 0x000ea200000e0000 */
[----:B-1----:R-:W-:-:S05]  /*13d80*/  VIADD R4, R17, 0x20 ;  /* 0x0000002011047836 */ /* 0x002fca0000000000 */
[----:B------:R-:W-:-:S13]  /*13d90*/  ISETP.GE.AND P3, PT, R4, R2, PT ;  /* 0x000000020400720c */ /* 0x000fda0003f66270 */
[----:B0-----:R-:W-:-:S05]  /*13da0*/  @!P3 LEA R7, P4, R10, R7, 0x1 ;  /* 0x000000070a07b211 */ /* 0x001fca00078808ff */
[----:B--2---:R-:W-:-:S04]  /*13db0*/  @!P3 IMAD.X R4, RZ, RZ, R6, P4 ;  /* 0x000000ffff04b224 */ /* 0x004fc800020e0606 */
[----:B------:R-:W-:Y:S02]  /*13dc0*/  @!P3 IMAD.MOV.U32 R5, RZ, RZ, R4 ;  /* 0x000000ffff05b224 */ /* 0x000fe400078e0004 */
[----:B------:R-:W-:-:S05]  /*13dd0*/  @!P3 IMAD.MOV.U32 R4, RZ, RZ, R7 ;  /* 0x000000ffff04b224 */ /* 0x000fca00078e0007 */
        /* <DEDUP_REMOVED lines=53> */
.L_x_2685:
        /* <DEDUP_REMOVED lines=13> */
.L_x_2564:
[----:B------:R-:W-:Y:S05]  /*14200*/  BSYNC B0 ;  /* 0x0000000000007941 */ /* 0x000fea0003800000 */
.L_x_2563:
[----:B01----:R-:W2:Y:S01]  /*14210*/  LDL R9, [R1+0x4] ;  /* 0x0000040001097983 */ /* 0x003ea20000100800 */
[----:B------:R-:W-:Y:S01]  /*14220*/  PLOP3.LUT P0, PT, PT, PT, PT, 0x80, 0x0 ;  /* 0x000000000000781c */ /* 0x000fe20003f0f070 */
[----:B------:R-:W-:Y:S01]  /*14230*/  NOP ;  /* 0x0000000000007918 */ /* 0x000fe20000000000 */
[----:B--2---:R-:W-:-:S11]  /*14240*/  VIADD R6, R9, 0x36800 ;  /* 0x0003680009067836 */ /* 0x004fd60000000000 */
.L_x_2565:
        /* <DEDUP_REMOVED lines=19> */
.L_x_2686:
[----:B------:R-:W-:Y:S05]  /*14380*/  BSYNC B0 ;  /* 0x0000000000007941 */ /* 0x000fea0003800000 */
.L_x_2566:
[----:B0-----:R-:W2:Y:S01]  /*14390*/  LDL R2, [R1+0x2c] ;  /* 0x00002c0001027983 */ /* 0x001ea20000100800 */
[----:B------:R-:W-:Y:S01]  /*143a0*/  BSSY B0, `(.L_x_2568) ;  /* 0x0000256000007945 */ /* 0x000fe20003800000 */
[----:B--2---:R-:W-:-:S13]  /*143b0*/  ISETP.GE.AND P0, PT, R2, 0x2, PT ;  /* 0x000000020200780c */ /* 0x004fda0003f06270 */
[----:B------:R-:W-:Y:S05]  /*143c0*/  @!P0 BRA `(.L_x_2569) ;  /* 0x00000024004c8947 */ /* 0x000fea0003800000 */
[C---:B------:R-:W-:Y:S01]  /*143d0*/  LOP3.LUT R0, R2.reuse, 0x1, RZ, 0xc0, !PT ;  /* 0x0000000102007812 */ /* 0x040fe200078ec0ff */
[----:B------:R-:W-:Y:S01]  /*143e0*/  VIADD R4, R2, 0xfffffffe ;  /* 0xfffffffe02047836 */ /* 0x000fe20000000000 */
[----:B------:R-:W-:Y:S02]  /*143f0*/  BSSY B2, `(.L_x_2570) ;  /* 0x00000cc000027945 */ /* 0x000fe40003800000 */
[----:B------:R-:W-:Y:S01]  /*14400*/  ISETP.NE.U32.AND P0, PT, R0, 0x1, PT ;  /* 0x000000010000780c */ /* 0x000fe20003f05070 */
[----:B------:R-:W-:-:S12]  /*14410*/  IMAD.MOV.U32 R0, RZ, RZ, R4 ;  /* 0x000000ffff007224 */ /* 0x000fd800078e0004 */
[----:B------:R-:W-:Y:S05]  /*14420*/  @!P0 BRA `(.L_x_2571) ;  /* 0x0000000c00208947 */ /* 0x000fea0003800000 */
[----:B------:R-:W2:Y:S04]  /*14430*/  LDL R5, [R1+0x20] ;  /* 0x0000200001057983 */ /* 0x000ea80000100800 */
[----:B------:R-:W3:Y:S04]  /*14440*/  LDL R3, [R1+0x8] ;  /* 0x0000080001037983 */ /* 0x000ee80000100800 */
[----:B------:R-:W4:Y:S01]  /*14450*/  LDL R2, [R1+0x14] ;  /* 0x0000140001027983 */ /* 0x000f220000100800 */
[----:B------:R-:W-:Y:S01]  /*14460*/  BSSY B1, `(.L_x_2572) ;  /* 0x00000c0000017945 */ /* 0x000fe20003800000 */
[----:B--2---:R-:W-:Y:S01]  /*14470*/  ISETP.NE.AND P1, PT, R5, RZ, PT ;  /* 0x000000ff0500720c */ /* 0x004fe20003f25270 */
        /* <DEDUP_REMOVED lines=9> */
[----:B------:R-:W-:Y:S01]  /*14510*/  ISETP.NE.AND.EX P0, PT, RZ, UR5, PT, P0 ;  /* 0x00000005ff007c0c */ /* 0x000fe2000bf05300 */
[----:B------:R-:W-:-:S12]  /*14520*/  IMAD.MOV.U32 R8, RZ, RZ, R4 ;  /* 0x000000ffff087224 */ /* 0x000fd800078e0004 */
[----:B0-----:R-:W-:Y:S05]  /*14530*/  @!P0 BRA `(.L_x_2574) ;  /* 0x0000000000548947 */ /* 0x001fea0003800000 */
[----:B------:R-:W2:Y:S01]  /*14540*/  LDL R10, [R1+0x1c] ;  /* 0x00001c00010a7983 */ /* 0x000ea20000100800 */
[----:B------:R-:W0:Y:S03]  /*14550*/  LDC R5, c[0x0][0x43c] ;  /* 0x00010f00ff057b82 */ /* 0x000e260000000800 */
[----:B------:R-:W3:Y:S01]  /*14560*/  LDL R7, [R1+0x10] ;  /* 0x0000100001077983 */ /* 0x000ee20000100800 */
[----:B------:R-:W-:Y:S01]  /*14570*/  IMAD.MOV.U32 R0, RZ, RZ, R4 ;  /* 0x000000ffff007224 */ /* 0x000fe200078e0004 */
[----:B------:R-:W-:Y:S01]  /*14580*/  ULDC.64 UR6, c[0x0][0x428] ;  /* 0x00010a0000067ab9 */ /* 0x000fe20000000a00 */
[----:B------:R-:W-:Y:S01]  /*14590*/  ULDC.64 UR8, c[0x0][0x208] ;  /* 0x0000820000087ab9 */ /* 0x000fe20000000a00 */
[----:B0-----:R-:W-:-:S13]  /*145a0*/  ISETP.NE.AND P0, PT, R5, 0x1, PT ;  /* 0x000000010500780c */ /* 0x001fda0003f05270 */
[----:B-----5:R-:W0:Y:S02]  /*145b0*/  @P0 LDC.64 R2, c[0x0][0x440] ;  /* 0x00011000ff020b82 */ /* 0x020e240000000a00 */
[----:B0-----:R-:W-:-:S05]  /*145c0*/  @P0 IMAD.HI.U32 R2, R4, R2, RZ ;  /* 0x0000000204020227 */ /* 0x001fca00078e00ff */
[----:B------:R-:W-:-:S04]  /*145d0*/  @P0 SHF.R.U32.HI R0, RZ, R3, R2 ;  /* 0x00000003ff000219 */ /* 0x000fc80000011602 */
[--C-:B------:R-:W-:Y:S01]  /*145e0*/  SHF.R.S32.HI R3, RZ, 0x1f, R0.reuse ;  /* 0x0000001fff037819 */ /* 0x100fe20000011400 */
[----:B------:R-:W-:-:S04]  /*145f0*/  IMAD.MOV R8, RZ, RZ, -R0 ;  /* 0x000000ffff087224 */ /* 0x000fc800078e0a00 */
[----:B------:R-:W-:Y:S02]  /*14600*/  IMAD R8, R5, R8, R4 ;  /* 0x0000000805087224 */ /* 0x000fe400078e0204 */
[----:B--2---:R-:W-:-:S04]  /*14610*/  IMAD R2, R10, UR6, RZ ;  /* 0x000000060a027c24 */ /* 0x004fc8000f8e02ff */
[----:B---3--:R-:W-:Y:S02]  /*14620*/  IMAD R5, R7, UR7, R2 ;  /* 0x0000000707057c24 */ /* 0x008fe4000f8e0202 */
[----:B------:R-:W-:-:S04]  /*14630*/  IMAD.MOV.U32 R2, RZ, RZ, R0 ;  /* 0x000000ffff027224 */ /* 0x000fc800078e0000 */
[----:B------:R-:W-:-:S04]  /*14640*/  IMAD.WIDE.U32 R2, R7, UR6, R2 ;  /* 0x0000000607027c25 */ /* 0x000fc8000f8e0002 */
[----:B------:R-:W-:Y:S01]  /*14650*/  IMAD.IADD R0, R5, 0x1, R3 ;  /* 0x0000000105007824 */ /* 0x000fe200078e0203 */
[----:B------:R-:W-:-:S04]  /*14660*/  LEA R10, P0, R2, UR4, 0x2 ;  /* 0x00000004020a7c11 */ /* 0x000fc8000f8010ff */
[----:B------:R-:W-:-:S05]  /*14670*/  LEA.HI.X R11, R2, UR5, R0, 0x2, P0 ;  /* 0x00000005020b7c11 */ /* 0x000fca00080f1400 */
[----:B------:R0:W5:Y:S04]  /*14680*/  LDG.E R3, desc[UR8][R10.64] ;  /* 0x000000080a037981 */ /* 0x000168000c1e1900 */
.L_x_2574:
[----:B------:R-:W2:Y:S01]  /*14690*/  LDL R0, [R1+0x4] ;  /* 0x0000040001007983 */ /* 0x000ea20000100800 */
[----:B------:R-:W-:Y:S01]  /*146a0*/  BSSY B3, `(.L_x_2575) ;  /* 0x0000005000037945 */ /* 0x000fe20003800000 */
[----:B--2---:R-:W-:Y:S01]  /*146b0*/  IMAD R2, R9, 0x8, R0 ;  /* 0x0000000809027824 */ /* 0x004fe200078e0200 */
[----:B------:R-:W-:-:S04]  /*146c0*/  SHF.L.U32 R0, R12, 0x1f, RZ ;  /* 0x0000001f0c007819 */ /* 0x000fc800000006ff */
[----:B------:R-:W1:Y:S02]  /*146d0*/  SYNCS.PHASECHK.TRANS64.TRYWAIT P0, [R2+URZ+0x36840], R0 ;  /* 0x03684000020075a7 */ /* 0x000e64000800017f */
[----:B-1----:R-:W-:Y:S05]  /*146e0*/  @!P0 BRA `(.L_x_2576) ;  /* 0x0000004800888947 */ /* 0x002fea0003800000 */
.L_x_2687:
[----:B------:R-:W-:Y:S05]  /*146f0*/  BSYNC B3 ;  /* 0x0000000000037941 */ /* 0x000fea0003800000 */
.L_x_2575:
        /* <DEDUP_REMOVED lines=12> */
.L_x_2578:
[----:B------:R-:W-:Y:S05]  /*147c0*/  BSYNC B3 ;  /* 0x0000000000037941 */ /* 0x000fea0003800000 */
.L_x_2577:
        /* <DEDUP_REMOVED lines=13> */
.L_x_2579:
        /* <DEDUP_REMOVED lines=10> */
[----:B------:R-:W-:Y:S01]  /*14940*/  IMAD.MOV.U32 R15, RZ, RZ, 0x40 ;  /* 0x00000040ff0f7424 */ /* 0x000fe200078e00ff */
[----:B------:R-:W-:Y:S01]  /*14950*/  PLOP3.LUT P0, PT, PT, PT, PT, 0x80, 0x0 ;  /* 0x000000000000781c */ /* 0x000fe20003f0f070 */
[----:B------:R-:W-:Y:S01]  /*14960*/  VIADD R5, R7, 0x24c00 ;  /* 0x00024c0007057836 */ /* 0x000fe20000000000 */
[----:B------:R-:W-:Y:S01]  /*14970*/  UMOV UR6, 0x0 ;  /* 0x0000000000067882 */ /* 0x000fe20000000000 */
[----:B------:R-:W-:Y:S01]  /*14980*/  UMOV UR7, 0x14f00000 ;  /* 0x14f0000000077882 */ /* 0x000fe20000000000 */
[----:B------:R-:W-:-:S15]  /*14990*/  R2UR UR10, R15 ;  /* 0x000000000f0a72ca */ /* 0x000fde00000e0000 */
.L_x_2580:
        /* <DEDUP_REMOVED lines=16> */
.L_x_2581:
        /* <DEDUP_REMOVED lines=10> */
[----:B0-----:R-:W2:Y:S04]  /*14b40*/  LDL.LU R10, [R1+0x14] ;  /* 0x00001400010a7983 */ /* 0x001ea80000300800 */
[----:B------:R-:W3:Y:S01]  /*14b50*/  LDL R5, [R1+0x8] ;  /* 0x0000080001057983 */ /* 0x000ee20000100800 */
[----:B------:R-:W-:Y:S01]  /*14b60*/  BSSY B3, `(.L_x_2582) ;  /* 0x0000005000037945 */ /* 0x000fe20003800000 */
[----:B--2---:R-:W-:Y:S01]  /*14b70*/  SHF.L.U32 R0, R10, 0x1f, RZ ;  /* 0x0000001f0a007819 */ /* 0x004fe200000006ff */
[----:B---3--:R-:W-:-:S04]  /*14b80*/  IMAD R2, R5, 0x8, R6 ;  /* 0x0000000805027824 */ /* 0x008fc800078e0206 */
[----:B------:R-:W0:Y:S02]  /*14b90*/  SYNCS.PHASECHK.TRANS64.TRYWAIT P0, [R2+URZ+0x60], R0 ;  /* 0x00006000020075a7 */ /* 0x000e24000800017f */
[----:B0-----:R-:W-:Y:S05]  /*14ba0*/  @!P0 BRA `(.L_x_2583) ;  /* 0x00000044006c8947 */ /* 0x001fea0003800000 */
.L_x_2688:
[----:B------:R-:W-:Y:S05]  /*14bb0*/  BSYNC B3 ;  /* 0x0000000000037941 */ /* 0x000fea0003800000 */
.L_x_2582:
        /* <DEDUP_REMOVED lines=14> */
.L_x_2585:
[----:B------:R-:W-:Y:S05]  /*14ca0*/  BSYNC B3 ;  /* 0x0000000000037941 */ /* 0x000fea0003800000 */
.L_x_2584:
        /* <DEDUP_REMOVED lines=14> */
.L_x_2586:
        /* <DEDUP_REMOVED lines=16> */
.L_x_2587:
        /* <DEDUP_REMOVED lines=16> */
.L_x_2588:
        /* <DEDUP_REMOVED lines=13> */
.L_x_2573:
[----:B------:R-:W-:Y:S05]  /*15060*/  BSYNC B1 ;  /* 0x0000000000017941 */ /* 0x000fea0003800000 */
.L_x_2572:
[----:B------:R-:W2:Y:S04]  /*15070*/  LDL.LU R0, [R1+0x2c] ;  /* 0x00002c0001007983 */ /* 0x000ea80000300800 */
[----:B------:R3:W-:Y:S04]  /*15080*/  STL [R1+0x8], R9 ;  /* 0x0000080901007387 */ /* 0x0007e80000100800 */
[----:B------:R3:W-:Y:S02]  /*15090*/  STL [R1+0x14], R12 ;  /* 0x0000140c01007387 */ /* 0x0007e40000100800 */
[----:B--23--:R-:W-:-:S07]  /*150a0*/  VIADD R0, R0, 0xfffffffd ;  /* 0xfffffffd00007836 */ /* 0x00cfce0000000000 */
.L_x_2571:
[----:B------:R-:W-:Y:S05]  /*150b0*/  BSYNC B2 ;  /* 0x0000000000027941 */ /* 0x000fea0003800000 */
.L_x_2570:
[----:B------:R-:W-:-:S13]  /*150c0*/  ISETP.NE.AND P0, PT, R4, RZ, PT ;  /* 0x000000ff0400720c */ /* 0x000fda0003f05270 */
[----:B------:R-:W-:Y:S05]  /*150d0*/  @!P0 BRA `(.L_x_2569) ;  /* 0x0000001800088947 */ /* 0x000fea0003800000 */
[----:B0-----:R0:W5:Y:S02]  /*150e0*/  LDL R8, [R1] ;  /* 0x0000000001087983 */ /* 0x0011640000100800 */
.L_x_2623:
[----:B--2---:R-:W2:Y:S04]  /*150f0*/  LDL R4, [R1+0x20] ;  /* 0x0000200001047983 */ /* 0x004ea80000100800 */
[----:B---3--:R-:W3:Y:S04]  /*15100*/  LDL R3, [R1+0x8] ;  /* 0x0000080001037983 */ /* 0x008ee80000100800 */
[----:B----4-:R-:W4:Y:S01]  /*15110*/  LDL R2, [R1+0x14] ;  /* 0x0000140001027983 */ /* 0x010f220000100800 */
[----:B------:R-:W-:Y:S05]  /*15120*/  YIELD ;  /* 0x0000000000007946 */ /* 0x000fea0003800000 */
        /* <DEDUP_REMOVED lines=17> */
[----:B------:R-:W-:Y:S01]  /*15240*/  ULDC.64 UR8, c[0x0][0x208] ;  /* 0x0000820000087ab9 */ /* 0x000fe20000000a00 */
        /* <DEDUP_REMOVED lines=15> */
.L_x_2591:
[----:B------:R-:W3:Y:S01]  /*15340*/  LDL R2, [R1+0x4] ;  /* 0x0000040001027983 */ /* 0x000ee20000100800 */
[----:B------:R-:W-:Y:S01]  /*15350*/  BSSY B2, `(.L_x_2592) ;  /* 0x0000005000027945 */ /* 0x000fe20003800000 */
[----:B---3--:R-:W-:Y:S01]  /*15360*/  IMAD R3, R4, 0x8, R2 ;  /* 0x0000000804037824 */ /* 0x008fe200078e0202 */
[----:B------:R-:W-:-:S04]  /*15370*/  SHF.L.U32 R2, R5, 0x1f, RZ ;  /* 0x0000001f05027819 */ /* 0x000fc800000006ff */
[----:B------:R-:W3:Y:S02]  /*15380*/  SYNCS.PHASECHK.TRANS64.TRYWAIT P0, [R3+URZ+0x36840], R2 ;  /* 0x03684002030075a7 */ /* 0x000ee4000800017f */
[----:B---3--:R-:W-:Y:S05]  /*15390*/  @!P0 BRA `(.L_x_2593) ;  /* 0x0000003c00848947 */ /* 0x008fea0003800000 */
.L_x_2689:
[----:B------:R-:W-:Y:S05]  /*153a0*/  BSYNC B2 ;  /* 0x0000000000027941 */ /* 0x000fea0003800000 */
.L_x_2592:
        /* <DEDUP_REMOVED lines=12> */
.L_x_2595:
[----:B------:R-:W-:Y:S05]  /*15470*/  BSYNC B2 ;  /* 0x0000000000027941 */ /* 0x000fea0003800000 */
.L_x_2594:
        /* <DEDUP_REMOVED lines=13> */
.L_x_2596:
        /* <DEDUP_REMOVED lines=16> */
.L_x_2597:
        /* <DEDUP_REMOVED lines=16> */
.L_x_2598:
        /* <DEDUP_REMOVED lines=17> */
.L_x_2690:
[----:B------:R-:W-:Y:S05]  /*15860*/  BSYNC B2 ;  /* 0x0000000000027941 */ /* 0x000fea0003800000 */
.L_x_2599:
        /* <DEDUP_REMOVED lines=11> */
.L_x_2602:
[----:B------:R-:W-:Y:S05]  /*15920*/  BSYNC B2 ;  /* 0x0000000000027941 */ /* 0x000fea0003800000 */
.L_x_2601:
        /* <DEDUP_REMOVED lines=14> */
.L_x_2603:
        /* <DEDUP_REMOVED lines=16> */
.L_x_2604:
        /* <DEDUP_REMOVED lines=16> */
.L_x_2605:
        /* <DEDUP_REMOVED lines=13> */
.L_x_2590:
[----:B------:R-:W-:Y:S05]  /*15ce0*/  BSYNC B1 ;  /* 0x0000000000017941 */ /* 0x000fea0003800000 */
.L_x_2589:
[----:B------:R-:W3:Y:S01]  /*15cf0*/  LDL R2, [R1+0x20] ;  /* 0x0000200001027983 */ /* 0x000ee20000100800 */
[----:B------:R-:W-:Y:S01]  /*15d00*/  VIADD R3, R4, 0x1 ;  /* 0x0000000104037836 */ /* 0x000fe20000000000 */
[----:B------:R-:W-:Y:S04]  /*15d10*/  BSSY B1, `(.L_x_2606) ;  /* 0x00000bb000017945 */ /* 0x000fe80003800000 */
[----:B------:R-:W-:-:S04]  /*15d20*/  ISETP.NE.AND P0, PT, R3, 0x2, PT ;  /* 0x000000020300780c */ /* 0x000fc80003f05270 */
[----:B------:R-:W-:Y:S02]  /*15d30*/  SEL R11, R3, RZ, P0 ;  /* 0x000000ff030b7207 */ /* 0x000fe40000000000 */
[----:B---3--:R-:W-:Y:S02]  /*15d40*/  ISETP.NE.AND P1, PT, R2, RZ, PT ;  /* 0x000000ff0200720c */ /* 0x008fe40003f25270 */
        /* <DEDUP_REMOVED lines=14> */
[----:B------:R-:W-:Y:S01]  /*15e30*/  ULDC.64 UR8, c[0x0][0x208] ;  /* 0x0000820000087ab9 */ /* 0x000fe20000000a00 */
        /* <DEDUP_REMOVED lines=15> */
.L_x_2608:
[----:B------:R-:W4:Y:S01]  /*15f30*/  LDL R2, [R1+0x4] ;  /* 0x0000040001027983 */ /* 0x000f220000100800 */
[----:B------:R-:W-:Y:S01]  /*15f40*/  SHF.L.U32 R3, R10, 0x1f, RZ ;  /* 0x0000001f0a037819 */ /* 0x000fe200000006ff */
[----:B------:R-:W-:Y:S01]  /*15f50*/  BSSY B2, `(.L_x_2609) ;  /* 0x0000004000027945 */ /* 0x000fe20003800000 */
[----:B----4-:R-:W-:-:S04]  /*15f60*/  IMAD R2, R11, 0x8, R2 ;  /* 0x000000080b027824 */ /* 0x010fc800078e0202 */
[----:B------:R-:W4:Y:S02]  /*15f70*/  SYNCS.PHASECHK.TRANS64.TRYWAIT P0, [R2+URZ+0x36840], R3 ;  /* 0x03684003020075a7 */ /* 0x000f24000800017f */
[----:B----4-:R-:W-:Y:S05]  /*15f80*/  @!P0 BRA `(.L_x_2610) ;  /* 0x0000003000b08947 */ /* 0x010fea0003800000 */
.L_x_2691:
[----:B------:R-:W-:Y:S05]  /*15f90*/  BSYNC B2 ;  /* 0x0000000000027941 */ /* 0x000fea0003800000 */
.L_x_2609:
        /* <DEDUP_REMOVED lines=12> */
.L_x_2612:
[----:B------:R-:W-:Y:S05]  /*16060*/  BSYNC B2 ;  /* 0x0000000000027941 */ /* 0x000fea0003800000 */
.L_x_2611:
        /* <DEDUP_REMOVED lines=15> */
.L_x_2613:
        /* <DEDUP_REMOVED lines=16> */
.L_x_2614:
        /* <DEDUP_REMOVED lines=16> */
.L_x_2615:
        /* <DEDUP_REMOVED lines=15> */
.L_x_2692:
[----:B------:R-:W-:Y:S05]  /*16450*/  BSYNC B2 ;  /* 0x0000000000027941 */ /* 0x000fea0003800000 */
.L_x_2616:
        /* <DEDUP_REMOVED lines=11> */
.L_x_2619:
[----:B------:R-:W-:Y:S05]  /*16510*/  BSYNC B2 ;  /* 0x0000000000027941 */ /* 0x000fea0003800000 */
.L_x_2618:
        /* <DEDUP_REMOVED lines=13> */
.L_x_2620:
        /* <DEDUP_REMOVED lines=16> */
.L_x_2621:
        /* <DEDUP_REMOVED lines=16> */
.L_x_2622:
        /* <DEDUP_REMOVED lines=13> */
.L_x_2607:
[----:B------:R-:W-:Y:S05]  /*168c0*/  BSYNC B1 ;  /* 0x0000000000017941 */ /* 0x000fea0003800000 */
.L_x_2606:
[C---:B------:R-:W-:Y:S01]  /*168d0*/  ISETP.GT.AND P0, PT, R0.reuse, 0x1, PT ;  /* 0x000000010000780c */ /* 0x040fe20003f04270 */
[----:B------:R-:W-:-:S12]  /*168e0*/  VIADD R0, R0, 0xfffffffe ;  /* 0xfffffffe00007836 */ /* 0x000fd80000000000 */
[----:B------:R-:W-:Y:S05]  /*168f0*/  @P0 BRA `(.L_x_2623) ;  /* 0xffffffe400fc0947 */ /* 0x000fea000383ffff */
.L_x_2569:
[----:B------:R-:W-:Y:S05]  /*16900*/  BSYNC B0 ;  /* 0x0000000000007941 */ /* 0x000fea0003800000 */
.L_x_2568:
        /* <DEDUP_REMOVED lines=18> */
.L_x_2625:
[----:B------:R-:W-:Y:S05]  /*16a30*/  BSYNC B0 ;  /* 0x0000000000007941 */ /* 0x000fea0003800000 */
.L_x_2624:
[----:B------:R-:W2:Y:S01]  /*16a40*/  LDL.LU R0, [R1+0x20] ;  /* 0x0000200001007983 */ /* 0x000ea20000300800 */
[----:B------:R-:W-:Y:S01]  /*16a50*/  BSSY B0, `(.L_x_2626) ;  /* 0x0000050000007945 */ /* 0x000fe20003800000 */
[----:B--2---:R-:W-:-:S13]  /*16a60*/  ISETP.NE.AND P0, PT, R0, RZ, PT ;  /* 0x000000ff0000720c */ /* 0x004fda0003f05270 */
        /* <DEDUP_REMOVED lines=10> */
.L_x_2693:
[----:B------:R-:W-:Y:S05]  /*16b10*/  BSYNC B1 ;  /* 0x0000000000017941 */ /* 0x000fea0003800000 */
.L_x_2628:
        /* <DEDUP_REMOVED lines=9> */
.L_x_2631:
[----:B------:R-:W-:Y:S05]  /*16bb0*/  BSYNC B1 ;  /* 0x0000000000017941 */ /* 0x000fea0003800000 */
.L_x_2630:
[----:B------:R-:W2:Y:S04]  /*16bc0*/  LDL.LU R5, [R1+0x18] ;  /* 0x0000180001057983 */ /* 0x000ea80000300800 */
[----:B------:R-:W2:Y:S04]  /*16bd0*/  LDL.LU R3, [R1+0xc] ;  /* 0x00000c0001037983 */ /* 0x000ea80000300800 */
[----:B------:R-:W3:Y:S04]  /*16be0*/  LDL R4, [R1+0x4] ;  /* 0x0000040001047983 */ /* 0x000ee80000100800 */
[----:B0-----:R-:W3:Y:S01]  /*16bf0*/  LDL R2, [R1+0x8] ;  /* 0x0000080001027983 */ /* 0x001ee20000100800 */
        /* <DEDUP_REMOVED lines=8> */
[----:B---3--:R-:W-:-:S04]  /*16c80*/  IMAD R2, R2, 0xa800, R4 ;  /* 0x0000a80002027824 */ /* 0x008fc800078e0204 */
[----:B------:R-:W-:-:S07]  /*16c90*/  VIADD R4, R2, 0x400 ;  /* 0x0000040002047836 */ /* 0x000fce0000000000 */
.L_x_2632:
        /* <DEDUP_REMOVED lines=16> */
.L_x_2633:
        /* <DEDUP_REMOVED lines=16> */
.L_x_2634:
        /* <DEDUP_REMOVED lines=11> */
.L_x_2627:
[----:B------:R-:W-:Y:S05]  /*16f50*/  BSYNC B0 ;  /* 0x0000000000007941 */ /* 0x000fea0003800000 */
.L_x_2626:
        /* <DEDUP_REMOVED lines=9> */
.L_x_2548:
[----:B------:R-:W-:Y:S05]  /*16ff0*/  BSYNC B7 ;  /* 0x0000000000077941 */ /* 0x000fea0003800000 */
.L_x_2546:
[----:B0-----:R-:W2:Y:S02]  /*17000*/  LDL R0, [R1+0x50] ;  /* 0x0000500001007983 */ /* 0x001ea40000100800 */
[----:B--2---:R-:W-:-:S13]  /*17010*/  ISETP.NE.AND P0, PT, R0, RZ, PT ;  /* 0x000000ff0000720c */ /* 0x004fda0003f05270 */
        /* <DEDUP_REMOVED lines=11> */
.L_x_2635:
[----:B------:R-:W0:Y:S01]  /*170d0*/  S2R R0, SR_TID.X ;  /* 0x0000000000007919 */ /* 0x000e220000002100 */
[----:B------:R-:W-:Y:S01]  /*170e0*/  UMOV UR4, 0xffffffff ;  /* 0xffffffff00047882 */ /* 0x000fe20000000000 */
[----:B0-----:R-:W-:-:S04]  /*170f0*/  LOP3.LUT R6, R0, 0x1f, RZ, 0xc0, !PT ;  /* 0x0000001f00067812 */ /* 0x001fc800078ec0ff */
[----:B------:R-:W-:Y:S01]  /*17100*/  ISETP.NE.AND P0, PT, R6, 0x1f, PT ;  /* 0x0000001f0600780c */ /* 0x000fe20003f05270 */
[----:B------:R-:W-:-:S12]  /*17110*/  BRA.DIV UR4, `(.L_x_2637) ;  /* 0x0000002204887947 */ /* 0x000fd8000b800000 */
[----:B------:R-:W-:Y:S01]  /*17120*/  IMAD.IADD R5, R19, 0x1, R6 ;  /* 0x0000000113057824 */ /* 0x000fe200078e0206 */
[----:B------:R-:W-:Y:S01]  /*17130*/  ULDC UR4, c[0x0][0xc3c] ;  /* 0x00030f0000047ab9 */ /* 0x000fe20000000800 */
[----:B------:R-:W-:-:S03]  /*17140*/  ULDC.64 UR6, c[0x0][0x208] ;  /* 0x0000820000067ab9 */ /* 0x000fc60000000a00 */
        /* <DEDUP_REMOVED lines=9> */
[----:B0-----:R-:W-:Y:S02]  /*171e0*/  IMAD.MOV.U32 R2, RZ, RZ, RZ ;  /* 0x000000ffff027224 */ /* 0x001fe400078e00ff */
[----:B--2---:R-:W-:Y:S01]  /*171f0*/  @!P1 IMAD.MOV.U32 R2, RZ, RZ, R3 ;  /* 0x000000ffff029224 */ /* 0x004fe200078e0003 */
[----:B------:R-:W-:-:S04]  /*17200*/  ISETP.NE.AND P1, PT, R6, RZ, PT ;  /* 0x000000ff0600720c */ /* 0x000fc80003f25270 */
[----:B------:R-:W0:Y:S02]  /*17210*/  SHFL.UP PT, R14, R2, 0x1, RZ ;  /* 0x04200000020e7989 */ /* 0x000e2400000e00ff */
[----:B0-----:R-:W-:-:S05]  /*17220*/  SEL R5, R14, RZ, P1 ;  /* 0x000000ff0e057207 */ /* 0x001fca0000800000 */
[----:B------:R-:W-:Y:S02]  /*17230*/  IMAD.IADD R3, R2, 0x1, R5 ;  /* 0x0000000102037824 */ /* 0x000fe400078e0205 */
[----:B------:R-:W-:Y:S04]  /*17240*/  SHFL.IDX PT, R5, R16, 0x1, 0x1f ;  /* 0x00201f0010057f89 */ /* 0x000fe800000e0000 */
        /* <DEDUP_REMOVED lines=13> */
.L_x_2703:
[----:B------:R-:W-:Y:S02]  /*17320*/  ULDC UR4, c[0x0][0xc38] ;  /* 0x00030e0000047ab9 */ /* 0x000fe40000000800 */
[----:B------:R-:W-:-:S04]  /*17330*/  IMAD.U32 R4, RZ, RZ, UR4 ;  /* 0x00000004ff047e24 */ /* 0x000fc8000f8e00ff */
[----:B--2---:R-:W-:-:S04]  /*17340*/  IMAD R16, R16, R4, RZ ;  /* 0x0000000410107224 */ /* 0x004fc800078e02ff */
[----:B------:R-:W-:-:S05]  /*17350*/  IMAD.IADD R5, R5, 0x1, R16 ;  /* 0x0000000105057824 */ /* 0x000fca00078e0210 */
[----:B------:R-:W-:-:S13]  /*17360*/  ISETP.GT.AND P6, PT, R5, R0, PT ;  /* 0x000000000500720c */ /* 0x000fda0003fc4270 */
[----:B------:R-:W-:Y:S05]  /*17370*/  @P6 BRA `(.L_x_2638) ;  /* 0x0000000000a06947 */ /* 0x000fea0003800000 */
.L_x_2643:
[----:B------:R-:W2:Y:S01]  /*17380*/  LDC R2, c[0x0][0xc3c] ;  /* 0x00030f00ff027b82 */ /* 0x000ea20000000800 */
[----:B------:R-:W-:-:S05]  /*17390*/  VIADD R19, R19, 0x1f ;  /* 0x0000001f13137836 */ /* 0x000fca0000000000 */
[----:B--2---:R-:W-:-:S13]  /*173a0*/  ISETP.GE.AND P6, PT, R19, R2, PT ;  /* 0x000000021300720c */ /* 0x004fda0003fc6270 */
[----:B------:R-:W-:Y:S05]  /*173b0*/  @P6 BRA `(.L_x_2639) ;  /* 0x0000000400dc6947 */ /* 0x000fea0003800000 */
[----:B0-----:R-:W0:Y:S01]  /*173c0*/  S2R R3, SR_TID.X ;  /* 0x0000000000037919 */ /* 0x001e220000002100 */
[----:B------:R-:W-:Y:S01]  /*173d0*/  BSSY B0, `(.L_x_2640) ;  /* 0x000000a000007945 */ /* 0x000fe20003800000 */
[----:B0-----:R-:W-:-:S05]  /*173e0*/  LOP3.LUT R3, R3, 0x1f, RZ, 0xc0, !PT ;  /* 0x0000001f03037812 */ /* 0x001fca00078ec0ff */
[----:B------:R-:W-:-:S05]  /*173f0*/  IMAD.IADD R4, R19, 0x1, R3 ;  /* 0x0000000113047824 */ /* 0x000fca00078e0203 */
[----:B------:R-:W-:Y:S01]  /*17400*/  ISETP.GE.OR P6, PT, R4, R2, !P0 ;  /* 0x000000020400720c */ /* 0x000fe200047c6670 */
[----:B------:R-:W-:-:S12]  /*17410*/  IMAD.MOV.U32 R2, RZ, RZ, RZ ;  /* 0x000000ffff027224 */ /* 0x000fd800078e00ff */
[----:B------:R-:W-:Y:S05]  /*17420*/  @P6 BRA `(.L_x_2641) ;  /* 0x0000000000106947 */ /* 0x000fea0003800000 */
[----:B------:R-:W0:Y:S01]  /*17430*/  LDC.64 R2, c[0x0][0xc80] ;  /* 0x00032000ff027b82 */ /* 0x000e220000000a00 */
[----:B------:R-:W-:Y:S01]  /*17440*/  ULDC.64 UR4, c[0x0][0x208] ;  /* 0x0000820000047ab9 */ /* 0x000fe20000000a00 */
[----:B0-----:R-:W-:-:S06]  /*17450*/  IMAD.WIDE R2, R4, 0x4, R2 ;  /* 0x0000000404027825 */ /* 0x001fcc00078e0202 */
[----:B------:R0:W5:Y:S02]  /*17460*/  LDG.E R2, desc[UR4][R2.64] ;  /* 0x0000000402027981 */ /* 0x000164000c1e1900 */
.L_x_2641:
[----:B------:R-:W-:Y:S05]  /*17470*/  BSYNC B0 ;  /* 0x0000000000007941 */ /* 0x000fea0003800000 */
.L_x_2640:
        /* <DEDUP_REMOVED lines=18> */
.L_x_2711:
[----:B------:R-:W-:Y:S02]  /*175a0*/  ULDC UR4, c[0x0][0xc38] ;  /* 0x00030e0000047ab9 */ /* 0x000fe40000000800 */
[----:B------:R-:W-:-:S04]  /*175b0*/  IMAD.U32 R4, RZ, RZ, UR4 ;  /* 0x00000004ff047e24 */ /* 0x000fc8000f8e00ff */
[----:B--2---:R-:W-:-:S04]  /*175c0*/  IMAD R16, R16, R4, RZ ;  /* 0x0000000410107224 */ /* 0x004fc800078e02ff */
[----:B------:R-:W-:-:S05]  /*175d0*/  IMAD.IADD R5, R16, 0x1, R5 ;  /* 0x0000000110057824 */ /* 0x000fca00078e0205 */
[----:B------:R-:W-:-:S13]  /*175e0*/  ISETP.GT.AND P6, PT, R5, R0, PT ;  /* 0x000000000500720c */ /* 0x000fda0003fc4270 */
[----:B------:R-:W-:Y:S05]  /*175f0*/  @!P6 BRA `(.L_x_2643) ;  /* 0xfffffffc0060e947 */ /* 0x000fea000383ffff */
.L_x_2638:
        /* <DEDUP_REMOVED lines=8> */
.L_x_2715:
[----:B------:R-:W-:Y:S01]  /*17680*/  ISETP.NE.AND P0, PT, R5, RZ, PT ;  /* 0x000000ff0500720c */ /* 0x000fe20003f05270 */
[----:B------:R-:W-:-:S12]  /*17690*/  IMAD.MOV.U32 R5, RZ, RZ, RZ ;  /* 0x000000ffff057224 */ /* 0x000fd800078e00ff */
[----:B------:R-:W-:Y:S05]  /*176a0*/  @!P0 BRA `(.L_x_2645) ;  /* 0x0000000000148947 */ /* 0x000fea0003800000 */
[----:B------:R-:W-:Y:S01]  /*176b0*/  UMOV UR4, 0xffffffff ;  /* 0xffffffff00047882 */ /* 0x000fe20000000000 */
[----:B------:R-:W-:Y:S02]  /*176c0*/  VIADD R12, R6, 0xffffffff ;  /* 0xffffffff060c7836 */ /* 0x000fe40000000000 */
[----:B------:R-:W-:Y:S05]  /*176d0*/  BRA.DIV UR4, `(.L_x_2646) ;  /* 0x0000002604607947 */ /* 0x000fea000b800000 */
[----:B0-----:R0:W0:Y:S02]  /*176e0*/  SHFL.IDX PT, R3, R3, R12, 0x1f ;  /* 0x00001f0c03037589 */ /* 0x00102400000e0000 */
.L_x_2718:
[----:B0-----:R-:W-:-:S07]  /*176f0*/  IMAD.MOV.U32 R5, RZ, RZ, R3 ;  /* 0x000000ffff057224 */ /* 0x001fce00078e0003 */
.L_x_2645:
[----:B0-2---:R-:W0:Y:S01]  /*17700*/  LDC.64 R2, c[0x0][0xc90] ;  /* 0x00032400ff027b82 */ /* 0x005e220000000a00 */
[----:B------:R-:W-:Y:S01]  /*17710*/  IMAD.IADD R19, R6, 0x1, R19 ;  /* 0x0000000106137824 */ /* 0x000fe200078e0213 */
[----:B------:R-:W-:-:S03]  /*17720*/  ULDC.64 UR4, c[0x0][0x208] ;  /* 0x0000820000047ab9 */ /* 0x000fc60000000a00 */
[----:B0-----:R-:W-:-:S05]  /*17730*/  IMAD.WIDE R2, R19, 0x4, R2 ;  /* 0x0000000413027825 */ /* 0x001fca00078e0202 */
[----:B----4-:R-:W3:Y:S01]  /*17740*/  LDG.E R7, desc[UR4][R2.64] ;  /* 0x0000000402077981 */ /* 0x010ee2000c1e1900 */
[----:B------:R-:W-:-:S04]  /*17750*/  IMAD R16, R5, R4, R16 ;  /* 0x0000000405107224 */ /* 0x000fc800078e0210 */
[----:B------:R-:W-:Y:S02]  /*17760*/  IMAD.IADD R0, R0, 0x1, -R16 ;  /* 0x0000000100007824 */ /* 0x000fe400078e0a10 */
[----:B---3--:R-:W-:-:S05]  /*17770*/  IMAD R6, R17, R7, RZ ;  /* 0x0000000711067224 */ /* 0x008fca00078e02ff */
[----:B-----5:R-:W-:-:S04]  /*17780*/  IABS R8, R6 ;  /* 0x0000000600087213 */ /* 0x020fc80000000000 */
        /* <DEDUP_REMOVED lines=58> */
.L_x_2639:
[----:B------:R-:W-:Y:S01]  /*17b30*/  UMOV UR4, URZ ;  /* 0x0000003f00047c82 */ /* 0x000fe20008000000 */
[----:B------:R-:W-:Y:S01]  /*17b40*/  UMOV UR5, URZ ;  /* 0x0000003f00057c82 */ /* 0x000fe20008000000 */
[----:B------:R-:W-:Y:S01]  /*17b50*/  ULDC UR6, c[0x0][0xc3c] ;  /* 0x00030f0000067ab9 */ /* 0x000fe20000000800 */
[----:B------:R-:W-:Y:S02]  /*17b60*/  IMAD.MOV.U32 R16, RZ, RZ, R0 ;  /* 0x000000ffff107224 */ /* 0x000fe400078e0000 */
[----:B------:R-:W-:Y:S02]  /*17b70*/  IMAD.U32 R17, RZ, RZ, UR4 ;  /* 0x00000004ff117e24 */ /* 0x000fe4000f8e00ff */
[----:B------:R-:W-:Y:S02]  /*17b80*/  IMAD.U32 R18, RZ, RZ, UR5 ;  /* 0x00000005ff127e24 */ /* 0x000fe4000f8e00ff */
[----:B------:R-:W-:-:S07]  /*17b90*/  IMAD.U32 R19, RZ, RZ, UR6 ;  /* 0x00000006ff137e24 */ /* 0x000fce000f8e00ff */
.L_x_2647:
        /* <DEDUP_REMOVED lines=12> */
.L_x_2636:
[----:B------:R-:W-:Y:S02]  /*17c60*/  ULDC UR4, c[0x0][0xc3c] ;  /* 0x00030f0000047ab9 */ /* 0x000fe40000000800 */
[----:B--2---:R-:W-:-:S13]  /*17c70*/  ISETP.GE.AND P0, PT, R19, UR4, PT ;  /* 0x0000000413007c0c */ /* 0x004fda000bf06270 */
[----:B------:R-:W-:Y:S05]  /*17c80*/  @!P0 BRA `(.L_x_2648) ;  /* 0xffffffa400788947 */ /* 0x000fea000383ffff */
[----:B------:R-:W-:Y:S05]  /*17c90*/  BSYNC B8 ;  /* 0x0000000000087941 */ /* 0x000fea0003800000 */
.L_x_2542:
[----:B0-----:R-:W2:Y:S01]  /*17ca0*/  LDL.LU R0, [R1+0x48] ;  /* 0x0000480001007983 */ /* 0x001ea20000300800 */
[----:B------:R-:W-:Y:S01]  /*17cb0*/  BSSY B0, `(.L_x_2649) ;  /* 0x000000b000007945 */ /* 0x000fe20003800000 */
[----:B------:R-:W0:Y:S01]  /*17cc0*/  S2R R5, SR_CgaCtaId ;  /* 0x0000000000057919 */ /* 0x000e220000008800 */
[----:B--2---:R-:W-:-:S05]  /*17cd0*/  VIADD R0, R0, 0x1 ;  /* 0x0000000100007836 */ /* 0x004fca0000000000 */
[----:B---3--:R-:W-:-:S04]  /*17ce0*/  LEA.HI R2, R0, R0, RZ, 0x1 ;  /* 0x0000000000027211 */ /* 0x008fc800078f08ff */
[----:B------:R-:W-:-:S05]  /*17cf0*/  LOP3.LUT R3, R2, 0xfffffffe, RZ, 0xc0, !PT ;  /* 0xfffffffe02037812 */ /* 0x000fca00078ec0ff */
[----:B------:R-:W-:Y:S01]  /*17d00*/  IMAD.IADD R3, R0, 0x1, -R3 ;  /* 0x0000000100037824 */ /* 0x000fe200078e0a03 */
[----:B------:R-:W-:-:S04]  /*17d10*/  MOV R0, 0x400 ;  /* 0x0000040000007802 */ /* 0x000fc80000000f00 */
[----:B0-----:R-:W-:Y:S02]  /*17d20*/  LEA R0, R5, R0, 0x18 ;  /* 0x0000000005007211 */ /* 0x001fe400078ec0ff */
[----:B------:R-:W-:-:S04]  /*17d30*/  SHF.L.U32 R3, R3, 0x1f, RZ ;  /* 0x0000001f03037819 */ /* 0x000fc800000006ff */
[----:B------:R-:W0:Y:S02]  /*17d40*/  SYNCS.PHASECHK.TRANS64.TRYWAIT P0, [R0+URZ+0x36820], R3 ;  /* 0x03682003000075a7 */ /* 0x000e24000800017f */
[----:B0-----:R-:W-:Y:S05]  /*17d50*/  @!P0 BRA `(.L_x_2650) ;  /* 0x0000001c00e88947 */ /* 0x001fea0003800000 */
.L_x_2719:
[----:B------:R-:W-:Y:S05]  /*17d60*/  BSYNC B0 ;  /* 0x0000000000007941 */ /* 0x000fea0003800000 */
.L_x_2649:
[----:B------:R-:W-:-:S03]  /*17d70*/  UMOV UR4, 0xffffffff ;  /* 0xffffffff00047882 */ /* 0x000fc60000000000 */
[----:B------:R-:W-:Y:S05]  /*17d80*/  BRA.DIV UR4, `(.L_x_2651) ;  /* 0x0000001e04f07947 */ /* 0x000fea000b800000 */
[----:B------:R-:W2:Y:S02]  /*17d90*/  S2R R2, SR_TID.X ;  /* 0x0000000000027919 */ /* 0x000ea40000002100 */
[----:B--2---:R-:W-:-:S04]  /*17da0*/  SHF.R.U32.HI R2, RZ, 0x5, R2 ;  /* 0x00000005ff027819 */ /* 0x004fc80000011602 */
[----:B------:R-:W-:-:S05]  /*17db0*/  LOP3.LUT R2, R2, 0x3, RZ, 0xc0, !PT ;  /* 0x0000000302027812 */ /* 0x000fca00078ec0ff */
[----:B------:R2:W3:Y:S02]  /*17dc0*/  SHFL.IDX PT, R14, R2, RZ, 0x1f ;  /* 0x00001fff020e7589 */ /* 0x0004e400000e0000 */
.L_x_2722:
[----:B---3--:R-:W-:Y:S01]  /*17dd0*/  ISETP.NE.AND P0, PT, R14, RZ, PT ;  /* 0x000000ff0e00720c */ /* 0x008fe20003f05270 */
[----:B------:R-:W-:-:S12]  /*17de0*/  BSSY B0, `(.L_x_2652) ;  /* 0x0000029000007945 */ /* 0x000fd80003800000 */
[----:B------:R-:W-:Y:S05]  /*17df0*/  @P0 BRA `(.L_x_2653) ;  /* 0x00000000009c0947 */ /* 0x000fea0003800000 */
[----:B------:R-:W-:-:S03]  /*17e00*/  UMOV UR4, 0xffffffff ;  /* 0xffffffff00047882 */ /* 0x000fc60000000000 */
[----:B------:R-:W-:Y:S05]  /*17e10*/  BRA.DIV UR4, `(.L_x_2654) ;  /* 0x0000002204007947 */ /* 0x000fea000b800000 */
[----:B------:R-:W-:-:S13]  /*17e20*/  ELECT P6, URZ, PT ;  /* 0x00000000003f782f */ /* 0x000fda00038c0000 */
.L_x_2725:
        /* <DEDUP_REMOVED lines=8> */
.L_x_2655:
[----:B0-----:R-:W2:Y:S04]  /*17eb0*/  LDL R3, [R1+0x8] ;  /* 0x0000080001037983 */ /* 0x001ea80000100800 */
[----:B----4-:R-:W3:Y:S01]  /*17ec0*/  LDL.LU R7, [R1+0x14] ;  /* 0x0000140001077983 */ /* 0x010ee20000300800 */
        /* <DEDUP_REMOVED lines=12> */
.L_x_2726:
[----:B------:R-:W2:Y:S02]  /*17f90*/  SYNCS.PHASECHK.TRANS64.TRYWAIT P0, [R7+URZ], R2 ;  /* 0x00000002070075a7 */ /* 0x000ea4000800017f */
[----:B--2---:R-:W-:Y:S05]  /*17fa0*/  @!P0 BRA `(.L_x_2657) ;  /* 0x0000001c00d08947 */ /* 0x004fea0003800000 */
.L_x_2727:
[----:B------:R-:W-:Y:S05]  /*17fb0*/  @!P2 BRA `(.L_x_2658) ;  /* 0x000000000004a947 */ /* 0x000fea0003800000 */
[----:B------:R-:W-:Y:S01]  /*17fc0*/  BPT.TRAP 0x1 ;  /* 0x000000040000795c */ /* 0x000fe20000300000 */
.L_x_2658:
[----:B------:R-:W3:Y:S01]  /*17fd0*/  LDL.LU R4, [R1+0x8] ;  /* 0x0000080001047983 */ /* 0x000ee20000300800 */
[----:B------:R-:W-:-:S04]  /*17fe0*/  VIADD R0, R0, 0x36860 ;  /* 0x0003686000007836 */ /* 0x000fc80000000000 */
[----:B---3--:R-:W-:-:S04]  /*17ff0*/  IMAD R4, R4, 0x8, R0 ;  /* 0x0000000804047824 */ /* 0x008fc800078e0200 */
[----:B------:R-:W3:Y:S02]  /*18000*/  SYNCS.PHASECHK.TRANS64.TRYWAIT P0, [R4+URZ], R5 ;  /* 0x00000005040075a7 */ /* 0x000ee4000800017f */
[----:B---3--:R-:W-:Y:S05]  /*18010*/  @!P0 BRA `(.L_x_2659) ;  /* 0x0000001c00c88947 */ /* 0x008fea0003800000 */
.L_x_2728:
[----:B------:R-:W-:-:S07]  /*18020*/  IMAD R3, R3, 0x8, R0 ;  /* 0x0000000803037824 */ /* 0x000fce00078e0200 */
.L_x_2660:
[----:B----4-:R4:W0:Y:S02]  /*18030*/  SYNCS.PHASECHK.TRANS64.TRYWAIT P0, [R3+URZ], R2 ;  /* 0x00000002030075a7 */ /* 0x010824000800017f */
[----:B0-----:R-:W-:Y:S05]  /*18040*/  @!P0 NANOSLEEP.SYNCS 0x989680 ;  /* 0x009896800000895d */ /* 0x001fea0003900000 */
[----:B------:R-:W0:Y:S02]  /*18050*/  @!P0 SYNCS.PHASECHK.TRANS64 P0, [R3+URZ], R2 ;  /* 0x00000002030085a7 */ /* 0x000e24000800007f */
[----:B0-----:R-:W-:Y:S05]  /*18060*/  @!P0 BRA `(.L_x_2660) ;  /* 0xfffffffc00f08947 */ /* 0x001fea000383ffff */
.L_x_2653:
[----:B------:R-:W-:Y:S05]  /*18070*/  BSYNC B0 ;  /* 0x0000000000007941 */ /* 0x000fea0003800000 */
.L_x_2652:
[----:B------:R-:W-:Y:S05]  /*18080*/  EXIT ;  /* 0x000000000000794d */ /* 0x000fea0003800000 */
.L_x_2484:
[----:B0-----:R-:W-:-:S04]  /*18090*/  IMAD.U32 R3, RZ, RZ, UR60 ;  /* 0x0000003cff037e24 */ /* 0x001fc8000f8e00ff */
[----:B------:R0:W1:Y:S03]  /*180a0*/  SYNCS.PHASECHK.TRANS64.TRYWAIT P1, [R3+URZ+0x36800], R0 ;  /* 0x03680000030075a7 */ /* 0x000066000802017f */
[----:B-1----:R-:W-:Y:S05]  /*180b0*/  @!P1 NANOSLEEP.SYNCS 0x989680 ;  /* 0x009896800000995d */ /* 0x002fea0003900000 */
[----:B------:R-:W1:Y:S02]  /*180c0*/  @!P1 SYNCS.PHASECHK.TRANS64 P1, [R3+URZ+0x36800], R0 ;  /* 0x03680000030095a7 */ /* 0x000e64000802007f */
[----:B-1----:R-:W-:Y:S05]  /*180d0*/  @!P1 BRA `(.L_x_2484) ;  /* 0xfffffffc00ec9947 */ /* 0x002fea000383ffff */
[----:B------:R-:W-:Y:S05]  /*180e0*/  BRA `(.L_x_2661) ;  /* 0xfffffe9800907947 */ /* 0x000fea000383ffff */
.L_x_2488:
[----:B-1----:R1:W2:Y:S02]  /*180f0*/  SYNCS.PHASECHK.TRANS64.TRYWAIT P2, [R2+URZ+0x36830], R3 ;  /* 0x03683003020075a7 */ /* 0x0022a4000804017f */
[----:B--2---:R-:W-:Y:S05]  /*18100*/  @!P2 NANOSLEEP.SYNCS 0x989680 ;  /* 0x009896800000a95d */ /* 0x004fea0003900000 */
[----:B------:R-:W2:Y:S02]  /*18110*/  @!P2 SYNCS.PHASECHK.TRANS64 P2, [R2+URZ+0x36830], R3 ;  /* 0x036830030200a5a7 */ /* 0x000ea4000804007f */
[----:B--2---:R-:W-:Y:S05]  /*18120*/  @!P2 BRA `(.L_x_2488) ;  /* 0xfffffffc00f0a947 */ /* 0x004fea000383ffff */
[----:B------:R-:W-:Y:S05]  /*18130*/  BRA `(.L_x_2487) ;  /* 0xfffffe9800b47947 */ /* 0x000fea000383ffff */
.L_x_2493:
[----:B-1----:R-:W-:-:S04]  /*18140*/  IMAD.U32 R5, RZ, RZ, UR39 ;  /* 0x00000027ff057e24 */ /* 0x002fc8000f8e00ff */
[----:B------:R1:W2:Y:S03]  /*18150*/  SYNCS.PHASECHK.TRANS64.TRYWAIT P3, [R5+URZ+0x36830], R0 ;  /* 0x03683000050075a7 */ /* 0x0002a6000806017f */
[----:B--2---:R-:W-:Y:S05]  /*18160*/  @!P3 NANOSLEEP.SYNCS 0x989680 ;  /* 0x009896800000b95d */ /* 0x004fea0003900000 */
[----:B------:R-:W2:Y:S02]  /*18170*/  @!P3 SYNCS.PHASECHK.TRANS64 P3, [R5+URZ+0x36830], R0 ;  /* 0x036830000500b5a7 */ /* 0x000ea4000806007f */
[----:B--2---:R-:W-:Y:S05]  /*18180*/  @!P3 BRA `(.L_x_2493) ;  /* 0xfffffffc00ecb947 */ /* 0x004fea000383ffff */
[----:B------:R-:W-:Y:S05]  /*18190*/  BRA `(.L_x_2492) ;  /* 0xfffffed8005c7947 */ /* 0x000fea000383ffff */
.L_x_2497:
[----:B-1----:R-:W-:-:S04]  /*181a0*/  IMAD.U32 R3, RZ, RZ, UR10 ;  /* 0x0000000aff037e24 */ /* 0x002fc8000f8e00ff */
[----:B------:R1:W2:Y:S03]  /*181b0*/  SYNCS.PHASECHK.TRANS64.TRYWAIT P3, [R3+URZ+0x36850], R0 ;  /* 0x03685000030075a7 */ /* 0x0002a6000806017f */
[----:B--2---:R-:W-:Y:S05]  /*181c0*/  @!P3 NANOSLEEP.SYNCS 0x989680 ;  /* 0x009896800000b95d */ /* 0x004fea0003900000 */
[----:B------:R-:W2:Y:S02]  /*181d0*/  @!P3 SYNCS.PHASECHK.TRANS64 P3, [R3+URZ+0x36850], R0 ;  /* 0x036850000300b5a7 */ /* 0x000ea4000806007f */
[----:B--2---:R-:W-:Y:S05]  /*181e0*/  @!P3 BRA `(.L_x_2497) ;  /* 0xfffffffc00ecb947 */ /* 0x004fea000383ffff */
[----:B------:R-:W-:Y:S05]  /*181f0*/  BRA `(.L_x_2496) ;  /* 0xfffffefc00d47947 */ /* 0x000fea000383ffff */
.L_x_2503:
[----:B-1----:R-:W-:-:S04]  /*18200*/  IMAD.U32 R5, RZ, RZ, UR6 ;  /* 0x00000006ff057e24 */ /* 0x002fc8000f8e00ff */
[----:B------:R1:W2:Y:S03]  /*18210*/  SYNCS.PHASECHK.TRANS64.TRYWAIT P2, [R5+URZ+0x36830], R0 ;  /* 0x03683000050075a7 */ /* 0x0002a6000804017f */
[----:B--2---:R-:W-:Y:S05]  /*18220*/  @!P2 NANOSLEEP.SYNCS 0x989680 ;  /* 0x009896800000a95d */ /* 0x004fea0003900000 */
[----:B------:R-:W2:Y:S02]  /*18230*/  @!P2 SYNCS.PHASECHK.TRANS64 P2, [R5+URZ+0x36830], R0 ;  /* 0x036830000500a5a7 */ /* 0x000ea4000804007f */
[----:B--2---:R-:W-:Y:S05]  /*18240*/  @!P2 BRA `(.L_x_2503) ;  /* 0xfffffffc00eca947 */ /* 0x004fea000383ffff */
[----:B------:R-:W-:Y:S05]  /*18250*/  BRA `(.L_x_2502) ;  /* 0xffffff1c004c7947 */ /* 0x000fea000383ffff */
.L_x_2507:
[----:B-1----:R-:W-:-:S04]  /*18260*/  IMAD.U32 R3, RZ, RZ, UR11 ;  /* 0x0000000bff037e24 */ /* 0x002fc8000f8e00ff */
[----:B------:R1:W2:Y:S03]  /*18270*/  SYNCS.PHASECHK.TRANS64.TRYWAIT P2, [R3+URZ+0x36850], R0 ;  /* 0x03685000030075a7 */ /* 0x0002a6000804017f */
[----:B--2---:R-:W-:Y:S05]  /*18280*/  @!P2 NANOSLEEP.SYNCS 0x989680 ;  /* 0x009896800000a95d */ /* 0x004fea0003900000 */
[----:B------:R-:W2:Y:S02]  /*18290*/  @!P2 SYNCS.PHASECHK.TRANS64 P2, [R3+URZ+0x36850], R0 ;  /* 0x036850000300a5a7 */ /* 0x000ea4000804007f */
[----:B--2---:R-:W-:Y:S05]  /*182a0*/  @!P2 BRA `(.L_x_2507) ;  /* 0xfffffffc00eca947 */ /* 0x004fea000383ffff */
[----:B------:R-:W-:Y:S05]  /*182b0*/  BRA `(.L_x_2506) ;  /* 0xffffff4000c07947 */ /* 0x000fea000383ffff */
.L_x_2512:
[----:B-1----:R-:W-:-:S04]  /*182c0*/  IMAD.U32 R3, RZ, RZ, UR5 ;  /* 0x00000005ff037e24 */ /* 0x002fc8000f8e00ff */
[----:B------:R1:W2:Y:S03]  /*182d0*/  SYNCS.PHASECHK.TRANS64.TRYWAIT P0, [R3+URZ+0x36850], R2 ;  /* 0x03685002030075a7 */ /* 0x0002a6000800017f */
[----:B--2---:R-:W-:Y:S05]  /*182e0*/  @!P0 NANOSLEEP.SYNCS 0x989680 ;  /* 0x009896800000895d */ /* 0x004fea0003900000 */
[----:B------:R-:W2:Y:S02]  /*182f0*/  @!P0 SYNCS.PHASECHK.TRANS64 P0, [R3+URZ+0x36850], R2 ;  /* 0x03685002030085a7 */ /* 0x000ea4000800007f */
[----:B--2---:R-:W-:Y:S05]  /*18300*/  @!P0 BRA `(.L_x_2512) ;  /* 0xfffffffc00ec8947 */ /* 0x004fea000383ffff */
[----:B------:R-:W-:Y:S05]  /*18310*/  BRA `(.L_x_2511) ;  /* 0xffffff5c00707947 */ /* 0x000fea000383ffff */
.L_x_2554:
        /* <DEDUP_REMOVED lines=11> */
.L_x_2663:
[----:B------:R-:W-:Y:S05]  /*183d0*/  BSYNC B0 ;  /* 0x0000000000007941 */ /* 0x000fea0003800000 */
.L_x_2662:
[----:B------:R-:W-:Y:S05]  /*183e0*/  BRA `(.L_x_2664) ;  /* 0xffffffa800d87947 */ /* 0x000fea000383ffff */
.L_x_2556:
[----:B------:R-:W-:Y:S01]  /*183f0*/  BSSY B0, `(.L_x_2665) ;  /* 0x0000006000007945 */ /* 0x000fe20003800000 */
[----:B------:R-:W-:-:S07]  /*18400*/  IMAD.MOV.U32 R15, RZ, RZ, -0x1 ;  /* 0xffffffffff0f7424 */ /* 0x000fce00078e00ff */
[----:B0123--:R-:W-:Y:S05]  /*18410*/  WARPSYNC.COLLECTIVE R15, `(.L_x_2666) ;  /* 0x000000000f0c7348 */ /* 0x00ffea0003c00000 */
[----:B------:R-:W-:Y:S02]  /*18420*/  ELECT P6, UR62, PT ;  /* 0x00000000003e782f */ /* 0x000fe400038c0000 */
[----:B------:R-:W-:Y:S01]  /*18430*/  MOV R14, UR62 ;  /* 0x0000003e000e7c02 */ /* 0x000fe20008000f00 */
[----:B0123--:R-:W-:Y:S10]  /*18440*/  ENDCOLLECTIVE ;  /* 0x000000000000791b */ /* 0x00fff40003800000 */
.L_x_2666:
[----:B------:R-:W-:Y:S05]  /*18450*/  BSYNC B0 ;  /* 0x0000000000007941 */ /* 0x000fea0003800000 */
.L_x_2665:
[----:B------:R-:W-:Y:S05]  /*18460*/  BRA `(.L_x_2667) ;  /* 0xffffffa800e07947 */ /* 0x000fea000383ffff */
.L_x_2558:
[----:B---3--:R3:W4:Y:S02]  /*18470*/  SYNCS.PHASECHK.TRANS64.TRYWAIT P0, [R0+URZ+0x36840], R2 ;  /* 0x03684002000075a7 */ /* 0x008724000800017f */
[----:B----4-:R-:W-:Y:S05]  /*18480*/  @!P0 NANOSLEEP.SYNCS 0x989680 ;  /* 0x009896800000895d */ /* 0x010fea0003900000 */
[----:B------:R-:W4:Y:S02]  /*18490*/  @!P0 SYNCS.PHASECHK.TRANS64 P0, [R0+URZ+0x36840], R2 ;  /* 0x03684002000085a7 */ /* 0x000f24000800007f */
[----:B----4-:R-:W-:Y:S05]  /*184a0*/  @!P0 BRA `(.L_x_2558) ;  /* 0xfffffffc00f08947 */ /* 0x010fea000383ffff */
[----:B------:R-:W-:Y:S05]  /*184b0*/  BRA `(.L_x_2668) ;  /* 0xffffffac00507947 */ /* 0x000fea000383ffff */
.L_x_2562:
[----:B------:R-:W2:Y:S01]  /*184c0*/  LDL.LU R11, [R1+0x34] ;  /* 0x00003400010b7983 */ /* 0x000ea20000300800 */
[----:B------:R-:W-:Y:S01]  /*184d0*/  IMAD.MOV.U32 R13, RZ, RZ, R0 ;  /* 0x000000ffff0d7224 */ /* 0x000fe200078e0000 */
[----:B------:R-:W-:Y:S01]  /*184e0*/  LOP3.LUT R8, R8, 0x7f, RZ, 0xc0, !PT ;  /* 0x0000007f08087812 */ /* 0x000fe200078ec0ff */
[----:B------:R-:W-:Y:S02]  /*184f0*/  IMAD.MOV.U32 R12, RZ, RZ, RZ ;  /* 0x000000ffff0c7224 */ /* 0x000fe400078e00ff */
[----:B------:R-:W-:Y:S01]  /*18500*/  IMAD.MOV.U32 R15, RZ, RZ, -0x1 ;  /* 0xffffffffff0f7424 */ /* 0x000fe200078e00ff */
[----:B------:R-:W-:-:S05]  /*18510*/  SHF.R.U32.HI R6, RZ, 0x3, R8 ;  /* 0x00000003ff067819 */ /* 0x000fca0000011608 */
[----:B------:R-:W-:Y:S02]  /*18520*/  IMAD R17, R17, 0x80, R6 ;  /* 0x0000008011117824 */ /* 0x000fe400078e0206 */
[----:B--2---:R-:W-:Y:S02]  /*18530*/  IMAD R2, R11, R7, RZ ;  /* 0x000000070b027224 */ /* 0x004fe400078e02ff */
[----:B------:R-:W-:-:S03]  /*18540*/  IMAD.MOV.U32 R11, RZ, RZ, 0x181f ;  /* 0x0000181fff0b7424 */ /* 0x000fc600078e00ff */
[----:B------:R-:W-:-:S13]  /*18550*/  ISETP.GE.AND P3, PT, R17, R2, PT ;  /* 0x000000021100720c */ /* 0x000fda0003f66270 */
[----:B-----5:R-:W-:Y:S05]  /*18560*/  WARPSYNC.COLLECTIVE R15, `(.L_x_2669) ;  /* 0x000000000f087348 */ /* 0x020fea0003c00000 */
[----:B------:R0:W1:Y:S02]  /*18570*/  SHFL.IDX P6, R14, R13, R12, R11 ;  /* 0x0000000c0d0e7389 */ /* 0x00006400000c000b */
[----:B01---5:R-:W-:Y:S01]  /*18580*/  ENDCOLLECTIVE ;  /* 0x000000000000791b */ /* 0x023fe20003800000 */
.L_x_2669:
[----:B------:R-:W-:Y:S02]  /*18590*/  IMAD.MOV.U32 R13, RZ, RZ, R3 ;  /* 0x000000ffff0d7224 */ /* 0x000fe400078e0003 */
[----:B------:R-:W-:-:S07]  /*185a0*/  IMAD.MOV.U32 R4, RZ, RZ, R14 ;  /* 0x000000ffff047224 */ /* 0x000fce00078e000e */
[----:B------:R-:W-:Y:S05]  /*185b0*/  WARPSYNC.COLLECTIVE R15, `(.L_x_2670) ;  /* 0x000000000f087348 */ /* 0x000fea0003c00000 */
[----:B------:R0:W1:Y:S02]  /*185c0*/  SHFL.IDX P6, R14, R13, R12, R11 ;  /* 0x0000000c0d0e7389 */ /* 0x00006400000c000b */
[----:B01----:R-:W-:Y:S01]  /*185d0*/  ENDCOLLECTIVE ;  /* 0x000000000000791b */ /* 0x003fe20003800000 */
.L_x_2670:
        /* <DEDUP_REMOVED lines=18> */
.L_x_2671:
[----:B------:R-:W-:-:S05]  /*18700*/  VIADD R4, R17, 0x10 ;  /* 0x0000001011047836 */ /* 0x000fca0000000000 */
[----:B------:R-:W-:Y:S01]  /*18710*/  ISETP.GE.AND P3, PT, R4, R2, PT ;  /* 0x000000020400720c */ /* 0x000fe20003f66270 */
[----:B------:R-:W-:Y:S02]  /*18720*/  IMAD.MOV.U32 R13, RZ, RZ, R3 ;  /* 0x000000ffff0d7224 */ /* 0x000fe400078e0003 */
[----:B------:R-:W-:-:S10]  /*18730*/  IMAD.MOV.U32 R8, RZ, RZ, R14 ;  /* 0x000000ffff087224 */ /* 0x000fd400078e000e */
[----:B------:R-:W-:Y:S05]  /*18740*/  WARPSYNC.COLLECTIVE R15, `(.L_x_2672) ;  /* 0x000000000f087348 */ /* 0x000fea0003c00000 */
[----:B------:R0:W1:Y:S02]  /*18750*/  SHFL.IDX P6, R14, R13, R12, R11 ;  /* 0x0000000c0d0e7389 */ /* 0x00006400000c000b */
[----:B01----:R-:W-:Y:S01]  /*18760*/  ENDCOLLECTIVE ;  /* 0x000000000000791b */ /* 0x003fe20003800000 */
.L_x_2672:
[----:B------:R-:W-:Y:S01]  /*18770*/  ULDC.64 UR4, c[0x0][0x208] ;  /* 0x0000820000047ab9 */ /* 0x000fe20000000a00 */
[----:B------:R-:W-:Y:S02]  /*18780*/  IMAD.MOV.U32 R13, RZ, RZ, R0 ;  /* 0x000000ffff0d7224 */ /* 0x000fe400078e0000 */
[----:B------:R-:W-:Y:S02]  /*18790*/  IMAD.MOV.U32 R12, RZ, RZ, 0x2 ;  /* 0x00000002ff0c7424 */ /* 0x000fe400078e00ff */
[----:B------:R-:W-:-:S05]  /*187a0*/  IMAD.MOV.U32 R6, RZ, RZ, R14 ;  /* 0x000000ffff067224 */ /* 0x000fca00078e000e */
[----:B------:R-:W-:-:S05]  /*187b0*/  @!P3 LEA R7, P5, R10, R6, 0x1 ;  /* 0x000000060a07b211 */ /* 0x000fca00078a08ff */
[----:B------:R-:W-:Y:S02]  /*187c0*/  @!P3 IMAD.X R6, RZ, RZ, R8, P5 ;  /* 0x000000ffff06b224 */ /* 0x000fe400028e0608 */
        /* <DEDUP_REMOVED lines=11> */
.L_x_2673:
[----:B------:R-:W-:-:S05]  /*18880*/  VIADD R4, R17, 0x20 ;  /* 0x0000002011047836 */ /* 0x000fca0000000000 */
[----:B------:R-:W-:Y:S01]  /*18890*/  ISETP.GE.AND P3, PT, R4, R2, PT ;  /* 0x000000020400720c */ /* 0x000fe20003f66270 */
[----:B------:R-:W-:Y:S02]  /*188a0*/  IMAD.MOV.U32 R13, RZ, RZ, R3 ;  /* 0x000000ffff0d7224 */ /* 0x000fe400078e0003 */
[----:B------:R-:W-:-:S10]  /*188b0*/  IMAD.MOV.U32 R6, RZ, RZ, R14 ;  /* 0x000000ffff067224 */ /* 0x000fd400078e000e */
[----:B------:R-:W-:Y:S05]  /*188c0*/  WARPSYNC.COLLECTIVE R15, `(.L_x_2674) ;  /* 0x000000000f087348 */ /* 0x000fea0003c00000 */
[----:B------:R0:W1:Y:S02]  /*188d0*/  SHFL.IDX P6, R14, R13, R12, R11 ;  /* 0x0000000c0d0e7389 */ /* 0x00006400000c000b */
[----:B01----:R-:W-:Y:S01]  /*188e0*/  ENDCOLLECTIVE ;  /* 0x000000000000791b */ /* 0x003fe20003800000 */
.L_x_2674:
        /* <DEDUP_REMOVED lines=18> */
.L_x_2675:
[----:B------:R-:W-:-:S05]  /*18a10*/  VIADD R4, R17, 0x30 ;  /* 0x0000003011047836 */ /* 0x000fca0000000000 */
[----:B------:R-:W-:Y:S01]  /*18a20*/  ISETP.GE.AND P3, PT, R4, R2, PT ;  /* 0x000000020400720c */ /* 0x000fe20003f66270 */
[----:B------:R-:W-:Y:S02]  /*18a30*/  IMAD.MOV.U32 R13, RZ, RZ, R3 ;  /* 0x000000ffff0d7224 */ /* 0x000fe400078e0003 */
[----:B------:R-:W-:-:S10]  /*18a40*/  IMAD.MOV.U32 R4, RZ, RZ, R14 ;  /* 0x000000ffff047224 */ /* 0x000fd400078e000e */
[----:B------:R-:W-:Y:S05]  /*18a50*/  WARPSYNC.COLLECTIVE R15, `(.L_x_2676) ;  /* 0x000000000f087348 */ /* 0x000fea0003c00000 */
[----:B------:R0:W1:Y:S02]  /*18a60*/  SHFL.IDX P6, R14, R13, R12, R11 ;  /* 0x0000000c0d0e7389 */ /* 0x00006400000c000b */
[----:B01----:R-:W-:Y:S01]  /*18a70*/  ENDCOLLECTIVE ;  /* 0x000000000000791b */ /* 0x003fe20003800000 */
.L_x_2676:
        /* <DEDUP_REMOVED lines=18> */
.L_x_2677:
[----:B------:R-:W-:-:S05]  /*18ba0*/  VIADD R4, R17, 0x40 ;  /* 0x0000004011047836 */ /* 0x000fca0000000000 */
[----:B------:R-:W-:Y:S01]  /*18bb0*/  ISETP.GE.AND P3, PT, R4, R2, PT ;  /* 0x000000020400720c */ /* 0x000fe20003f66270 */
[----:B------:R-:W-:Y:S02]  /*18bc0*/  IMAD.MOV.U32 R13, RZ, RZ, R3 ;  /* 0x000000ffff0d7224 */ /* 0x000fe400078e0003 */
[----:B------:R-:W-:-:S10]  /*18bd0*/  IMAD.MOV.U32 R4, RZ, RZ, R14 ;  /* 0x000000ffff047224 */ /* 0x000fd400078e000e */
[----:B------:R-:W-:Y:S05]  /*18be0*/  WARPSYNC.COLLECTIVE R15, `(.L_x_2678) ;  /* 0x000000000f087348 */ /* 0x000fea0003c00000 */
[----:B------:R0:W1:Y:S02]  /*18bf0*/  SHFL.IDX P6, R14, R13, R12, R11 ;  /* 0x0000000c0d0e7389 */ /* 0x00006400000c000b */
[----:B01----:R-:W-:Y:S01]  /*18c00*/  ENDCOLLECTIVE ;  /* 0x000000000000791b */ /* 0x003fe20003800000 */
.L_x_2678:
        /* <DEDUP_REMOVED lines=18> */
.L_x_2679:
[----:B------:R-:W-:-:S05]  /*18d30*/  VIADD R4, R17, 0x50 ;  /* 0x0000005011047836 */ /* 0x000fca0000000000 */
[----:B------:R-:W-:Y:S01]  /*18d40*/  ISETP.GE.AND P3, PT, R4, R2, PT ;  /* 0x000000020400720c */ /* 0x000fe20003f66270 */
[----:B------:R-:W-:Y:S02]  /*18d50*/  IMAD.MOV.U32 R13, RZ, RZ, R3 ;  /* 0x000000ffff0d7224 */ /* 0x000fe400078e0003 */
[----:B------:R-:W-:-:S10]  /*18d60*/  IMAD.MOV.U32 R4, RZ, RZ, R14 ;  /* 0x000000ffff047224 */ /* 0x000fd400078e000e */
[----:B------:R-:W-:Y:S05]  /*18d70*/  WARPSYNC.COLLECTIVE R15, `(.L_x_2680) ;  /* 0x000000000f087348 */ /* 0x000fea0003c00000 */
[----:B------:R0:W1:Y:S02]  /*18d80*/  SHFL.IDX P6, R14, R13, R12, R11 ;  /* 0x0000000c0d0e7389 */ /* 0x00006400000c000b */
[----:B01----:R-:W-:Y:S01]  /*18d90*/  ENDCOLLECTIVE ;  /* 0x000000000000791b */ /* 0x003fe20003800000 */
.L_x_2680:
[----:B------:R-:W-:Y:S01]  /*18da0*/  ULDC.64 UR4, c[0x0][0x208] ;  /* 0x0000820000047ab9 */ /* 0x000fe20000000a00 */
[----:B------:R-:W-:Y:S02]  /*18db0*/  IMAD.MOV.U32 R13, RZ, RZ, R0 ;  /* 0x000000ffff0d7224 */ /* 0x000fe400078e0000 */
[----:B------:R-:W-:Y:S02]  /*18dc0*/  IMAD.MOV.U32 R12, RZ, RZ, 0x6 ;  /* 0x00000006ff0c7424 */ /* 0x000fe400078e00ff */
[----:B------:R-:W-:-:S05]  /*18dd0*/  IMAD.MOV.U32 R5, RZ, RZ, R14 ;  /* 0x000000ffff057224 */ /* 0x000fca00078e000e */
[----:B------:R-:W-:-:S05]  /*18de0*/  @!P3 LEA R5, P4, R10, R5, 0x1 ;  /* 0x000000050a05b211 */ /* 0x000fca00078808ff */
[----:B------:R-:W-:Y:S01]  /*18df0*/  @!P3 IMAD.X R4, RZ, RZ, R4, P4 ;  /* 0x000000ffff04b224 */ /* 0x000fe200020e0604 */
[----:B------:R-:W-:-:S04]  /*18e00*/  ISETP.GE.AND P4, PT, R7, R2, PT ;  /* 0x000000020700720c */ /* 0x000fc80003f86270 */
        /* <DEDUP_REMOVED lines=12> */
.L_x_2681:
[----:B------:R-:W-:Y:S02]  /*18ed0*/  IMAD.MOV.U32 R13, RZ, RZ, R3 ;  /* 0x000000ffff0d7224 */ /* 0x000fe400078e0003 */
[----:B------:R-:W-:-:S07]  /*18ee0*/  IMAD.MOV.U32 R4, RZ, RZ, R14 ;  /* 0x000000ffff047224 */ /* 0x000fce00078e000e */
[----:B------:R-:W-:Y:S05]  /*18ef0*/  WARPSYNC.COLLECTIVE R15, `(.L_x_2682) ;  /* 0x000000000f087348 */ /* 0x000fea0003c00000 */
[----:B------:R0:W1:Y:S02]  /*18f00*/  SHFL.IDX P6, R14, R13, R12, R11 ;  /* 0x0000000c0d0e7389 */ /* 0x00006400000c000b */
[----:B01----:R-:W-:Y:S01]  /*18f10*/  ENDCOLLECTIVE ;  /* 0x000000000000791b */ /* 0x003fe20003800000 */
.L_x_2682:
        /* <DEDUP_REMOVED lines=18> */
.L_x_2683:
[----:B------:R-:W-:Y:S02]  /*19040*/  IMAD.MOV.U32 R13, RZ, RZ, R3 ;  /* 0x000000ffff0d7224 */ /* 0x000fe400078e0003 */
[----:B------:R-:W-:-:S07]  /*19050*/  IMAD.MOV.U32 R0, RZ, RZ, R14 ;  /* 0x000000ffff007224 */ /* 0x000fce00078e000e */
[----:B------:R-:W-:Y:S05]  /*19060*/  WARPSYNC.COLLECTIVE R15, `(.L_x_2684) ;  /* 0x000000000f087348 */ /* 0x000fea0003c00000 */
[----:B------:R0:W1:Y:S02]  /*19070*/  SHFL.IDX P6, R14, R13, R12, R11 ;  /* 0x0000000c0d0e7389 */ /* 0x00006400000c000b */
[----:B01----:R-:W-:Y:S01]  /*19080*/  ENDCOLLECTIVE ;  /* 0x000000000000791b */ /* 0x003fe20003800000 */
.L_x_2684:
[----:B------:R-:W-:Y:S01]  /*19090*/  IMAD.MOV.U32 R3, RZ, RZ, R14 ;  /* 0x000000ffff037224 */ /* 0x000fe200078e000e */
[----:B------:R-:W-:Y:S06]  /*190a0*/  BRA `(.L_x_2685) ;  /* 0xffffffb000207947 */ /* 0x000fec000383ffff */
.L_x_2567:
[----:B0-----:R-:W2:Y:S02]  /*190b0*/  LDL R2, [R1+0x4] ;  /* 0x0000040001027983 */ /* 0x001ea40000100800 */
[----:B--2---:R0:W1:Y:S02]  /*190c0*/  SYNCS.PHASECHK.TRANS64.TRYWAIT P0, [R2+URZ+0x36820], R0 ;  /* 0x03682000020075a7 */ /* 0x004064000800017f */
[----:B-1----:R-:W-:Y:S05]  /*190d0*/  @!P0 NANOSLEEP.SYNCS 0x989680 ;  /* 0x009896800000895d */ /* 0x002fea0003900000 */
[----:B------:R-:W1:Y:S02]  /*190e0*/  @!P0 SYNCS.PHASECHK.TRANS64 P0, [R2+URZ+0x36820], R0 ;  /* 0x03682000020085a7 */ /* 0x000e64000800007f */
[----:B-1----:R-:W-:Y:S05]  /*190f0*/  @!P0 BRA `(.L_x_2567) ;  /* 0xfffffffc00ec8947 */ /* 0x002fea000383ffff */
[----:B------:R-:W-:Y:S05]  /*19100*/  BRA `(.L_x_2686) ;  /* 0xffffffb0009c7947 */ /* 0x000fea000383ffff */
.L_x_2576:
[----:B-1----:R1:W2:Y:S02]  /*19110*/  SYNCS.PHASECHK.TRANS64.TRYWAIT P0, [R2+URZ+0x36840], R0 ;  /* 0x03684000020075a7 */ /* 0x0022a4000800017f */
[----:B--2---:R-:W-:Y:S05]  /*19120*/  @!P0 NANOSLEEP.SYNCS 0x989680 ;  /* 0x009896800000895d */ /* 0x004fea0003900000 */
[----:B------:R-:W2:Y:S02]  /*19130*/  @!P0 SYNCS.PHASECHK.TRANS64 P0, [R2+URZ+0x36840], R0 ;  /* 0x03684000020085a7 */ /* 0x000ea4000800007f */
[----:B--2---:R-:W-:Y:S05]  /*19140*/  @!P0 BRA `(.L_x_2576) ;  /* 0xfffffffc00f08947 */ /* 0x004fea000383ffff */
[----:B------:R-:W-:Y:S05]  /*19150*/  BRA `(.L_x_2687) ;  /* 0xffffffb400647947 */ /* 0x000fea000383ffff */
.L_x_2583:
[----:B0-----:R0:W1:Y:S02]  /*19160*/  SYNCS.PHASECHK.TRANS64.TRYWAIT P0, [R2+URZ+0x60], R0 ;  /* 0x00006000020075a7 */ /* 0x001064000800017f */
[----:B-1----:R-:W-:Y:S05]  /*19170*/  @!P0 NANOSLEEP.SYNCS 0x989680 ;  /* 0x009896800000895d */ /* 0x002fea0003900000 */
[----:B------:R-:W1:Y:S02]  /*19180*/  @!P0 SYNCS.PHASECHK.TRANS64 P0, [R2+URZ+0x60], R0 ;  /* 0x00006000020085a7 */ /* 0x000e64000800007f */
[----:B-1----:R-:W-:Y:S05]  /*19190*/  @!P0 BRA `(.L_x_2583) ;  /* 0xfffffffc00f08947 */ /* 0x002fea000383ffff */
[----:B------:R-:W-:Y:S05]  /*191a0*/  BRA `(.L_x_2688) ;  /* 0xffffffb800807947 */ /* 0x000fea000383ffff */
.L_x_2593:
[----:B---3--:R3:W4:Y:S02]  /*191b0*/  SYNCS.PHASECHK.TRANS64.TRYWAIT P0, [R3+URZ+0x36840], R2 ;  /* 0x03684002030075a7 */ /* 0x008724000800017f */
[----:B----4-:R-:W-:Y:S05]  /*191c0*/  @!P0 NANOSLEEP.SYNCS 0x989680 ;  /* 0x009896800000895d */ /* 0x010fea0003900000 */
[----:B------:R-:W4:Y:S02]  /*191d0*/  @!P0 SYNCS.PHASECHK.TRANS64 P0, [R3+URZ+0x36840], R2 ;  /* 0x03684002030085a7 */ /* 0x000f24000800007f */
[----:B----4-:R-:W-:Y:S05]  /*191e0*/  @!P0 BRA `(.L_x_2593) ;  /* 0xfffffffc00f08947 */ /* 0x010fea000383ffff */
[----:B------:R-:W-:Y:S05]  /*191f0*/  BRA `(.L_x_2689) ;  /* 0xffffffc000687947 */ /* 0x000fea000383ffff */
.L_x_2600:
[----:B--2---:R2:W3:Y:S02]  /*19200*/  SYNCS.PHASECHK.TRANS64.TRYWAIT P0, [R2+URZ+0x60], R3 ;  /* 0x00006003020075a7 */ /* 0x0044e4000800017f */
[----:B---3--:R-:W-:Y:S05]  /*19210*/  @!P0 NANOSLEEP.SYNCS 0x989680 ;  /* 0x009896800000895d */ /* 0x008fea0003900000 */
[----:B------:R-:W3:Y:S02]  /*19220*/  @!P0 SYNCS.PHASECHK.TRANS64 P0, [R2+URZ+0x60], R3 ;  /* 0x00006003020085a7 */ /* 0x000ee4000800007f */
[----:B---3--:R-:W-:Y:S05]  /*19230*/  @!P0 BRA `(.L_x_2600) ;  /* 0xfffffffc00f08947 */ /* 0x008fea000383ffff */
[----:B------:R-:W-:Y:S05]  /*19240*/  BRA `(.L_x_2690) ;  /* 0xffffffc400847947 */ /* 0x000fea000383ffff */
.L_x_2610:
[----:B----4-:R4:W0:Y:S02]  /*19250*/  SYNCS.PHASECHK.TRANS64.TRYWAIT P0, [R2+URZ+0x36840], R3 ;  /* 0x03684003020075a7 */ /* 0x010824000800017f */
[----:B0-----:R-:W-:Y:S05]  /*19260*/  @!P0 NANOSLEEP.SYNCS 0x989680 ;  /* 0x009896800000895d */ /* 0x001fea0003900000 */
[----:B------:R-:W0:Y:S02]  /*19270*/  @!P0 SYNCS.PHASECHK.TRANS64 P0, [R2+URZ+0x36840], R3 ;  /* 0x03684003020085a7 */ /* 0x000e24000800007f */
[----:B0-----:R-:W-:Y:S05]  /*19280*/  @!P0 BRA `(.L_x_2610) ;  /* 0xfffffffc00f08947 */ /* 0x001fea000383ffff */
[----:B------:R-:W-:Y:S05]  /*19290*/  BRA `(.L_x_2691) ;  /* 0xffffffcc003c7947 */ /* 0x000fea000383ffff */
.L_x_2617:
[----:B--2---:R2:W3:Y:S02]  /*192a0*/  SYNCS.PHASECHK.TRANS64.TRYWAIT P0, [R2+URZ+0x60], R5 ;  /* 0x00006005020075a7 */ /* 0x0044e4000800017f */
[----:B---3--:R-:W-:Y:S05]  /*192b0*/  @!P0 NANOSLEEP.SYNCS 0x989680 ;  /* 0x009896800000895d */ /* 0x008fea0003900000 */
[----:B------:R-:W3:Y:S02]  /*192c0*/  @!P0 SYNCS.PHASECHK.TRANS64 P0, [R2+URZ+0x60], R5 ;  /* 0x00006005020085a7 */ /* 0x000ee4000800007f */
[----:B---3--:R-:W-:Y:S05]  /*192d0*/  @!P0 BRA `(.L_x_2617) ;  /* 0xfffffffc00f08947 */ /* 0x008fea000383ffff */
[----:B------:R-:W-:Y:S05]  /*192e0*/  BRA `(.L_x_2692) ;  /* 0xffffffd000587947 */ /* 0x000fea000383ffff */
.L_x_2629:
[----:B0-----:R0:W2:Y:S02]  /*192f0*/  SYNCS.PHASECHK.TRANS64.TRYWAIT P0, [R0+URZ+0x36860], R2 ;  /* 0x03686002000075a7 */ /* 0x0010a4000800017f */
[----:B--2---:R-:W-:Y:S05]  /*19300*/  @!P0 NANOSLEEP.SYNCS 0x989680 ;  /* 0x009896800000895d */ /* 0x004fea0003900000 */
[----:B------:R-:W2:Y:S02]  /*19310*/  @!P0 SYNCS.PHASECHK.TRANS64 P0, [R0+URZ+0x36860], R2 ;  /* 0x03686002000085a7 */ /* 0x000ea4000800007f */
[----:B--2---:R-:W-:Y:S05]  /*19320*/  @!P0 BRA `(.L_x_2629) ;  /* 0xfffffffc00f08947 */ /* 0x004fea000383ffff */
[----:B------:R-:W-:Y:S05]  /*19330*/  BRA `(.L_x_2693) ;  /* 0xffffffd400f47947 */ /* 0x000fea000383ffff */
.L_x_2637:
        /* <DEDUP_REMOVED lines=8> */
.L_x_2695:
[----:B------:R-:W-:Y:S05]  /*193c0*/  BSYNC B0 ;  /* 0x0000000000007941 */ /* 0x000fea0003800000 */
.L_x_2694:
        /* <DEDUP_REMOVED lines=9> */
.L_x_2696:
        /* <DEDUP_REMOVED lines=19> */
.L_x_2697:
[----:B------:R-:W-:Y:S01]  /*19590*/  IMAD.MOV.U32 R12, RZ, RZ, 0x2 ;  /* 0x00000002ff0c7424 */ /* 0x000fe200078e00ff */
[----:B------:R-:W-:-:S05]  /*195a0*/  SEL R7, R14, RZ, P1 ;  /* 0x000000ff0e077207 */ /* 0x000fca0000800000 */
[----:B------:R-:W-:-:S04]  /*195b0*/  IMAD.IADD R3, R2, 0x1, R7 ;  /* 0x0000000102037824 */ /* 0x000fc800078e0207 */
[----:B------:R-:W-:-:S07]  /*195c0*/  IMAD.MOV.U32 R13, RZ, RZ, R3 ;  /* 0x000000ffff0d7224 */ /* 0x000fce00078e0003 */
[----:B------:R-:W-:Y:S05]  /*195d0*/  WARPSYNC.COLLECTIVE R15, `(.L_x_2698) ;  /* 0x000000000f087348 */ /* 0x000fea0003c00000 */
[----:B------:R0:W1:Y:S02]  /*195e0*/  SHFL.UP P6, R14, R13, R12, R11 ;  /* 0x0400000c0d0e7389 */ /* 0x00006400000c000b */
[----:B01----:R-:W-:Y:S01]  /*195f0*/  ENDCOLLECTIVE ;  /* 0x000000000000791b */ /* 0x003fe20003800000 */
.L_x_2698:
        /* <DEDUP_REMOVED lines=8> */
.L_x_2699:
        /* <DEDUP_REMOVED lines=8> */
.L_x_2700:
        /* <DEDUP_REMOVED lines=8> */
.L_x_2701:
        /* <DEDUP_REMOVED lines=9> */
.L_x_2702:
[----:B------:R-:W-:Y:S01]  /*19810*/  IMAD.MOV.U32 R16, RZ, RZ, R14 ;  /* 0x000000ffff107224 */ /* 0x000fe200078e000e */
[----:B------:R-:W-:Y:S06]  /*19820*/  BRA `(.L_x_2703) ;  /* 0xffffffd800bc7947 */ /* 0x000fec000383ffff */
.L_x_2642:
[----:B------:R-:W-:Y:S01]  /*19830*/  BSSY B0, `(.L_x_2704) ;  /* 0x0000008000007945 */ /* 0x000fe20003800000 */
[----:B-----5:R-:W-:Y:S02]  /*19840*/  IMAD.MOV.U32 R13, RZ, RZ, R2 ;  /* 0x000000ffff0d7224 */ /* 0x020fe400078e0002 */
[----:B------:R-:W-:Y:S02]  /*19850*/  IMAD.MOV.U32 R12, RZ, RZ, 0x1 ;  /* 0x00000001ff0c7424 */ /* 0x000fe400078e00ff */
[----:B------:R-:W-:Y:S02]  /*19860*/  IMAD.MOV.U32 R11, RZ, RZ, RZ ;  /* 0x000000ffff0b7224 */ /* 0x000fe400078e00ff */
[----:B------:R-:W-:-:S07]  /*19870*/  IMAD.MOV.U32 R15, RZ, RZ, -0x1 ;  /* 0xffffffffff0f7424 */ /* 0x000fce00078e00ff */
[----:B01--4-:R-:W-:Y:S05]  /*19880*/  WARPSYNC.COLLECTIVE R15, `(.L_x_2705) ;  /* 0x000000000f087348 */ /* 0x013fea0003c00000 */
[----:B------:R2:W3:Y:S02]  /*19890*/  SHFL.UP P6, R14, R13, R12, R11 ;  /* 0x0400000c0d0e7389 */ /* 0x0004e400000c000b */
[----:B01234-:R-:W-:Y:S01]  /*198a0*/  ENDCOLLECTIVE ;  /* 0x000000000000791b */ /* 0x01ffe20003800000 */
.L_x_2705:
[----:B------:R-:W-:Y:S05]  /*198b0*/  BSYNC B0 ;  /* 0x0000000000007941 */ /* 0x000fea0003800000 */
.L_x_2704:
        /* <DEDUP_REMOVED lines=9> */
.L_x_2706:
[----:B------:R-:W-:Y:S01]  /*19950*/  IMAD.MOV.U32 R12, RZ, RZ, 0x4 ;  /* 0x00000004ff0c7424 */ /* 0x000fe200078e00ff */
[----:B------:R-:W-:-:S05]  /*19960*/  SEL R14, R14, RZ, P2 ;  /* 0x000000ff0e0e7207 */ /* 0x000fca0001000000 */
[----:B------:R-:W-:-:S04]  /*19970*/  IMAD.IADD R3, R3, 0x1, R14 ;  /* 0x0000000103037824 */ /* 0x000fc800078e020e */
[----:B------:R-:W-:-:S07]  /*19980*/  IMAD.MOV.U32 R13, RZ, RZ, R3 ;  /* 0x000000ffff0d7224 */ /* 0x000fce00078e0003 */
[----:B------:R-:W-:Y:S05]  /*19990*/  WARPSYNC.COLLECTIVE R15, `(.L_x_2707) ;  /* 0x000000000f087348 */ /* 0x000fea0003c00000 */
[----:B------:R0:W1:Y:S02]  /*199a0*/  SHFL.UP P6, R14, R13, R12, R11 ;  /* 0x0400000c0d0e7389 */ /* 0x00006400000c000b */
[----:B01----:R-:W-:Y:S01]  /*199b0*/  ENDCOLLECTIVE ;  /* 0x000000000000791b */ /* 0x003fe20003800000 */
.L_x_2707:
[----:B------:R-:W-:Y:S01]  /*199c0*/  IMAD.MOV.U32 R12, RZ, RZ, 0x8 ;  /* 0x00000008ff0c7424 */ /* 0x000fe200078e00ff */
[----:B------:R-:W-:-:S05]  /*199d0*/  SEL R14, R14, RZ, P3 ;  /* 0x000000ff0e0e7207 */ /* 0x000fca0001800000 */
[----:B------:R-:W-:-:S04]  /*199e0*/  IMAD.IADD R3, R3, 0x1, R14 ;  /* 0x0000000103037824 */ /* 0x000fc800078e020e */
[----:B------:R-:W-:-:S07]  /*199f0*/  IMAD.MOV.U32 R13, RZ, RZ, R3 ;  /* 0x000000ffff0d7224 */ /* 0x000fce00078e0003 */
[----:B------:R-:W-:Y:S05]  /*19a00*/  WARPSYNC.COLLECTIVE R15, `(.L_x_2708) ;  /* 0x000000000f087348 */ /* 0x000fea0003c00000 */
[----:B------:R0:W1:Y:S02]  /*19a10*/  SHFL.UP P6, R14, R13, R12, R11 ;  /* 0x0400000c0d0e7389 */ /* 0x00006400000c000b */
[----:B01----:R-:W-:Y:S01]  /*19a20*/  ENDCOLLECTIVE ;  /* 0x000000000000791b */ /* 0x003fe20003800000 */
.L_x_2708:
[----:B------:R-:W-:Y:S01]  /*19a30*/  IMAD.MOV.U32 R12, RZ, RZ, 0x10 ;  /* 0x00000010ff0c7424 */ /* 0x000fe200078e00ff */
[----:B------:R-:W-:-:S05]  /*19a40*/  SEL R14, R14, RZ, P4 ;  /* 0x000000ff0e0e7207 */ /* 0x000fca0002000000 */
[----:B------:R-:W-:-:S04]  /*19a50*/  IMAD.IADD R3, R3, 0x1, R14 ;  /* 0x0000000103037824 */ /* 0x000fc800078e020e */
[----:B------:R-:W-:-:S07]  /*19a60*/  IMAD.MOV.U32 R13, RZ, RZ, R3 ;  /* 0x000000ffff0d7224 */ /* 0x000fce00078e0003 */
[----:B------:R-:W-:Y:S05]  /*19a70*/  WARPSYNC.COLLECTIVE R15, `(.L_x_2709) ;  /* 0x000000000f087348 */ /* 0x000fea0003c00000 */
[----:B------:R0:W1:Y:S02]  /*19a80*/  SHFL.UP P6, R14, R13, R12, R11 ;  /* 0x0400000c0d0e7389 */ /* 0x00006400000c000b */
[----:B01----:R-:W-:Y:S01]  /*19a90*/  ENDCOLLECTIVE ;  /* 0x000000000000791b */ /* 0x003fe20003800000 */
.L_x_2709:
        /* <DEDUP_REMOVED lines=8> */
.L_x_2710:
[----:B------:R-:W-:Y:S01]  /*19b20*/  IMAD.MOV.U32 R16, RZ, RZ, R14 ;  /* 0x000000ffff107224 */ /* 0x000fe200078e000e */
[----:B------:R-:W-:Y:S06]  /*19b30*/  BRA `(.L_x_2711) ;  /* 0xffffffd800987947 */ /* 0x000fec000383ffff */
.L_x_2644:
[----:B------:R-:W-:Y:S01]  /*19b40*/  BSSY B0, `(.L_x_2712) ;  /* 0x0000006000007945 */ /* 0x000fe20003800000 */
[----:B------:R-:W-:Y:S01]  /*19b50*/  PLOP3.LUT P6, PT, P6, PT, PT, 0x8, 0x0 ;  /* 0x000000000000781c */ /* 0x000fe200037ce170 */
[----:B------:R-:W-:-:S12]  /*19b60*/  IMAD.MOV.U32 R15, RZ, RZ, -0x1 ;  /* 0xffffffffff0f7424 */ /* 0x000fd800078e00ff */
[----:B01--45:R-:W-:Y:S05]  /*19b70*/  WARPSYNC.COLLECTIVE R15, `(.L_x_2713) ;  /* 0x000000000f087348 */ /* 0x033fea0003c00000 */
[----:B------:R-:W-:Y:S01]  /*19b80*/  VOTE.ANY R14, PT, P6 ;  /* 0x00000000000e7806 */ /* 0x000fe200030e0100 */
[----:B01--45:R-:W-:Y:S06]  /*19b90*/  ENDCOLLECTIVE ;  /* 0x000000000000791b */ /* 0x033fec0003800000 */
.L_x_2713:
[----:B------:R-:W-:Y:S05]  /*19ba0*/  BSYNC B0 ;  /* 0x0000000000007941 */ /* 0x000fea0003800000 */
.L_x_2712:
        /* <DEDUP_REMOVED lines=9> */
.L_x_2714:
[----:B------:R-:W-:Y:S01]  /*19c40*/  IMAD.MOV.U32 R17, RZ, RZ, R14 ;  /* 0x000000ffff117224 */ /* 0x000fe200078e000e */
[----:B------:R-:W-:Y:S06]  /*19c50*/  BRA `(.L_x_2715) ;  /* 0xffffffd800887947 */ /* 0x000fec000383ffff */
.L_x_2646:
[----:B------:R-:W-:Y:S01]  /*19c60*/  BSSY B0, `(.L_x_2716) ;  /* 0x0000007000007945 */ /* 0x000fe20003800000 */
[----:B------:R-:W-:Y:S02]  /*19c70*/  IMAD.MOV.U32 R13, RZ, RZ, R3 ;  /* 0x000000ffff0d7224 */ /* 0x000fe400078e0003 */
[----:B------:R-:W-:Y:S02]  /*19c80*/  IMAD.MOV.U32 R11, RZ, RZ, 0x1f ;  /* 0x0000001fff0b7424 */ /* 0x000fe400078e00ff */
[----:B------:R-:W-:-:S07]  /*19c90*/  IMAD.MOV.U32 R15, RZ, RZ, -0x1 ;  /* 0xffffffffff0f7424 */ /* 0x000fce00078e00ff */
[----:B012345:R-:W-:Y:S05]  /*19ca0*/  WARPSYNC.COLLECTIVE R15, `(.L_x_2717) ;  /* 0x000000000f087348 */ /* 0x03ffea0003c00000 */
[----:B------:R0:W0:Y:S02]  /*19cb0*/  SHFL.IDX P6, R14, R13, R12, R11 ;  /* 0x0000000c0d0e7389 */ /* 0x00002400000c000b */
[----:B012345:R-:W-:Y:S01]  /*19cc0*/  ENDCOLLECTIVE ;  /* 0x000000000000791b */ /* 0x03ffe20003800000 */
.L_x_2717:
[----:B------:R-:W-:Y:S05]  /*19cd0*/  BSYNC B0 ;  /* 0x0000000000007941 */ /* 0x000fea0003800000 */
.L_x_2716:
[----:B------:R-:W-:Y:S01]  /*19ce0*/  IMAD.MOV.U32 R3, RZ, RZ, R14 ;  /* 0x000000ffff037224 */ /* 0x000fe200078e000e */
[----:B------:R-:W-:Y:S06]  /*19cf0*/  BRA `(.L_x_2718) ;  /* 0xffffffd8007c7947 */ /* 0x000fec000383ffff */
.L_x_2650:
[----:B0-----:R0:W2:Y:S02]  /*19d00*/  SYNCS.PHASECHK.TRANS64.TRYWAIT P0, [R0+URZ+0x36820], R3 ;  /* 0x03682003000075a7 */ /* 0x0010a4000800017f */
[----:B--2---:R-:W-:Y:S05]  /*19d10*/  @!P0 NANOSLEEP.SYNCS 0x989680 ;  /* 0x009896800000895d */ /* 0x004fea0003900000 */
[----:B------:R-:W2:Y:S02]  /*19d20*/  @!P0 SYNCS.PHASECHK.TRANS64 P0, [R0+URZ+0x36820], R3 ;  /* 0x03682003000085a7 */ /* 0x000ea4000800007f */
[----:B--2---:R-:W-:Y:S05]  /*19d30*/  @!P0 BRA `(.L_x_2650) ;  /* 0xfffffffc00f08947 */ /* 0x004fea000383ffff */
[----:B------:R-:W-:Y:S05]  /*19d40*/  BRA `(.L_x_2719) ;  /* 0xffffffe000047947 */ /* 0x000fea000383ffff */
.L_x_2651:
        /* <DEDUP_REMOVED lines=11> */
.L_x_2721:
[----:B------:R-:W-:Y:S05]  /*19e00*/  BSYNC B0 ;  /* 0x0000000000007941 */ /* 0x000fea0003800000 */
.L_x_2720:
[----:B------:R-:W-:Y:S05]  /*19e10*/  BRA `(.L_x_2722) ;  /* 0xffffffdc00ec7947 */ /* 0x000fea000383ffff */
.L_x_2654:
[----:B------:R-:W-:Y:S01]  /*19e20*/  BSSY B1, `(.L_x_2723) ;  /* 0x0000006000017945 */ /* 0x000fe20003800000 */
[----:B------:R-:W-:-:S07]  /*19e30*/  IMAD.MOV.U32 R15, RZ, RZ, -0x1 ;  /* 0xffffffffff0f7424 */ /* 0x000fce00078e00ff */
[----:B012-45:R-:W-:Y:S05]  /*19e40*/  WARPSYNC.COLLECTIVE R15, `(.L_x_2724) ;  /* 0x000000000f0c7348 */ /* 0x037fea0003c00000 */
[----:B------:R-:W-:Y:S02]  /*19e50*/  ELECT P6, UR62, PT ;  /* 0x00000000003e782f */ /* 0x000fe400038c0000 */
[----:B------:R-:W-:Y:S01]  /*19e60*/  MOV R14, UR62 ;  /* 0x0000003e000e7c02 */ /* 0x000fe20008000f00 */
[----:B012-45:R-:W-:Y:S10]  /*19e70*/  ENDCOLLECTIVE ;  /* 0x000000000000791b */ /* 0x037ff40003800000 */
.L_x_2724:
[----:B------:R-:W-:Y:S05]  /*19e80*/  BSYNC B1 ;  /* 0x0000000000017941 */ /* 0x000fea0003800000 */
.L_x_2723:
[----:B------:R-:W-:Y:S05]  /*19e90*/  BRA `(.L_x_2725) ;  /* 0xffffffdc00e47947 */ /* 0x000fea000383ffff */
.L_x_2656:
[----:B0-----:R0:W2:Y:S02]  /*19ea0*/  SYNCS.PHASECHK.TRANS64.TRYWAIT P0, [R6+URZ], R5 ;  /* 0x00000005060075a7 */ /* 0x0010a4000800017f */
[----:B--2---:R-:W-:Y:S05]  /*19eb0*/  @!P0 NANOSLEEP.SYNCS 0x989680 ;  /* 0x009896800000895d */ /* 0x004fea0003900000 */
[----:B------:R-:W2:Y:S02]  /*19ec0*/  @!P0 SYNCS.PHASECHK.TRANS64 P0, [R6+URZ], R5 ;  /* 0x00000005060085a7 */ /* 0x000ea4000800007f */
[----:B--2---:R-:W-:Y:S05]  /*19ed0*/  @!P0 BRA `(.L_x_2656) ;  /* 0xfffffffc00f08947 */ /* 0x004fea000383ffff */
[----:B------:R-:W-:Y:S05]  /*19ee0*/  BRA `(.L_x_2726) ;  /* 0xffffffe000287947 */ /* 0x000fea000383ffff */
.L_x_2657:
[----:B--2---:R2:W3:Y:S02]  /*19ef0*/  SYNCS.PHASECHK.TRANS64.TRYWAIT P0, [R7+URZ], R2 ;  /* 0x00000002070075a7 */ /* 0x0044e4000800017f */
[----:B---3--:R-:W-:Y:S05]  /*19f00*/  @!P0 NANOSLEEP.SYNCS 0x989680 ;  /* 0x009896800000895d */ /* 0x008fea0003900000 */
[----:B------:R-:W3:Y:S02]  /*19f10*/  @!P0 SYNCS.PHASECHK.TRANS64 P0, [R7+URZ], R2 ;  /* 0x00000002070085a7 */ /* 0x000ee4000800007f */
[----:B---3--:R-:W-:Y:S05]  /*19f20*/  @!P0 BRA `(.L_x_2657) ;  /* 0xfffffffc00f08947 */ /* 0x008fea000383ffff */
[----:B------:R-:W-:Y:S05]  /*19f30*/  BRA `(.L_x_2727) ;  /* 0xffffffe0001c7947 */ /* 0x000fea000383ffff */
.L_x_2659:
[----:B---3--:R3:W4:Y:S02]  /*19f40*/  SYNCS.PHASECHK.TRANS64.TRYWAIT P0, [R4+URZ], R5 ;  /* 0x00000005040075a7 */ /* 0x008724000800017f */
[----:B----4-:R-:W-:Y:S05]  /*19f50*/  @!P0 NANOSLEEP.SYNCS 0x989680 ;  /* 0x009896800000895d */ /* 0x010fea0003900000 */
[----:B------:R-:W4:Y:S02]  /*19f60*/  @!P0 SYNCS.PHASECHK.TRANS64 P0, [R4+URZ], R5 ;  /* 0x00000005040085a7 */ /* 0x000f24000800007f */
[----:B----4-:R-:W-:Y:S05]  /*19f70*/  @!P0 BRA `(.L_x_2659) ;  /* 0xfffffffc00f08947 */ /* 0x010fea000383ffff */
[----:B------:R-:W-:Y:S05]  /*19f80*/  BRA `(.L_x_2728) ;  /* 0xffffffe000247947 */ /* 0x000fea000383ffff */
.L_x_2729:
        /* <DEDUP_REMOVED lines=15> */
.L_x_3247:


//--------------------- .text._ZN7cutlass13device_kernelIN5flash11enable_sm90INS1_16FlashAttnFwdSm90INS1_25CollectiveMainloopFwdSm90ILi2EN4cute5tupleIJNS5_1CILi1EEES8_S8_EEENS6_IJNS7_ILi128EEENS7_ILi112EEENS7_ILi192EEEEEELi192ENS_10bfloat16_tEfNS_4arch4Sm90ELb1ELb0ELb0ELb1ELb0ELb1ELb0ELb1ELb1ELb1ELb0ELb0EEENS1_21CollectiveEpilogueFwdINS6_IJSA_SC_SB_EEES9_SE_SG_Li256ELb1ELb1ELb0ELb0EEENS1_36VarlenDynamicPersistentTileSchedulerILi128ELi112ELi256ELi128ELb0ELb1ELb1ELb1ELb1ELb1EEEEEEEEEvNT_6ParamsE --------------------------
	.section	.text._ZN7cutlass13device_kernelIN5flash11enable_sm90INS1_16FlashAttnFwdSm90INS1_25CollectiveMainloopFwdSm90ILi2EN4cute5tupleIJNS5_1CILi1EEES8_S8_EEENS6_IJNS7_ILi128EEENS7_ILi112EEENS7_ILi192EEEEEELi192ENS_10bfloat16_tEfNS_4arch4Sm90ELb1ELb0ELb0ELb1ELb0ELb1ELb0ELb1ELb1ELb1ELb0ELb0EEENS1_21CollectiveEpilogueFwdINS6_IJSA_SC_SB_EEES9_SE_SG_Li256ELb1ELb1ELb0ELb0EEENS1_36VarlenDynamicPersistentTileSchedulerILi128ELi112ELi256ELi128ELb0ELb1ELb1ELb1ELb1ELb1EEEEEEEEEvNT_6ParamsE,"ax",@progbits
	.align	128
.text._ZN7cutlass13device_kernelIN5flash11enable_sm90INS1_16FlashAttnFwdSm90INS1_25CollectiveMainloopFwdSm90ILi2EN4cute5tupleIJNS5_1CILi1EEES8_S8_EEENS6_IJNS7_ILi128EEENS7_ILi112EEENS7_ILi192EEEEEELi192ENS_10bfloat16_tEfNS_4arch4Sm90ELb1ELb0ELb0ELb1ELb0ELb1ELb0ELb1ELb1ELb1ELb0ELb0EEENS1_21CollectiveEpilogueFwdINS6_IJSA_SC_SB_EEES9_SE_SG_Li256ELb1ELb1ELb0ELb0EEENS1_36VarlenDynamicPersistentTileSchedulerILi128ELi112ELi256ELi128ELb0ELb1ELb1ELb1ELb1ELb1EEEEEEEEEvNT_6ParamsE:
        .type           _ZN7cutlass13device_kernelIN5flash11enable_sm90INS1_16FlashAttnFwdSm90INS1_25CollectiveMainloopFwdSm90ILi2EN4cute5tupleIJNS5_1CILi1EEES8_S8_EEENS6_IJNS7_ILi128EEENS7_ILi112EEENS7_ILi192EEEEEELi192ENS_10bfloat16_tEfNS_4arch4Sm90ELb1ELb0ELb0ELb1ELb0ELb1ELb0ELb1ELb1ELb1ELb0ELb0EEENS1_21CollectiveEpilogueFwdINS6_IJSA_SC_SB_EEES9_SE_SG_Li256ELb1ELb1ELb0ELb0EEENS1_36VarlenDynamicPersistentTileSchedulerILi128ELi112ELi256ELi128ELb0ELb1ELb1ELb1ELb1ELb1EEEEEEEEEvNT_6ParamsE,@function
        .size           _ZN7cutlass13device_kernelIN5flash11enable_sm90INS1_16FlashAttnFwdSm90INS1_25CollectiveMainloopFwdSm90ILi2EN4cute5tupleIJNS5_1CILi1EEES8_S8_EEENS6_IJNS7_ILi128EEENS7_ILi112EEENS7_ILi192EEEEEELi192ENS_10bfloat16_tEfNS_4arch4Sm90ELb1ELb0ELb0ELb1ELb0ELb1ELb0ELb1ELb1ELb1ELb0ELb0EEENS1_21CollectiveEpilogueFwdINS6_IJSA_SC_SB_EEES9_SE_SG_Li256ELb1ELb1ELb0ELb0EEENS1_36VarlenDynamicPersistentTileSchedulerILi128ELi112ELi256ELi128ELb0ELb1ELb1ELb1ELb1ELb1EEEEEEEEEvNT_6ParamsE,(.L_x_3248 - _ZN7cutlass13device_kernelIN5flash11enable_sm90INS1_16FlashAttnFwdSm90INS1_25CollectiveMainloopFwdSm90ILi2EN4cute5tupleIJNS5_1CILi1EEES8_S8_EEENS6_IJNS7_ILi128EEENS7_ILi112EEENS7_ILi192EEEEEELi192ENS_10bfloat16_tEfNS_4arch4Sm90ELb1ELb0ELb0ELb1ELb0ELb1ELb0ELb1ELb1ELb1ELb0ELb0EEENS1_21CollectiveEpilogueFwdINS6_IJSA_SC_SB_EEES9_SE_SG_Li256ELb1ELb1ELb0ELb0EEENS1_36VarlenDynamicPersistentTileSchedulerILi128ELi112ELi256ELi128ELb0ELb1ELb1ELb1ELb1ELb1EEEEEEEEEvNT_6ParamsE)
        .other          _ZN7cutlass13device_kernelIN5flash11enable_sm90INS1_16FlashAttnFwdSm90INS1_25CollectiveMainloopFwdSm90ILi2EN4cute5tupleIJNS5_1CILi1EEES8_S8_EEENS6_IJNS7_ILi128EEENS7_ILi112EEENS7_ILi192EEEEEELi192ENS_10bfloat16_tEfNS_4arch4Sm90ELb1ELb0ELb0ELb1ELb0ELb1ELb0ELb1ELb1ELb1ELb0ELb0EEENS1_21CollectiveEpilogueFwdINS6_IJSA_SC_SB_EEES9_SE_SG_Li256ELb1ELb1ELb0ELb0EEENS1_36VarlenDynamicPersistentTileSchedulerILi128ELi112ELi256ELi128ELb0ELb1ELb1ELb1ELb1ELb1EEEEEEEEEvNT_6ParamsE,@"STO_CUDA_ENTRY STV_DEFAULT"
_ZN7cutlass13device_kernelIN5flash11enable_sm90INS1_16FlashAttnFwdSm90INS1_25CollectiveMainloopFwdSm90ILi2EN4cute5tupleIJNS5_1CILi1EEES8_S8_EEENS6_IJNS7_ILi128EEENS7_ILi112EEENS7_ILi192EEEEEELi192ENS_10bfloat16_tEfNS_4arch4Sm90ELb1ELb0ELb0ELb1ELb0ELb1ELb0ELb1ELb1ELb1ELb0ELb0EEENS1_21CollectiveEpilogueFwdINS6_IJSA_SC_SB_EEES9_SE_SG_Li256ELb1ELb1ELb0ELb0EEENS1_36VarlenDynamicPersistentTileSchedulerILi128ELi112ELi256ELi128ELb0ELb1ELb1ELb1ELb1ELb1EEEEEEEEEvNT_6ParamsE:
        /* <DEDUP_REMOVED lines=24> */
.L_x_2731:
[----:B------:R-:W-:Y:S05]  /*0180*/  BSYNC B0 ;  /* 0x0000000000007941 */ /* 0x000fea0003800000 */
.L_x_2730:
        /* <DEDUP_REMOVED lines=41> */
.L_x_2732:
        /* <DEDUP_REMOVED lines=22> */
.L_x_2733:
        /* <DEDUP_REMOVED lines=18> */
.L_x_2734:
        /* <DEDUP_REMOVED lines=22> */
.L_x_2735:
        /* <DEDUP_REMOVED lines=22> */
.L_x_2736:
        /* <DEDUP_REMOVED lines=10> */
.L_x_2739:
        /* <DEDUP_REMOVED lines=20> */
[----:B------:R-:W-:Y:S02]  /*0b40*/  IMAD.MOV.U32 R17, RZ, RZ, RZ ;  /* 0x000000ffff117224 */ /* 0x000fe400078e00ff */
[----:B------:R-:W-:-:S08]  /*0b50*/  IMAD.MOV.U32 R205, RZ, RZ, RZ ;  /* 0x000000ffffcd7224 */ /* 0x000fd000078e00ff */
[----:B------:R-:W-:Y:S01]  /*0b60*/  UIADD3 UR4, UR4, 0x15400, URZ ;  /* 0x0001540004047890 */ /* 0x000fe2000fffe03f */
[----:B--2---:R-:W-:Y:S02]  /*0b70*/  R2UR UR5, R0 ;  /* 0x00000000000572ca */ /* 0x004fe400000e0000 */
[----:B------:R-:W-:-:S04]  /*0b80*/  SHF.R.S32.HI R0, RZ, 0x1f, R18 ;  /* 0x0000001fff007819 */ /* 0x000fc80000011412 */
[----:B0-----:R-:W-:-:S04]  /*0b90*/  LEA.HI R2, R0, R18, RZ, 0x7 ;  /* 0x0000001200027211 */ /* 0x001fc800078f38ff */
[----:B------:R-:W-:Y:S02]  /*0ba0*/  LOP3.LUT R3, R2, 0xffffff80, RZ, 0xc0, !PT ;  /* 0xffffff8002037812 */ /* 0x000fe400078ec0ff */
[----:B------:R-:W-:Y:S01]  /*0bb0*/  SHF.R.S32.HI R11, RZ, 0x7, R2 ;  /* 0x00000007ff0b7819 */ /* 0x000fe20000011402 */
[----:B------:R-:W-:Y:S02]  /*0bc0*/  ULOP3.LUT UR5, UR5, 0x1, URZ, 0xfc, !UPT ;  /* 0x0000000105057892 */ /* 0x000fe4000f8efc3f */
[----:B------:R-:W-:Y:S01]  /*0bd0*/  IMAD.IADD R15, R18, 0x1, -R3 ;  /* 0x00000001120f7824 */ /* 0x000fe200078e0a03 */
[----:B------:R-:W-:Y:S02]  /*0be0*/  LEA.HI R3, R0, R18, RZ, 0x4 ;  /* 0x0000001200037211 */ /* 0x000fe400078f20ff */
[----:B------:R-:W-:Y:S02]  /*0bf0*/  LEA.HI R2, R2, R11, RZ, 0x1 ;  /* 0x0000000b02027211 */ /* 0x000fe400078f08ff */
[----:B------:R-:W-:-:S02]  /*0c00*/  SHF.R.S32.HI R7, RZ, 0x1f, R15 ;  /* 0x0000001fff077819 */ /* 0x000fc4000001140f */
[----:B------:R-:W-:Y:S02]  /*0c10*/  SHF.R.S32.HI R6, RZ, 0x4, R3 ;  /* 0x00000004ff067819 */ /* 0x000fe40000011403 */
[----:B------:R-:W-:Y:S02]  /*0c20*/  LEA.HI R8, R7, R15, RZ, 0x2 ;  /* 0x0000000f07087211 */ /* 0x000fe400078f10ff */
[----:B------:R-:W-:Y:S02]  /*0c30*/  LEA.HI R4, R3, R6, RZ, 0x1 ;  /* 0x0000000603047211 */ /* 0x000fe400078f08ff */
[--C-:B------:R-:W-:Y:S02]  /*0c40*/  SHF.R.S32.HI R9, RZ, 0x2, R8.reuse ;  /* 0x00000002ff097819 */ /* 0x100fe40000011408 */
[----:B------:R-:W-:Y:S02]  /*0c50*/  SHF.R.S32.HI R10, RZ, 0x1f, R8 ;  /* 0x0000001fff0a7819 */ /* 0x000fe40000011408 */
[----:B------:R-:W-:-:S02]  /*0c60*/  LOP3.LUT R5, R4, 0x1ffffffe, RZ, 0xc0, !PT ;  /* 0x1ffffffe04057812 */ /* 0x000fc400078ec0ff */
[----:B------:R-:W-:Y:S02]  /*0c70*/  LEA.HI R10, R10, R9, RZ, 0x3 ;  /* 0x000000090a0a7211 */ /* 0x000fe400078f18ff */
[----:B------:R-:W-:Y:S01]  /*0c80*/  LEA.HI R7, R7, R15, RZ, 0x5 ;  /* 0x0000000f07077211 */ /* 0x000fe200078f28ff */
[----:B------:R-:W-:Y:S01]  /*0c90*/  IMAD.IADD R5, R6, 0x1, -R5 ;  /* 0x0000000106057824 */ /* 0x000fe200078e0a05 */
[----:B------:R-:W-:Y:S02]  /*0ca0*/  LOP3.LUT R10, R10, 0xfffffff8, RZ, 0xc0, !PT ;  /* 0xfffffff80a0a7812 */ /* 0x000fe400078ec0ff */
[----:B------:R-:W-:Y:S02]  /*0cb0*/  LEA.HI R4, R0, R18, RZ, 0x5 ;  /* 0x0000001200047211 */ /* 0x000fe400078f28ff */
[----:B------:R-:W-:Y:S01]  /*0cc0*/  LOP3.LUT R3, R3, 0x3fffff0, RZ, 0xc0, !PT ;  /* 0x03fffff003037812 */ /* 0x000fe200078ec0ff */
[----:B------:R-:W-:Y:S01]  /*0cd0*/  IMAD.IADD R10, R9, 0x1, -R10 ;  /* 0x00000001090a7824 */ /* 0x000fe200078e0a0a */
[----:B------:R-:W-:-:S02]  /*0ce0*/  SHF.R.S32.HI R7, RZ, 0x5, R7 ;  /* 0x00000005ff077819 */ /* 0x000fc40000011407 */
[----:B------:R-:W-:Y:S01]  /*0cf0*/  SHF.R.S32.HI R4, RZ, 0x5, R4 ;  /* 0x00000005ff047819 */ /* 0x000fe20000011404 */
[----:B------:R-:W-:Y:S01]  /*0d00*/  IMAD.IADD R3, R18, 0x1, -R3 ;  /* 0x0000000112037824 */ /* 0x000fe200078e0a03 */
[----:B------:R-:W-:Y:S01]  /*0d10*/  LEA.HI R6, R0, R18, RZ, 0x2 ;  /* 0x0000001200067211 */ /* 0x000fe200078f10ff */
[----:B------:R-:W-:Y:S01]  /*0d20*/  IMAD R7, R7, 0x10, R10 ;  /* 0x0000001007077824 */ /* 0x000fe200078e020a */
[----:B------:R-:W-:Y:S01]  /*0d30*/  LOP3.LUT R2, R2, 0x3fffffe, RZ, 0xc0, !PT ;  /* 0x03fffffe02027812 */ /* 0x000fe200078ec0ff */
[C---:B------:R-:W-:Y:S01]  /*0d40*/  IMAD R10, R4.reuse, 0x10, R3 ;  /* 0x00000010040a7824 */ /* 0x040fe200078e0203 */
[--C-:B------:R-:W-:Y:S01]  /*0d50*/  SHF.R.S32.HI R204, RZ, 0x2, R6.reuse ;  /* 0x00000002ffcc7819 */ /* 0x100fe20000011406 */
[----:B------:R-:W-:Y:S01]  /*0d60*/  IMAD.SHL.U32 R218, R4, 0x200, RZ ;  /* 0x0000020004da7824 */ /* 0x000fe200078e00ff */
[----:B------:R-:W-:Y:S01]  /*0d70*/  SHF.R.S32.HI R3, RZ, 0x1f, R6 ;  /* 0x0000001fff037819 */ /* 0x000fe20000011406 */
[----:B------:R-:W-:Y:S01]  /*0d80*/  IMAD.IADD R2, R11, 0x1, -R2 ;  /* 0x000000010b027824 */ /* 0x000fe200078e0a02 */
[----:B------:R-:W-:Y:S01]  /*0d90*/  LOP3.LUT R6, R6, 0xfffffffc, RZ, 0xc0, !PT ;  /* 0xfffffffc06067812 */ /* 0x000fe200078ec0ff */
[----:B------:R-:W-:Y:S01]  /*0da0*/  VIADD R237, R204, 0x40 ;  /* 0x00000040cced7836 */ /* 0x000fe20000000000 */
[----:B------:R-:W-:Y:S01]  /*0db0*/  LEA.HI R3, R3, R204, RZ, 0x3 ;  /* 0x000000cc03037211 */ /* 0x000fe200078f18ff */
[----:B------:R-:W-:Y:S01]  /*0dc0*/  IMAD R13, R2, 0x40, R7 ;  /* 0x00000040020d7824 */ /* 0x000fe200078e0207 */
[----:B------:R-:W-:Y:S01]  /*0dd0*/  LEA.HI R0, R0, R18, RZ, 0x3 ;  /* 0x0000001200007211 */ /* 0x000fe200078f18ff */
[----:B------:R-:W-:Y:S01]  /*0de0*/  IMAD.IADD R20, R18, 0x1, -R6 ;  /* 0x0000000112147824 */ /* 0x000fe200078e0a06 */
[----:B------:R-:W-:Y:S01]  /*0df0*/  SHF.R.S32.HI R2, RZ, 0x1f, R237 ;  /* 0x0000001fff027819 */ /* 0x000fe200000114ed */
[----:B------:R-:W-:Y:S01]  /*0e00*/  IMAD.SHL.U32 R215, R237, 0x40, RZ ;  /* 0x00000040edd77824 */ /* 0x000fe200078e00ff */
[----:B------:R-:W-:Y:S01]  /*0e10*/  LOP3.LUT R3, R3, 0xfffffff8, RZ, 0xc0, !PT ;  /* 0xfffffff803037812 */ /* 0x000fe200078ec0ff */
[----:B------:R-:W-:Y:S01]  /*0e20*/  IMAD.SHL.U32 R22, R20, 0x4, RZ ;  /* 0x0000000414167824 */ /* 0x000fe200078e00ff */
[----:B------:R-:W-:Y:S01]  /*0e30*/  LEA.HI R2, R2, R237, RZ, 0x3 ;  /* 0x000000ed02027211 */ /* 0x000fe200078f18ff */
[----:B------:R-:W-:Y:S01]  /*0e40*/  IMAD R12, R10, 0x8, R5 ;  /* 0x000000080a0c7824 */ /* 0x000fe200078e0205 */
[----:B------:R-:W-:Y:S01]  /*0e50*/  LOP3.LUT R215, R215, 0x1c0, RZ, 0xc0, !PT ;  /* 0x000001c0d7d77812 */ /* 0x000fe200078ec0ff */
[----:B------:R-:W-:Y:S01]  /*0e60*/  VIADD R211, R22, 0x20 ;  /* 0x0000002016d37836 */ /* 0x000fe20000000000 */
[----:B------:R-:W-:Y:S01]  /*0e70*/  LOP3.LUT R231, R0, 0xfffffff8, RZ, 0xc0, !PT ;  /* 0xfffffff800e77812 */ /* 0x000fe200078ec0ff */
[C---:B------:R-:W-:Y:S01]  /*0e80*/  VIADD R210, R22.reuse, 0x40 ;  /* 0x0000004016d27836 */ /* 0x040fe20000000000 */
[----:B------:R-:W-:Y:S01]  /*0e90*/  SHF.R.U32.HI R14, RZ, 0x3, R215 ;  /* 0x00000003ff0e7819 */ /* 0x000fe200000116d7 */
[----:B------:R-:W-:Y:S01]  /*0ea0*/  IMAD.IADD R206, R22, 0x1, R211 ;  /* 0x0000000116ce7824 */ /* 0x000fe200078e02d3 */
[----:B------:R-:W-:Y:S01]  /*0eb0*/  STL [R1+0x8c], R13 ;  /* 0x00008c0d01007387 */ /* 0x000fe20000100800 */
[----:B------:R-:W-:Y:S01]  /*0ec0*/  IMAD.IADD R226, R204, 0x1, -R3 ;  /* 0x00000001cce27824 */ /* 0x000fe200078e0a03 */
[----:B------:R-:W-:Y:S01]  /*0ed0*/  LOP3.LUT R227, R8, 0x7ffffffc, RZ, 0xc0, !PT ;  /* 0x7ffffffc08e37812 */ /* 0x000fe200078ec0ff */
[----:B------:R-:W-:Y:S01]  /*0ee0*/  IMAD.SHL.U32 R2, R2, 0x40, RZ ;  /* 0x0000004002027824 */ /* 0x000fe200078e00ff */
[----:B------:R-:W-:Y:S01]  /*0ef0*/  SHF.R.S32.HI R3, RZ, 0x1f, R206 ;  /* 0x0000001fff037819 */ /* 0x000fe200000114ce */
[----:B------:R-:W-:-:S02]  /*0f00*/  IMAD.IADD R207, R22, 0x1, R210 ;  /* 0x0000000116cf7824 */ /* 0x000fc400078e02d2 */
[----:B------:R-:W-:Y:S01]  /*0f10*/  IMAD.SHL.U32 R216, R226, 0x40, RZ ;  /* 0x00000040e2d87824 */ /* 0x000fe200078e00ff */
[----:B------:R-:W-:Y:S01]  /*0f20*/  LOP3.LUT R220, R2, 0xfffffe00, RZ, 0xc0, !PT ;  /* 0xfffffe0002dc7812 */ /* 0x000fe200078ec0ff */
[----:B------:R-:W-:Y:S01]  /*0f30*/  IMAD.IADD R231, R18, 0x1, -R231 ;  /* 0x0000000112e77824 */ /* 0x000fe200078e0ae7 */
[----:B------:R-:W-:Y:S01]  /*0f40*/  SHF.R.S32.HI R2, RZ, 0x1f, R207 ;  /* 0x0000001fff027819 */ /* 0x000fe200000114cf */
[----:B------:R-:W-:Y:S01]  /*0f50*/  VIADD R213, R22, 0x10 ;  /* 0x0000001016d57836 */ /* 0x000fe20000000000 */
[-C--:B------:R-:W-:Y:S01]  /*0f60*/  LEA.HI R5, R3, R206.reuse, RZ, 0x6 ;  /* 0x000000ce03057211 */ /* 0x080fe200078f30ff */
[----:B------:R-:W-:Y:S01]  /*0f70*/  IMAD.SHL.U32 R223, R231, 0x8, RZ ;  /* 0x00000008e7df7824 */ /* 0x000fe200078e00ff */
[----:B------:R-:W-:Y:S01]  /*0f80*/  LOP3.LUT R216, R216, 0x1c0, RZ, 0xc0, !PT ;  /* 0x000001c0d8d87812 */ /* 0x000fe200078ec0ff */
[----:B------:R-:W-:Y:S01]  /*0f90*/  VIADD R212, R22, 0x30 ;  /* 0x0000003016d47836 */ /* 0x000fe20000000000 */
[----:B------:R-:W-:Y:S01]  /*0fa0*/  LEA.HI R4, R3, R206, RZ, 0x3 ;  /* 0x000000ce03047211 */ /* 0x000fe200078f18ff */
[----:B------:R-:W-:Y:S01]  /*0fb0*/  IMAD.SHL.U32 R5, R5, 0x80, RZ ;  /* 0x0000008005057824 */ /* 0x000fe200078e00ff */
[CC--:B------:R-:W-:Y:S01]  /*0fc0*/  LEA.HI R6, R2.reuse, R207.reuse, RZ, 0x6 ;  /* 0x000000cf02067211 */ /* 0x0c0fe200078f30ff */
[C---:B------:R-:W-:Y:S01]  /*0fd0*/  VIADD R229, R223.reuse, 0x40 ;  /* 0x00000040dfe57836 */ /* 0x040fe20000000000 */
[----:B------:R-:W-:Y:S01]  /*0fe0*/  LEA.HI R3, R2, R207, RZ, 0x3 ;  /* 0x000000cf02037211 */ /* 0x000fe200078f18ff */
[----:B------:R-:W-:Y:S01]  /*0ff0*/  VIADD R230, R223, 0x80 ;  /* 0x00000080dfe67836 */ /* 0x000fe20000000000 */
[----:B------:R-:W-:Y:S01]  /*1000*/  SHF.R.U32.HI R217, RZ, 0x3, R216 ;  /* 0x00000003ffd97819 */ /* 0x000fe200000116d8 */
[----:B------:R-:W-:Y:S01]  /*1010*/  IMAD.SHL.U32 R7, R6, 0x80, RZ ;  /* 0x0000008006077824 */ /* 0x000fe200078e00ff */
[--C-:B------:R-:W-:Y:S01]  /*1020*/  LOP3.LUT R2, R216, 0x38, R4.reuse, 0xf8, !PT ;  /* 0x00000038d8027812 */ /* 0x100fe200078ef804 */
[----:B------:R-:W-:Y:S01]  /*1030*/  VIADD R214, R22, 0x50 ;  /* 0x0000005016d67836 */ /* 0x000fe20000000000 */
[----:B------:R-:W-:Y:S01]  /*1040*/  LOP3.LUT R9, R215, 0x38, R4, 0xf8, !PT ;  /* 0x00000038d7097812 */ /* 0x000fe200078ef804 */
[----:B------:R-:W-:Y:S01]  /*1050*/  IMAD.SHL.U32 R18, R20, 0x8, RZ ;  /* 0x0000000814127824 */ /* 0x000fe200078e00ff */
[----:B------:R-:W-:Y:S01]  /*1060*/  LOP3.LUT R6, R216, 0x38, R3, 0xf8, !PT ;  /* 0x00000038d8067812 */ /* 0x000fe200078ef803 */
[----:B------:R-:W-:Y:S01]  /*1070*/  IMAD.IADD R227, R15, 0x1, -R227 ;  /* 0x000000010fe37824 */ /* 0x000fe200078e0ae3 */
[----:B------:R-:W-:-:S02]  /*1080*/  LOP3.LUT R5, R5, 0xffffe000, RZ, 0xc0, !PT ;  /* 0xffffe00005057812 */ /* 0x000fc400078ec0ff */
[-C--:B------:R-:W-:Y:S02]  /*1090*/  LOP3.LUT R2, R2, R217.reuse, RZ, 0x3c, !PT ;  /* 0x000000d902027212 */ /* 0x080fe400078e3cff */
[----:B------:R-:W-:Y:S02]  /*10a0*/  LOP3.LUT R10, R9, R14, RZ, 0x3c, !PT ;  /* 0x0000000e090a7212 */ /* 0x000fe400078e3cff */
[----:B------:R-:W-:Y:S02]  /*10b0*/  LOP3.LUT R9, R6, R217, RZ, 0x3c, !PT ;  /* 0x000000d906097212 */ /* 0x000fe400078e3cff */
[-C--:B------:R-:W-:Y:S01]  /*10c0*/  IADD3 R6, R2, R5.reuse, R218 ;  /* 0x0000000502067210 */ /* 0x080fe20007ffe0da */
[----:B------:R-:W-:Y:S01]  /*10d0*/  IMAD.U32 R2, RZ, RZ, UR5 ;  /* 0x00000005ff027e24 */ /* 0x000fe2000f8e00ff */
[----:B------:R-:W-:Y:S02]  /*10e0*/  IADD3 R10, R10, R5, R220 ;  /* 0x000000050a0a7210 */ /* 0x000fe40007ffe0dc */
[----:B------:R-:W-:-:S02]  /*10f0*/  LOP3.LUT R11, R215, 0x38, R3, 0xf8, !PT ;  /* 0x00000038d70b7812 */ /* 0x000fc400078ef803 */
[----:B------:R-:W-:Y:S01]  /*1100*/  SHF.R.S32.HI R5, RZ, 0x3, R0 ;  /* 0x00000003ff057819 */ /* 0x000fe20000011400 */
[----:B------:R-:W-:Y:S01]  /*1110*/  IMAD.U32 R0, RZ, RZ, UR4 ;  /* 0x00000004ff007e24 */ /* 0x000fe2000f8e00ff */
[----:B------:R-:W-:Y:S01]  /*1120*/  LOP3.LUT R7, R7, 0xffffe000, RZ, 0xc0, !PT ;  /* 0xffffe00007077812 */ /* 0x000fe200078ec0ff */
[----:B------:R-:W-:Y:S01]  /*1130*/  STL [R1+0x4c], R2 ;  /* 0x00004c0201007387 */ /* 0x000fe20000100800 */
[----:B------:R-:W-:Y:S02]  /*1140*/  LOP3.LUT R11, R11, R14, RZ, 0x3c, !PT ;  /* 0x0000000e0b0b7212 */ /* 0x000fe400078e3cff */
[-C--:B------:R-:W-:Y:S01]  /*1150*/  IADD3 R9, R9, R7.reuse, R218 ;  /* 0x0000000709097210 */ /* 0x080fe20007ffe0da */
[----:B------:R0:W-:Y:S01]  /*1160*/  STL [R1+0x88], R0 ;  /* 0x0000880001007387 */ /* 0x0001e20000100800 */
[----:B------:R-:W-:Y:S02]  /*1170*/  IADD3 R11, R11, R7, R220 ;  /* 0x000000070b0b7210 */ /* 0x000fe40007ffe0dc */
[----:B------:R-:W-:-:S02]  /*1180*/  SHF.R.S32.HI R7, RZ, 0x1f, R211 ;  /* 0x0000001fff077819 */ /* 0x000fc400000114d3 */
[----:B------:R-:W-:Y:S02]  /*1190*/  SHF.R.S32.HI R8, RZ, 0x1f, R229 ;  /* 0x0000001fff087819 */ /* 0x000fe400000114e5 */
[----:B------:R-:W-:Y:S02]  /*11a0*/  SHF.R.S32.HI R8, RZ, 0x1f, R212 ;  /* 0x0000001fff087819 */ /* 0x000fe400000114d4 */
[----:B------:R-:W-:Y:S02]  /*11b0*/  LOP3.LUT R5, R215, 0x38, R18, 0xf8, !PT ;  /* 0x00000038d7057812 */ /* 0x000fe400078ef812 */
[----:B0-----:R-:W-:Y:S02]  /*11c0*/  SHF.R.S32.HI R0, RZ, 0x1f, R223 ;  /* 0x0000001fff007819 */ /* 0x001fe400000114df */
[----:B------:R-:W-:Y:S02]  /*11d0*/  SHF.R.S32.HI R0, RZ, 0x1f, R213 ;  /* 0x0000001fff007819 */ /* 0x000fe400000114d5 */
[----:B------:R-:W-:-:S02]  /*11e0*/  LOP3.LUT R5, R220, R5, R14, 0xf6, !PT ;  /* 0x00000005dc057212 */ /* 0x000fc400078ef60e */
[----:B------:R-:W-:Y:S01]  /*11f0*/  LEA.HI R2, R20, R20, RZ, 0x1 ;  /* 0x0000001414027211 */ /* 0x000fe200078f08ff */
[----:B------:R0:W-:Y:S03]  /*1200*/  STL [R1+0x70], R0 ;  /* 0x0000700001007387 */ /* 0x0001e60000100800 */
[----:B------:R-:W-:Y:S01]  /*1210*/  LOP3.LUT R2, R2, 0x1ffffffe, RZ, 0xc0, !PT ;  /* 0x1ffffffe02027812 */ /* 0x000fe200078ec0ff */
[----:B------:R1:W-:Y:S04]  /*1220*/  STL [R1+0x6c], R7 ;  /* 0x00006c0701007387 */ /* 0x0003e80000100800 */
[----:B------:R-:W-:Y:S01]  /*1230*/  STL [R1+0x68], R8 ;  /* 0x0000680801007387 */ /* 0x000fe20000100800 */
[----:B------:R-:W-:Y:S01]  /*1240*/  IMAD.IADD R2, R20, 0x1, -R2 ;  /* 0x0000000114027824 */ /* 0x000fe200078e0a02 */
[----:B0-----:R-:W-:-:S02]  /*1250*/  SHF.R.S32.HI R0, RZ, 0x1f, R230 ;  /* 0x0000001fff007819 */ /* 0x001fc400000114e6 */
[----:B------:R-:W-:Y:S01]  /*1260*/  SHF.R.S32.HI R0, RZ, 0x1f, R214 ;  /* 0x0000001fff007819 */ /* 0x000fe200000114d6 */
[----:B------:R-:W-:Y:S01]  /*1270*/  IMAD R228, R2, 0x8, R13 ;  /* 0x0000000802e47824 */ /* 0x000fe200078e020d */
[----:B-1----:R-:W-:-:S05]  /*1280*/  SHF.R.S32.HI R7, RZ, 0x1f, R210 ;  /* 0x0000001fff077819 */ /* 0x002fca00000114d2 */
[----:B------:R0:W-:Y:S04]  /*1290*/  STL [R1+0x64], R7 ;  /* 0x0000640701007387 */ /* 0x0001e80000100800 */
[----:B------:R1:W-:Y:S01]  /*12a0*/  STL [R1+0x60], R0 ;  /* 0x0000600001007387 */ /* 0x0003e20000100800 */
[----:B0-----:R-:W-:Y:S01]  /*12b0*/  IMAD.SHL.U32 R7, R12, 0x8, RZ ;  /* 0x000000080c077824 */ /* 0x001fe200078e00ff */
[----:B-1----:R-:W-:-:S04]  /*12c0*/  SHF.R.S32.HI R0, RZ, 0x3, R4 ;  /* 0x00000003ff007819 */ /* 0x002fc80000011404 */
[----:B------:R-:W-:Y:S01]  /*12d0*/  STL [R1+0x90], R7 ;  /* 0x0000900701007387 */ /* 0x000fe20000100800 */
[----:B------:R-:W-:Y:S02]  /*12e0*/  SHF.R.S32.HI R4, RZ, 0x3, R3 ;  /* 0x00000003ff047819 */ /* 0x000fe40000011403 */
[----:B------:R-:W-:Y:S01]  /*12f0*/  LEA R3, R5, UR4, 0x1 ;  /* 0x0000000405037c11 */ /* 0x000fe2000f8e08ff */
[----:B------:R0:W-:Y:S04]  /*1300*/  STL [R1+0x58], R0 ;  /* 0x0000580001007387 */ /* 0x0001e80000100800 */
[----:B------:R1:W-:Y:S04]  /*1310*/  STL [R1+0x5c], R4 ;  /* 0x00005c0401007387 */ /* 0x0003e80000100800 */
[----:B------:R2:W-:Y:S01]  /*1320*/  STL [R1+0x80], R3 ;  /* 0x0000800301007387 */ /* 0x0005e20000100800 */
[----:B0-----:R-:W-:-:S02]  /*1330*/  LEA R0, R6, UR4, 0x1 ;  /* 0x0000000406007c11 */ /* 0x001fc4000f8e08ff */
[----:B-1----:R-:W-:-:S03]  /*1340*/  LEA R4, R10, UR4, 0x1 ;  /* 0x000000040a047c11 */ /* 0x002fc6000f8e08ff */
[----:B------:R0:W-:Y:S01]  /*1350*/  STL [R1+0x84], R0 ;  /* 0x0000840001007387 */ /* 0x0001e20000100800 */
[----:B--2---:R-:W-:-:S03]  /*1360*/  LEA R3, R9, UR4, 0x1 ;  /* 0x0000000409037c11 */ /* 0x004fc6000f8e08ff */
[----:B------:R1:W-:Y:S04]  /*1370*/  STL [R1+0x78], R4 ;  /* 0x0000780401007387 */ /* 0x0003e80000100800 */
[----:B------:R1:W-:Y:S01]  /*1380*/  STL [R1+0x7c], R3 ;  /* 0x00007c0301007387 */ /* 0x0003e20000100800 */
[----:B0-----:R-:W-:-:S05]  /*1390*/  LEA R0, R11, UR4, 0x1 ;  /* 0x000000040b007c11 */ /* 0x001fca000f8e08ff */
[----:B------:R1:W-:Y:S02]  /*13a0*/  STL [R1+0x74], R0 ;  /* 0x0000740001007387 */ /* 0x0003e40000100800 */
.L_x_2964:
        /* <DEDUP_REMOVED lines=8> */
[----:B------:R-:W-:Y:S02]  /*1430*/  ISETP.NE.U32.AND P1, PT, RZ, UR8, PT ;  /* 0x00000008ff007c0c */ /* 0x000fe4000bf25070 */
[----:B------:R-:W-:Y:S02]  /*1440*/  ISETP.NE.AND.EX P2, PT, RZ, UR5, PT, P2 ;  /* 0x00000005ff007c0c */ /* 0x000fe4000bf45320 */
[----:B------:R-:W-:Y:S02]  /*1450*/  ISETP.NE.AND.EX P1, PT, RZ, UR9, PT, P1 ;  /* 0x00000009ff007c0c */ /* 0x000fe4000bf25310 */
[----:B------:R-:W-:-:S04]  /*1460*/  ISETP.NE.U32.AND P0, PT, RZ, UR6, PT ;  /* 0x00000006ff007c0c */ /* 0x000fc8000bf05070 */
[----:B------:R-:W-:Y:S02]  /*1470*/  ISETP.NE.AND.EX P0, PT, RZ, UR7, PT, P0 ;  /* 0x00000007ff007c0c */ /* 0x000fe4000bf05300 */
[----:B--2---:R-:W-:Y:S01]  /*1480*/  SHF.R.S32.HI R0, RZ, 0x1f, R235 ;  /* 0x0000001fff007819 */ /* 0x004fe200000114eb */
[C---:B------:R-:W-:Y:S02]  /*1490*/  IMAD.SHL.U32 R233, R235.reuse, 0x4, RZ ;  /* 0x00000004ebe97824 */ /* 0x040fe400078e00ff */
[C---:B------:R-:W-:Y:S02]  /*14a0*/  @P2 LEA R2, P3, R235.reuse, UR4, 0x2 ;  /* 0x00000004eb022c11 */ /* 0x040fe4000f8610ff */
[C-C-:B------:R-:W-:Y:S01]  /*14b0*/  SHF.L.U64.HI R234, R235.reuse, 0x2, R0.reuse ;  /* 0x00000002ebea7819 */ /* 0x140fe20000010200 */
[----:B------:R0:W-:Y:S01]  /*14c0*/  STL [R1+0x54], R0 ;  /* 0x0000540001007387 */ /* 0x0001e20000100800 */
[----:B------:R-:W-:Y:S01]  /*14d0*/  @P2 LEA.HI.X R3, R235, UR5, R0, 0x2, P3 ;  /* 0x00000005eb032c11 */ /* 0x000fe200098f1400 */
[----:B------:R-:W-:Y:S01]  /*14e0*/  ULDC UR4, c[0x0][0x288] ;  /* 0x0000a20000047ab9 */ /* 0x000fe20000000800 */
[----:B---3--:R-:W-:Y:S01]  /*14f0*/  IADD3 R6, P4, R233, UR6, RZ ;  /* 0x00000006e9067c10 */ /* 0x008fe2000ff9e0ff */
[----:B0-----:R-:W-:-:S03]  /*1500*/  IMAD.MOV.U32 R0, RZ, RZ, RZ ;  /* 0x000000ffff007224 */ /* 0x001fc600078e00ff */
[----:B------:R-:W-:Y:S01]  /*1510*/  IADD3.X R7, R234, UR7, RZ, P4, !PT ;  /* 0x00000007ea077c10 */ /* 0x000fe2000a7fe4ff */
[----:B------:R-:W-:Y:S01]  /*1520*/  IMAD.U32 R224, RZ, RZ, UR4 ;  /* 0x00000004ffe07e24 */ /* 0x000fe2000f8e00ff */
[----:B------:R-:W-:Y:S01]  /*1530*/  ULDC.64 UR4, c[0x0][0x418] ;  /* 0x0001060000047ab9 */ /* 0x000fe20000000a00 */
[----:B------:R0:W5:Y:S01]  /*1540*/  @P2 LDG.E R0, desc[UR60][R2.64] ;  /* 0x0000003c02002981 */ /* 0x000162000c1e1900 */
[----:B------:R-:W-:-:S03]  /*1550*/  @P1 IADD3 R4, P2, R233, UR8, RZ ;  /* 0x00000008e9041c10 */ /* 0x000fc6000ff5e0ff */
[----:B------:R0:W5:Y:S01]  /*1560*/  @P0 LDG.E R28, desc[UR60][R6.64] ;  /* 0x0000003c061c0981 */ /* 0x000162000c1e1900 */
[----:B------:R-:W-:Y:S01]  /*1570*/  @P1 IADD3.X R5, R234, UR9, RZ, P2, !PT ;  /* 0x00000009ea051c10 */ /* 0x000fe200097fe4ff */
[----:B------:R-:W-:Y:S01]  /*1580*/  UISETP.NE.U32.AND UP0, UPT, UR4, URZ, UPT ;  /* 0x0000003f0400728c */ /* 0x000fe2000bf05070 */
[----:B------:R-:W-:Y:S02]  /*1590*/  ULDC.64 UR8, c[0x0][0xa20] ;  /* 0x0002880000087ab9 */ /* 0x000fe40000000a00 */
[----:B------:R-:W-:Y:S01]  /*15a0*/  ULDC UR4, c[0x0][0x424] ;  /* 0x0001090000047ab9 */ /* 0x000fe20000000800 */
[----:B------:R0:W5:Y:S01]  /*15b0*/  @P1 LDG.E R224, desc[UR60][R4.64] ;  /* 0x0000003c04e01981 */ /* 0x000162000c1e1900 */
[----:B------:R-:W-:Y:S01]  /*15c0*/  UISETP.NE.AND.EX UP0, UPT, UR5, URZ, UPT, UP0 ;  /* 0x0000003f0500728c */ /* 0x000fe2000bf05300 */
[----:B------:R-:W-:Y:S01]  /*15d0*/  ISETP.NE.U32.AND P2, PT, RZ, UR8, PT ;  /* 0x00000008ff007c0c */ /* 0x000fe2000bf45070 */
[----:B------:R-:W-:Y:S01]  /*15e0*/  IMAD.MOV.U32 R232, RZ, RZ, R26 ;  /* 0x000000ffffe87224 */ /* 0x000fe200078e001a */
[----:B------:R-:W-:Y:S01]  /*15f0*/  ULDC UR5, c[0x0][0x2f0] ;  /* 0x0000bc0000057ab9 */ /* 0x000fe20000000800 */
[----:B------:R-:W-:Y:S01]  /*1600*/  USEL UR4, UR4, 0x1, UP0 ;  /* 0x0000000104047887 */ /* 0x000fe20008000000 */
[----:B------:R-:W-:Y:S01]  /*1610*/  ISETP.NE.AND.EX P2, PT, RZ, UR9, PT, P2 ;  /* 0x00000009ff007c0c */ /* 0x000fe2000bf45320 */
[----:B------:R-:W-:-:S02]  /*1620*/  IMAD.MOV.U32 R29, RZ, RZ, R235 ;  /* 0x000000ffff1d7224 */ /* 0x000fc400078e00eb */
[----:B------:R-:W-:-:S03]  /*1630*/  UIMAD UR4, UR4, UR5, URZ ;  /* 0x00000005040472a4 */ /* 0x000fc6000f8e023f */
[----:B------:R-:W-:Y:S01]  /*1640*/  ULDC UR5, c[0x0][0x348] ;  /* 0x0000d20000057ab9 */ /* 0x000fe20000000800 */
[----:B0-----:R-:W-:Y:S08]  /*1650*/  @P1 BRA `(.L_x_2741) ;  /* 0x0000000000241947 */ /* 0x001ff00003800000 */
        /* <DEDUP_REMOVED lines=9> */
.L_x_2741:
[----:B------:R-:W-:Y:S02]  /*16f0*/  IMAD.U32 R2, RZ, RZ, UR5 ;  /* 0x00000005ff027e24 */ /* 0x000fe4000f8e00ff */
[----:B------:R-:W-:Y:S01]  /*1700*/  IMAD.U32 R27, RZ, RZ, UR4 ;  /* 0x00000004ff1b7e24 */ /* 0x000fe2000f8e00ff */
[----:B------:R-:W-:Y:S06]  /*1710*/  @!P2 BRA `(.L_x_2742) ;  /* 0x000000000010a947 */ /* 0x000fec0003800000 */
[----:B------:R-:W-:-:S04]  /*1720*/  IADD3 R4, P0, R233, UR8, RZ ;  /* 0x00000008e9047c10 */ /* 0x000fc8000ff1e0ff */
[----:B------:R-:W-:-:S05]  /*1730*/  IADD3.X R5, R234, UR9, RZ, P0, !PT ;  /* 0x00000009ea057c10 */ /* 0x000fca00087fe4ff */
[----:B------:R0:W5:Y:S01]  /*1740*/  LDG.E R27, desc[UR60][R4.64] ;  /* 0x0000003c041b7981 */ /* 0x000162000c1e1900 */
[----:B------:R-:W-:Y:S05]  /*1750*/  BRA `(.L_x_2743) ;  /* 0x0000000000107947 */ /* 0x000fea0003800000 */
.L_x_2742:
[----:B------:R-:W-:Y:S05]  /*1760*/  @!P0 BRA `(.L_x_2743) ;  /* 0x00000000000c8947 */ /* 0x000fea0003800000 */
[----:B------:R-:W2:Y:S04]  /*1770*/  LDG.E R4, desc[UR60][R6.64] ;  /* 0x0000003c06047981 */ /* 0x000ea8000c1e1900 */
[----:B------:R-:W2:Y:S02]  /*1780*/  LDG.E R27, desc[UR60][R6.64+0x4] ;  /* 0x0000043c061b7981 */ /* 0x000ea4000c1e1900 */
[----:B--2---:R-:W-:-:S07]  /*1790*/  IMAD.IADD R27, R27, 0x1, -R4 ;  /* 0x000000011b1b7824 */ /* 0x004fce00078e0a04 */
.L_x_2743:
[----:B------:R-:W-:Y:S01]  /*17a0*/  ULDC.64 UR4, c[0x0][0xa10] ;  /* 0x0002840000047ab9 */ /* 0x000fe20000000a00 */
[----:B------:R-:W1:Y:S01]  /*17b0*/  LDC R9, c[0x0][0x448] ;  /* 0x00011200ff097b82 */ /* 0x000e620000000800 */
[----:B------:R-:W-:-:S04]  /*17c0*/  ISETP.NE.U32.AND P0, PT, RZ, UR4, PT ;  /* 0x00000004ff007c0c */ /* 0x000fc8000bf05070 */
[----:B------:R-:W-:Y:S01]  /*17d0*/  ISETP.NE.AND.EX P0, PT, RZ, UR5, PT, P0 ;  /* 0x00000005ff007c0c */ /* 0x000fe2000bf05300 */
[----:B------:R-:W-:-:S12]  /*17e0*/  ULDC.64 UR4, c[0x0][0xa30] ;  /* 0x00028c0000047ab9 */ /* 0x000fd80000000a00 */
[----:B0-----:R-:W0:Y:S02]  /*17f0*/  @P0 LDC.64 R4, c[0x0][0xa10] ;  /* 0x00028400ff040b82 */ /* 0x001e240000000a00 */
[----:B0-----:R-:W-:-:S05]  /*1800*/  @P0 IMAD.WIDE R4, R29, 0x4, R4 ;  /* 0x000000041d040825 */ /* 0x001fca00078e0204 */
[----:B------:R-:W2:Y:S04]  /*1810*/  @P0 LDG.E R3, desc[UR60][R4.64] ;  /* 0x0000003c04030981 */ /* 0x000ea8000c1e1900 */
[----:B------:R0:W2:Y:S01]  /*1820*/  @P0 LDG.E R8, desc[UR60][R4.64+0x4] ;  /* 0x0000043c04080981 */ /* 0x0000a2000c1e1900 */
[----:B------:R-:W-:Y:S01]  /*1830*/  ISETP.NE.U32.AND P1, PT, RZ, UR4, PT ;  /* 0x00000004ff007c0c */ /* 0x000fe2000bf25070 */
[----:B-----5:R-:W-:-:S03]  /*1840*/  IMAD.MOV.U32 R144, RZ, RZ, R27 ;  /* 0x000000ffff907224 */ /* 0x020fc600078e001b */
[----:B------:R-:W-:-:S13]  /*1850*/  ISETP.NE.AND.EX P1, PT, RZ, UR5, PT, P1 ;  /* 0x00000005ff007c0c */ /* 0x000fda000bf25310 */
[----:B------:R-:W-:-:S04]  /*1860*/  @P1 IADD3 R6, P2, R233, UR4, RZ ;  /* 0x00000004e9061c10 */ /* 0x000fc8000ff5e0ff */
[----:B------:R-:W-:-:S05]  /*1870*/  @P1 IADD3.X R7, R234, UR5, RZ, P2, !PT ;  /* 0x00000005ea071c10 */ /* 0x000fca00097fe4ff */
[----:B------:R3:W5:Y:S01]  /*1880*/  @P1 LDG.E R144, desc[UR60][R6.64] ;  /* 0x0000003c06901981 */ /* 0x000762000c1e1900 */
[----:B-1----:R-:W-:Y:S01]  /*1890*/  ISETP.NE.AND P1, PT, R9, 0x1, PT ;  /* 0x000000010900780c */ /* 0x002fe20003f25270 */
[----:B------:R-:W-:Y:S01]  /*18a0*/  IMAD.SHL.U32 R222, R25, 0x80, RZ ;  /* 0x0000008019de7824 */ /* 0x000fe200078e00ff */
[----:B------:R-:W-:-:S03]  /*18b0*/  PLOP3.LUT P2, PT, PT, PT, PT, 0x80, 0x0 ;  /* 0x000000000000781c */ /* 0x000fc60003f4f070 */
[----:B0-----:R-:W-:Y:S02]  /*18c0*/  VIADD R4, R222, 0x7f ;  /* 0x0000007fde047836 */ /* 0x001fe40000000000 */
[----:B---3--:R-:W-:-:S06]  /*18d0*/  IMAD.MOV.U32 R6, RZ, RZ, RZ ;  /* 0x000000ffff067224 */ /* 0x008fcc00078e00ff */
[----:B------:R-:W0:Y:S08]  /*18e0*/  @P1 LDC R9, c[0x0][0x44c] ;  /* 0x00011300ff091b82 */ /* 0x000e300000000800 */
[----:B------:R-:W1:Y:S01]  /*18f0*/  @P1 LDC R5, c[0x0][0x450] ;  /* 0x00011400ff051b82 */ /* 0x000e620000000800 */
[----:B--2---:R-:W-:Y:S02]  /*1900*/  @P0 IMAD.IADD R2, R8, 0x1, -R3 ;  /* 0x0000000108020824 */ /* 0x004fe400078e0a03 */
[----:B------:R-:W-:-:S02]  /*1910*/  IMAD.IADD R8, R27, 0x1, -R0 ;  /* 0x000000011b087824 */ /* 0x000fc400078e0a00 */
[----:B0-----:R-:W-:-:S04]  /*1920*/  @P1 IMAD.HI.U32 R0, R4, R9, RZ ;  /* 0x0000000904001227 */ /* 0x001fc800078e00ff */
[----:B------:R-:W-:Y:S01]  /*1930*/  IMAD.IADD R225, R8, 0x1, R2 ;  /* 0x0000000108e17824 */ /* 0x000fe200078e0202 */
[----:B-1----:R-:W-:Y:S01]  /*1940*/  @P1 SHF.R.U32.HI R4, RZ, R5, R0 ;  /* 0x00000005ff041219 */ /* 0x002fe20000011600 */
[----:B------:R-:W-:Y:S02]  /*1950*/  IMAD.MOV R0, RZ, RZ, -R8 ;  /* 0x000000ffff007224 */ /* 0x000fe400078e0a08 */
[C---:B------:R-:W-:Y:S01]  /*1960*/  VIADD R5, R225.reuse, 0x6f ;  /* 0x0000006fe1057836 */ /* 0x040fe20000000000 */
[----:B------:R-:W-:Y:S02]  /*1970*/  IADD3 R149, R225, 0x70, -R224 ;  /* 0x00000070e1957810 */ /* 0x000fe40007ffe8e0 */
[----:B------:R-:W-:-:S03]  /*1980*/  VIMNMX R0, RZ, R0, !PT ;  /* 0x00000000ff007248 */ /* 0x000fc60007fe0100 */
[----:B------:R-:W-:Y:S01]  /*1990*/  IMAD.IADD R7, R149, 0x1, R4 ;  /* 0x0000000195077824 */ /* 0x000fe200078e0204 */
[----:B------:R-:W-:Y:S01]  /*19a0*/  SHF.R.U32.HI R124, RZ, 0x4, R0 ;  /* 0x00000004ff7c7819 */ /* 0x000fe20000011600 */
[----:B------:R-:W-:Y:S02]  /*19b0*/  IMAD.MOV.U32 R4, RZ, RZ, RZ ;  /* 0x000000ffff047224 */ /* 0x000fe400078e00ff */
[----:B------:R-:W-:-:S04]  /*19c0*/  IMAD.HI R6, R7, -0x6db6db6d, R6 ;  /* 0x9249249307067827 */ /* 0x000fc800078e0206 */
[----:B------:R-:W-:Y:S01]  /*19d0*/  IMAD.HI R4, R5, -0x6db6db6d, R4 ;  /* 0x9249249305047827 */ /* 0x000fe200078e0204 */
[----:B------:R-:W-:-:S03]  /*19e0*/  SHF.R.U32.HI R5, RZ, 0x1f, R6 ;  /* 0x0000001fff057819 */ /* 0x000fc60000011606 */
[----:B------:R-:W-:Y:S01]  /*19f0*/  IMAD.WIDE.U32 R124, R124, 0x24924925, RZ ;  /* 0x249249257c7c7825 */ /* 0x000fe200078e00ff */
[----:B------:R-:W-:Y:S02]  /*1a00*/  SHF.R.U32.HI R3, RZ, 0x1f, R4 ;  /* 0x0000001fff037819 */ /* 0x000fe40000011604 */
[----:B------:R-:W-:Y:S01]  /*1a10*/  LEA.HI.SX32 R5, R6, R5, 0x1a ;  /* 0x0000000506057211 */ /* 0x000fe200078fd2ff */
[----:B------:R-:W-:Y:S01]  /*1a20*/  IMAD.MOV.U32 R24, RZ, RZ, R125 ;  /* 0x000000ffff187224 */ /* 0x000fe200078e007d */
[----:B------:R-:W-:-:S04]  /*1a30*/  LEA.HI.SX32 R150, R4, R3, 0x1a ;  /* 0x0000000304967211 */ /* 0x000fc800078fd2ff */
[----:B------:R-:W-:-:S05]  /*1a40*/  VIMNMX R5, R150, R5, PT ;  /* 0x0000000596057248 */ /* 0x000fca0003fe0100 */
[----:B------:R-:W-:-:S05]  /*1a50*/  IMAD R5, R5, 0x70, -R8 ;  /* 0x0000007005057824 */ /* 0x000fca00078e0a08 */
[----:B------:R-:W-:-:S04]  /*1a60*/  VIMNMX R5, R5, R2, PT ;  /* 0x0000000205057248 */ /* 0x000fc80003fe0100 */
[----:B------:R-:W-:-:S13]  /*1a70*/  ISETP.GT.AND P0, PT, R5, R0, PT ;  /* 0x000000000500720c */ /* 0x000fda0003f04270 */
[----:B------:R-:W-:Y:S02]  /*1a80*/  @P0 VIADD R5, R5, 0x6f ;  /* 0x0000006f05050836 */ /* 0x000fe40000000000 */
        /* <DEDUP_REMOVED lines=26> */
.L_x_2746:
[----:B------:R-:W-:Y:S05]  /*1c30*/  BSYNC B6 ;  /* 0x0000000000067941 */ /* 0x000fea0003800000 */
.L_x_2745:
        /* <DEDUP_REMOVED lines=20> */
.L_x_2748:
[----:B------:R-:W-:Y:S05]  /*1d80*/  BSYNC B6 ;  /* 0x0000000000067941 */ /* 0x000fea0003800000 */
.L_x_2747:
[----:B------:R-:W-:Y:S01]  /*1d90*/  ULDC.64 UR4, c[0x0][0x9f8] ;  /* 0x00027e0000047ab9 */ /* 0x000fe20000000a00 */
[----:B------:R-:W2:Y:S01]  /*1da0*/  LDL.LU R30, [R1+0x20] ;  /* 0x00002000011e7983 */ /* 0x000ea20000300800 */
        /* <DEDUP_REMOVED lines=9> */
[----:B------:R-:W-:-:S07]  /*1e40*/  SHF.R.S32.HI R147, RZ, 0x1f, R204 ;  /* 0x0000001fff937819 */ /* 0x000fce00000114cc */
[----:B------:R-:W3:Y:S03]  /*1e50*/  LDC.64 R98, c[0x0][0x3f8] ;  /* 0x0000fe00ff627b82 */ /* 0x000ee60000000a00 */
[----:B------:R-:W-:-:S04]  /*1e60*/  @P0 IADD3 R4, P1, R233, UR4, RZ ;  /* 0x00000004e9040c10 */ /* 0x000fc8000ff3e0ff */
[----:B------:R-:W-:Y:S01]  /*1e70*/  @P0 IADD3.X R5, R234, UR5, RZ, P1, !PT ;  /* 0x00000005ea050c10 */ /* 0x000fe20008ffe4ff */
[----:B------:R-:W-:Y:S01]  /*1e80*/  ULDC.64 UR4, c[0x0][0x330] ;  /* 0x0000cc0000047ab9 */ /* 0x000fe20000000a00 */
[----:B------:R-:W4:Y:S03]  /*1e90*/  LDC R33, c[0x0][0x3f4] ;  /* 0x0000fd00ff217b82 */ /* 0x000f260000000800 */
[----:B------:R0:W2:Y:S01]  /*1ea0*/  @P0 LDG.E R29, desc[UR60][R4.64] ;  /* 0x0000003c041d0981 */ /* 0x0000a2000c1e1900 */
[----:B------:R-:W-:Y:S01]  /*1eb0*/  ISETP.GE.AND P1, PT, R206, UR6, PT ;  /* 0x00000006ce007c0c */ /* 0x000fe2000bf26270 */
[----:B------:R-:W-:Y:S01]  /*1ec0*/  IMAD R3, R9, UR4, RZ ;  /* 0x0000000409037c24 */ /* 0x000fe2000f8e02ff */
[----:B------:R-:W-:Y:S01]  /*1ed0*/  ISETP.GE.AND P0, PT, R18, UR6, PT ;  /* 0x0000000612007c0c */ /* 0x000fe2000bf06270 */
[C---:B------:R-:W-:Y:S01]  /*1ee0*/  IMAD.WIDE.U32 R112, R26.reuse, UR4, R18 ;  /* 0x000000041a707c25 */ /* 0x040fe2000f8e0012 */
[----:B------:R-:W-:Y:S01]  /*1ef0*/  SEL R0, RZ, 0xffffffff, P1 ;  /* 0xffffffffff007807 */ /* 0x000fe20000800000 */
[----:B------:R-:W3:Y:S01]  /*1f00*/  S2R R151, SR_TID.X ;  /* 0x0000000000977919 */ /* 0x000ee20000002100 */
[----:B------:R-:W-:Y:S01]  /*1f10*/  SHF.R.S32.HI R12, RZ, 0x1f, R121 ;  /* 0x0000001fff0c7819 */ /* 0x000fe20000011479 */
[----:B------:R-:W-:Y:S01]  /*1f20*/  IMAD R3, R26, UR5, R3 ;  /* 0x000000051a037c24 */ /* 0x000fe2000f8e0203 */
[----:B------:R-:W-:Y:S01]  /*1f30*/  ULDC.64 UR4, c[0x0][0x308] ;  /* 0x0000c20000047ab9 */ /* 0x000fe20000000a00 */
[----:B0-----:R-:W-:Y:S01]  /*1f40*/  IMAD.SHL.U32 R5, R0, 0x2, RZ ;  /* 0x0000000200057824 */ /* 0x001fe200078e00ff */
[----:B------:R-:W-:Y:S01]  /*1f50*/  SEL R4, RZ, 0x1, P0 ;  /* 0x00000001ff047807 */ /* 0x000fe20000000000 */
[C---:B------:R-:W-:Y:S01]  /*1f60*/  VIADD R0, R18.reuse, 0x60 ;  /* 0x0000006012007836 */ /* 0x040fe20000000000 */
[----:B------:R-:W-:Y:S01]  /*1f70*/  ISETP.GE.AND P0, PT, R207, UR6, PT ;  /* 0x00000006cf007c0c */ /* 0x000fe2000bf06270 */
[----:B------:R-:W-:Y:S01]  /*1f80*/  IMAD.IADD R113, R113, 0x1, R3 ;  /* 0x0000000171717824 */ /* 0x000fe200078e0203 */
[----:B------:R-:W-:Y:S01]  /*1f90*/  LOP3.LUT R6, R5, 0x2, R4, 0xe2, !PT ;  /* 0x0000000205067812 */ /* 0x000fe200078ee204 */
[----:B------:R-:W-:Y:S01]  /*1fa0*/  VIADD R3, R18, 0x80 ;  /* 0x0000008012037836 */ /* 0x000fe20000000000 */
[----:B------:R-:W-:Y:S01]  /*1fb0*/  ISETP.GE.AND P1, PT, R0, UR6, PT ;  /* 0x0000000600007c0c */ /* 0x000fe2000bf26270 */
[-C--:B------:R-:W-:Y:S01]  /*1fc0*/  IMAD R10, R12, R110.reuse, RZ ;  /* 0x0000006e0c0a7224 */ /* 0x080fe200078e02ff */
        /* <DEDUP_REMOVED lines=17> */
[-C--:B----4-:R-:W-:Y:S01]  /*20e0*/  ISETP.GE.AND P1, PT, R206, R33.reuse, PT ;  /* 0x00000021ce00720c */ /* 0x090fe20003f26270 */
[----:B-1----:R-:W-:Y:S01]  /*20f0*/  IMAD.WIDE.U32 R106, R204, R104, R18 ;  /* 0x00000068cc6a7225 */ /* 0x002fe200078e0012 */
[----:B------:R-:W-:-:S02]  /*2100*/  ISETP.GE.AND P3, PT, R207, R33, PT ;  /* 0x00000021cf00720c */ /* 0x000fc40003f66270 */
[----:B------:R-:W-:Y:S01]  /*2110*/  SHF.R.U32.HI R25, RZ, 0x3, R215 ;  /* 0x00000003ff197819 */ /* 0x000fe200000116d7 */
[----:B------:R-:W-:Y:S01]  /*2120*/  IMAD.WIDE.U32 R108, R204, R104, R22 ;  /* 0x00000068cc6c7225 */ /* 0x000fe200078e0016 */
[----:B------:R-:W-:Y:S02]  /*2130*/  LOP3.LUT P2, RZ, R226, 0x4, RZ, 0xc0, !PT ;  /* 0x00000004e2ff7812 */ /* 0x000fe4000784c0ff */
[----:B------:R-:W-:Y:S01]  /*2140*/  SHF.L.U64.HI R135, R110, 0x6, R111 ;  /* 0x000000066e877819 */ /* 0x000fe2000001026f */
[CC--:B---3--:R-:W-:Y:S01]  /*2150*/  IMAD.WIDE.U32 R102, R204.reuse, R98.reuse, R22 ;  /* 0x00000062cc667225 */ /* 0x0c8fe200078e0016 */
[----:B------:R-:W-:Y:S02]  /*2160*/  SHF.R.S32.HI R148, RZ, 0x1f, R237 ;  /* 0x0000001fff947819 */ /* 0x000fe400000114ed */
[----:B------:R-:W-:Y:S01]  /*2170*/  LEA.HI R151, R151, 0x8, RZ, 0x19 ;  /* 0x0000000897977811 */ /* 0x000fe200078fc8ff */
[----:B------:R-:W-:-:S04]  /*2180*/  IMAD.WIDE.U32 R100, R204, R98, R18 ;  /* 0x00000062cc647225 */ /* 0x000fc800078e0012 */
[----:B------:R-:W-:Y:S02]  /*2190*/  IMAD.SHL.U32 R136, R110, 0x40, RZ ;  /* 0x000000406e887824 */ /* 0x000fe400078e00ff */
[----:B------:R-:W-:Y:S02]  /*21a0*/  IMAD R15, R105, 0x70, RZ ;  /* 0x00000070690f7824 */ /* 0x000fe400078e02ff */
[----:B------:R-:W-:Y:S02]  /*21b0*/  IMAD R133, R99, 0x70, RZ ;  /* 0x0000007063857824 */ /* 0x000fe400078e02ff */
[----:B------:R-:W-:Y:S01]  /*21c0*/  IMAD.SHL.U32 R124, R33, 0x2, RZ ;  /* 0x00000002217c7824 */ /* 0x000fe200078e00ff */
        /* <DEDUP_REMOVED lines=11> */
[C---:B------:R-:W-:Y:S02]  /*2280*/  IMAD R9, R204.reuse, R105, R6 ;  /* 0x00000069cc097224 */ /* 0x040fe400078e0206 */
        /* <DEDUP_REMOVED lines=34> */
[CC--:B------:R-:W-:Y:S01]  /*24b0*/  IMAD.WIDE.U32 R102, R144.reuse, R98.reuse, R102 ;  /* 0x0000006290667225 */ /* 0x0c0fe200078e0066 */
[----:B------:R-:W-:Y:S02]  /*24c0*/  SHF.R.S32.HI R7, RZ, 0x6, R7 ;  /* 0x00000006ff077819 */ /* 0x000fe40000011407 */
[----:B------:R-:W-:Y:S01]  /*24d0*/  SHF.R.S32.HI R9, RZ, 0x6, R8 ;  /* 0x00000006ff097819 */ /* 0x000fe20000011408 */
[----:B------:R-:W-:Y:S01]  /*24e0*/  IMAD.WIDE.U32 R100, R144, R98, R100 ;  /* 0x0000006290647225 */ /* 0x000fe200078e0064 */
[----:B------:R-:W-:-:S02]  /*24f0*/  LOP3.LUT R10, R216, 0x38, R21, 0xf8, !PT ;  /* 0x00000038d80a7812 */ /* 0x000fc400078ef815 */
[-C--:B------:R-:W-:Y:S01]  /*2500*/  LEA.HI R29, R26, R13.reuse, RZ, 0x3 ;  /* 0x0000000d1a1d7211 */ /* 0x080fe200078f18ff */
[C---:B------:R-:W-:Y:S01]  /*2510*/  IMAD R143, R7.reuse, 0x1c00, R218 ;  /* 0x00001c00078f7824 */ /* 0x040fe200078e02da */
[----:B------:R-:W-:Y:S01]  /*2520*/  LOP3.LUT R8, R216, 0x38, R20, 0xf8, !PT ;  /* 0x00000038d8087812 */ /* 0x000fe200078ef814 */
[----:B------:R-:W-:Y:S01]  /*2530*/  IMAD R141, R7, 0x1c00, R220 ;  /* 0x00001c00078d7824 */ /* 0x000fe200078e02dc */
[----:B------:R-:W-:Y:S01]  /*2540*/  LOP3.LUT R11, R215, 0x38, R20, 0xf8, !PT ;  /* 0x00000038d70b7812 */ /* 0x000fe200078ef814 */
[C---:B------:R-:W-:Y:S01]  /*2550*/  IMAD R142, R9.reuse, 0x1c00, R218 ;  /* 0x00001c00098e7824 */ /* 0x040fe200078e02da */
[----:B------:R-:W-:Y:S01]  /*2560*/  LEA.HI R13, R26, R13, RZ, 0x6 ;  /* 0x0000000d1a0d7211 */ /* 0x000fe200078f30ff */
[----:B------:R-:W-:Y:S01]  /*2570*/  IMAD R139, R9, 0x1c00, R220 ;  /* 0x00001c00098b7824 */ /* 0x000fe200078e02dc */
[-C--:B------:R-:W-:Y:S01]  /*2580*/  LOP3.LUT R7, R10, R217.reuse, RZ, 0x3c, !PT ;  /* 0x000000d90a077212 */ /* 0x080fe200078e3cff */
[----:B------:R-:W-:Y:S01]  /*2590*/  IMAD.X R121, R12, 0x1, R147, P3 ;  /* 0x000000010c797824 */ /* 0x000fe200018e0693 */
[----:B------:R-:W-:Y:S01]  /*25a0*/  LOP3.LUT R8, R8, R217, RZ, 0x3c, !PT ;  /* 0x000000d908087212 */ /* 0x000fe200078e3cff */
[----:B------:R-:W-:Y:S01]  /*25b0*/  IMAD.IADD R36, R113, 0x1, R37 ;  /* 0x0000000171247824 */ /* 0x000fe200078e0225 */
[-C--:B------:R-:W-:Y:S01]  /*25c0*/  LOP3.LUT R14, R11, R25.reuse, RZ, 0x3c, !PT ;  /* 0x000000190b0e7212 */ /* 0x080fe200078e3cff */
[----:B------:R-:W-:Y:S01]  /*25d0*/  IMAD.IADD R142, R142, 0x1, R7 ;  /* 0x000000018e8e7824 */ /* 0x000fe200078e0207 */
[----:B------:R-:W-:Y:S01]  /*25e0*/  SHF.R.S32.HI R13, RZ, 0x6, R13 ;  /* 0x00000006ff0d7819 */ /* 0x000fe2000001140d */
[----:B------:R-:W-:Y:S01]  /*25f0*/  IMAD.IADD R143, R143, 0x1, R8 ;  /* 0x000000018f8f7824 */ /* 0x000fe200078e0208 */
[----:B------:R-:W-:Y:S01]  /*2600*/  LOP3.LUT R11, R215, 0x38, R29, 0xf8, !PT ;  /* 0x00000038d70b7812 */ /* 0x000fe200078ef81d */
[----:B------:R-:W-:Y:S01]  /*2610*/  IMAD.IADD R141, R141, 0x1, R14 ;  /* 0x000000018d8d7824 */ /* 0x000fe200078e020e */
[----:B------:R-:W-:Y:S01]  /*2620*/  LOP3.LUT R7, R215, 0x38, R21, 0xf8, !PT ;  /* 0x00000038d7077812 */ /* 0x000fe200078ef815 */
[----:B------:R-:W-:Y:S01]  /*2630*/  IMAD R138, R13, 0x1c00, R220 ;  /* 0x00001c000d8a7824 */ /* 0x000fe200078e02dc */
[-C--:B------:R-:W-:Y:S01]  /*2640*/  LOP3.LUT R11, R11, R25.reuse, RZ, 0x3c, !PT ;  /* 0x000000190b0b7212 */ /* 0x080fe200078e3cff */
[----:B------:R-:W-:Y:S01]  /*2650*/  IMAD R140, R13, 0x1c00, R218 ;  /* 0x00001c000d8c7824 */ /* 0x000fe200078e02da */
[----:B------:R-:W-:Y:S01]  /*2660*/  LOP3.LUT R8, R216, 0x38, R29, 0xf8, !PT ;  /* 0x00000038d8087812 */ /* 0x000fe200078ef81d */
[----:B------:R-:W-:Y:S01]  /*2670*/  IMAD R13, R111, 0x70, RZ ;  /* 0x000000706f0d7824 */ /* 0x000fe200078e02ff */
[----:B------:R-:W-:Y:S01]  /*2680*/  LOP3.LUT R10, R7, R25, RZ, 0x3c, !PT ;  /* 0x00000019070a7212 */ /* 0x000fe200078e3cff */
[----:B------:R-:W-:Y:S01]  /*2690*/  IMAD.IADD R138, R138, 0x1, R11 ;  /* 0x000000018a8a7824 */ /* 0x000fe200078e020b */
[-C--:B------:R-:W-:Y:S01]  /*26a0*/  LOP3.LUT R7, R8, R217.reuse, RZ, 0x3c, !PT ;  /* 0x000000d908077212 */ /* 0x080fe200078e3cff */
[----:B------:R-:W-:Y:S01]  /*26b0*/  VIADD R11, R18, 0xa0 ;  /* 0x000000a0120b7836 */ /* 0x000fe20000000000 */
[----:B------:R-:W-:Y:S01]  /*26c0*/  SHF.R.S32.HI R9, RZ, 0x1f, R144 ;  /* 0x0000001fff097819 */ /* 0x000fe20000011490 */
[----:B------:R-:W-:Y:S01]  /*26d0*/  IMAD.SHL.U32 R8, R104, 0x40, RZ ;  /* 0x0000004068087824 */ /* 0x000fe200078e00ff */
[----:B------:R-:W-:Y:S01]  /*26e0*/  LOP3.LUT R14, R216, 0x18, R18, 0xf8, !PT ;  /* 0x00000018d80e7812 */ /* 0x000fe200078ef812 */
[----:B------:R-:W-:Y:S01]  /*26f0*/  IMAD.IADD R140, R140, 0x1, R7 ;  /* 0x000000018c8c7824 */ /* 0x000fe200078e0207 */
[----:B------:R-:W-:Y:S01]  /*2700*/  ISETP.GE.AND P2, PT, R11, UR6, PT ;  /* 0x000000060b007c0c */ /* 0x000fe2000bf46270 */
[C---:B------:R-:W-:Y:S01]  /*2710*/  IMAD R7, R9.reuse, R104, RZ ;  /* 0x0000006809077224 */ /* 0x040fe200078e02ff */
[----:B------:R-:W-:Y:S01]  /*2720*/  LOP3.LUT R137, R14, R217, RZ, 0x3c, !PT ;  /* 0x000000d90e897212 */ /* 0x000fe200078e3cff */
[----:B------:R-:W-:Y:S01]  /*2730*/  IMAD R9, R9, R98, RZ ;  /* 0x0000006209097224 */ /* 0x000fe200078e02ff */
[----:B------:R-:W-:Y:S01]  /*2740*/  SEL R28, RZ, 0x20, P2 ;  /* 0x00000020ff1c7807 */ /* 0x000fe20001000000 */
[----:B------:R-:W-:Y:S01]  /*2750*/  IMAD R31, R144, R105, R7 ;  /* 0x00000069901f7224 */ /* 0x000fe200078e0207 */
[----:B------:R-:W-:Y:S01]  /*2760*/  SHF.L.U64.HI R7, R104, 0x6, R105 ;  /* 0x0000000668077819 */ /* 0x000fe20000010269 */
[----:B------:R-:W-:Y:S01]  /*2770*/  IMAD.WIDE.U32 R110, R110, 0x70, RZ ;  /* 0x000000706e6e7825 */ /* 0x000fe200078e00ff */
[----:B------:R-:W-:-:S02]  /*2780*/  SHF.R.S32.HI R117, RZ, 0x3, R20 ;  /* 0x00000003ff757819 */ /* 0x000fc40000011414 */
[----:B------:R-:W-:Y:S01]  /*2790*/  SHF.R.S32.HI R116, RZ, 0x3, R21 ;  /* 0x00000003ff747819 */ /* 0x000fe20000011415 */
[----:B------:R-:W-:Y:S01]  /*27a0*/  IMAD.WIDE.U32 R104, R104, 0x70, RZ ;  /* 0x0000007068687825 */ /* 0x000fe200078e00ff */
[----:B------:R-:W-:Y:S02]  /*27b0*/  LOP3.LUT R35, R27, R28, RZ, 0xfc, !PT ;  /* 0x0000001c1b237212 */ /* 0x000fe400078efcff */
[----:B------:R-:W-:Y:S01]  /*27c0*/  LOP3.LUT R20, R20, 0xfffffff8, RZ, 0xc0, !PT ;  /* 0xfffffff814147812 */ /* 0x000fe200078ec0ff */
[----:B------:R-:W-:Y:S01]  /*27d0*/  IMAD.IADD R139, R139, 0x1, R10 ;  /* 0x000000018b8b7824 */ /* 0x000fe200078e020a */
[----:B------:R-:W-:Y:S01]  /*27e0*/  LOP3.LUT R21, R21, 0xfffffff8, RZ, 0xc0, !PT ;  /* 0xfffffff815157812 */ /* 0x000fe200078ec0ff */
[----:B------:R-:W-:Y:S01]  /*27f0*/  IMAD R25, R144, R99, R9 ;  /* 0x0000006390197224 */ /* 0x000fe200078e0209 */
[C---:B------:R-:W-:Y:S01]  /*2800*/  SHF.L.U64.HI R9, R98.reuse, 0x6, R99 ;  /* 0x0000000662097819 */ /* 0x040fe20000010263 */
[C---:B------:R-:W-:Y:S01]  /*2810*/  IMAD.SHL.U32 R10, R98.reuse, 0x40, RZ ;  /* 0x00000040620a7824 */ /* 0x040fe200078e00ff */
[----:B------:R-:W-:Y:S01]  /*2820*/  LOP3.LUT R26, R29, 0xfffffff8, RZ, 0xc0, !PT ;  /* 0xfffffff81d1a7812 */ /* 0x000fe200078ec0ff */
[----:B------:R-:W-:Y:S01]  /*2830*/  IMAD.WIDE.U32 R98, R98, 0x70, RZ ;  /* 0x0000007062627825 */ /* 0x000fe200078e00ff */
[----:B------:R-:W-:-:S02]  /*2840*/  LOP3.LUT R32, R35, 0x4, RZ, 0xc0, !PT ;  /* 0x0000000423207812 */ /* 0x000fc400078ec0ff */
[----:B------:R-:W-:Y:S01]  /*2850*/  LOP3.LUT R33, R35, 0x8, RZ, 0xc0, !PT ;  /* 0x0000000823217812 */ /* 0x000fe200078ec0ff */
[----:B------:R-:W-:Y:S01]  /*2860*/  IMAD.IADD R132, R111, 0x1, R13 ;  /* 0x000000016f847824 */ /* 0x000fe200078e020d */
[----:B------:R-:W-:Y:S01]  /*2870*/  LOP3.LUT R34, R35, 0x10, RZ, 0xc0, !PT ;  /* 0x0000001023227812 */ /* 0x000fe200078ec0ff */
[----:B------:R-:W-:Y:S01]  /*2880*/  IMAD.IADD R134, R105, 0x1, R15 ;  /* 0x0000000169867824 */ /* 0x000fe200078e020f */
[----:B------:R-:W-:Y:S01]  /*2890*/  LOP3.LUT R27, R27, 0x1, RZ, 0xc0, !PT ;  /* 0x000000011b1b7812 */ /* 0x000fe200078ec0ff */
[----:B------:R-:W-:Y:S01]  /*28a0*/  IMAD.IADD R12, R109, 0x1, R31 ;  /* 0x000000016d0c7824 */ /* 0x000fe200078e021f */
[----:B------:R-:W-:Y:S01]  /*28b0*/  SHF.R.S32.HI R28, RZ, 0x1f, R20 ;  /* 0x0000001fff1c7819 */ /* 0x000fe20000011414 */
[----:B------:R-:W-:Y:S01]  /*28c0*/  IMAD.IADD R13, R31, 0x1, R107 ;  /* 0x000000011f0d7824 */ /* 0x000fe200078e026b */
[----:B------:R-:W-:Y:S01]  /*28d0*/  LOP3.LUT R31, R35, 0x2, RZ, 0xc0, !PT ;  /* 0x00000002231f7812 */ /* 0x000fe200078ec0ff */
[----:B------:R-:W-:Y:S01]  /*28e0*/  IMAD.IADD R14, R103, 0x1, R25 ;  /* 0x00000001670e7824 */ /* 0x000fe200078e0219 */
[----:B0-----:R-:W-:Y:S01]  /*28f0*/  SHF.R.S32.HI R30, RZ, 0x1f, R26 ;  /* 0x0000001fff1e7819 */ /* 0x001fe2000001141a */
[----:B------:R-:W-:Y:S01]  /*2900*/  IMAD.IADD R15, R25, 0x1, R101 ;  /* 0x00000001190f7824 */ /* 0x000fe200078e0265 */
[----:B------:R-:W-:Y:S01]  /*2910*/  SHF.R.S32.HI R25, RZ, 0x3, R29 ;  /* 0x00000003ff197819 */ /* 0x000fe2000001141d */
[----:B------:R-:W-:Y:S01]  /*2920*/  IMAD.IADD R137, R218, 0x1, R137 ;  /* 0x00000001da897824 */ /* 0x000fe200078e0289 */
[----:B------:R-:W-:Y:S01]  /*2930*/  SHF.R.S32.HI R29, RZ, 0x1f, R21 ;  /* 0x0000001fff1d7819 */ /* 0x000fe20000011415 */
[----:B------:R-:W-:Y:S01]  /*2940*/  IMAD.IADD R133, R99, 0x1, R133 ;  /* 0x0000000163857824 */ /* 0x000fe200078e0285 */
[----:B------:R-:W-:-:S07]  /*2950*/  LOP3.LUT R35, R35, 0x20, RZ, 0xc0, !PT ;  /* 0x0000002023237812 */ /* 0x000fce00078ec0ff */
.L_x_2848:
[----:B-12---:R-:W2:Y:S01]  /*2960*/  LDL.LU R41, [R1+0x20] ;  /* 0x0000200001297983 */ /* 0x006ea20000300800 */
[----:B-----5:R-:W-:Y:S01]  /*2970*/  VIADD R49, R24, 0xffffffff ;  /* 0xffffffff18317836 */ /* 0x020fe20000000000 */
        /* <DEDUP_REMOVED lines=28> */
[----:B------:R0:W-:Y:S01]  /*2b40*/  STL [R1+0x20], R41 ;  /* 0x0000202901007387 */ /* 0x0001e20000100800 */
[----:B------:R-:W-:Y:S05]  /*2b50*/  @!P2 BRA `(.L_x_2750) ;  /* 0x000000740070a947 */ /* 0x000fea0003800000 */
[----:B------:R-:W-:Y:S01]  /*2b60*/  ULDC.U8 UR4, c[0x0][0x410] ;  /* 0x0001040000047ab9 */ /* 0x000fe20000000000 */
[-C--:B------:R-:W-:Y:S01]  /*2b70*/  IMAD R39, R133, R49.reuse, RZ ;  /* 0x0000003185277224 */ /* 0x080fe200078e02ff */
[----:B------:R-:W-:Y:S01]  /*2b80*/  ISETP.NE.AND P2, PT, RZ, UR4, PT ;  /* 0x00000004ff007c0c */ /* 0x000fe2000bf45270 */
[-C--:B------:R-:W-:Y:S02]  /*2b90*/  IMAD R43, R134, R49.reuse, RZ ;  /* 0x00000031862b7224 */ /* 0x080fe400078e02ff */
[----:B0-----:R-:W-:Y:S02]  /*2ba0*/  IMAD R41, R42, R98, R39 ;  /* 0x000000622a297224 */ /* 0x001fe400078e0227 */
[----:B------:R-:W-:Y:S02]  /*2bb0*/  IMAD R39, R24, -0x70, R2 ;  /* 0xffffff9018277824 */ /* 0x000fe400078e0202 */
[----:B------:R-:W-:Y:S02]  /*2bc0*/  IMAD R43, R42, R104, R43 ;  /* 0x000000682a2b7224 */ /* 0x000fe400078e022b */
[----:B------:R-:W-:Y:S01]  /*2bd0*/  IMAD.WIDE.U32 R90, R98, R49, RZ ;  /* 0x00000031625a7225 */ /* 0x000fe200078e00ff */
[----:B------:R-:W-:-:S03]  /*2be0*/  VIMNMX R39, R39, 0x70, PT ;  /* 0x0000007027277848 */ /* 0x000fc60003fe0100 */
        /* <DEDUP_REMOVED lines=60> */
.L_x_2753:
[----:B------:R-:W-:Y:S05]  /*2fb0*/  BSYNC B1 ;  /* 0x0000000000017941 */ /* 0x000fea0003800000 */
.L_x_2752:
        /* <DEDUP_REMOVED lines=56> */
.L_x_2755:
[----:B------:R-:W-:Y:S05]  /*3340*/  BSYNC B1 ;  /* 0x0000000000017941 */ /* 0x000fea0003800000 */
.L_x_2754:
[----:B01----:R-:W2:Y:S01]  /*3350*/  LDL R40, [R1+0x4c] ;  /* 0x00004c0001287983 */ /* 0x003ea20000100800 */
        /* <DEDUP_REMOVED lines=79> */
[----:B------:R-:W-:Y:S01]  /*3850*/  IMAD.MOV.U32 R40, RZ, RZ, R70 ;  /* 0x000000ffff287224 */ /* 0x000fe200078e0046 */
[----:B------:R-:W-:Y:S01]  /*3860*/  PRMT R156, R43, 0x7610, R156 ;  /* 0x000076102b9c7816 */ /* 0x000fe2000000009c */
[----:B------:R-:W-:Y:S01]  /*3870*/  IMAD.MOV.U32 R41, RZ, RZ, R71 ;  /* 0x000000ffff297224 */ /* 0x000fe200078e0047 */
[----:B------:R-:W-:-:S04]  /*3880*/  PRMT R157, R157, 0x5410, R42 ;  /* 0x000054109d9d7816 */ /* 0x000fc8000000002a */
[----:B------:R-:W-:Y:S01]  /*3890*/  PRMT R160, R40, 0x5410, R41 ;  /* 0x0000541028a07816 */ /* 0x000fe20000000029 */
[----:B------:R-:W-:Y:S06]  /*38a0*/  @!P2 BRA `(.L_x_2756) ;  /* 0x000000000004a947 */ /* 0x000fec0003800000 */
[----:B------:R-:W-:Y:S01]  /*38b0*/  BPT.TRAP 0x1 ;  /* 0x000000040000795c */ /* 0x000fe20000300000 */
.L_x_2756:
[----:B------:R-:W-:Y:S01]  /*38c0*/  IMAD R96, R17, 0x8, R16 ;  /* 0x0000000811607824 */ /* 0x000fe200078e0210 */
[----:B------:R-:W-:Y:S01]  /*38d0*/  SHF.L.U32 R97, R209, 0x1f, RZ ;  /* 0x0000001fd1617819 */ /* 0x000fe200000006ff */
[----:B------:R-:W-:Y:S03]  /*38e0*/  BSSY B1, `(.L_x_2757) ;  /* 0x0000003000017945 */ /* 0x000fe60003800000 */
[----:B------:R-:W0:Y:S02]  /*38f0*/  SYNCS.PHASECHK.TRANS64.TRYWAIT P5, [R96+URZ+0x36890], R97 ;  /* 0x03689061600075a7 */ /* 0x000e2400080a017f */
[----:B0-----:R-:W-:Y:S05]  /*3900*/  @!P5 BRA `(.L_x_2758) ;  /* 0x000002a00074d947 */ /* 0x001fea0003800000 */
.L_x_3131:
[----:B------:R-:W-:Y:S05]  /*3910*/  BSYNC B1 ;  /* 0x0000000000017941 */ /* 0x000fea0003800000 */
.L_x_2757:
        /* <DEDUP_REMOVED lines=56> */
.L_x_2764:
[----:B------:R-:W-:Y:S05]  /*3ca0*/  BSYNC B3 ;  /* 0x0000000000037941 */ /* 0x000fea0003800000 */
.L_x_2763:
[----:B--2---:R1:W-:Y:S02]  /*3cb0*/  STG.E.128 desc[UR60][R46.64], R40 ;  /* 0x000000282e007986 */ /* 0x0043e4000c101d3c */
.L_x_2762:
[----:B------:R-:W-:Y:S05]  /*3cc0*/  BSYNC B2 ;  /* 0x0000000000027941 */ /* 0x000fea0003800000 */
.L_x_2761:
        /* <DEDUP_REMOVED lines=12> */
[----:B------:R-:W-:Y:S02]  /*3d90*/  LOP3.LUT R92, R41, 0xffff0000, RZ, 0xc0, !PT ;  /* 0xffff0000295c7812 */ /* 0x000fe400078ec0ff */
[C---:B------:R-:W-:Y:S01]  /*3da0*/  LOP3.LUT R122, R90.reuse, 0xffff0000, RZ, 0xc0, !PT ;  /* 0xffff00005a7a7812 */ /* 0x040fe200078ec0ff */
[----:B------:R-:W-:Y:S01]  /*3db0*/  IMAD.U32 R90, R90, 0x10000, RZ ;  /* 0x000100005a5a7824 */ /* 0x000fe200078e00ff */
[C---:B------:R-:W-:Y:S01]  /*3dc0*/  LOP3.LUT R123, R91.reuse, 0xffff0000, RZ, 0xc0, !PT ;  /* 0xffff00005b7b7812 */ /* 0x040fe200078ec0ff */
[----:B------:R-:W-:Y:S01]  /*3dd0*/  IMAD.U32 R91, R91, 0x10000, RZ ;  /* 0x000100005b5b7824 */ /* 0x000fe200078e00ff */
[----:B------:R-:W-:Y:S01]  /*3de0*/  SHF.R.U32.HI R94, RZ, 0x10, R93 ;  /* 0x00000010ff5e7819 */ /* 0x000fe2000001165d */
[----:B------:R-:W-:Y:S01]  /*3df0*/  IMAD.U32 R93, R41, 0x10000, RZ ;  /* 0x00010000295d7824 */ /* 0x000fe200078e00ff */
[----:B------:R-:W-:Y:S01]  /*3e00*/  SHF.R.U32.HI R126, RZ, 0x10, R95 ;  /* 0x00000010ff7e7819 */ /* 0x000fe2000001165f */
[C---:B------:R-:W-:Y:S01]  /*3e10*/  FMUL.FTZ R95, R92.reuse, R122 ;  /* 0x0000007a5c5f7220 */ /* 0x040fe20000410000 */
[----:B------:R-:W-:Y:S01]  /*3e20*/  FMUL.FTZ R41, R92, R123 ;  /* 0x0000007b5c297220 */ /* 0x000fe20000410000 */
[----:B------:R-:W-:-:S02]  /*3e30*/  PRMT R92, R162, 0x5432, R94 ;  /* 0x00005432a25c7816 */ /* 0x000fc4000000005e */
[----:B------:R-:W-:Y:S01]  /*3e40*/  PRMT R94, R166, 0x5432, R126 ;  /* 0x00005432a65e7816 */ /* 0x000fe2000000007e */
[C---:B------:R-:W-:Y:S01]  /*3e50*/  FFMA.FTZ R95, R93.reuse, R123, -R95 ;  /* 0x0000007b5d5f7223 */ /* 0x040fe2000001085f */
[----:B------:R-:W-:Y:S01]  /*3e60*/  FFMA.FTZ R93, R93, R122, R41 ;  /* 0x0000007a5d5d7223 */ /* 0x000fe20000010029 */
[----:B------:R-:W-:Y:S01]  /*3e70*/  LOP3.LUT R41, R42, 0xffff0000, RZ, 0xc0, !PT ;  /* 0xffff00002a297812 */ /* 0x000fe200078ec0ff */
[C---:B------:R-:W-:Y:S01]  /*3e80*/  IMAD.U32 R126, R92.reuse, 0x10000, RZ ;  /* 0x000100005c7e7824 */ /* 0x040fe200078e00ff */
[----:B------:R-:W-:Y:S01]  /*3e90*/  LOP3.LUT R92, R92, 0xffff0000, RZ, 0xc0, !PT ;  /* 0xffff00005c5c7812 */ /* 0x000fe200078ec0ff */
[C---:B------:R-:W-:Y:S01]  /*3ea0*/  IMAD.U32 R123, R94.reuse, 0x10000, RZ ;  /* 0x000100005e7b7824 */ /* 0x040fe200078e00ff */
[----:B------:R-:W-:Y:S01]  /*3eb0*/  LOP3.LUT R94, R94, 0xffff0000, RZ, 0xc0, !PT ;  /* 0xffff00005e5e7812 */ /* 0x000fe200078ec0ff */
[----:B------:R-:W-:Y:S01]  /*3ec0*/  IMAD.U32 R122, R42, 0x10000, RZ ;  /* 0x000100002a7a7824 */ /* 0x000fe200078e00ff */
[----:B------:R-:W-:Y:S01]  /*3ed0*/  LOP3.LUT R42, R43, 0xffff0000, RZ, 0xc0, !PT ;  /* 0xffff00002b2a7812 */ /* 0x000fe200078ec0ff */
[C---:B------:R-:W-:Y:S01]  /*3ee0*/  FMUL.FTZ R127, R41.reuse, R123 ;  /* 0x0000007b297f7220 */ /* 0x040fe20000410000 */
[----:B------:R-:W-:Y:S01]  /*3ef0*/  FMUL.FTZ R41, R41, R126 ;  /* 0x0000007e29297220 */ /* 0x000fe20000410000 */
[----:B------:R-:W-:Y:S01]  /*3f00*/  LOP3.LUT R40, R40, 0xffff0000, RZ, 0xc0, !PT ;  /* 0xffff000028287812 */ /* 0x000fe200078ec0ff */
[----:B------:R-:W-:-:S02]  /*3f10*/  IMAD.U32 R43, R43, 0x10000, RZ ;  /* 0x000100002b2b7824 */ /* 0x000fc400078e00ff */
        /* <DEDUP_REMOVED lines=14> */
[----:B------:R-:W-:Y:S02]  /*4000*/  IMAD.MOV.U32 R42, RZ, RZ, R41 ;  /* 0x000000ffff2a7224 */ /* 0x000fe400078e0029 */
[----:B------:R-:W-:Y:S02]  /*4010*/  IMAD.MOV.U32 R43, RZ, RZ, R122 ;  /* 0x000000ffff2b7224 */ /* 0x000fe400078e007a */
[----:B------:R-:W-:-:S07]  /*4020*/  IMAD.MOV.U32 R41, RZ, RZ, R93 ;  /* 0x000000ffff297224 */ /* 0x000fce00078e005d */
.L_x_2768:
[----:B------:R-:W-:Y:S05]  /*4030*/  BSYNC B3 ;  /* 0x0000000000037941 */ /* 0x000fea0003800000 */
.L_x_2767:
[----:B--2---:R2:W-:Y:S02]  /*4040*/  STG.E.128 desc[UR60][R46.64+0x40], R40 ;  /* 0x000040282e007986 */ /* 0x0045e4000c101d3c */
.L_x_2766:
[----:B------:R-:W-:Y:S05]  /*4050*/  BSYNC B2 ;  /* 0x0000000000027941 */ /* 0x000fea0003800000 */
.L_x_2765:
        /* <DEDUP_REMOVED lines=53> */
.L_x_2772:
[----:B------:R-:W-:Y:S05]  /*43b0*/  BSYNC B3 ;  /* 0x0000000000037941 */ /* 0x000fea0003800000 */
.L_x_2771:
[----:B--2---:R3:W-:Y:S02]  /*43c0*/  STG.E.128 desc[UR60][R46.64+0x80], R40 ;  /* 0x000080282e007986 */ /* 0x0047e4000c101d3c */
.L_x_2770:
[----:B------:R-:W-:Y:S05]  /*43d0*/  BSYNC B2 ;  /* 0x0000000000027941 */ /* 0x000fea0003800000 */
.L_x_2769:
        /* <DEDUP_REMOVED lines=53> */
.L_x_2776:
[----:B------:R-:W-:Y:S05]  /*4730*/  BSYNC B3 ;  /* 0x0000000000037941 */ /* 0x000fea0003800000 */
.L_x_2775:
[----:B--2---:R4:W-:Y:S02]  /*4740*/  STG.E.128 desc[UR60][R46.64+0xc0], R40 ;  /* 0x0000c0282e007986 */ /* 0x0049e4000c101d3c */
.L_x_2774:
[----:B------:R-:W-:Y:S05]  /*4750*/  BSYNC B2 ;  /* 0x0000000000027941 */ /* 0x000fea0003800000 */
.L_x_2773:
        /* <DEDUP_REMOVED lines=53> */
.L_x_2780:
[----:B------:R-:W-:Y:S05]  /*4ab0*/  BSYNC B3 ;  /* 0x0000000000037941 */ /* 0x000fea0003800000 */
.L_x_2779:
[----:B--2---:R1:W-:Y:S02]  /*4ac0*/  STG.E.128 desc[UR60][R46.64+0x100], R40 ;  /* 0x000100282e007986 */ /* 0x0043e4000c101d3c */
.L_x_2778:
[----:B------:R-:W-:Y:S05]  /*4ad0*/  BSYNC B2 ;  /* 0x0000000000027941 */ /* 0x000fea0003800000 */
.L_x_2777:
[----:B------:R-:W-:-:S13]  /*4ae0*/  ISETP.NE.AND P3, PT, R35, RZ, PT ;  /* 0x000000ff2300720c */ /* 0x000fda0003f65270 */
        /* <DEDUP_REMOVED lines=25> */
[-C--:B------:R-:W-:Y:S01]  /*4c80*/  FMUL.FTZ R80, R80, R77.reuse ;  /* 0x0000004d50507220 */ /* 0x080fe20000410000 */
[C---:B------:R-:W-:Y:S01]  /*4c90*/  FFMA.FTZ R77, R78.reuse, R77, -R83 ;  /* 0x0000004d4e4d7223 */ /* 0x040fe20000010853 */
[----:B------:R-:W-:Y:S01]  /*4ca0*/  FMUL.FTZ R85, R73, R76 ;  /* 0x0000004c49557220 */ /* 0x000fe20000410000 */
[----:B------:R-:W-:Y:S01]  /*4cb0*/  LOP3.LUT R159, R159, 0xffff0000, RZ, 0xc0, !PT ;  /* 0xffff00009f9f7812 */ /* 0x000fe200078ec0ff */
[----:B------:R-:W-:Y:S01]  /*4cc0*/  FFMA.FTZ R78, R78, R81, R80 ;  /* 0x000000514e4e7223 */ /* 0x000fe20000010050 */
[-C--:B------:R-:W-:Y:S01]  /*4cd0*/  FMUL.FTZ R81, R73, R79.reuse ;  /* 0x0000004f49517220 */ /* 0x080fe20000410000 */
[----:B------:R-:W-:Y:S01]  /*4ce0*/  LOP3.LUT R158, R158, 0xffff0000, RZ, 0xc0, !PT ;  /* 0xffff00009e9e7812 */ /* 0x000fe200078ec0ff */
[----:B------:R-:W-:Y:S01]  /*4cf0*/  FFMA.FTZ R73, R72, R79, -R85 ;  /* 0x0000004f48497223 */ /* 0x000fe20000010855 */
[----:B------:R-:W-:Y:S01]  /*4d00*/  LOP3.LUT R40, R40, 0xffff0000, RZ, 0xc0, !PT ;  /* 0xffff000028287812 */ /* 0x000fe200078ec0ff */
[----:B------:R-:W-:-:S02]  /*4d10*/  IMAD.U32 R74, R74, 0x10000, RZ ;  /* 0x000100004a4a7824 */ /* 0x000fc400078e00ff */
[----:B------:R-:W-:Y:S01]  /*4d20*/  FFMA.FTZ R72, R72, R76, R81 ;  /* 0x0000004c48487223 */ /* 0x000fe20000010051 */
[C---:B------:R-:W-:Y:S01]  /*4d30*/  FMUL.FTZ R76, R42.reuse, R159 ;  /* 0x0000009f2a4c7220 */ /* 0x040fe20000410000 */
[----:B------:R-:W-:Y:S01]  /*4d40*/  FMUL.FTZ R80, R42, R158 ;  /* 0x0000009e2a507220 */ /* 0x000fe20000410000 */
[C---:B------:R-:W-:Y:S01]  /*4d50*/  FMUL.FTZ R42, R40.reuse, R75 ;  /* 0x0000004b282a7220 */ /* 0x040fe20000410000 */
[----:B------:R-:W-:Y:S02]  /*4d60*/  IMAD.U32 R43, R43, 0x10000, RZ ;  /* 0x000100002b2b7824 */ /* 0x000fe400078e00ff */
[-C--:B------:R-:W-:Y:S01]  /*4d70*/  FMUL.FTZ R40, R40, R74.reuse ;  /* 0x0000004a28287220 */ /* 0x080fe20000410000 */
[----:B------:R-:W-:Y:S01]  /*4d80*/  F2FP.BF16.F32.PACK_AB R77, R78, R77 ;  /* 0x0000004d4e4d723e */ /* 0x000fe200000010ff */
[----:B------:R-:W-:Y:S01]  /*4d90*/  FFMA.FTZ R42, R41, R74, -R42 ;  /* 0x0000004a292a7223 */ /* 0x000fe2000001082a */
[----:B------:R-:W-:Y:S01]  /*4da0*/  FFMA.FTZ R76, R43, R158, -R76 ;  /* 0x0000009e2b4c7223 */ /* 0x000fe2000001084c */
[----:B------:R-:W-:Y:S01]  /*4db0*/  FFMA.FTZ R41, R41, R75, R40 ;  /* 0x0000004b29297223 */ /* 0x000fe20000010028 */
[----:B------:R-:W-:Y:S01]  /*4dc0*/  FFMA.FTZ R43, R43, R159, R80 ;  /* 0x0000009f2b2b7223 */ /* 0x000fe20000010050 */
[----:B------:R-:W-:-:S03]  /*4dd0*/  F2FP.BF16.F32.PACK_AB R72, R72, R73 ;  /* 0x000000494848723e */ /* 0x000fc600000010ff */
[----:B------:R-:W-:Y:S01]  /*4de0*/  F2FP.BF16.F32.PACK_AB R40, R41, R42 ;  /* 0x0000002a2928723e */ /* 0x000fe200000010ff */
[----:B------:R-:W-:Y:S01]  /*4df0*/  IMAD.MOV.U32 R41, RZ, RZ, R77 ;  /* 0x000000ffff297224 */ /* 0x000fe200078e004d */
[----:B------:R-:W-:Y:S01]  /*4e00*/  F2FP.BF16.F32.PACK_AB R43, R43, R76 ;  /* 0x0000004c2b2b723e */ /* 0x000fe200000010ff */
[----:B------:R-:W-:-:S07]  /*4e10*/  IMAD.MOV.U32 R42, RZ, RZ, R72 ;  /* 0x000000ffff2a7224 */ /* 0x000fce00078e0048 */
.L_x_2782:
[----:B------:R-:W-:Y:S05]  /*4e20*/  BSYNC B2 ;  /* 0x0000000000027941 */ /* 0x000fea0003800000 */
.L_x_2781:
[----:B--2---:R1:W-:Y:S02]  /*4e30*/  STG.E.128 desc[UR60][R46.64+0x140], R40 ;  /* 0x000140282e007986 */ /* 0x0043e4000c101d3c */
.L_x_2760:
[----:B------:R-:W-:Y:S05]  /*4e40*/  BSYNC B1 ;  /* 0x0000000000017941 */ /* 0x000fea0003800000 */
.L_x_2759:
        /* <DEDUP_REMOVED lines=11> */
[--C-:B------:R-:W-:Y:S01]  /*4f00*/  SHF.R.U64 R69, R70, 0x10, R71.reuse ;  /* 0x0000001046457819 */ /* 0x100fe20000001247 */
[----:B------:R-:W-:Y:S01]  /*4f10*/  IMAD.U32 R70, R41, 0x10000, RZ ;  /* 0x0001000029467824 */ /* 0x000fe200078e00ff */
[----:B------:R-:W-:Y:S02]  /*4f20*/  SHF.R.U32.HI R71, RZ, 0x10, R71 ;  /* 0x00000010ff477819 */ /* 0x000fe40000011647 */
[----:B------:R-:W-:Y:S02]  /*4f30*/  PRMT R74, R160, 0x5410, R69 ;  /* 0x00005410a04a7816 */ /* 0x000fe40000000045 */
[----:B------:R-:W-:-:S02]  /*4f40*/  PRMT R47, R156, 0x5432, R47 ;  /* 0x000054329c2f7816 */ /* 0x000fc4000000002f */
[----:B------:R-:W-:Y:S01]  /*4f50*/  LOP3.LUT R69, R41, 0xffff0000, RZ, 0xc0, !PT ;  /* 0xffff000029457812 */ /* 0x000fe200078ec0ff */
[----:B------:R-:W-:Y:S01]  /*4f60*/  IMAD.U32 R41, R40, 0x10000, RZ ;  /* 0x0001000028297824 */ /* 0x000fe200078e00ff */
[C---:B------:R-:W-:Y:S01]  /*4f70*/  LOP3.LUT R75, R74.reuse, 0xffff0000, RZ, 0xc0, !PT ;  /* 0xffff00004a4b7812 */ /* 0x040fe200078ec0ff */
[----:B------:R-:W-:Y:S01]  /*4f80*/  IMAD.U32 R74, R74, 0x10000, RZ ;  /* 0x000100004a4a7824 */ /* 0x000fe200078e00ff */
[----:B------:R-:W-:Y:S02]  /*4f90*/  PRMT R72, R157, 0x5410, R72 ;  /* 0x000054109d487816 */ /* 0x000fe40000000048 */
[----:B------:R-:W-:Y:S01]  /*4fa0*/  PRMT R160, R160, 0x5432, R71 ;  /* 0x00005432a0a07816 */ /* 0x000fe20000000047 */
[----:B------:R-:W-:Y:S01]  /*4fb0*/  FMUL.FTZ R79, R69, R75 ;  /* 0x0000004b454f7220 */ /* 0x000fe20000410000 */
[----:B------:R-:W-:Y:S01]  /*4fc0*/  LOP3.LUT R71, R47, 0xffff0000, RZ, 0xc0, !PT ;  /* 0xffff00002f477812 */ /* 0x000fe200078ec0ff */
[----:B------:R-:W-:Y:S01]  /*4fd0*/  IMAD.U32 R73, R72, 0x10000, RZ ;  /* 0x0001000048497824 */ /* 0x000fe200078e00ff */
[----:B------:R-:W-:Y:S01]  /*4fe0*/  LOP3.LUT R68, R42, 0xffff0000, RZ, 0xc0, !PT ;  /* 0xffff00002a447812 */ /* 0x000fe200078ec0ff */
[----:B------:R-:W-:Y:S01]  /*4ff0*/  IMAD.U32 R77, R160, 0x10000, RZ ;  /* 0x00010000a04d7824 */ /* 0x000fe200078e00ff */
[----:B------:R-:W-:Y:S01]  /*5000*/  LOP3.LUT R42, R43, 0xffff0000, RZ, 0xc0, !PT ;  /* 0xffff00002b2a7812 */ /* 0x000fe200078ec0ff */
[-C--:B------:R-:W-:Y:S01]  /*5010*/  FMUL.FTZ R76, R69, R71.reuse ;  /* 0x00000047454c7220 */ /* 0x080fe20000410000 */
[----:B------:R-:W-:Y:S01]  /*5020*/  LOP3.LUT R69, R40, 0xffff0000, RZ, 0xc0, !PT ;  /* 0xffff000028457812 */ /* 0x000fe200078ec0ff */
[----:B------:R-:W-:Y:S01]  /*5030*/  FFMA.FTZ R40, R70, R71, -R79 ;  /* 0x0000004746287223 */ /* 0x000fe2000001084f */
[----:B------:R-:W-:Y:S01]  /*5040*/  LOP3.LUT R160, R160, 0xffff0000, RZ, 0xc0, !PT ;  /* 0xffff0000a0a07812 */ /* 0x000fe200078ec0ff */
[----:B------:R-:W-:Y:S01]  /*5050*/  FMUL.FTZ R81, R68, R77 ;  /* 0x0000004d44517220 */ /* 0x000fe20000410000 */
[----:B------:R-:W-:Y:S01]  /*5060*/  LOP3.LUT R72, R72, 0xffff0000, RZ, 0xc0, !PT ;  /* 0xffff000048487812 */ /* 0x000fe200078ec0ff */
[----:B------:R-:W-:Y:S01]  /*5070*/  FMUL.FTZ R71, R68, R73 ;  /* 0x0000004944477220 */ /* 0x000fe20000410000 */
[----:B------:R-:W-:-:S02]  /*5080*/  IMAD.U32 R68, R47, 0x10000, RZ ;  /* 0x000100002f447824 */ /* 0x000fc400078e00ff */
[----:B------:R-:W-:Y:S01]  /*5090*/  FFMA.FTZ R75, R70, R75, R76 ;  /* 0x0000004b464b7223 */ /* 0x000fe2000001004c */
[C---:B------:R-:W-:Y:S01]  /*50a0*/  FMUL.FTZ R70, R42.reuse, R160 ;  /* 0x000000a02a467220 */ /* 0x040fe20000410000 */
[----:B------:R-:W-:Y:S01]  /*50b0*/  FMUL.FTZ R47, R42, R72 ;  /* 0x000000482a2f7220 */ /* 0x000fe20000410000 */
[C---:B------:R-:W-:Y:S01]  /*50c0*/  FFMA.FTZ R81, R46.reuse, R73, -R81 ;  /* 0x000000492e517223 */ /* 0x040fe20000010851 */
[C---:B------:R-:W-:Y:S01]  /*50d0*/  FMUL.FTZ R42, R69.reuse, R74 ;  /* 0x0000004a452a7220 */ /* 0x040fe20000410000 */
[----:B------:R-:W-:Y:S01]  /*50e0*/  FFMA.FTZ R46, R46, R77, R71 ;  /* 0x0000004d2e2e7223 */ /* 0x000fe20000010047 */
[-C--:B------:R-:W-:Y:S01]  /*50f0*/  FMUL.FTZ R69, R69, R68.reuse ;  /* 0x0000004445457220 */ /* 0x080fe20000410000 */
[----:B------:R-:W-:Y:S02]  /*5100*/  IMAD.U32 R43, R43, 0x10000, RZ ;  /* 0x000100002b2b7824 */ /* 0x000fe400078e00ff */
        /* <DEDUP_REMOVED lines=9> */
.L_x_2787:
[----:B------:R-:W-:Y:S05]  /*51a0*/  BSYNC B2 ;  /* 0x0000000000027941 */ /* 0x000fea0003800000 */
.L_x_2786:
[----:B--2---:R1:W-:Y:S02]  /*51b0*/  STG.E.128 desc[UR60][R44.64], R40 ;  /* 0x000000282c007986 */ /* 0x0043e4000c101d3c */
.L_x_2785:
[----:B------:R-:W-:Y:S05]  /*51c0*/  BSYNC B1 ;  /* 0x0000000000017941 */ /* 0x000fea0003800000 */
.L_x_2784:
        /* <DEDUP_REMOVED lines=9> */
[----:B------:R-:W-:Y:S02]  /*5260*/  SHF.R.U32.HI R68, RZ, 0x10, R67 ;  /* 0x00000010ff447819 */ /* 0x000fe40000011643 */
[----:B------:R-:W-:Y:S02]  /*5270*/  SHF.R.U32.HI R70, RZ, 0x10, R65 ;  /* 0x00000010ff467819 */ /* 0x000fe40000011641 */
[----:B------:R-:W-:Y:S02]  /*5280*/  SHF.R.U64 R47, R66, 0x10, R67 ;  /* 0x00000010422f7819 */ /* 0x000fe40000001243 */
[----:B------:R-:W-:Y:S02]  /*5290*/  PRMT R66, R155, 0x5410, R72 ;  /* 0x000054109b427816 */ /* 0x000fe40000000048 */
[----:B------:R-:W-:-:S02]  /*52a0*/  PRMT R157, R157, 0x5432, R68 ;  /* 0x000054329d9d7816 */ /* 0x000fc40000000044 */
[----:B------:R-:W-:Y:S02]  /*52b0*/  PRMT R155, R155, 0x5432, R70 ;  /* 0x000054329b9b7816 */ /* 0x000fe40000000046 */
[----:B------:R-:W-:Y:S01]  /*52c0*/  PRMT R156, R156, 0x5410, R47 ;  /* 0x000054109c9c7816 */ /* 0x000fe2000000002f */
[----:B------:R-:W-:Y:S01]  /*52d0*/  IMAD.U32 R69, R157, 0x10000, RZ ;  /* 0x000100009d457824 */ /* 0x000fe200078e00ff */
[----:B------:R-:W-:Y:S01]  /*52e0*/  LOP3.LUT R65, R42, 0xffff0000, RZ, 0xc0, !PT ;  /* 0xffff00002a417812 */ /* 0x000fe200078ec0ff */
[----:B------:R-:W-:Y:S01]  /*52f0*/  IMAD.U32 R67, R155, 0x10000, RZ ;  /* 0x000100009b437824 */ /* 0x000fe200078e00ff */
[----:B------:R-:W-:Y:S01]  /*5300*/  LOP3.LUT R47, R41, 0xffff0000, RZ, 0xc0, !PT ;  /* 0xffff0000292f7812 */ /* 0x000fe200078ec0ff */
[----:B------:R-:W-:Y:S01]  /*5310*/  IMAD.U32 R42, R43, 0x10000, RZ ;  /* 0x000100002b2a7824 */ /* 0x000fe200078e00ff */
[----:B------:R-:W-:Y:S01]  /*5320*/  LOP3.LUT R70, R156, 0xffff0000, RZ, 0xc0, !PT ;  /* 0xffff00009c467812 */ /* 0x000fe200078ec0ff */
[----:B------:R-:W-:Y:S01]  /*5330*/  FMUL.FTZ R71, R65, R69 ;  /* 0x0000004541477220 */ /* 0x000fe20000410000 */
[----:B------:R-:W-:Y:S01]  /*5340*/  LOP3.LUT R46, R43, 0xffff0000, RZ, 0xc0, !PT ;  /* 0xffff00002b2e7812 */ /* 0x000fe200078ec0ff */
[----:B------:R-:W-:Y:S01]  /*5350*/  IMAD.U32 R43, R41, 0x10000, RZ ;  /* 0x00010000292b7824 */ /* 0x000fe200078e00ff */
[----:B------:R-:W-:Y:S01]  /*5360*/  LOP3.LUT R68, R66, 0xffff0000, RZ, 0xc0, !PT ;  /* 0xffff000042447812 */ /* 0x000fe200078ec0ff */
[----:B------:R-:W-:Y:S01]  /*5370*/  FMUL.FTZ R72, R47, R70 ;  /* 0x000000462f487220 */ /* 0x000fe20000410000 */
[-C--:B------:R-:W-:Y:S01]  /*5380*/  FMUL.FTZ R65, R65, R67.reuse ;  /* 0x0000004341417220 */ /* 0x080fe20000410000 */
[----:B------:R-:W-:Y:S01]  /*5390*/  LOP3.LUT R157, R157, 0xffff0000, RZ, 0xc0, !PT ;  /* 0xffff00009d9d7812 */ /* 0x000fe200078ec0ff */
[----:B------:R-:W-:Y:S01]  /*53a0*/  IMAD.U32 R41, R40, 0x10000, RZ ;  /* 0x0001000028297824 */ /* 0x000fe200078e00ff */
[----:B------:R-:W-:Y:S01]  /*53b0*/  LOP3.LUT R155, R155, 0xffff0000, RZ, 0xc0, !PT ;  /* 0xffff00009b9b7812 */ /* 0x000fe200078ec0ff */
[----:B------:R-:W-:Y:S01]  /*53c0*/  FFMA.FTZ R71, R64, R67, -R71 ;  /* 0x0000004340477223 */ /* 0x000fe20000010847 */
[-C--:B------:R-:W-:Y:S01]  /*53d0*/  FMUL.FTZ R47, R47, R68.reuse ;  /* 0x000000442f2f7220 */ /* 0x080fe20000410000 */
[----:B------:R-:W-:Y:S01]  /*53e0*/  LOP3.LUT R40, R40, 0xffff0000, RZ, 0xc0, !PT ;  /* 0xffff000028287812 */ /* 0x000fe200078ec0ff */
[----:B------:R-:W-:Y:S01]  /*53f0*/  FFMA.FTZ R72, R43, R68, -R72 ;  /* 0x000000442b487223 */ /* 0x000fe20000010848 */
[----:B------:R-:W-:Y:S01]  /*5400*/  FFMA.FTZ R64, R64, R69, R65 ;  /* 0x0000004540407223 */ /* 0x000fe20000010041 */
[----:B------:R-:W-:-:S02]  /*5410*/  IMAD.U32 R156, R156, 0x10000, RZ ;  /* 0x000100009c9c7824 */ /* 0x000fc400078e00ff */
[----:B------:R-:W-:Y:S01]  /*5420*/  FMUL.FTZ R65, R46, R157 ;  /* 0x0000009d2e417220 */ /* 0x000fe20000410000 */
        /* <DEDUP_REMOVED lines=13> */
[----:B------:R-:W-:-:S07]  /*5500*/  IMAD.MOV.U32 R43, RZ, RZ, R65 ;  /* 0x000000ffff2b7224 */ /* 0x000fce00078e0041 */
.L_x_2791:
[----:B------:R-:W-:Y:S05]  /*5510*/  BSYNC B2 ;  /* 0x0000000000027941 */ /* 0x000fea0003800000 */
.L_x_2790:
[----:B--2---:R1:W-:Y:S02]  /*5520*/  STG.E.128 desc[UR60][R44.64+0x40], R40 ;  /* 0x000040282c007986 */ /* 0x0043e4000c101d3c */
.L_x_2789:
[----:B------:R-:W-:Y:S05]  /*5530*/  BSYNC B1 ;  /* 0x0000000000017941 */ /* 0x000fea0003800000 */
.L_x_2788:
        /* <DEDUP_REMOVED lines=53> */
.L_x_2795:
[----:B------:R-:W-:Y:S05]  /*5890*/  BSYNC B2 ;  /* 0x0000000000027941 */ /* 0x000fea0003800000 */
.L_x_2794:
[----:B--2---:R1:W-:Y:S02]  /*58a0*/  STG.E.128 desc[UR60][R44.64+0x80], R40 ;  /* 0x000080282c007986 */ /* 0x0043e4000c101d3c */
.L_x_2793:
[----:B------:R-:W-:Y:S05]  /*58b0*/  BSYNC B1 ;  /* 0x0000000000017941 */ /* 0x000fea0003800000 */
.L_x_2792:
        /* <DEDUP_REMOVED lines=20> */
[C---:B------:R-:W-:Y:S01]  /*5a00*/  LOP3.LUT R62, R61.reuse, 0xffff0000, RZ, 0xc0, !PT ;  /* 0xffff00003d3e7812 */ /* 0x040fe200078ec0ff */
        /* <DEDUP_REMOVED lines=20> */
[----:B------:R-:W-:Y:S01]  /*5b50*/  FMUL.FTZ R40, R40, R58 ;  /* 0x0000003a28287220 */ /* 0x000fe20000410000 */
[----:B------:R-:W-:Y:S01]  /*5b60*/  FMUL.FTZ R57, R57, R146 ;  /* 0x0000009239397220 */ /* 0x000fe20000410000 */
        /* <DEDUP_REMOVED lines=10> */
.L_x_2799:
[----:B------:R-:W-:Y:S05]  /*5c10*/  BSYNC B2 ;  /* 0x0000000000027941 */ /* 0x000fea0003800000 */
.L_x_2798:
[----:B--2---:R1:W-:Y:S02]  /*5c20*/  STG.E.128 desc[UR60][R44.64+0xc0], R40 ;  /* 0x0000c0282c007986 */ /* 0x0043e4000c101d3c */
.L_x_2797:
[----:B------:R-:W-:Y:S05]  /*5c30*/  BSYNC B1 ;  /* 0x0000000000017941 */ /* 0x000fea0003800000 */
.L_x_2796:
        /* <DEDUP_REMOVED lines=53> */
.L_x_2803:
[----:B------:R-:W-:Y:S05]  /*5f90*/  BSYNC B2 ;  /* 0x0000000000027941 */ /* 0x000fea0003800000 */
.L_x_2802:
[----:B--2---:R1:W-:Y:S02]  /*5fa0*/  STG.E.128 desc[UR60][R44.64+0x100], R40 ;  /* 0x000100282c007986 */ /* 0x0043e4000c101d3c */
.L_x_2801:
[----:B------:R-:W-:Y:S05]  /*5fb0*/  BSYNC B1 ;  /* 0x0000000000017941 */ /* 0x000fea0003800000 */
.L_x_2800:
        /* <DEDUP_REMOVED lines=52> */
.L_x_2805:
[----:B------:R-:W-:Y:S05]  /*6300*/  BSYNC B1 ;  /* 0x0000000000017941 */ /* 0x000fea0003800000 */
.L_x_2804:
[----:B--2---:R1:W-:Y:S01]  /*6310*/  STG.E.128 desc[UR60][R44.64+0x140], R40 ;  /* 0x000140282c007986 */ /* 0x0043e2000c101d3c */
[----:B------:R-:W-:Y:S05]  /*6320*/  BRA `(.L_x_2783) ;  /* 0x00000040005c7947 */ /* 0x000fea0003800000 */
.L_x_2751:
        /* <DEDUP_REMOVED lines=47> */
.L_x_2807:
[----:B------:R-:W-:Y:S05]  /*6620*/  BSYNC B1 ;  /* 0x0000000000017941 */ /* 0x000fea0003800000 */
.L_x_2806:
        /* <DEDUP_REMOVED lines=47> */
.L_x_2809:
[----:B------:R-:W-:Y:S05]  /*6920*/  BSYNC B1 ;  /* 0x0000000000017941 */ /* 0x000fea0003800000 */
.L_x_2808:
[----:B0-----:R-:W2:Y:S01]  /*6930*/  LDL R88, [R1+0x4c] ;  /* 0x00004c0001587983 */ /* 0x001ea20000100800 */
[----:B------:R-:W-:Y:S01]  /*6940*/  IMAD.MOV.U32 R89, RZ, RZ, R41 ;  /* 0x000000ffff597224 */ /* 0x000fe200078e0029 */
[----:B------:R-:W-:Y:S01]  /*6950*/  PRMT R171, R93, 0x5410, R94 ;  /* 0x000054105dab7816 */ /* 0x000fe2000000005e */
[----:B------:R-:W-:Y:S02]  /*6960*/  IMAD.MOV.U32 R90, RZ, RZ, R44 ;  /* 0x000000ffff5a7224 */ /* 0x000fe400078e002c */
        /* <DEDUP_REMOVED lines=9> */
[----:B------:R-:W-:-:S03]  /*6a00*/  IMAD.MOV.U32 R91, RZ, RZ, R56 ;  /* 0x000000ffff5b7224 */ /* 0x000fc600078e0038 */
        /* <DEDUP_REMOVED lines=17> */
[----:B------:R-:W-:Y:S01]  /*6b20*/  IMAD.MOV.U32 R89, RZ, RZ, R55 ;  /* 0x000000ffff597224 */ /* 0x000fe200078e0037 */
[----:B------:R-:W-:Y:S01]  /*6b30*/  PRMT R167, R90, 0x5410, R91 ;  /* 0x000054105aa77816 */ /* 0x000fe2000000005b */
[----:B-----5:R-:W-:-:S02]  /*6b40*/  IMAD.MOV.U32 R91, RZ, RZ, R66 ;  /* 0x000000ffff5b7224 */ /* 0x020fc400078e0042 */
        /* <DEDUP_REMOVED lines=48> */
.L_x_2810:
        /* <DEDUP_REMOVED lines=8> */
.L_x_3132:
[----:B------:R-:W-:Y:S05]  /*6ed0*/  BSYNC B1 ;  /* 0x0000000000017941 */ /* 0x000fea0003800000 */
.L_x_2811:
        /* <DEDUP_REMOVED lines=31> */
[--C-:B------:R-:W-:Y:S02]  /*70d0*/  SHF.R.U64 R165, R48, 0x10, R49.reuse ;  /* 0x0000001030a57819 */ /* 0x100fe40000001231 */
[----:B------:R-:W-:Y:S02]  /*70e0*/  SHF.R.U32.HI R48, RZ, 0x10, R49 ;  /* 0x00000010ff307819 */ /* 0x000fe40000011631 */
[--C-:B------:R-:W-:Y:S02]  /*70f0*/  SHF.R.U64 R49, R60, 0x10, R61.reuse ;  /* 0x000000103c317819 */ /* 0x100fe4000000123d */
[----:B------:R-:W-:Y:S02]  /*7100*/  SHF.R.U32.HI R60, RZ, 0x10, R61 ;  /* 0x00000010ff3c7819 */ /* 0x000fe4000001163d */
[--C-:B------:R-:W-:Y:S02]  /*7110*/  SHF.R.U64 R50, R50, 0x10, R51.reuse ;  /* 0x0000001032327819 */ /* 0x100fe40000001233 */
[----:B------:R-:W-:-:S02]  /*7120*/  SHF.R.U32.HI R163, RZ, 0x10, R51 ;  /* 0x00000010ffa37819 */ /* 0x000fc40000011633 */
[--C-:B------:R-:W-:Y:S02]  /*7130*/  SHF.R.U64 R61, R62, 0x10, R63.reuse ;  /* 0x000000103e3d7819 */ /* 0x100fe4000000123f */
[----:B------:R-:W-:Y:S02]  /*7140*/  SHF.R.U32.HI R51, RZ, 0x10, R63 ;  /* 0x00000010ff337819 */ /* 0x000fe4000001163f */
[----:B------:R-:W-:Y:S02]  /*7150*/  PRMT R60, R167, 0x5432, R60 ;  /* 0x00005432a73c7816 */ /* 0x000fe4000000003c */
[C---:B------:R-:W-:Y:S02]  /*7160*/  PRMT R63, R166.reuse, 0x5432, R48 ;  /* 0x00005432a63f7816 */ /* 0x040fe40000000030 */
[----:B------:R-:W-:Y:S01]  /*7170*/  PRMT R165, R166, 0x5410, R165 ;  /* 0x00005410a6a57816 */ /* 0x000fe200000000a5 */
[----:B0-----:R-:W-:Y:S01]  /*7180*/  IMAD.U32 R166, R93, 0x10000, RZ ;  /* 0x000100005da67824 */ /* 0x001fe200078e00ff */
[----:B------:R-:W-:Y:S01]  /*7190*/  PRMT R62, R164, 0x5432, R50 ;  /* 0x00005432a43e7816 */ /* 0x000fe20000000032 */
[----:B------:R-:W-:Y:S01]  /*71a0*/  IMAD.U32 R50, R60, 0x10000, RZ ;  /* 0x000100003c327824 */ /* 0x000fe200078e00ff */
[----:B------:R-:W-:Y:S01]  /*71b0*/  PRMT R48, R164, 0x5410, R163 ;  /* 0x00005410a4307816 */ /* 0x000fe200000000a3 */
[----:B------:R-:W-:Y:S01]  /*71c0*/  IMAD.U32 R164, R63, 0x10000, RZ ;  /* 0x000100003fa47824 */ /* 0x000fe200078e00ff */
[----:B------:R-:W-:Y:S01]  /*71d0*/  PRMT R49, R167, 0x5410, R49 ;  /* 0x00005410a7317816 */ /* 0x000fe20000000031 */
[----:B--2---:R-:W-:-:S02]  /*71e0*/  IMAD.U32 R163, R89, 0x10000, RZ ;  /* 0x0001000059a37824 */ /* 0x004fc400078e00ff */
[C---:B------:R-:W-:Y:S01]  /*71f0*/  FMUL.FTZ R167, R166.reuse, R50 ;  /* 0x00000032a6a77220 */ /* 0x040fe20000410000 */
[-C--:B------:R-:W-:Y:S01]  /*7200*/  FMUL.FTZ R166, R166, R164.reuse ;  /* 0x000000a4a6a67220 */ /* 0x080fe20000410000 */
[----:B------:R-:W-:Y:S02]  /*7210*/  LOP3.LUT R93, R93, 0xffff0000, RZ, 0xc0, !PT ;  /* 0xffff00005d5d7812 */ /* 0x000fe400078ec0ff */
[C---:B------:R-:W-:Y:S01]  /*7220*/  FFMA.FTZ R164, R163.reuse, R164, -R167 ;  /* 0x000000a4a3a47223 */ /* 0x040fe200000108a7 */
[----:B------:R-:W-:Y:S01]  /*7230*/  FFMA.FTZ R163, R163, R50, R166 ;  /* 0x00000032a3a37223 */ /* 0x000fe200000100a6 */
[----:B------:R-:W-:Y:S01]  /*7240*/  LOP3.LUT R166, R63, 0xffff0000, RZ, 0xc0, !PT ;  /* 0xffff00003fa67812 */ /* 0x000fe200078ec0ff */
[----:B------:R-:W-:Y:S01]  /*7250*/  IMAD.U32 R167, R95, 0x10000, RZ ;  /* 0x000100005fa77824 */ /* 0x000fe200078e00ff */
[----:B------:R-:W-:Y:S02]  /*7260*/  LOP3.LUT R63, R60, 0xffff0000, RZ, 0xc0, !PT ;  /* 0xffff00003c3f7812 */ /* 0x000fe400078ec0ff */
[----:B------:R-:W-:Y:S01]  /*7270*/  LOP3.LUT R50, R89, 0xffff0000, RZ, 0xc0, !PT ;  /* 0xffff000059327812 */ /* 0x000fe200078ec0ff */
[----:B------:R-:W-:Y:S01]  /*7280*/  FMUL.FTZ R89, R93, R166 ;  /* 0x000000a65d597220 */ /* 0x000fe20000410000 */
[----:B------:R-:W-:Y:S01]  /*7290*/  PRMT R51, R181, 0x5410, R51 ;  /* 0x00005410b5337816 */ /* 0x000fe20000000033 */
[----:B------:R-:W-:Y:S01]  /*72a0*/  FMUL.FTZ R60, R93, R63 ;  /* 0x0000003f5d3c7220 */ /* 0x000fe20000410000 */
[----:B------:R-:W-:Y:S01]  /*72b0*/  IMAD.U32 R93, R91, 0x10000, RZ ;  /* 0x000100005b5d7824 */ /* 0x000fe200078e00ff */
[----:B------:R-:W-:-:S02]  /*72c0*/  LOP3.LUT R95, R95, 0xffff0000, RZ, 0xc0, !PT ;  /* 0xffff00005f5f7812 */ /* 0x000fc400078ec0ff */
[C---:B------:R-:W-:Y:S01]  /*72d0*/  FFMA.FTZ R60, R50.reuse, R166, -R60 ;  /* 0x000000a6323c7223 */ /* 0x040fe2000001083c */
[----:B------:R-:W-:Y:S02]  /*72e0*/  IMAD.U32 R166, R51, 0x10000, RZ ;  /* 0x0001000033a67824 */ /* 0x000fe400078e00ff */
[----:B------:R-:W-:Y:S01]  /*72f0*/  FFMA.FTZ R50, R50, R63, R89 ;  /* 0x0000003f32327223 */ /* 0x000fe20000010059 */
[C---:B------:R-:W-:Y:S01]  /*7300*/  IMAD.U32 R63, R48.reuse, 0x10000, RZ ;  /* 0x00010000303f7824 */ /* 0x040fe200078e00ff */
[----:B------:R-:W-:Y:S01]  /*7310*/  LOP3.LUT R48, R48, 0xffff0000, RZ, 0xc0, !PT ;  /* 0xffff000030307812 */ /* 0x000fe200078ec0ff */
[----:B------:R-:W-:Y:S01]  /*7320*/  FMUL.FTZ R89, R167, R166 ;  /* 0x000000a6a7597220 */ /* 0x000fe20000410000 */
[----:B------:R-:W-:Y:S02]  /*7330*/  LOP3.LUT R91, R91, 0xffff0000, RZ, 0xc0, !PT ;  /* 0xffff00005b5b7812 */ /* 0x000fe400078ec0ff */
[----:B------:R-:W-:Y:S01]  /*7340*/  PRMT R61, R180, 0x5410, R61 ;  /* 0x00005410b43d7816 */ /* 0x000fe2000000003d */
[-C--:B------:R-:W-:Y:S01]  /*7350*/  FFMA.FTZ R89, R93, R63.reuse, -R89 ;  /* 0x0000003f5d597223 */ /* 0x080fe20000010859 */
[----:B------:R-:W-:Y:S01]  /*7360*/  FMUL.FTZ R63, R167, R63 ;  /* 0x0000003fa73f7220 */ /* 0x000fe20000410000 */
[----:B------:R-:W-:-:S02]  /*7370*/  F2FP.BF16.F32.PACK_AB R60, R60, R164 ;  /* 0x000000a43c3c723e */ /* 0x000fc400000010ff */
[----:B------:R-:W-:Y:S01]  /*7380*/  F2FP.BF16.F32.PACK_AB R50, R50, R163 ;  /* 0x000000a33232723e */ /* 0x000fe200000010ff */
[----:B------:R-:W-:Y:S01]  /*7390*/  FFMA.FTZ R63, R93, R166, R63 ;  /* 0x000000a65d3f7223 */ /* 0x000fe2000001003f */
[----:B------:R-:W-:Y:S01]  /*73a0*/  LOP3.LUT R93, R51, 0xffff0000, RZ, 0xc0, !PT ;  /* 0xffff0000335d7812 */ /* 0x000fe200078ec0ff */
[----:B------:R-:W-:-:S04]  /*73b0*/  IMAD.U32 R166, R165, 0x10000, RZ ;  /* 0x00010000a5a67824 */ /* 0x000fc800078e00ff */
[----:B------:R-:W-:-:S04]  /*73c0*/  FMUL.FTZ R51, R95, R93 ;  /* 0x0000005d5f337220 */ /* 0x000fc80000410000 */
[-C--:B------:R-:W-:Y:S01]  /*73d0*/  FFMA.FTZ R51, R91, R48.reuse, -R51 ;  /* 0x000000305b337223 */ /* 0x080fe20000010833 */
[----:B------:R-:W-:Y:S01]  /*73e0*/  FMUL.FTZ R48, R95, R48 ;  /* 0x000000305f307220 */ /* 0x000fe20000410000 */
[C---:B------:R-:W-:Y:S01]  /*73f0*/  IMAD.U32 R95, R92.reuse, 0x10000, RZ ;  /* 0x000100005c5f7824 */ /* 0x040fe200078e00ff */
[----:B------:R-:W-:Y:S02]  /*7400*/  LOP3.LUT R92, R92, 0xffff0000, RZ, 0xc0, !PT ;  /* 0xffff00005c5c7812 */ /* 0x000fe400078ec0ff */
[----:B------:R-:W-:Y:S01]  /*7410*/  FFMA.FTZ R48, R91, R93, R48 ;  /* 0x0000005d5b307223 */ /* 0x000fe20000010030 */
        /* <DEDUP_REMOVED lines=10> */
[----:B------:R-:W-:Y:S02]  /*74c0*/  LOP3.LUT R91, R49, 0xffff0000, RZ, 0xc0, !PT ;  /* 0xffff0000315b7812 */ /* 0x000fe400078ec0ff */
[----:B------:R-:W-:Y:S01]  /*74d0*/  LOP3.LUT R49, R165, 0xffff0000, RZ, 0xc0, !PT ;  /* 0xffff0000a5317812 */ /* 0x000fe200078ec0ff */
[C---:B------:R-:W-:Y:S01]  /*74e0*/  IMAD.U32 R165, R62.reuse, 0x10000, RZ ;  /* 0x000100003ea57824 */ /* 0x040fe200078e00ff */
        /* <DEDUP_REMOVED lines=8> */
[C---:B------:R-:W-:Y:S01]  /*7570*/  IMAD.U32 R91, R90.reuse, 0x10000, RZ ;  /* 0x000100005a5b7824 */ /* 0x040fe200078e00ff */
        /* <DEDUP_REMOVED lines=8> */
[----:B------:R-:W-:-:S02]  /*7600*/  F2FP.BF16.F32.PACK_AB R95, R88, R95 ;  /* 0x0000005f585f723e */ /* 0x000fc400000010ff */
        /* <DEDUP_REMOVED lines=9> */
[----:B------:R-:W-:Y:S02]  /*76a0*/  IMAD.MOV.U32 R93, RZ, RZ, R50 ;  /* 0x000000ffff5d7224 */ /* 0x000fe400078e0032 */
[----:B------:R-:W-:-:S07]  /*76b0*/  IMAD.MOV.U32 R91, RZ, RZ, R51 ;  /* 0x000000ffff5b7224 */ /* 0x000fce00078e0033 */
.L_x_2818:
[----:B------:R-:W-:Y:S05]  /*76c0*/  BSYNC B3 ;  /* 0x0000000000037941 */ /* 0x000fea0003800000 */
.L_x_2817:
        /* <DEDUP_REMOVED lines=12> */
.L_x_2816:
[----:B------:R-:W-:Y:S05]  /*7790*/  BSYNC B2 ;  /* 0x0000000000027941 */ /* 0x000fea0003800000 */
.L_x_2815:
        /* <DEDUP_REMOVED lines=37> */
[-C--:B------:R-:W-:Y:S01]  /*79f0*/  FMUL.FTZ R163, R161, R95.reuse ;  /* 0x0000005fa1a37220 */ /* 0x080fe20000410000 */
[----:B------:R-:W-:Y:S01]  /*7a00*/  LOP3.LUT R56, R63, 0xffff0000, RZ, 0xc0, !PT ;  /* 0xffff00003f387812 */ /* 0x000fe200078ec0ff */
[-C--:B------:R-:W-:Y:S01]  /*7a10*/  FMUL.FTZ R161, R161, R94.reuse ;  /* 0x0000005ea1a17220 */ /* 0x080fe20000410000 */
[----:B------:R-:W-:Y:S01]  /*7a20*/  SHF.R.U64 R45, R44, 0x10, R45 ;  /* 0x000000102c2d7819 */ /* 0x000fe2000000122d */
[----:B------:R-:W-:Y:S01]  /*7a30*/  FFMA.FTZ R94, R93, R94, -R163 ;  /* 0x0000005e5d5e7223 */ /* 0x000fe200000108a3 */
[----:B------:R-:W-:Y:S01]  /*7a40*/  LOP3.LUT R44, R51, 0xffff0000, RZ, 0xc0, !PT ;  /* 0xffff0000332c7812 */ /* 0x000fe200078ec0ff */
[----:B------:R-:W-:Y:S01]  /*7a50*/  FFMA.FTZ R93, R93, R95, R161 ;  /* 0x0000005f5d5d7223 */ /* 0x000fe200000100a1 */
[----:B------:R-:W-:Y:S01]  /*7a60*/  LOP3.LUT R95, R92, 0xffff0000, RZ, 0xc0, !PT ;  /* 0xffff00005c5f7812 */ /* 0x000fe200078ec0ff */
[----:B------:R-:W-:Y:S01]  /*7a70*/  IMAD.U32 R163, R63, 0x10000, RZ ;  /* 0x000100003fa37824 */ /* 0x000fe200078e00ff */
[----:B------:R-:W-:-:S02]  /*7a80*/  LOP3.LUT R92, R91, 0xffff0000, RZ, 0xc0, !PT ;  /* 0xffff00005b5c7812 */ /* 0x000fc400078ec0ff */
[----:B------:R-:W-:Y:S02]  /*7a90*/  SHF.R.U64 R46, R46, 0x10, R47 ;  /* 0x000000102e2e7819 */ /* 0x000fe4000000122f */
[----:B------:R-:W-:Y:S01]  /*7aa0*/  SHF.R.U64 R58, R58, 0x10, R59 ;  /* 0x000000103a3a7819 */ /* 0x000fe2000000123b */
[CC--:B------:R-:W-:Y:S01]  /*7ab0*/  FMUL.FTZ R91, R61.reuse, R92.reuse ;  /* 0x0000005c3d5b7220 */ /* 0x0c0fe20000410000 */
[-C--:B------:R-:W-:Y:S01]  /*7ac0*/  FMUL.FTZ R61, R61, R95.reuse ;  /* 0x0000005f3d3d7220 */ /* 0x080fe20000410000 */
[----:B------:R-:W-:Y:S02]  /*7ad0*/  PRMT R46, R175, 0x5432, R46 ;  /* 0x00005432af2e7816 */ /* 0x000fe4000000002e */
[C---:B------:R-:W-:Y:S01]  /*7ae0*/  FFMA.FTZ R91, R49.reuse, R95, -R91 ;  /* 0x0000005f315b7223 */ /* 0x040fe2000001085b */
[----:B------:R-:W-:Y:S01]  /*7af0*/  FFMA.FTZ R49, R49, R92, R61 ;  /* 0x0000005c31317223 */ /* 0x000fe2000001003d */
[----:B------:R-:W-:Y:S01]  /*7b00*/  SHF.R.U32.HI R61, RZ, 0x10, R59 ;  /* 0x00000010ff3d7819 */ /* 0x000fe2000001163b */
[----:B------:R-:W-:Y:S01]  /*7b10*/  IMAD.U32 R95, R51, 0x10000, RZ ;  /* 0x00010000335f7824 */ /* 0x000fe200078e00ff */
[----:B------:R-:W-:-:S02]  /*7b20*/  SHF.R.U32.HI R92, RZ, 0x10, R47 ;  /* 0x00000010ff5c7819 */ /* 0x000fc4000001162f */
[----:B------:R-:W-:Y:S02]  /*7b30*/  PRMT R61, R178, 0x5410, R61 ;  /* 0x00005410b23d7816 */ /* 0x000fe4000000003d */
[----:B------:R-:W-:Y:S02]  /*7b40*/  PRMT R92, R176, 0x5432, R92 ;  /* 0x00005432b05c7816 */ /* 0x000fe4000000005c */
[----:B------:R-:W-:Y:S01]  /*7b50*/  PRMT R58, R175, 0x5410, R58 ;  /* 0x00005410af3a7816 */ /* 0x000fe2000000003a */
[C---:B------:R-:W-:Y:S01]  /*7b60*/  IMAD.U32 R161, R61.reuse, 0x10000, RZ ;  /* 0x000100003da17824 */ /* 0x040fe200078e00ff */
[----:B------:R-:W-:Y:S01]  /*7b70*/  LOP3.LUT R61, R61, 0xffff0000, RZ, 0xc0, !PT ;  /* 0xffff00003d3d7812 */ /* 0x000fe200078ec0ff */
[C---:B------:R-:W-:Y:S01]  /*7b80*/  IMAD.U32 R164, R92.reuse, 0x10000, RZ ;  /* 0x000100005ca47824 */ /* 0x040fe200078e00ff */
[----:B------:R-:W-:Y:S01]  /*7b90*/  LOP3.LUT R92, R92, 0xffff0000, RZ, 0xc0, !PT ;  /* 0xffff00005c5c7812 */ /* 0x000fe200078ec0ff */
[----:B------:R-:W-:Y:S01]  /*7ba0*/  FMUL.FTZ R165, R163, R161 ;  /* 0x000000a1a3a57220 */ /* 0x000fe20000410000 */
[----:B------:R-:W-:Y:S01]  /*7bb0*/  F2FP.BF16.F32.PACK_AB R91, R91, R94 ;  /* 0x0000005e5b5b723e */ /* 0x000fe200000010ff */
[C---:B------:R-:W-:Y:S01]  /*7bc0*/  FMUL.FTZ R51, R56.reuse, R61 ;  /* 0x0000003d38337220 */ /* 0x040fe20000410000 */
[----:B------:R-:W-:Y:S01]  /*7bd0*/  FMUL.FTZ R163, R163, R164 ;  /* 0x000000a4a3a37220 */ /* 0x000fe20000410000 */
[----:B------:R-:W-:Y:S01]  /*7be0*/  FMUL.FTZ R56, R56, R92 ;  /* 0x0000005c38387220 */ /* 0x000fe20000410000 */
[C---:B------:R-:W-:Y:S01]  /*7bf0*/  FFMA.FTZ R164, R95.reuse, R164, -R165 ;  /* 0x000000a45fa47223 */ /* 0x040fe200000108a5 */
[C---:B------:R-:W-:Y:S01]  /*7c00*/  FFMA.FTZ R51, R44.reuse, R92, -R51 ;  /* 0x0000005c2c337223 */ /* 0x040fe20000010833 */
[----:B------:R-:W-:Y:S01]  /*7c10*/  FFMA.FTZ R163, R95, R161, R163 ;  /* 0x000000a15fa37223 */ /* 0x000fe200000100a3 */
[----:B------:R-:W-:Y:S01]  /*7c20*/  FFMA.FTZ R44, R44, R61, R56 ;  /* 0x0000003d2c2c7223 */ /* 0x000fe20000010038 */
[----:B------:R-:W-:Y:S01]  /*7c30*/  PRMT R56, R177, 0x5410, R45 ;  /* 0x00005410b1387816 */ /* 0x000fe2000000002d */
[----:B------:R-:W-:Y:S01]  /*7c40*/  IMAD.U32 R95, R60, 0x10000, RZ ;  /* 0x000100003c5f7824 */ /* 0x000fe200078e00ff */
[----:B------:R-:W-:Y:S01]  /*7c50*/  PRMT R45, R176, 0x5410, R57 ;  /* 0x00005410b02d7816 */ /* 0x000fe20000000039 */
[----:B------:R-:W-:Y:S01]  /*7c60*/  IMAD.U32 R57, R48, 0x10000, RZ ;  /* 0x0001000030397824 */ /* 0x000fe200078e00ff */
[----:B------:R-:W-:Y:S01]  /*7c70*/  LOP3.LUT R60, R60, 0xffff0000, RZ, 0xc0, !PT ;  /* 0xffff00003c3c7812 */ /* 0x000fe200078ec0ff */
[C---:B------:R-:W-:Y:S01]  /*7c80*/  IMAD.U32 R63, R56.reuse, 0x10000, RZ ;  /* 0x00010000383f7824 */ /* 0x040fe200078e00ff */
[C---:B------:R-:W-:Y:S01]  /*7c90*/  LOP3.LUT R47, R45.reuse, 0xffff0000, RZ, 0xc0, !PT ;  /* 0xffff00002d2f7812 */ /* 0x040fe200078ec0ff */
[----:B------:R-:W-:Y:S01]  /*7ca0*/  IMAD.U32 R61, R45, 0x10000, RZ ;  /* 0x000100002d3d7824 */ /* 0x000fe200078e00ff */
[----:B------:R-:W-:-:S02]  /*7cb0*/  LOP3.LUT R45, R56, 0xffff0000, RZ, 0xc0, !PT ;  /* 0xffff0000382d7812 */ /* 0x000fc400078ec0ff */
[----:B------:R-:W-:Y:S01]  /*7cc0*/  LOP3.LUT R48, R48, 0xffff0000, RZ, 0xc0, !PT ;  /* 0xffff000030307812 */ /* 0x000fe200078ec0ff */
[C---:B------:R-:W-:Y:S01]  /*7cd0*/  FMUL.FTZ R56, R60.reuse, R47 ;  /* 0x0000002f3c387220 */ /* 0x040fe20000410000 */
[C---:B------:R-:W-:Y:S01]  /*7ce0*/  FMUL.FTZ R92, R95.reuse, R61 ;  /* 0x0000003d5f5c7220 */ /* 0x040fe20000410000 */
[----:B------:R-:W-:Y:S01]  /*7cf0*/  FMUL.FTZ R60, R60, R45 ;  /* 0x0000002d3c3c7220 */ /* 0x000fe20000410000 */
[----:B------:R-:W-:Y:S01]  /*7d00*/  FMUL.FTZ R95, R95, R63 ;  /* 0x0000003f5f5f7220 */ /* 0x000fe20000410000 */
[C---:B------:R-:W-:Y:S01]  /*7d10*/  FFMA.FTZ R45, R48.reuse, R45, -R56 ;  /* 0x0000002d302d7223 */ /* 0x040fe20000010838 */
[C---:B------:R-:W-:Y:S01]  /*7d20*/  FFMA.FTZ R92, R57.reuse, R63, -R92 ;  /* 0x0000003f395c7223 */ /* 0x040fe2000001085c */
[----:B------:R-:W-:Y:S01]  /*7d30*/  FFMA.FTZ R47, R48, R47, R60 ;  /* 0x0000002f302f7223 */ /* 0x000fe2000001003c */
        /* <DEDUP_REMOVED lines=14> */
[-C--:B------:R-:W-:Y:S01]  /*7e20*/  FMUL.FTZ R62, R62, R46.reuse ;  /* 0x0000002e3e3e7220 */ /* 0x080fe20000410000 */
[----:B------:R-:W-:Y:S01]  /*7e30*/  F2FP.BF16.F32.PACK_AB R93, R49, R93 ;  /* 0x0000005d315d723e */ /* 0x000fe200000010ff */
[----:B------:R-:W-:Y:S02]  /*7e40*/  IMAD.MOV.U32 R49, RZ, RZ, R91 ;  /* 0x000000ffff317224 */ /* 0x000fe400078e005b */
[C---:B------:R-:W-:Y:S01]  /*7e50*/  FFMA.FTZ R48, R50.reuse, R46, -R48 ;  /* 0x0000002e32307223 */ /* 0x040fe20000010830 */
[----:B------:R-:W-:Y:S01]  /*7e60*/  FFMA.FTZ R62, R50, R58, R62 ;  /* 0x0000003a323e7223 */ /* 0x000fe2000001003e */
[----:B------:R-:W-:Y:S01]  /*7e70*/  F2FP.BF16.F32.PACK_AB R44, R44, R163 ;  /* 0x000000a32c2c723e */ /* 0x000fe200000010ff */
[----:B------:R-:W-:Y:S01]  /*7e80*/  IMAD.MOV.U32 R61, RZ, RZ, R93 ;  /* 0x000000ffff3d7224 */ /* 0x000fe200078e005d */
        /* <DEDUP_REMOVED lines=8> */
[----:B------:R-:W-:-:S07]  /*7f10*/  IMAD.MOV.U32 R50, RZ, RZ, R59 ;  /* 0x000000ffff327224 */ /* 0x000fce00078e003b */
.L_x_2822:
[----:B------:R-:W-:Y:S05]  /*7f20*/  BSYNC B3 ;  /* 0x0000000000037941 */ /* 0x000fea0003800000 */
.L_x_2821:
        /* <DEDUP_REMOVED lines=10> */
.L_x_2820:
[----:B------:R-:W-:Y:S05]  /*7fd0*/  BSYNC B2 ;  /* 0x0000000000027941 */ /* 0x000fea0003800000 */
.L_x_2819:
[----:B------:R-:W-:-:S13]  /*7fe0*/  ISETP.NE.AND P4, PT, R32, RZ, PT ;  /* 0x000000ff2000720c */ /* 0x000fda0003f85270 */
[----:B------:R-:W-:Y:S05]  /*7ff0*/  @!P4 BRA `(.L_x_2814) ;  /* 0x000000080004c947 */ /* 0x000fea0003800000 */
[----:B0-----:R-:W3:Y:S01]  /*8000*/  LDL R44, [R1+0x20] ;  /* 0x00002000012c7983 */ /* 0x001ee20000100800 */
        /* <DEDUP_REMOVED lines=38> */
[C---:B------:R-:W-:Y:S01]  /*8270*/  IMAD.U32 R91, R52.reuse, 0x10000, RZ ;  /* 0x00010000345b7824 */ /* 0x040fe200078e00ff */
[----:B------:R-:W-:Y:S01]  /*8280*/  SHF.R.U32.HI R54, RZ, 0x10, R55 ;  /* 0x00000010ff367819 */ /* 0x000fe20000011637 */
        /* <DEDUP_REMOVED lines=13> */
[----:B------:R-:W-:Y:S01]  /*8360*/  PRMT R59, R171, 0x5432, R59 ;  /* 0x00005432ab3b7816 */ /* 0x000fe2000000003b */
[----:B------:R-:W-:Y:S01]  /*8370*/  FMUL.FTZ R62, R62, R41 ;  /* 0x000000293e3e7220 */ /* 0x000fe20000410000 */
[----:B------:R-:W-:Y:S01]  /*8380*/  LOP3.LUT R51, R51, 0xffff0000, RZ, 0xc0, !PT ;  /* 0xffff000033337812 */ /* 0x000fe200078ec0ff */
[----:B------:R-:W-:Y:S01]  /*8390*/  FFMA.FTZ R61, R55, R91, R61 ;  /* 0x0000005b373d7223 */ /* 0x000fe2000001003d */
[----:B------:R-:W-:Y:S01]  /*83a0*/  LOP3.LUT R54, R54, 0xffff0000, RZ, 0xc0, !PT ;  /* 0xffff000036367812 */ /* 0x000fe200078ec0ff */
        /* <DEDUP_REMOVED lines=11> */
[C---:B------:R-:W-:Y:S01]  /*8460*/  IMAD.U32 R49, R48.reuse, 0x10000, RZ ;  /* 0x0001000030317824 */ /* 0x040fe200078e00ff */
[----:B------:R-:W-:Y:S01]  /*8470*/  LOP3.LUT R48, R48, 0xffff0000, RZ, 0xc0, !PT ;  /* 0xffff000030307812 */ /* 0x000fe200078ec0ff */
[----:B------:R-:W-:-:S02]  /*8480*/  IMAD.U32 R55, R43, 0x10000, RZ ;  /* 0x000100002b377824 */ /* 0x000fc400078e00ff */
[-C--:B------:R-:W-:Y:S01]  /*8490*/  FMUL.FTZ R51, R51, R59.reuse ;  /* 0x0000003b33337220 */ /* 0x080fe20000410000 */
[C---:B------:R-:W-:Y:S02]  /*84a0*/  IMAD.U32 R52, R40.reuse, 0x10000, RZ ;  /* 0x0001000028347824 */ /* 0x040fe400078e00ff */
        /* <DEDUP_REMOVED lines=40> */
[----:B------:R-:W-:Y:S01]  /*8730*/  IMAD.MOV.U32 R49, RZ, RZ, R61 ;  /* 0x000000ffff317224 */ /* 0x000fe200078e003d */
[----:B------:R-:W-:Y:S01]  /*8740*/  F2FP.BF16.F32.PACK_AB R50, R50, R90 ;  /* 0x0000005a3232723e */ /* 0x000fe200000010ff */
[----:B------:R-:W-:-:S07]  /*8750*/  IMAD.MOV.U32 R46, RZ, RZ, R43 ;  /* 0x000000ffff2e7224 */ /* 0x000fce00078e002b */
.L_x_2824:
[----:B------:R-:W-:Y:S05]  /*8760*/  BSYNC B2 ;  /* 0x0000000000027941 */ /* 0x000fea0003800000 */
.L_x_2823:
        /* <DEDUP_REMOVED lines=10> */
.L_x_2814:
[----:B------:R-:W-:Y:S05]  /*8810*/  BSYNC B1 ;  /* 0x0000000000017941 */ /* 0x000fea0003800000 */
.L_x_2813:
        /* <DEDUP_REMOVED lines=52> */
[----:B------:R-:W-:Y:S01]  /*8b60*/  SHF.R.U64 R56, R86, 0x10, R87 ;  /* 0x0000001056387819 */ /* 0x000fe20000001257 */
[----:B------:R-:W-:Y:S01]  /*8b70*/  IMAD.U32 R90, R72, 0x10000, RZ ;  /* 0x00010000485a7824 */ /* 0x000fe200078e00ff */
[----:B------:R-:W-:Y:S01]  /*8b80*/  SHF.R.U64 R54, R74, 0x10, R75 ;  /* 0x000000104a367819 */ /* 0x000fe2000000124b */
[----:B------:R-:W-:Y:S01]  /*8b90*/  IMAD.U32 R88, R84, 0x10000, RZ ;  /* 0x0001000054587824 */ /* 0x000fe200078e00ff */
[----:B------:R-:W-:-:S02]  /*8ba0*/  SHF.R.U32.HI R86, RZ, 0x10, R87 ;  /* 0x00000010ff567819 */ /* 0x000fc40000011657 */
[----:B------:R-:W-:Y:S01]  /*8bb0*/  SHF.R.U32.HI R74, RZ, 0x10, R75 ;  /* 0x00000010ff4a7819 */ /* 0x000fe2000001164b */
[----:B------:R-:W-:Y:S01]  /*8bc0*/  FMUL.FTZ R92, R59, R88 ;  /* 0x000000583b5c7220 */ /* 0x000fe20000410000 */
[----:B------:R-:W-:Y:S02]  /*8bd0*/  PRMT R170, R170, 0x5410, R55 ;  /* 0x00005410aaaa7816 */ /* 0x000fe40000000037 */
[----:B------:R-:W-:Y:S01]  /*8be0*/  LOP3.LUT R60, R45, 0xffff0000, RZ, 0xc0, !PT ;  /* 0xffff00002d3c7812 */ /* 0x000fe200078ec0ff */
[-C--:B------:R-:W-:Y:S01]  /*8bf0*/  FFMA.FTZ R92, R57, R90.reuse, -R92 ;  /* 0x0000005a395c7223 */ /* 0x080fe2000001085c */
[----:B------:R-:W-:Y:S01]  /*8c00*/  LOP3.LUT R55, R84, 0xffff0000, RZ, 0xc0, !PT ;  /* 0xffff000054377812 */ /* 0x000fe200078ec0ff */
[----:B------:R-:W-:Y:S01]  /*8c10*/  FMUL.FTZ R84, R59, R90 ;  /* 0x0000005a3b547220 */ /* 0x000fe20000410000 */
[----:B------:R-:W-:Y:S01]  /*8c20*/  PRMT R86, R169, 0x5432, R86 ;  /* 0x00005432a9567816 */ /* 0x000fe20000000056 */
[----:B------:R-:W-:Y:S01]  /*8c30*/  IMAD.U32 R45, R44, 0x10000, RZ ;  /* 0x000100002c2d7824 */ /* 0x000fe200078e00ff */
[----:B------:R-:W-:Y:S01]  /*8c40*/  PRMT R74, R162, 0x5432, R74 ;  /* 0x00005432a24a7816 */ /* 0x000fe2000000004a */
[----:B------:R-:W-:Y:S01]  /*8c50*/  FMUL.FTZ R85, R60, R55 ;  /* 0x000000373c557220 */ /* 0x000fe20000410000 */
[----:B------:R-:W-:Y:S01]  /*8c60*/  LOP3.LUT R58, R41, 0xffff0000, RZ, 0xc0, !PT ;  /* 0xffff0000293a7812 */ /* 0x000fe200078ec0ff */
[----:B------:R-:W-:Y:S01]  /*8c70*/  IMAD.U32 R59, R86, 0x10000, RZ ;  /* 0x00010000563b7824 */ /* 0x000fe200078e00ff */
[----:B------:R-:W-:Y:S01]  /*8c80*/  LOP3.LUT R75, R72, 0xffff0000, RZ, 0xc0, !PT ;  /* 0xffff0000484b7812 */ /* 0x000fe200078ec0ff */
[----:B------:R-:W-:-:S02]  /*8c90*/  IMAD.U32 R72, R74, 0x10000, RZ ;  /* 0x000100004a487824 */ /* 0x000fc400078e00ff */
[----:B------:R-:W-:Y:S01]  /*8ca0*/  FFMA.FTZ R84, R57, R88, R84 ;  /* 0x0000005839547223 */ /* 0x000fe20000010054 */
[----:B------:R-:W-:Y:S01]  /*8cb0*/  LOP3.LUT R47, R47, 0xffff0000, RZ, 0xc0, !PT ;  /* 0xffff00002f2f7812 */ /* 0x000fe200078ec0ff */
[----:B------:R-:W-:Y:S02]  /*8cc0*/  IMAD.U32 R41, R40, 0x10000, RZ ;  /* 0x0001000028297824 */ /* 0x000fe400078e00ff */
[-C--:B------:R-:W-:Y:S01]  /*8cd0*/  FMUL.FTZ R87, R60, R75.reuse ;  /* 0x0000004b3c577220 */ /* 0x080fe20000410000 */
[----:B------:R-:W-:Y:S01]  /*8ce0*/  FFMA.FTZ R57, R58, R75, -R85 ;  /* 0x0000004b3a397223 */ /* 0x000fe20000010855 */
[C---:B------:R-:W-:Y:S01]  /*8cf0*/  FMUL.FTZ R75, R63.reuse, R59 ;  /* 0x0000003b3f4b7220 */ /* 0x040fe20000410000 */
[----:B------:R-:W-:Y:S01]  /*8d00*/  LOP3.LUT R86, R86, 0xffff0000, RZ, 0xc0, !PT ;  /* 0xffff000056567812 */ /* 0x000fe200078ec0ff */
[-C--:B------:R-:W-:Y:S01]  /*8d10*/  FMUL.FTZ R60, R63, R72.reuse ;  /* 0x000000483f3c7220 */ /* 0x080fe20000410000 */
[----:B------:R-:W-:Y:S01]  /*8d20*/  PRMT R53, R168, 0x5410, R53 ;  /* 0x00005410a8357816 */ /* 0x000fe20000000035 */
[----:B------:R-:W-:Y:S01]  /*8d30*/  FFMA.FTZ R55, R58, R55, R87 ;  /* 0x000000373a377223 */ /* 0x000fe20000010057 */
[----:B------:R-:W-:Y:S01]  /*8d40*/  LOP3.LUT R74, R74, 0xffff0000, RZ, 0xc0, !PT ;  /* 0xffff00004a4a7812 */ /* 0x000fe200078ec0ff */
[C---:B------:R-:W-:Y:S01]  /*8d50*/  FFMA.FTZ R58, R62.reuse, R72, -R75 ;  /* 0x000000483e3a7223 */ /* 0x040fe2000001084b */
[----:B------:R-:W-:Y:S01]  /*8d60*/  LOP3.LUT R43, R43, 0xffff0000, RZ, 0xc0, !PT ;  /* 0xffff00002b2b7812 */ /* 0x000fe200078ec0ff */
[----:B------:R-:W-:Y:S01]  /*8d70*/  FFMA.FTZ R59, R62, R59, R60 ;  /* 0x0000003b3e3b7223 */ /* 0x000fe2000001003c */
[----:B------:R-:W-:Y:S01]  /*8d80*/  FMUL.FTZ R72, R47, R86 ;  /* 0x000000562f487220 */ /* 0x000fe20000410000 */
[----:B------:R-:W-:Y:S01]  /*8d90*/  IMAD.U32 R60, R170, 0x10000, RZ ;  /* 0x00010000aa3c7824 */ /* 0x000fe200078e00ff */
[----:B------:R-:W-:Y:S01]  /*8da0*/  LOP3.LUT R44, R44, 0xffff0000, RZ, 0xc0, !PT ;  /* 0xffff00002c2c7812 */ /* 0x000fe200078ec0ff */
[----:B------:R-:W-:-:S02]  /*8db0*/  IMAD.U32 R62, R53, 0x10000, RZ ;  /* 0x00010000353e7824 */ /* 0x000fc400078e00ff */
[-C--:B------:R-:W-:Y:S01]  /*8dc0*/  FMUL.FTZ R88, R47, R74.reuse ;  /* 0x0000004a2f587220 */ /* 0x080fe20000410000 */
[----:B------:R-:W-:Y:S01]  /*8dd0*/  LOP3.LUT R63, R170, 0xffff0000, RZ, 0xc0, !PT ;  /* 0xffff0000aa3f7812 */ /* 0x000fe200078ec0ff */
[----:B------:R-:W-:Y:S01]  /*8de0*/  FFMA.FTZ R47, R43, R74, -R72 ;  /* 0x0000004a2b2f7223 */ /* 0x000fe20000010848 */
[C---:B------:R-:W-:Y:S01]  /*8df0*/  FMUL.FTZ R72, R45.reuse, R60 ;  /* 0x0000003c2d487220 */ /* 0x040fe20000410000 */
[----:B------:R-:W-:Y:S01]  /*8e00*/  LOP3.LUT R40, R40, 0xffff0000, RZ, 0xc0, !PT ;  /* 0xffff000028287812 */ /* 0x000fe200078ec0ff */
[----:B------:R-:W-:Y:S01]  /*8e10*/  FMUL.FTZ R45, R45, R62 ;  /* 0x0000003e2d2d7220 */ /* 0x000fe20000410000 */
[----:B------:R-:W-:Y:S01]  /*8e20*/  LOP3.LUT R53, R53, 0xffff0000, RZ, 0xc0, !PT ;  /* 0xffff000035357812 */ /* 0x000fe200078ec0ff */
[----:B------:R-:W-:Y:S01]  /*8e30*/  FFMA.FTZ R86, R43, R86, R88 ;  /* 0x000000562b567223 */ /* 0x000fe20000010058 */
[----:B------:R-:W-:Y:S01]  /*8e40*/  PRMT R56, R169, 0x5410, R56 ;  /* 0x00005410a9387816 */ /* 0x000fe20000000038 */
[----:B------:R-:W-:Y:S01]  /*8e50*/  FMUL.FTZ R43, R44, R63 ;  /* 0x0000003f2c2b7220 */ /* 0x000fe20000410000 */
[----:B------:R-:W-:Y:S01]  /*8e60*/  PRMT R54, R162, 0x5410, R54 ;  /* 0x00005410a2367816 */ /* 0x000fe20000000036 */
[C---:B------:R-:W-:Y:S01]  /*8e70*/  FFMA.FTZ R62, R41.reuse, R62, -R72 ;  /* 0x0000003e293e7223 */ /* 0x040fe20000010848 */
[----:B------:R-:W-:Y:S01]  /*8e80*/  FFMA.FTZ R41, R41, R60, R45 ;  /* 0x0000003c29297223 */ /* 0x000fe2000001002d */
[----:B------:R-:W-:Y:S01]  /*8e90*/  LOP3.LUT R46, R46, 0xffff0000, RZ, 0xc0, !PT ;  /* 0xffff00002e2e7812 */ /* 0x000fe200078ec0ff */
[-C--:B------:R-:W-:Y:S01]  /*8ea0*/  FMUL.FTZ R75, R44, R53.reuse ;  /* 0x000000352c4b7220 */ /* 0x080fe20000410000 */
[----:B------:R-:W-:Y:S01]  /*8eb0*/  FFMA.FTZ R43, R40, R53, -R43 ;  /* 0x00000035282b7223 */ /* 0x000fe2000001082b */
[C---:B------:R-:W-:Y:S01]  /*8ec0*/  LOP3.LUT R45, R56.reuse, 0xffff0000, RZ, 0xc0, !PT ;  /* 0xffff0000382d7812 */ /* 0x040fe200078ec0ff */
[----:B------:R-:W-:Y:S01]  /*8ed0*/  IMAD.U32 R60, R56, 0x10000, RZ ;  /* 0x00010000383c7824 */ /* 0x000fe200078e00ff */
[C---:B------:R-:W-:Y:S01]  /*8ee0*/  LOP3.LUT R53, R54.reuse, 0xffff0000, RZ, 0xc0, !PT ;  /* 0xffff000036357812 */ /* 0x040fe200078ec0ff */
[----:B------:R-:W-:-:S02]  /*8ef0*/  IMAD.U32 R44, R54, 0x10000, RZ ;  /* 0x00010000362c7824 */ /* 0x000fc400078e00ff */
[----:B------:R-:W-:Y:S01]  /*8f00*/  FFMA.FTZ R40, R40, R63, R75 ;  /* 0x0000003f28287223 */ /* 0x000fe2000001004b */
[----:B------:R-:W-:Y:S01]  /*8f10*/  LOP3.LUT R42, R42, 0xffff0000, RZ, 0xc0, !PT ;  /* 0xffff00002a2a7812 */ /* 0x000fe200078ec0ff */
[C---:B------:R-:W-:Y:S01]  /*8f20*/  FMUL.FTZ R54, R73.reuse, R60 ;  /* 0x0000003c49367220 */ /* 0x040fe20000410000 */
[C---:B------:R-:W-:Y:S01]  /*8f30*/  FMUL.FTZ R63, R46.reuse, R45 ;  /* 0x0000002d2e3f7220 */ /* 0x040fe20000410000 */
[----:B------:R-:W-:Y:S01]  /*8f40*/  FMUL.FTZ R73, R73, R44 ;  /* 0x0000002c49497220 */ /* 0x000fe20000410000 */
[-C--:B------:R-:W-:Y:S01]  /*8f50*/  FMUL.FTZ R46, R46, R53.reuse ;  /* 0x000000352e2e7220 */ /* 0x080fe20000410000 */
[----:B------:R-:W-:Y:S01]  /*8f60*/  F2FP.BF16.F32.PACK_AB R47, R47, R58 ;  /* 0x0000003a2f2f723e */ /* 0x000fe200000010ff */
        /* <DEDUP_REMOVED lines=15> */
.L_x_2828:
[----:B------:R-:W-:Y:S05]  /*9060*/  BSYNC B2 ;  /* 0x0000000000027941 */ /* 0x000fea0003800000 */
.L_x_2827:
[----:B0-----:R3:W-:Y:S04]  /*9070*/  STG.E.128 desc[UR60][R48.64], R40 ;  /* 0x0000002830007986 */ /* 0x0017e8000c101d3c */
[----:B--2---:R3:W-:Y:S02]  /*9080*/  @!P3 STG.E.128 desc[UR60][R50.64], R44 ;  /* 0x0000002c3200b986 */ /* 0x0047e4000c101d3c */
.L_x_2826:
[----:B------:R-:W-:Y:S05]  /*9090*/  BSYNC B1 ;  /* 0x0000000000017941 */ /* 0x000fea0003800000 */
.L_x_2825:
        /* <DEDUP_REMOVED lines=38> */
[----:B0-----:R-:W-:Y:S01]  /*9300*/  IMAD.U32 R58, R41, 0x10000, RZ ;  /* 0x00010000293a7824 */ /* 0x001fe200078e00ff */
[--C-:B------:R-:W-:Y:S01]  /*9310*/  SHF.R.U32.HI R69, RZ, 0x10, R81.reuse ;  /* 0x00000010ff457819 */ /* 0x100fe20000011651 */
[----:B------:R-:W-:Y:S01]  /*9320*/  IMAD.U32 R63, R47, 0x10000, RZ ;  /* 0x000100002f3f7824 */ /* 0x000fe200078e00ff */
[----:B------:R-:W-:Y:S01]  /*9330*/  PRMT R54, R157, 0x5432, R54 ;  /* 0x000054329d367816 */ /* 0x000fe20000000036 */
[----:B------:R-:W-:Y:S01]  /*9340*/  IMAD.U32 R60, R43, 0x10000, RZ ;  /* 0x000100002b3c7824 */ /* 0x000fe200078e00ff */
[----:B------:R-:W-:Y:S01]  /*9350*/  SHF.R.U64 R57, R80, 0x10, R81 ;  /* 0x0000001050397819 */ /* 0x000fe20000001251 */
[----:B------:R-:W-:Y:S01]  /*9360*/  IMAD.U32 R55, R42, 0x10000, RZ ;  /* 0x000100002a377824 */ /* 0x000fe200078e00ff */
[----:B------:R-:W-:-:S02]  /*9370*/  PRMT R157, R157, 0x5410, R72 ;  /* 0x000054109d9d7816 */ /* 0x000fc40000000048 */
[----:B------:R-:W-:Y:S02]  /*9380*/  PRMT R69, R160, 0x5432, R69 ;  /* 0x00005432a0457816 */ /* 0x000fe40000000045 */
[--C-:B------:R-:W-:Y:S02]  /*9390*/  SHF.R.U64 R59, R70, 0x10, R71.reuse ;  /* 0x00000010463b7819 */ /* 0x100fe40000001247 */
[----:B------:R-:W-:Y:S01]  /*93a0*/  SHF.R.U32.HI R71, RZ, 0x10, R71 ;  /* 0x00000010ff477819 */ /* 0x000fe20000011647 */
[----:B------:R-:W-:Y:S01]  /*93b0*/  IMAD.U32 R73, R69, 0x10000, RZ ;  /* 0x0001000045497824 */ /* 0x000fe200078e00ff */
[----:B------:R-:W-:Y:S01]  /*93c0*/  PRMT R160, R160, 0x5410, R57 ;  /* 0x00005410a0a07816 */ /* 0x000fe20000000039 */
[----:B------:R-:W-:Y:S01]  /*93d0*/  IMAD.U32 R57, R157, 0x10000, RZ ;  /* 0x000100009d397824 */ /* 0x000fe200078e00ff */
[--C-:B------:R-:W-:Y:S02]  /*93e0*/  SHF.R.U64 R62, R82, 0x10, R83.reuse ;  /* 0x00000010523e7819 */ /* 0x100fe40000001253 */
[----:B------:R-:W-:-:S02]  /*93f0*/  SHF.R.U32.HI R82, RZ, 0x10, R83 ;  /* 0x00000010ff527819 */ /* 0x000fc40000011653 */
[C---:B------:R-:W-:Y:S02]  /*9400*/  PRMT R59, R158.reuse, 0x5432, R59 ;  /* 0x000054329e3b7816 */ /* 0x040fe4000000003b */
[----:B------:R-:W-:Y:S01]  /*9410*/  PRMT R158, R158, 0x5410, R71 ;  /* 0x000054109e9e7816 */ /* 0x000fe20000000047 */
[C---:B------:R-:W-:Y:S01]  /*9420*/  FMUL.FTZ R71, R68.reuse, R73 ;  /* 0x0000004944477220 */ /* 0x040fe20000410000 */
[----:B------:R-:W-:Y:S01]  /*9430*/  LOP3.LUT R70, R69, 0xffff0000, RZ, 0xc0, !PT ;  /* 0xffff000045467812 */ /* 0x000fe200078ec0ff */
[-C--:B------:R-:W-:Y:S01]  /*9440*/  FMUL.FTZ R69, R68, R57.reuse ;  /* 0x0000003944457220 */ /* 0x080fe20000410000 */
[----:B------:R-:W-:Y:S01]  /*9450*/  LOP3.LUT R61, R45, 0xffff0000, RZ, 0xc0, !PT ;  /* 0xffff00002d3d7812 */ /* 0x000fe200078ec0ff */
[C---:B------:R-:W-:Y:S01]  /*9460*/  FFMA.FTZ R57, R58.reuse, R57, -R71 ;  /* 0x000000393a397223 */ /* 0x040fe20000010847 */
[----:B------:R-:W-:Y:S01]  /*9470*/  PRMT R82, R159, 0x5432, R82 ;  /* 0x000054329f527816 */ /* 0x000fe20000000052 */
[----:B------:R-:W-:Y:S01]  /*9480*/  FFMA.FTZ R58, R58, R73, R69 ;  /* 0x000000493a3a7223 */ /* 0x000fe20000010045 */
[----:B------:R-:W-:Y:S01]  /*9490*/  LOP3.LUT R68, R157, 0xffff0000, RZ, 0xc0, !PT ;  /* 0xffff00009d447812 */ /* 0x000fe200078ec0ff */
[----:B------:R-:W-:Y:S01]  /*94a0*/  FMUL.FTZ R72, R61, R70 ;  /* 0x000000463d487220 */ /* 0x000fe20000410000 */
[----:B------:R-:W-:Y:S01]  /*94b0*/  LOP3.LUT R53, R41, 0xffff0000, RZ, 0xc0, !PT ;  /* 0xffff000029357812 */ /* 0x000fe200078ec0ff */
[----:B------:R-:W-:Y:S01]  /*94c0*/  IMAD.U32 R71, R82, 0x10000, RZ ;  /* 0x0001000052477824 */ /* 0x000fe200078e00ff */
[----:B------:R-:W-:Y:S01]  /*94d0*/  LOP3.LUT R47, R47, 0xffff0000, RZ, 0xc0, !PT ;  /* 0xffff00002f2f7812 */ /* 0x000fe200078ec0ff */
[----:B------:R-:W-:Y:S01]  /*94e0*/  FMUL.FTZ R74, R61, R68 ;  /* 0x000000443d4a7220 */ /* 0x000fe20000410000 */
[----:B------:R-:W-:-:S02]  /*94f0*/  IMAD.U32 R69, R158, 0x10000, RZ ;  /* 0x000100009e457824 */ /* 0x000fc400078e00ff */
[----:B------:R-:W-:Y:S01]  /*9500*/  FFMA.FTZ R68, R53, R68, -R72 ;  /* 0x0000004435447223 */ /* 0x000fe20000010848 */
[----:B------:R-:W-:Y:S01]  /*9510*/  FMUL.FTZ R61, R63, R71 ;  /* 0x000000473f3d7220 */ /* 0x000fe20000410000 */
[----:B------:R-:W-:Y:S01]  /*9520*/  FFMA.FTZ R53, R53, R70, R74 ;  /* 0x0000004635357223 */ /* 0x000fe2000001004a */
[----:B------:R-:W-:Y:S01]  /*9530*/  LOP3.LUT R82, R82, 0xffff0000, RZ, 0xc0, !PT ;  /* 0xffff000052527812 */ /* 0x000fe200078ec0ff */
[-C--:B------:R-:W-:Y:S01]  /*9540*/  FMUL.FTZ R72, R63, R69.reuse ;  /* 0x000000453f487220 */ /* 0x080fe20000410000 */
[----:B------:R-:W-:Y:S01]  /*9550*/  LOP3.LUT R70, R158, 0xffff0000, RZ, 0xc0, !PT ;  /* 0xffff00009e467812 */ /* 0x000fe200078ec0ff */
[----:B------:R-:W-:Y:S01]  /*9560*/  FFMA.FTZ R61, R60, R69, -R61 ;  /* 0x000000453c3d7223 */ /* 0x000fe2000001083d */
[----:B------:R-:W-:Y:S01]  /*9570*/  IMAD.U32 R45, R44, 0x10000, RZ ;  /* 0x000100002c2d7824 */ /* 0x000fe200078e00ff */
[----:B------:R-:W-:Y:S01]  /*9580*/  LOP3.LUT R43, R43, 0xffff0000, RZ, 0xc0, !PT ;  /* 0xffff00002b2b7812 */ /* 0x000fe200078ec0ff */
[----:B------:R-:W-:Y:S01]  /*9590*/  FFMA.FTZ R60, R60, R71, R72 ;  /* 0x000000473c3c7223 */ /* 0x000fe20000010048 */
[----:B------:R-:W-:Y:S01]  /*95a0*/  IMAD.U32 R74, R160, 0x10000, RZ ;  /* 0x00010000a04a7824 */ /* 0x000fe200078e00ff */
[----:B------:R-:W-:Y:S01]  /*95b0*/  LOP3.LUT R44, R44, 0xffff0000, RZ, 0xc0, !PT ;  /* 0xffff00002c2c7812 */ /* 0x000fe200078ec0ff */
[----:B------:R-:W-:Y:S01]  /*95c0*/  FMUL.FTZ R80, R47, R82 ;  /* 0x000000522f507220 */ /* 0x000fe20000410000 */
[----:B------:R-:W-:-:S02]  /*95d0*/  IMAD.U32 R72, R54, 0x10000, RZ ;  /* 0x0001000036487824 */ /* 0x000fc400078e00ff */
[----:B------:R-:W-:Y:S01]  /*95e0*/  FMUL.FTZ R84, R47, R70 ;  /* 0x000000462f547220 */ /* 0x000fe20000410000 */
[----:B------:R-:W-:Y:S01]  /*95f0*/  LOP3.LUT R63, R160, 0xffff0000, RZ, 0xc0, !PT ;  /* 0xffff0000a03f7812 */ /* 0x000fe200078ec0ff */
[----:B------:R-:W-:Y:S01]  /*9600*/  IMAD.U32 R41, R40, 0x10000, RZ ;  /* 0x0001000028297824 */ /* 0x000fe200078e00ff */
[----:B------:R-:W-:Y:S01]  /*9610*/  LOP3.LUT R47, R54, 0xffff0000, RZ, 0xc0, !PT ;  /* 0xffff0000362f7812 */ /* 0x000fe200078ec0ff */
[----:B------:R-:W-:Y:S01]  /*9620*/  FMUL.FTZ R54, R45, R74 ;  /* 0x0000004a2d367220 */ /* 0x000fe20000410000 */
[----:B------:R-:W-:Y:S01]  /*9630*/  LOP3.LUT R40, R40, 0xffff0000, RZ, 0xc0, !PT ;  /* 0xffff000028287812 */ /* 0x000fe200078ec0ff */
[----:B------:R-:W-:Y:S01]  /*9640*/  FFMA.FTZ R70, R43, R70, -R80 ;  /* 0x000000462b467223 */ /* 0x000fe20000010850 */
[----:B------:R-:W-:Y:S01]  /*9650*/  FMUL.FTZ R45, R45, R72 ;  /* 0x000000482d2d7220 */ /* 0x000fe20000410000 */
[----:B------:R-:W-:Y:S01]  /*9660*/  FFMA.FTZ R71, R43, R82, R84 ;  /* 0x000000522b477223 */ /* 0x000fe20000010054 */
[----:B------:R-:W-:Y:S01]  /*9670*/  PRMT R62, R159, 0x5410, R62 ;  /* 0x000054109f3e7816 */ /* 0x000fe2000000003e */
[----:B------:R-:W-:Y:S01]  /*9680*/  FMUL.FTZ R43, R44, R63 ;  /* 0x0000003f2c2b7220 */ /* 0x000fe20000410000 */
[----:B------:R-:W-:Y:S01]  /*9690*/  LOP3.LUT R56, R42, 0xffff0000, RZ, 0xc0, !PT ;  /* 0xffff00002a387812 */ /* 0x000fe200078ec0ff */
[----:B------:R-:W-:-:S02]  /*96a0*/  IMAD.U32 R42, R46, 0x10000, RZ ;  /* 0x000100002e2a7824 */ /* 0x000fc400078e00ff */
[C---:B------:R-:W-:Y:S01]  /*96b0*/  FFMA.FTZ R54, R41.reuse, R72, -R54 ;  /* 0x0000004829367223 */ /* 0x040fe20000010836 */
[----:B------:R-:W-:Y:S01]  /*96c0*/  FFMA.FTZ R74, R41, R74, R45 ;  /* 0x0000004a294a7223 */ /* 0x000fe2000001002d */
[-C--:B------:R-:W-:Y:S01]  /*96d0*/  FMUL.FTZ R69, R44, R47.reuse ;  /* 0x0000002f2c457220 */ /* 0x080fe20000410000 */
[----:B------:R-:W-:Y:S01]  /*96e0*/  LOP3.LUT R46, R46, 0xffff0000, RZ, 0xc0, !PT ;  /* 0xffff00002e2e7812 */ /* 0x000fe200078ec0ff */
[----:B------:R-:W-:Y:S01]  /*96f0*/  FFMA.FTZ R47, R40, R47, -R43 ;  /* 0x0000002f282f7223 */ /* 0x000fe2000001082b */
[C---:B------:R-:W-:Y:S01]  /*9700*/  IMAD.U32 R41, R59.reuse, 0x10000, RZ ;  /* 0x000100003b297824 */ /* 0x040fe200078e00ff */
[C---:B------:R-:W-:Y:S01]  /*9710*/  LOP3.LUT R45, R62.reuse, 0xffff0000, RZ, 0xc0, !PT ;  /* 0xffff00003e2d7812 */ /* 0x040fe200078ec0ff */
[----:B------:R-:W-:Y:S01]  /*9720*/  IMAD.U32 R43, R62, 0x10000, RZ ;  /* 0x000100003e2b7824 */ /* 0x000fe200078e00ff */
[----:B------:R-:W-:Y:S01]  /*9730*/  LOP3.LUT R59, R59, 0xffff0000, RZ, 0xc0, !PT ;  /* 0xffff00003b3b7812 */ /* 0x000fe200078ec0ff */
[----:B------:R-:W-:Y:S01]  /*9740*/  FFMA.FTZ R69, R40, R63, R69 ;  /* 0x0000003f28457223 */ /* 0x000fe20000010045 */
[----:B------:R-:W-:Y:S01]  /*9750*/  F2FP.BF16.F32.PACK_AB R53, R53, R58 ;  /* 0x0000003a3535723e */ /* 0x000fe200000010ff */
[----:B------:R-:W-:Y:S01]  /*9760*/  FMUL.FTZ R40, R42, R43 ;  /* 0x0000002b2a287220 */ /* 0x000fe20000410000 */
[----:B------:R-:W-:Y:S01]  /*9770*/  FMUL.FTZ R63, R46, R45 ;  /* 0x0000002d2e3f7220 */ /* 0x000fe20000410000 */
        /* <DEDUP_REMOVED lines=18> */
.L_x_2832:
[----:B------:R-:W-:Y:S05]  /*98a0*/  BSYNC B2 ;  /* 0x0000000000027941 */ /* 0x000fea0003800000 */
.L_x_2831:
[----:B0-----:R4:W-:Y:S04]  /*98b0*/  STG.E.128 desc[UR60][R48.64], R40 ;  /* 0x0000002830007986 */ /* 0x0019e8000c101d3c */
[----:B--2---:R4:W-:Y:S02]  /*98c0*/  @!P3 STG.E.128 desc[UR60][R50.64], R44 ;  /* 0x0000002c3200b986 */ /* 0x0049e4000c101d3c */
.L_x_2830:
[----:B------:R-:W-:Y:S05]  /*98d0*/  BSYNC B1 ;  /* 0x0000000000017941 */ /* 0x000fea0003800000 */
.L_x_2829:
[----:B------:R-:W-:-:S13]  /*98e0*/  ISETP.NE.AND P3, PT, R32, RZ, PT ;  /* 0x000000ff2000720c */ /* 0x000fda0003f65270 */
[----:B------:R-:W-:Y:S05]  /*98f0*/  @!P3 BRA `(.L_x_2783) ;  /* 0x0000000800e8b947 */ /* 0x000fea0003800000 */
[----:B---34-:R-:W2:Y:S01]  /*9900*/  LDL R40, [R1+0x20] ;  /* 0x0000200001287983 */ /* 0x018ea20000100800 */
        /* <DEDUP_REMOVED lines=31> */
[----:B------:R-:W-:Y:S01]  /*9b00*/  SHF.R.U64 R65, R66, 0x10, R67 ;  /* 0x0000001042417819 */ /* 0x000fe20000001243 */
[----:B0-----:R-:W-:Y:S01]  /*9b10*/  IMAD.U32 R54, R41, 0x10000, RZ ;  /* 0x0001000029367824 */ /* 0x001fe200078e00ff */
[--C-:B------:R-:W-:Y:S01]  /*9b20*/  SHF.R.U64 R64, R76, 0x10, R77.reuse ;  /* 0x000000104c407819 */ /* 0x100fe2000000124d */
[----:B------:R-:W-:Y:S01]  /*9b30*/  IMAD.U32 R57, R43, 0x10000, RZ ;  /* 0x000100002b397824 */ /* 0x000fe200078e00ff */
[----:B------:R-:W-:Y:S01]  /*9b40*/  SHF.R.U32.HI R77, RZ, 0x10, R77 ;  /* 0x00000010ff4d7819 */ /* 0x000fe2000001164d */
[----:B------:R-:W-:Y:S01]  /*9b50*/  IMAD.U32 R53, R44, 0x10000, RZ ;  /* 0x000100002c357824 */ /* 0x000fe200078e00ff */
[----:B------:R-:W-:Y:S01]  /*9b60*/  LOP3.LUT R61, R47, 0xffff0000, RZ, 0xc0, !PT ;  /* 0xffff00002f3d7812 */ /* 0x000fe200078ec0ff */
[----:B------:R-:W-:Y:S01]  /*9b70*/  IMAD.U32 R51, R40, 0x10000, RZ ;  /* 0x0001000028337824 */ /* 0x000fe200078e00ff */
[----:B------:R-:W-:-:S02]  /*9b80*/  SHF.R.U32.HI R66, RZ, 0x10, R67 ;  /* 0x00000010ff427819 */ /* 0x000fc40000011643 */
[----:B------:R-:W-:Y:S02]  /*9b90*/  PRMT R47, R156, 0x5410, R65 ;  /* 0x000054109c2f7816 */ /* 0x000fe40000000041 */
[----:B------:R-:W-:Y:S02]  /*9ba0*/  SHF.R.U64 R67, R78, 0x10, R79 ;  /* 0x000000104e437819 */ /* 0x000fe4000000124f */
[----:B------:R-:W-:Y:S02]  /*9bb0*/  PRMT R156, R156, 0x5432, R77 ;  /* 0x000054329c9c7816 */ /* 0x000fe4000000004d */
[----:B------:R-:W-:Y:S02]  /*9bc0*/  SHF.R.U32.HI R78, RZ, 0x10, R79 ;  /* 0x00000010ff4e7819 */ /* 0x000fe4000001164f */
[----:B------:R-:W-:Y:S01]  /*9bd0*/  PRMT R63, R154, 0x5432, R63 ;  /* 0x000054329a3f7816 */ /* 0x000fe2000000003f */
[----:B------:R-:W-:Y:S01]  /*9be0*/  IMAD.U32 R65, R156, 0x10000, RZ ;  /* 0x000100009c417824 */ /* 0x000fe200078e00ff */
[----:B------:R-:W-:-:S02]  /*9bf0*/  PRMT R64, R153, 0x5410, R64 ;  /* 0x0000541099407816 */ /* 0x000fc40000000040 */
[----:B------:R-:W-:Y:S01]  /*9c00*/  LOP3.LUT R59, R45, 0xffff0000, RZ, 0xc0, !PT ;  /* 0xffff00002d3b7812 */ /* 0x000fe200078ec0ff */
[----:B------:R-:W-:Y:S01]  /*9c10*/  IMAD.U32 R45, R63, 0x10000, RZ ;  /* 0x000100003f2d7824 */ /* 0x000fe200078e00ff */
[----:B------:R-:W-:Y:S02]  /*9c20*/  PRMT R62, R155, 0x5410, R62 ;  /* 0x000054109b3e7816 */ /* 0x000fe4000000003e */
[----:B------:R-:W-:Y:S01]  /*9c30*/  PRMT R153, R153, 0x5432, R78 ;  /* 0x0000543299997816 */ /* 0x000fe2000000004e */
[----:B------:R-:W-:Y:S01]  /*9c40*/  FMUL.FTZ R69, R58, R45 ;  /* 0x0000002d3a457220 */ /* 0x000fe20000410000 */
[----:B------:R-:W-:Y:S02]  /*9c50*/  PRMT R155, R155, 0x5432, R66 ;  /* 0x000054329b9b7816 */ /* 0x000fe40000000042 */
[----:B------:R-:W-:Y:S01]  /*9c60*/  PRMT R154, R154, 0x5410, R67 ;  /* 0x000054109a9a7816 */ /* 0x000fe20000000043 */
[----:B------:R-:W-:Y:S01]  /*9c70*/  FMUL.FTZ R67, R58, R65 ;  /* 0x000000413a437220 */ /* 0x000fe20000410000 */
[----:B------:R-:W-:Y:S01]  /*9c80*/  IMAD.U32 R66, R153, 0x10000, RZ ;  /* 0x0001000099427824 */ /* 0x000fe200078e00ff */
[----:B------:R-:W-:Y:S01]  /*9c90*/  LOP3.LUT R156, R156, 0xffff0000, RZ, 0xc0, !PT ;  /* 0xffff00009c9c7812 */ /* 0x000fe200078ec0ff */
[----:B------:R-:W-:Y:S01]  /*9ca0*/  IMAD.U32 R58, R155, 0x10000, RZ ;  /* 0x000100009b3a7824 */ /* 0x000fe200078e00ff */
[----:B------:R-:W-:Y:S01]  /*9cb0*/  LOP3.LUT R63, R63, 0xffff0000, RZ, 0xc0, !PT ;  /* 0xffff00003f3f7812 */ /* 0x000fe200078ec0ff */
[C---:B------:R-:W-:Y:S01]  /*9cc0*/  FFMA.FTZ R45, R54.reuse, R45, -R67 ;  /* 0x0000002d362d7223 */ /* 0x040fe20000010843 */
[----:B------:R-:W-:Y:S01]  /*9cd0*/  FFMA.FTZ R54, R54, R65, R69 ;  /* 0x0000004136367223 */ /* 0x000fe20000010045 */
[C---:B------:R-:W-:Y:S01]  /*9ce0*/  FMUL.FTZ R72, R60.reuse, R66 ;  /* 0x000000423c487220 */ /* 0x040fe20000410000 */
[----:B------:R-:W-:Y:S01]  /*9cf0*/  LOP3.LUT R56, R41, 0xffff0000, RZ, 0xc0, !PT ;  /* 0xffff000029387812 */ /* 0x000fe200078ec0ff */
[----:B------:R-:W-:Y:S01]  /*9d00*/  FMUL.FTZ R65, R60, R58 ;  /* 0x0000003a3c417220 */ /* 0x000fe20000410000 */
[----:B------:R-:W-:Y:S01]  /*9d10*/  LOP3.LUT R68, R153, 0xffff0000, RZ, 0xc0, !PT ;  /* 0xffff000099447812 */ /* 0x000fe200078ec0ff */
[C---:B------:R-:W-:Y:S01]  /*9d20*/  FMUL.FTZ R67, R59.reuse, R156 ;  /* 0x0000009c3b437220 */ /* 0x040fe20000410000 */
[-C--:B------:R-:W-:Y:S01]  /*9d30*/  FMUL.FTZ R59, R59, R63.reuse ;  /* 0x0000003f3b3b7220 */ /* 0x080fe20000410000 */
[----:B------:R-:W-:Y:S01]  /*9d40*/  FFMA.FTZ R72, R57, R58, -R72 ;  /* 0x0000003a39487223 */ /* 0x000fe20000010848 */
[----:B------:R-:W-:Y:S01]  /*9d50*/  LOP3.LUT R55, R43, 0xffff0000, RZ, 0xc0, !PT ;  /* 0xffff00002b377812 */ /* 0x000fe200078ec0ff */
[----:B------:R-:W-:Y:S01]  /*9d60*/  FFMA.FTZ R65, R57, R66, R65 ;  /* 0x0000004239417223 */ /* 0x000fe20000010041 */
[----:B------:R-:W-:Y:S01]  /*9d70*/  LOP3.LUT R58, R155, 0xffff0000, RZ, 0xc0, !PT ;  /* 0xffff00009b3a7812 */ /* 0x000fe200078ec0ff */
[C---:B------:R-:W-:Y:S01]  /*9d80*/  FFMA.FTZ R70, R56.reuse, R63, -R67 ;  /* 0x0000003f38467223 */ /* 0x040fe20000010843 */
[----:B------:R-:W-:Y:S01]  /*9d90*/  FMUL.FTZ R66, R61, R68 ;  /* 0x000000443d427220 */ /* 0x000fe20000410000 */
[----:B------:R-:W-:Y:S01]  /*9da0*/  FFMA.FTZ R63, R56, R156, R59 ;  /* 0x0000009c383f7223 */ /* 0x000fe2000001003b */
[----:B------:R-:W-:-:S02]  /*9db0*/  IMAD.U32 R60, R64, 0x10000, RZ ;  /* 0x00010000403c7824 */ /* 0x000fc400078e00ff */
[-C--:B------:R-:W-:Y:S01]  /*9dc0*/  FMUL.FTZ R74, R61, R58.reuse ;  /* 0x0000003a3d4a7220 */ /* 0x080fe20000410000 */
[----:B------:R-:W-:Y:S02]  /*9dd0*/  IMAD.U32 R56, R62, 0x10000, RZ ;  /* 0x000100003e387824 */ /* 0x000fe400078e00ff */
[----:B------:R-:W-:Y:S01]  /*9de0*/  FFMA.FTZ R67, R55, R58, -R66 ;  /* 0x0000003a37437223 */ /* 0x000fe20000010842 */
[C---:B------:R-:W-:Y:S01]  /*9df0*/  FMUL.FTZ R58, R53.reuse, R60 ;  /* 0x0000003c353a7220 */ /* 0x040fe20000410000 */
[----:B------:R-:W-:Y:S01]  /*9e00*/  LOP3.LUT R44, R44, 0xffff0000, RZ, 0xc0, !PT ;  /* 0xffff00002c2c7812 */ /* 0x000fe200078ec0ff */
[-C--:B------:R-:W-:Y:S01]  /*9e10*/  FMUL.FTZ R53, R53, R56.reuse ;  /* 0x0000003835357220 */ /* 0x080fe20000410000 */
[----:B------:R-:W-:Y:S01]  /*9e20*/  LOP3.LUT R59, R64, 0xffff0000, RZ, 0xc0, !PT ;  /* 0xffff0000403b7812 */ /* 0x000fe200078ec0ff */
[----:B------:R-:W-:Y:S01]  /*9e30*/  IMAD.U32 R41, R42, 0x10000, RZ ;  /* 0x000100002a297824 */ /* 0x000fe200078e00ff */
[----:B------:R-:W-:Y:S01]  /*9e40*/  LOP3.LUT R57, R62, 0xffff0000, RZ, 0xc0, !PT ;  /* 0xffff00003e397812 */ /* 0x000fe200078ec0ff */
[C---:B------:R-:W-:Y:S01]  /*9e50*/  FFMA.FTZ R58, R51.reuse, R56, -R58 ;  /* 0x00000038333a7223 */ /* 0x040fe2000001083a */
[----:B------:R-:W-:Y:S01]  /*9e60*/  LOP3.LUT R43, R42, 0xffff0000, RZ, 0xc0, !PT ;  /* 0xffff00002a2b7812 */ /* 0x000fe200078ec0ff */
[----:B------:R-:W-:Y:S01]  /*9e70*/  FFMA.FTZ R53, R51, R60, R53 ;  /* 0x0000003c33357223 */ /* 0x000fe20000010035 */
[C---:B------:R-:W-:Y:S01]  /*9e80*/  IMAD.U32 R42, R46.reuse, 0x10000, RZ ;  /* 0x000100002e2a7824 */ /* 0x040fe200078e00ff */
[----:B------:R-:W-:Y:S01]  /*9e90*/  LOP3.LUT R46, R46, 0xffff0000, RZ, 0xc0, !PT ;  /* 0xffff00002e2e7812 */ /* 0x000fe200078ec0ff */
[----:B------:R-:W-:-:S02]  /*9ea0*/  IMAD.U32 R51, R154, 0x10000, RZ ;  /* 0x000100009a337824 */ /* 0x000fc400078e00ff */
[----:B------:R-:W-:Y:S01]  /*9eb0*/  FFMA.FTZ R74, R55, R68, R74 ;  /* 0x00000044374a7223 */ /* 0x000fe2000001004a */
[----:B------:R-:W-:Y:S01]  /*9ec0*/  LOP3.LUT R154, R154, 0xffff0000, RZ, 0xc0, !PT ;  /* 0xffff00009a9a7812 */ /* 0x000fe200078ec0ff */
[C---:B------:R-:W-:Y:S01]  /*9ed0*/  FMUL.FTZ R55, R44.reuse, R59 ;  /* 0x0000003b2c377220 */ /* 0x040fe20000410000 */
[----:B------:R-:W-:Y:S01]  /*9ee0*/  FMUL.FTZ R61, R44, R57 ;  /* 0x000000392c3d7220 */ /* 0x000fe20000410000 */
[----:B------:R-:W-:Y:S01]  /*9ef0*/  LOP3.LUT R40, R40, 0xffff0000, RZ, 0xc0, !PT ;  /* 0xffff000028287812 */ /* 0x000fe200078ec0ff */
[C---:B------:R-:W-:Y:S01]  /*9f00*/  IMAD.U32 R44, R47.reuse, 0x10000, RZ ;  /* 0x000100002f2c7824 */ /* 0x040fe200078e00ff */
[----:B------:R-:W-:Y:S01]  /*9f10*/  LOP3.LUT R47, R47, 0xffff0000, RZ, 0xc0, !PT ;  /* 0xffff00002f2f7812 */ /* 0x000fe200078ec0ff */
[----:B------:R-:W-:Y:S01]  /*9f20*/  FMUL.FTZ R56, R42, R51 ;  /* 0x000000332a387220 */ /* 0x000fe20000410000 */
[----:B------:R-:W-:Y:S01]  /*9f30*/  FMUL.FTZ R60, R46, R154 ;  /* 0x0000009a2e3c7220 */ /* 0x000fe20000410000 */
[----:B------:R-:W-:Y:S01]  /*9f40*/  FFMA.FTZ R55, R40, R57, -R55 ;  /* 0x0000003928377223 */ /* 0x000fe20000010837 */
[-C--:B------:R-:W-:Y:S01]  /*9f50*/  FMUL.FTZ R42, R42, R44.reuse ;  /* 0x0000002c2a2a7220 */ /* 0x080fe20000410000 */
[-C--:B------:R-:W-:Y:S01]  /*9f60*/  FMUL.FTZ R57, R46, R47.reuse ;  /* 0x0000002f2e397220 */ /* 0x080fe20000410000 */
[----:B------:R-:W-:Y:S01]  /*9f70*/  FFMA.FTZ R56, R41, R44, -R56 ;  /* 0x0000002c29387223 */ /* 0x000fe20000010838 */
        /* <DEDUP_REMOVED lines=8> */
[----:B------:R-:W-:Y:S02]  /*a000*/  F2FP.BF16.F32.PACK_AB R41, R70, R45 ;  /* 0x0000002d4629723e */ /* 0x000fe400000010ff */
[----:B------:R-:W-:Y:S01]  /*a010*/  F2FP.BF16.F32.PACK_AB R44, R40, R53 ;  /* 0x00000035282c723e */ /* 0x000fe200000010ff */
[----:B------:R-:W-:Y:S01]  /*a020*/  IMAD.MOV.U32 R40, RZ, RZ, R58 ;  /* 0x000000ffff287224 */ /* 0x000fe200078e003a */
[----:B------:R-:W-:Y:S01]  /*a030*/  F2FP.BF16.F32.PACK_AB R46, R57, R42 ;  /* 0x0000002a392e723e */ /* 0x000fe200000010ff */
[----:B------:R-:W-:Y:S01]  /*a040*/  IMAD.MOV.U32 R42, RZ, RZ, R56 ;  /* 0x000000ffff2a7224 */ /* 0x000fe200078e0038 */
[----:B------:R-:W-:-:S02]  /*a050*/  F2FP.BF16.F32.PACK_AB R43, R67, R72 ;  /* 0x00000048432b723e */ /* 0x000fc400000010ff */
[----:B------:R-:W-:-:S07]  /*a060*/  F2FP.BF16.F32.PACK_AB R45, R63, R54 ;  /* 0x000000363f2d723e */ /* 0x000fce00000010ff */
.L_x_2834:
[----:B------:R-:W-:Y:S05]  /*a070*/  BSYNC B1 ;  /* 0x0000000000017941 */ /* 0x000fea0003800000 */
.L_x_2833:
        /* <DEDUP_REMOVED lines=10> */
.L_x_2750:
[----:B------:R-:W2:Y:S02]  /*a120*/  LDL R40, [R1+0x4c] ;  /* 0x00004c0001287983 */ /* 0x000ea40000100800 */
[----:B--2---:R-:W-:-:S13]  /*a130*/  R2UR UR4, R40 ;  /* 0x00000000280472ca */ /* 0x004fda00000e0000 */
[----:B------:R-:W-:-:S06]  /*a140*/  UISETP.NE.AND UP0, UPT, UR4, 0x3, UPT ;  /* 0x000000030400788c */ /* 0x000fcc000bf05270 */
[----:B------:R-:W-:-:S13]  /*a150*/  PLOP3.LUT P2, PT, PT, PT, UP0, 0x80, 0x0 ;  /* 0x000000000000781c */ /* 0x000fda0003f4f008 */
[----:B------:R-:W-:Y:S05]  /*a160*/  @!P2 BRA `(.L_x_2835) ;  /* 0x000000000004a947 */ /* 0x000fea0003800000 */
[----:B------:R-:W-:Y:S01]  /*a170*/  BPT.TRAP 0x1 ;  /* 0x000000040000795c */ /* 0x000fe20000300000 */
.L_x_2835:
[----:B------:R-:W-:Y:S01]  /*a180*/  IMAD R96, R17, 0x8, R16 ;  /* 0x0000000811607824 */ /* 0x000fe200078e0210 */
[----:B------:R-:W-:Y:S01]  /*a190*/  SHF.L.U32 R97, R209, 0x1f, RZ ;  /* 0x0000001fd1617819 */ /* 0x000fe200000006ff */
[----:B------:R-:W-:Y:S01]  /*a1a0*/  IMAD R39, R24, -0x70, R2 ;  /* 0xffffff9018277824 */ /* 0x000fe200078e0202 */
[----:B------:R-:W-:Y:S02]  /*a1b0*/  BSSY B1, `(.L_x_2836) ;  /* 0x0000004000017945 */ /* 0x000fe40003800000 */
[----:B------:R-:W1:Y:S02]  /*a1c0*/  SYNCS.PHASECHK.TRANS64.TRYWAIT P3, [R96+URZ+0x36890], R97 ;  /* 0x03689061600075a7 */ /* 0x000e64000806017f */
[----:B------:R-:W-:Y:S01]  /*a1d0*/  VIMNMX R39, R39, 0x70, PT ;  /* 0x0000007027277848 */ /* 0x000fe20003fe0100 */
[----:B-1----:R-:W-:Y:S06]  /*a1e0*/  @!P3 BRA `(.L_x_2837) ;  /* 0x000002380064b947 */ /* 0x002fec0003800000 */
.L_x_3133:
[----:B------:R-:W-:Y:S05]  /*a1f0*/  BSYNC B1 ;  /* 0x0000000000017941 */ /* 0x000fea0003800000 */
.L_x_2836:
        /* <DEDUP_REMOVED lines=21> */
.L_x_2839:
[----:B------:R-:W-:Y:S05]  /*a350*/  BSYNC B1 ;  /* 0x0000000000017941 */ /* 0x000fea0003800000 */
.L_x_2838:
        /* <DEDUP_REMOVED lines=20> */
.L_x_2783:
[----:B------:R-:W-:Y:S05]  /*a4a0*/  BSYNC B0 ;  /* 0x0000000000007941 */ /* 0x000fea0003800000 */
.L_x_2749:
        /* <DEDUP_REMOVED lines=17> */
.L_x_2841:
[----:B------:R-:W-:Y:S05]  /*a5c0*/  BSYNC B0 ;  /* 0x0000000000007941 */ /* 0x000fea0003800000 */
.L_x_2840:
        /* <DEDUP_REMOVED lines=13> */
.L_x_3134:
[----:B------:R-:W-:Y:S05]  /*a6a0*/  BSYNC B0 ;  /* 0x0000000000007941 */ /* 0x000fea0003800000 */
.L_x_2842:
        /* <DEDUP_REMOVED lines=39> */
.L_x_2845:
[----:B------:R-:W-:Y:S05]  /*a920*/  BSYNC B0 ;  /* 0x0000000000007941 */ /* 0x000fea0003800000 */
.L_x_2844:
        /* <DEDUP_REMOVED lines=36> */
.L_x_2847:
[----:B------:R-:W-:Y:S05]  /*ab70*/  BSYNC B0 ;  /* 0x0000000000007941 */ /* 0x000fea0003800000 */
.L_x_2846:
        /* <DEDUP_REMOVED lines=14> */
[----:B------:R-:W-:Y:S02]  /*ac60*/  SEL R38, RZ, 0x1, P3 ;  /* 0x00000001ff267807 */ /* 0x000fe40001800000 */
[----:B------:R-:W-:Y:S02]  /*ac70*/  SEL R17, R17, RZ, P3 ;  /* 0x000000ff11117207 */ /* 0x000fe40001800000 */
[----:B------:R-:W-:Y:S02]  /*ac80*/  LOP3.LUT R209, R209, R38, RZ, 0x3c, !PT ;  /* 0x00000026d1d17212 */ /* 0x000fe400078e3cff */
[----:B---3--:R-:W-:-:S13]  /*ac90*/  LOP3.LUT P4, RZ, R37, 0x2, RZ, 0xc0, !PT ;  /* 0x0000000225ff7812 */ /* 0x008fda000788c0ff */
[----:B0-----:R-:W-:Y:S05]  /*aca0*/  @P4 BRA `(.L_x_2848) ;  /* 0xffffff7c002c4947 */ /* 0x001fea000383ffff */
.L_x_2744:
[----:B------:R-:W0:Y:S01]  /*acb0*/  LDC R0, c[0x0][0x448] ;  /* 0x00011200ff007b82 */ /* 0x000e220000000800 */
[----:B------:R-:W-:Y:S01]  /*acc0*/  VIADD R2, R222, 0x7f ;  /* 0x0000007fde027836 */ /* 0x000fe20000000000 */
[----:B------:R-:W-:Y:S01]  /*acd0*/  BSSY B0, `(.L_x_2849) ;  /* 0x0000044000007945 */ /* 0x000fe20003800000 */
        /* <DEDUP_REMOVED lines=8> */
[----:B------:R-:W-:Y:S02]  /*ad60*/  CS2R R62, SRZ ;  /* 0x00000000003e7805 */ /* 0x000fe4000001ff00 */
[----:B------:R-:W-:Y:S01]  /*ad70*/  CS2R R104, SRZ ;  /* 0x0000000000687805 */ /* 0x000fe2000001ff00 */
[----:B------:R-:W-:Y:S01]  /*ad80*/  IMAD.MOV.U32 R103, RZ, RZ, RZ ;  /* 0x000000ffff677224 */ /* 0x000fe200078e00ff */
[----:B------:R-:W-:Y:S02]  /*ad90*/  CS2R R98, SRZ ;  /* 0x0000000000627805 */ /* 0x000fe4000001ff00 */
[----:B------:R-:W-:Y:S02]  /*ada0*/  CS2R R100, SRZ ;  /* 0x0000000000647805 */ /* 0x000fe4000001ff00 */
[----:B------:R-:W-:-:S02]  /*adb0*/  CS2R R70, SRZ ;  /* 0x0000000000467805 */ /* 0x000fc4000001ff00 */
[----:B------:R-:W-:Y:S01]  /*adc0*/  CS2R R96, SRZ ;  /* 0x0000000000607805 */ /* 0x000fe2000001ff00 */
[----:B------:R-:W-:Y:S01]  /*add0*/  IMAD.MOV.U32 R95, RZ, RZ, RZ ;  /* 0x000000ffff5f7224 */ /* 0x000fe200078e00ff */
[----:B------:R-:W-:Y:S02]  /*ade0*/  CS2R R90, SRZ ;  /* 0x00000000005a7805 */ /* 0x000fe4000001ff00 */
[----:B------:R-:W-:Y:S02]  /*adf0*/  CS2R R92, SRZ ;  /* 0x00000000005c7805 */ /* 0x000fe4000001ff00 */
[----:B------:R-:W-:Y:S01]  /*ae00*/  CS2R R88, SRZ ;  /* 0x0000000000587805 */ /* 0x000fe2000001ff00 */
[----:B------:R-:W-:Y:S01]  /*ae10*/  IMAD.MOV.U32 R87, RZ, RZ, RZ ;  /* 0x000000ffff577224 */ /* 0x000fe200078e00ff */
[----:B------:R-:W-:Y:S02]  /*ae20*/  CS2R R82, SRZ ;  /* 0x0000000000527805 */ /* 0x000fe4000001ff00 */
[----:B0-----:R-:W-:-:S02]  /*ae30*/  ISETP.NE.AND P0, PT, R0, 0x1, PT ;  /* 0x000000010000780c */ /* 0x001fc40003f05270 */
        /* <DEDUP_REMOVED lines=18> */
[----:B-----5:R-:W-:Y:S02]  /*af60*/  CS2R R48, SRZ ;  /* 0x0000000000307805 */ /* 0x020fe4000001ff00 */
[----:B------:R-:W-:Y:S01]  /*af70*/  CS2R R122, SRZ ;  /* 0x00000000007a7805 */ /* 0x000fe2000001ff00 */
[----:B------:R-:W3:Y:S01]  /*af80*/  @P0 LDC R0, c[0x0][0x450] ;  /* 0x00011400ff000b82 */ /* 0x000ee20000000800 */
[----:B--2---:R-:W-:-:S02]  /*af90*/  CS2R R44, SRZ ;  /* 0x00000000002c7805 */ /* 0x004fc4000001ff00 */
[----:B------:R-:W-:Y:S02]  /*afa0*/  CS2R R134, SRZ ;  /* 0x0000000000867805 */ /* 0x000fe4000001ff00 */
[----:B-1----:R-:W-:Y:S02]  /*afb0*/  CS2R R40, SRZ ;  /* 0x0000000000287805 */ /* 0x002fe4000001ff00 */
[----:B------:R-:W-:Y:S02]  /*afc0*/  CS2R R124, SRZ ;  /* 0x00000000007c7805 */ /* 0x000fe4000001ff00 */
[----:B------:R-:W-:Y:S02]  /*afd0*/  CS2R R36, SRZ ;  /* 0x0000000000247805 */ /* 0x000fe4000001ff00 */
[----:B------:R-:W-:Y:S02]  /*afe0*/  CS2R R136, SRZ ;  /* 0x0000000000887805 */ /* 0x000fe4000001ff00 */
[----:B------:R-:W-:-:S02]  /*aff0*/  CS2R R32, SRZ ;  /* 0x0000000000207805 */ /* 0x000fc4000001ff00 */
[----:B------:R-:W-:Y:S02]  /*b000*/  CS2R R10, SRZ ;  /* 0x00000000000a7805 */ /* 0x000fe4000001ff00 */
[----:B------:R-:W-:Y:S01]  /*b010*/  CS2R R28, SRZ ;  /* 0x00000000001c7805 */ /* 0x000fe2000001ff00 */
[----:B------:R-:W-:Y:S02]  /*b020*/  IMAD.MOV.U32 R138, RZ, RZ, RZ ;  /* 0x000000ffff8a7224 */ /* 0x000fe400078e00ff */
[----:B0-----:R-:W-:-:S05]  /*b030*/  @P0 IMAD.HI.U32 R3, R2, R3, RZ ;  /* 0x0000000302030227 */ /* 0x001fca00078e00ff */
[----:B---3--:R-:W-:Y:S02]  /*b040*/  @P0 SHF.R.U32.HI R2, RZ, R0, R3 ;  /* 0x00000000ff020219 */ /* 0x008fe40000011603 */
[----:B------:R-:W-:-:S03]  /*b050*/  PLOP3.LUT P0, PT, PT, PT, PT, 0x80, 0x0 ;  /* 0x000000000000781c */ /* 0x000fc60003f0f070 */
[----:B------:R-:W-:Y:S02]  /*b060*/  IMAD.IADD R3, R149, 0x1, R2 ;  /* 0x0000000195037824 */ /* 0x000fe400078e0202 */
[----:B------:R-:W-:-:S04]  /*b070*/  IMAD.MOV.U32 R2, RZ, RZ, RZ ;  /* 0x000000ffff027224 */ /* 0x000fc800078e00ff */
[----:B------:R-:W-:-:S05]  /*b080*/  IMAD.HI R2, R3, -0x6db6db6d, R2 ;  /* 0x9249249303027827 */ /* 0x000fca00078e0202 */
[----:B------:R-:W-:-:S04]  /*b090*/  SHF.R.U32.HI R3, RZ, 0x1f, R2 ;  /* 0x0000001fff037819 */ /* 0x000fc80000011602 */
[----:B------:R-:W-:Y:S01]  /*b0a0*/  LEA.HI.SX32 R5, R2, R3, 0x1a ;  /* 0x0000000302057211 */ /* 0x000fe200078fd2ff */
[----:B------:R-:W-:-:S03]  /*b0b0*/  IMAD.MOV.U32 R3, RZ, RZ, RZ ;  /* 0x000000ffff037224 */ /* 0x000fc600078e00ff */
[----:B------:R-:W-:-:S04]  /*b0c0*/  VIMNMX R2, R150, R5, PT ;  /* 0x0000000596027248 */ /* 0x000fc80003fe0100 */
[----:B------:R-:W-:Y:S01]  /*b0d0*/  ISETP.GE.AND P1, PT, R2, 0x1, PT ;  /* 0x000000010200780c */ /* 0x000fe20003f26270 */
[----:B------:R-:W-:-:S12]  /*b0e0*/  @P2 BRA `(.L_x_2850) ;  /* 0x0000000000082947 */ /* 0x000fd80003800000 */
[----:B------:R-:W0:Y:S02]  /*b0f0*/  FENCE.VIEW.ASYNC.G ;  /* 0x00000000000073c6 */ /* 0x000e240000000100 */
[----:B0-----:R-:W-:Y:S06]  /*b100*/  BAR.ARV 0xc, 0x180 ;  /* 0x0306000000007b1d */ /* 0x001fec0000002000 */
.L_x_2850:
[----:B------:R-:W-:Y:S05]  /*b110*/  BSYNC B0 ;  /* 0x0000000000007941 */ /* 0x000fea0003800000 */
.L_x_2849:
[----:B------:R-:W-:Y:S02]  /*b120*/  IMAD.MOV.U32 R4, RZ, RZ, RZ ;  /* 0x000000ffff047224 */ /* 0x000fe400078e00ff */
[----:B------:R-:W-:Y:S01]  /*b130*/  IMAD.MOV.U32 R0, RZ, RZ, RZ ;  /* 0x000000ffff007224 */ /* 0x000fe200078e00ff */
        /* <DEDUP_REMOVED lines=34> */
.L_x_2852:
        /* <DEDUP_REMOVED lines=12> */
.L_x_2856:
[----:B-1----:R1:W2:Y:S02]  /*b420*/  SYNCS.PHASECHK.TRANS64.TRYWAIT P0, [R16+URZ+0x36800], R3 ;  /* 0x03680003100075a7 */ /* 0x0022a4000800017f */
[----:B--2---:R-:W-:Y:S05]  /*b430*/  @!P0 NANOSLEEP.SYNCS 0x989680 ;  /* 0x009896800000895d */ /* 0x004fea0003900000 */
[----:B------:R-:W2:Y:S02]  /*b440*/  @!P0 SYNCS.PHASECHK.TRANS64 P0, [R16+URZ+0x36800], R3 ;  /* 0x03680003100085a7 */ /* 0x000ea4000800007f */
[----:B--2---:R-:W-:Y:S05]  /*b450*/  @!P0 BRA `(.L_x_2856) ;  /* 0xfffffffc00f08947 */ /* 0x004fea000383ffff */
.L_x_2855:
[----:B------:R-:W-:Y:S05]  /*b460*/  BSYNC B0 ;  /* 0x0000000000007941 */ /* 0x000fea0003800000 */
.L_x_2854:
[----:B------:R-:W-:Y:S05]  /*b470*/  BRA `(.L_x_2857) ;  /* 0x0000007400c87947 */ /* 0x000fea0003800000 */
.L_x_2853:
[----:B------:R-:W2:Y:S01]  /*b480*/  LDL R0, [R1+0x88] ;  /* 0x0000880001007983 */ /* 0x000ea20000100800 */
[----:B------:R-:W-:Y:S01]  /*b490*/  ULDC.64 UR6, c[0x0][0x408] ;  /* 0x0001020000067ab9 */ /* 0x000fe20000000a00 */
[----:B--2---:R-:W-:Y:S02]  /*b4a0*/  R2UR UR4, R0 ;  /* 0x00000000000472ca */ /* 0x004fe400000e0000 */
[----:B------:R-:W-:-:S05]  /*b4b0*/  SHF.R.S32.HI R0, RZ, 0x1f, R144 ;  /* 0x0000001fff007819 */ /* 0x000fca0000011490 */
[----:B------:R-:W-:-:S04]  /*b4c0*/  IMAD R5, R0, UR6, RZ ;  /* 0x0000000600057c24 */ /* 0x000fc8000f8e02ff */
[----:B------:R-:W-:Y:S02]  /*b4d0*/  IMAD R5, R144, UR7, R5 ;  /* 0x0000000790057c24 */ /* 0x000fe4000f8e0205 */
[----:B------:R-:W-:-:S03]  /*b4e0*/  ULOP3.LUT UP0, URZ, UR4, 0x3ff, URZ, 0xc0, !UPT ;  /* 0x000003ff043f7892 */ /* 0x000fc6000f80c03f */
[----:B------:R-:W-:Y:S02]  /*b4f0*/  ULDC.64 UR4, c[0x0][0x3f8] ;  /* 0x0000fe0000047ab9 */ /* 0x000fe40000000a00 */
[----:B------:R-:W-:Y:S01]  /*b500*/  IMAD R3, R0, UR4, RZ ;  /* 0x0000000400037c24 */ /* 0x000fe2000f8e02ff */
[----:B------:R-:W-:Y:S01]  /*b510*/  PLOP3.LUT P0, PT, PT, PT, UP0, 0x80, 0x0 ;  /* 0x000000000000781c */ /* 0x000fe20003f0f008 */
[----:B------:R-:W-:-:S04]  /*b520*/  IMAD.WIDE.U32 R24, R144, UR4, RZ ;  /* 0x0000000490187c25 */ /* 0x000fc8000f8e00ff */
[C---:B------:R-:W-:Y:S02]  /*b530*/  IMAD R3, R144.reuse, UR5, R3 ;  /* 0x0000000590037c24 */ /* 0x040fe4000f8e0203 */
[----:B------:R-:W-:-:S04]  /*b540*/  IMAD.WIDE.U32 R144, R144, UR6, RZ ;  /* 0x0000000690907c25 */ /* 0x000fc8000f8e00ff */
        /* <DEDUP_REMOVED lines=19> */
.L_x_2858:
[----:B------:R-:W-:Y:S01]  /*b680*/  ULDC.U8 UR4, c[0x0][0x410] ;  /* 0x0001040000047ab9 */ /* 0x000fe20000000000 */
[----:B------:R-:W-:Y:S01]  /*b690*/  BSSY B0, `(.L_x_2859) ;  /* 0x0000748000007945 */ /* 0x000fe20003800000 */
[----:B------:R-:W-:Y:S01]  /*b6a0*/  ISETP.NE.AND P0, PT, RZ, UR4, PT ;  /* 0x00000004ff007c0c */ /* 0x000fe2000bf05270 */
[----:B------:R-:W-:-:S12]  /*b6b0*/  IMAD.IADD R10, R204, 0x1, R222 ;  /* 0x00000001cc0a7824 */ /* 0x000fd800078e02de */
[----:B------:R-:W-:Y:S05]  /*b6c0*/  @!P0 BRA `(.L_x_2860) ;  /* 0x0000003800b08947 */ /* 0x000fea0003800000 */
[----:B------:R-:W0:Y:S01]  /*b6d0*/  LDC R63, c[0x0][0x448] ;  /* 0x00011200ff3f7b82 */ /* 0x000e220000000800 */
[----:B------:R-:W1:Y:S01]  /*b6e0*/  S2R R21, SR_TID.X ;  /* 0x0000000000157919 */ /* 0x000e620000002100 */
[----:B------:R-:W-:Y:S01]  /*b6f0*/  ULDC.64 UR4, c[0x0][0x3f8] ;  /* 0x0000fe0000047ab9 */ /* 0x000fe20000000a00 */
[----:B------:R-:W-:Y:S01]  /*b700*/  ULDC.64 UR6, c[0x0][0x408] ;  /* 0x0001020000067ab9 */ /* 0x000fe20000000a00 */
[----:B------:R-:W-:Y:S02]  /*b710*/  IMAD.MOV.U32 R8, RZ, RZ, R24 ;  /* 0x000000ffff087224 */ /* 0x000fe400078e0018 */
[----:B------:R-:W-:Y:S02]  /*b720*/  IMAD.MOV.U32 R9, RZ, RZ, R27 ;  /* 0x000000ffff097224 */ /* 0x000fe400078e001b */
[----:B------:R-:W-:Y:S02]  /*b730*/  IMAD.MOV.U32 R12, RZ, RZ, R144 ;  /* 0x000000ffff0c7224 */ /* 0x000fe400078e0090 */
[----:B------:R-:W-:Y:S01]  /*b740*/  IMAD.MOV.U32 R13, RZ, RZ, R29 ;  /* 0x000000ffff0d7224 */ /* 0x000fe200078e001d */
[----:B0-----:R-:W-:Y:S01]  /*b750*/  ISETP.NE.AND P0, PT, R63, 0x1, PT ;  /* 0x000000013f00780c */ /* 0x001fe20003f05270 */
[----:B-1----:R-:W-:-:S12]  /*b760*/  VIADD R21, R21, 0xffffff80 ;  /* 0xffffff8015157836 */ /* 0x002fd80000000000 */
[----:B------:R-:W0:Y:S01]  /*b770*/  @P0 LDC R0, c[0x0][0x44c] ;  /* 0x00011300ff000b82 */ /* 0x000e220000000800 */
[----:B------:R-:W-:-:S04]  /*b780*/  SHF.R.S32.HI R20, RZ, 0x1f, R21 ;  /* 0x0000001fff147819 */ /* 0x000fc80000011415 */
[----:B------:R-:W-:-:S03]  /*b790*/  LEA.HI R20, R20, R21, RZ, 0x2 ;  /* 0x0000001514147211 */ /* 0x000fc600078f10ff */
[----:B------:R-:W1:Y:S01]  /*b7a0*/  @P0 LDC R5, c[0x0][0x450] ;  /* 0x00011400ff050b82 */ /* 0x000e620000000800 */
[----:B------:R-:W-:-:S05]  /*b7b0*/  LOP3.LUT R20, R20, 0xfffffffc, RZ, 0xc0, !PT ;  /* 0xfffffffc14147812 */ /* 0x000fca00078ec0ff */
[----:B------:R-:W-:-:S04]  /*b7c0*/  IMAD.IADD R20, R21, 0x1, -R20 ;  /* 0x0000000115147824 */ /* 0x000fc800078e0a14 */
[----:B------:R-:W-:-:S04]  /*b7d0*/  IMAD R3, R20, 0x40, R10 ;  /* 0x0000004014037824 */ /* 0x000fc800078e020a */
        /* <DEDUP_REMOVED lines=23> */
.L_x_3140:
        /* <DEDUP_REMOVED lines=16> */
[----:B------:R-:W3:Y:S01]  /*ba50*/  LDL R15, [R1+0x70] ;  /* 0x00007000010f7983 */ /* 0x000ee20000100800 */
[----:B------:R-:W-:-:S03]  /*ba60*/  ULDC UR4, c[0x0][0x3f4] ;  /* 0x0000fd0000047ab9 */ /* 0x000fc60000000800 */
[----:B------:R-:W3:Y:S04]  /*ba70*/  LDL R12, [R1+0x6c] ;  /* 0x00006c00010c7983 */ /* 0x000ee80000100800 */
[----:B------:R-:W3:Y:S04]  /*ba80*/  LDL R13, [R1+0x68] ;  /* 0x00006800010d7983 */ /* 0x000ee80000100800 */
[----:B------:R-:W3:Y:S04]  /*ba90*/  LDL R11, [R1+0x64] ;  /* 0x00006400010b7983 */ /* 0x000ee80000100800 */
[----:B------:R-:W3:Y:S01]  /*baa0*/  LDL R9, [R1+0x60] ;  /* 0x0000600001097983 */ /* 0x000ee20000100800 */
[----:B------:R-:W-:-:S02]  /*bab0*/  ISETP.GE.AND P3, PT, R213, UR4, PT ;  /* 0x00000004d5007c0c */ /* 0x000fc4000bf66270 */
[----:B------:R-:W-:Y:S02]  /*bac0*/  CS2R R60, SRZ ;  /* 0x00000000003c7805 */ /* 0x000fe4000001ff00 */
[----:B------:R-:W-:Y:S02]  /*bad0*/  ISETP.GE.AND P2, PT, R211, UR4, PT ;  /* 0x00000004d3007c0c */ /* 0x000fe4000bf46270 */
[----:B------:R-:W-:Y:S02]  /*bae0*/  CS2R R58, SRZ ;  /* 0x00000000003a7805 */ /* 0x000fe4000001ff00 */
[----:B------:R-:W-:Y:S02]  /*baf0*/  ISETP.GE.AND P1, PT, R212, UR4, PT ;  /* 0x00000004d4007c0c */ /* 0x000fe4000bf26270 */
[----:B------:R-:W-:Y:S02]  /*bb00*/  ISETP.GE.AND P0, PT, R210, UR4, PT ;  /* 0x00000004d2007c0c */ /* 0x000fe4000bf06270 */
[----:B------:R-:W-:Y:S01]  /*bb10*/  ISETP.GE.AND P4, PT, R22, UR4, PT ;  /* 0x0000000416007c0c */ /* 0x000fe2000bf86270 */
[----:B------:R-:W-:-:S04]  /*bb20*/  @!P3 IMAD.SHL.U32 R27, R213, 0x2, RZ ;  /* 0x00000002d51bb824 */ /* 0x000fc800078e00ff */
[----:B------:R-:W-:-:S04]  /*bb30*/  @!P2 IMAD.SHL.U32 R31, R211, 0x2, RZ ;  /* 0x00000002d31fa824 */ /* 0x000fc800078e00ff */
[----:B------:R-:W-:Y:S01]  /*bb40*/  @!P1 IMAD.SHL.U32 R35, R212, 0x2, RZ ;  /* 0x00000002d4239824 */ /* 0x000fe200078e00ff */
[-C--:B--2---:R-:W-:Y:S01]  /*bb50*/  @!P3 IADD3 R24, P6, R0, R27.reuse, RZ ;  /* 0x0000001b0018b210 */ /* 0x084fe20007fde0ff */
[----:B------:R-:W-:Y:S01]  /*bb60*/  @!P0 IMAD.SHL.U32 R65, R210, 0x2, RZ ;  /* 0x00000002d2418824 */ /* 0x000fe200078e00ff */
[----:B----4-:R-:W-:Y:S02]  /*bb70*/  @!P3 IADD3 R26, P5, R14, R27, RZ ;  /* 0x0000001b0e1ab210 */ /* 0x010fe40007fbe0ff */
        /* <DEDUP_REMOVED lines=8> */
[----:B---3--:R-:W-:Y:S01]  /*bc00*/  @!P3 SHF.L.U64.HI R20, R213, 0x1, R15 ;  /* 0x00000001d514b819 */ /* 0x008fe2000001020f */
[----:B------:R-:W-:Y:S01]  /*bc10*/  @!P4 IMAD.MOV.U32 R15, RZ, RZ, R5 ;  /* 0x000000ffff0fc224 */ /* 0x000fe200078e0005 */
[----:B------:R-:W-:-:S03]  /*bc20*/  @!P2 SHF.L.U64.HI R12, R211, 0x1, R12 ;  /* 0x00000001d30ca819 */ /* 0x000fc6000001020c */
[--C-:B-1----:R-:W-:Y:S01]  /*bc30*/  @!P3 IMAD.X R25, R3, 0x1, R20.reuse, P6 ;  /* 0x000000010319b824 */ /* 0x102fe200030e0614 */
[-C--:B------:R-:W-:Y:S01]  /*bc40*/  @!P2 IADD3 R28, P6, R0, R31.reuse, RZ ;  /* 0x0000001f001ca210 */ /* 0x080fe20007fde0ff */
[----:B------:R-:W-:Y:S01]  /*bc50*/  @!P3 IMAD.X R27, R5, 0x1, R20, P5 ;  /* 0x00000001051bb824 */ /* 0x000fe200028e0614 */
[----:B------:R-:W-:Y:S02]  /*bc60*/  @!P2 IADD3 R30, P5, R14, R31, RZ ;  /* 0x0000001f0e1ea210 */ /* 0x000fe40007fbe0ff */
[----:B------:R-:W-:Y:S01]  /*bc70*/  @!P1 SHF.L.U64.HI R20, R212, 0x1, R13 ;  /* 0x00000001d4149819 */ /* 0x000fe2000001020d */
[--C-:B------:R-:W-:Y:S01]  /*bc80*/  @!P2 IMAD.X R29, R3, 0x1, R12.reuse, P6 ;  /* 0x00000001031da824 */ /* 0x100fe200030e060c */
[-C--:B------:R-:W-:Y:S01]  /*bc90*/  @!P1 IADD3 R32, P6, R0, R35.reuse, RZ ;  /* 0x0000002300209210 */ /* 0x080fe20007fde0ff */
[----:B------:R-:W-:Y:S01]  /*bca0*/  @!P2 IMAD.X R31, R5, 0x1, R12, P5 ;  /* 0x00000001051fa824 */ /* 0x000fe200028e060c */
[----:B------:R-:W-:Y:S01]  /*bcb0*/  ISETP.GE.AND P5, PT, R214, UR4, PT ;  /* 0x00000004d6007c0c */ /* 0x000fe2000bfa6270 */
[----:B------:R-:W-:Y:S01]  /*bcc0*/  @!P4 IMAD.MOV.U32 R12, RZ, RZ, R0 ;  /* 0x000000ffff0cc224 */ /* 0x000fe200078e0000 */
[----:B------:R-:W-:Y:S01]  /*bcd0*/  @!P0 SHF.L.U64.HI R38, R210, 0x1, R11 ;  /* 0x00000001d2268819 */ /* 0x000fe2000001020b */
[--C-:B------:R-:W-:Y:S01]  /*bce0*/  @!P1 IMAD.X R33, R3, 0x1, R20.reuse, P6 ;  /* 0x0000000103219824 */ /* 0x100fe200030e0614 */
[----:B------:R-:W-:Y:S01]  /*bcf0*/  @!P1 IADD3 R34, P6, R14, R35, RZ ;  /* 0x000000230e229210 */ /* 0x000fe20007fde0ff */
[----:B------:R-:W-:Y:S01]  /*bd00*/  @!P4 IMAD.MOV.U32 R13, RZ, RZ, R3 ;  /* 0x000000ffff0dc224 */ /* 0x000fe200078e0003 */
[----:B------:R1:W5:Y:S03]  /*bd10*/  @!P3 LD.E.64 R54, desc[UR60][R24.64] ;  /* 0x0000003c1836b980 */ /* 0x000366000c101b00 */
[----:B------:R-:W-:Y:S01]  /*bd20*/  @!P1 IMAD.X R35, R5, 0x1, R20, P6 ;  /* 0x0000000105239824 */ /* 0x000fe200030e0614 */
[-C--:B------:R-:W-:Y:S01]  /*bd30*/  @!P0 IADD3 R40, P6, R0, R65.reuse, RZ ;  /* 0x0000004100288210 */ /* 0x080fe20007fde0ff */
[----:B------:R-:W-:Y:S01]  /*bd40*/  @!P4 IMAD.WIDE R12, R22, 0x2, R12 ;  /* 0x00000002160cc825 */ /* 0x000fe200078e020c */
[----:B------:R1:W5:Y:S03]  /*bd50*/  @!P3 LD.E.64 R56, desc[UR60][R26.64] ;  /* 0x0000003c1a38b980 */ /* 0x000366000c101b00 */
[----:B------:R-:W-:Y:S01]  /*bd60*/  @!P0 IMAD.X R41, R3, 0x1, R38, P6 ;  /* 0x0000000103298824 */ /* 0x000fe200030e0626 */
[----:B------:R-:W-:Y:S01]  /*bd70*/  @!P0 IADD3 R64, P6, R14, R65, RZ ;  /* 0x000000410e408210 */ /* 0x000fe20007fde0ff */
[----:B------:R-:W-:Y:S01]  /*bd80*/  @!P4 IMAD.WIDE R20, R22, 0x2, R14 ;  /* 0x000000021614c825 */ /* 0x000fe200078e020e */
[----:B------:R1:W5:Y:S03]  /*bd90*/  @!P4 LD.E.64 R60, desc[UR60][R12.64] ;  /* 0x0000003c0c3cc980 */ /* 0x000366000c101b00 */
[C---:B------:R-:W-:Y:S01]  /*bda0*/  @!P5 IMAD.SHL.U32 R15, R214.reuse, 0x2, RZ ;  /* 0x00000002d60fd824 */ /* 0x040fe200078e00ff */
[----:B------:R1:W5:Y:S01]  /*bdb0*/  @!P4 LD.E.64 R58, desc[UR60][R20.64] ;  /* 0x0000003c143ac980 */ /* 0x000362000c101b00 */
[----:B------:R-:W-:Y:S01]  /*bdc0*/  @!P0 IMAD.X R65, R5, 0x1, R38, P6 ;  /* 0x0000000105418824 */ /* 0x000fe200030e0626 */
[----:B------:R-:W-:-:S02]  /*bdd0*/  @!P5 SHF.L.U64.HI R36, R214, 0x1, R9 ;  /* 0x00000001d624d819 */ /* 0x000fc40000010209 */
[-C--:B------:R-:W-:Y:S01]  /*bde0*/  @!P5 IADD3 R66, P4, R0, R15.reuse, RZ ;  /* 0x0000000f0042d210 */ /* 0x080fe20007f9e0ff */
[----:B------:R1:W5:Y:S01]  /*bdf0*/  @!P2 LD.E.64 R50, desc[UR60][R28.64] ;  /* 0x0000003c1c32a980 */ /* 0x000362000c101b00 */
[----:B------:R-:W-:Y:S02]  /*be00*/  @!P5 IADD3 R14, P6, R14, R15, RZ ;  /* 0x0000000f0e0ed210 */ /* 0x000fe40007fde0ff */
[----:B------:R-:W-:Y:S01]  /*be10*/  CS2R R38, SRZ ;  /* 0x0000000000267805 */ /* 0x000fe2000001ff00 */
[--C-:B------:R-:W-:Y:S01]  /*be20*/  @!P5 IMAD.X R67, R3, 0x1, R36.reuse, P4 ;  /* 0x000000010343d824 */ /* 0x100fe200020e0624 */
[----:B------:R1:W5:Y:S01]  /*be30*/  @!P2 LD.E.64 R52, desc[UR60][R30.64] ;  /* 0x0000003c1e34a980 */ /* 0x000362000c101b00 */
[----:B------:R-:W-:Y:S01]  /*be40*/  @!P5 IMAD.X R15, R5, 0x1, R36, P6 ;  /* 0x00000001050fd824 */ /* 0x000fe200030e0624 */
[----:B------:R-:W-:Y:S02]  /*be50*/  CS2R R36, SRZ ;  /* 0x0000000000247805 */ /* 0x000fe4000001ff00 */
[----:B------:R1:W5:Y:S04]  /*be60*/  @!P1 LD.E.64 R48, desc[UR60][R32.64] ;  /* 0x0000003c20309980 */ /* 0x000368000c101b00 */
[----:B------:R1:W5:Y:S04]  /*be70*/  @!P1 LD.E.64 R46, desc[UR60][R34.64] ;  /* 0x0000003c222e9980 */ /* 0x000368000c101b00 */
[----:B------:R1:W5:Y:S04]  /*be80*/  @!P0 LD.E.64 R44, desc[UR60][R40.64] ;  /* 0x0000003c282c8980 */ /* 0x000368000c101b00 */
[----:B------:R1:W5:Y:S04]  /*be90*/  @!P0 LD.E.64 R42, desc[UR60][R64.64] ;  /* 0x0000003c402a8980 */ /* 0x000368000c101b00 */
[----:B------:R1:W5:Y:S04]  /*bea0*/  @!P5 LD.E.64 R38, desc[UR60][R66.64] ;  /* 0x0000003c4226d980 */ /* 0x000368000c101b00 */
[----:B------:R1:W5:Y:S02]  /*beb0*/  @!P5 LD.E.64 R36, desc[UR60][R14.64] ;  /* 0x0000003c0e24d980 */ /* 0x000364000c101b00 */
.L_x_2863:
[----:B------:R-:W-:Y:S05]  /*bec0*/  BSYNC B1 ;  /* 0x0000000000017941 */ /* 0x000fea0003800000 */
.L_x_2862:
        /* <DEDUP_REMOVED lines=55> */
.L_x_3146:
[----:B------:R-:W-:Y:S01]  /*c240*/  VIADD R10, R10, 0x40 ;  /* 0x000000400a0a7836 */ /* 0x000fe20000000000 */
[----:B-1----:R-:W-:Y:S01]  /*c250*/  LOP3.LUT R6, R216, 0x18, R18, 0xf8, !PT ;  /* 0x00000018d8067812 */ /* 0x002fe200078ef812 */
        /* <DEDUP_REMOVED lines=18> */
[----:B------:R-:W4:Y:S01]  /*c380*/  LDL R70, [R1+0x70] ;  /* 0x0000700001467983 */ /* 0x000f220000100800 */
[----:B------:R-:W-:-:S03]  /*c390*/  ULDC UR4, c[0x0][0x3f4] ;  /* 0x0000fd0000047ab9 */ /* 0x000fc60000000800 */
[----:B------:R-:W2:Y:S04]  /*c3a0*/  LDL R67, [R1+0x6c] ;  /* 0x00006c0001437983 */ /* 0x000ea80000100800 */
[----:B------:R-:W2:Y:S04]  /*c3b0*/  LDL R65, [R1+0x68] ;  /* 0x0000680001417983 */ /* 0x000ea80000100800 */
[----:B------:R-:W2:Y:S04]  /*c3c0*/  LDL R64, [R1+0x64] ;  /* 0x0000640001407983 */ /* 0x000ea80000100800 */
[----:B------:R-:W2:Y:S01]  /*c3d0*/  LDL R66, [R1+0x60] ;  /* 0x0000600001427983 */ /* 0x000ea20000100800 */
[----:B------:R-:W-:-:S02]  /*c3e0*/  ISETP.GE.AND P4, PT, R213, UR4, PT ;  /* 0x00000004d5007c0c */ /* 0x000fc4000bf86270 */
[----:B------:R-:W-:Y:S02]  /*c3f0*/  ISETP.GE.AND P3, PT, R211, UR4, PT ;  /* 0x00000004d3007c0c */ /* 0x000fe4000bf66270 */
[----:B------:R-:W-:Y:S02]  /*c400*/  ISETP.GE.AND P2, PT, R212, UR4, PT ;  /* 0x00000004d4007c0c */ /* 0x000fe4000bf46270 */
[----:B------:R-:W-:-:S07]  /*c410*/  ISETP.GE.AND P1, PT, R210, UR4, PT ;  /* 0x00000004d2007c0c */ /* 0x000fce000bf26270 */
[----:B------:R-:W-:Y:S02]  /*c420*/  @!P4 IMAD.SHL.U32 R9, R213, 0x2, RZ ;  /* 0x00000002d509c824 */ /* 0x000fe400078e00ff */
[----:B------:R-:W-:-:S03]  /*c430*/  @!P3 IMAD.SHL.U32 R73, R211, 0x2, RZ ;  /* 0x00000002d349b824 */ /* 0x000fc600078e00ff */
[-C--:B---3--:R-:W-:Y:S02]  /*c440*/  @!P4 IADD3 R10, P5, R0, R9.reuse, RZ ;  /* 0x00000009000ac210 */ /* 0x088fe40007fbe0ff */
[----:B0-----:R-:W-:Y:S01]  /*c450*/  @!P4 IADD3 R8, P6, R4, R9, RZ ;  /* 0x000000090408c210 */ /* 0x001fe20007fde0ff */
[----:B------:R-:W-:Y:S01]  /*c460*/  @!P1 IMAD.SHL.U32 R7, R210, 0x2, RZ ;  /* 0x00000002d2079824 */ /* 0x000fe200078e00ff */
[----:B------:R-:W-:Y:S02]  /*c470*/  CS2R R40, SRZ ;  /* 0x0000000000287805 */ /* 0x000fe4000001ff00 */
[----:B------:R-:W-:Y:S02]  /*c480*/  CS2R R30, SRZ ;  /* 0x00000000001e7805 */ /* 0x000fe4000001ff00 */
[----:B------:R-:W-:Y:S02]  /*c490*/  CS2R R34, SRZ ;  /* 0x0000000000227805 */ /* 0x000fe4000001ff00 */
[----:B------:R-:W-:-:S02]  /*c4a0*/  CS2R R32, SRZ ;  /* 0x0000000000207805 */ /* 0x000fc4000001ff00 */
[----:B------:R-:W-:Y:S02]  /*c4b0*/  CS2R R28, SRZ ;  /* 0x00000000001c7805 */ /* 0x000fe4000001ff00 */
[----:B------:R-:W-:Y:S02]  /*c4c0*/  CS2R R26, SRZ ;  /* 0x00000000001a7805 */ /* 0x000fe4000001ff00 */
[----:B------:R-:W-:Y:S02]  /*c4d0*/  CS2R R24, SRZ ;  /* 0x0000000000187805 */ /* 0x000fe4000001ff00 */
[----:B----4-:R-:W-:Y:S02]  /*c4e0*/  @!P4 SHF.L.U64.HI R6, R213, 0x1, R70 ;  /* 0x00000001d506c819 */ /* 0x010fe40000010246 */
[----:B--2---:R-:W-:-:S03]  /*c4f0*/  @!P3 SHF.L.U64.HI R12, R211, 0x1, R67 ;  /* 0x00000001d30cb819 */ /* 0x004fc60000010243 */
[--C-:B------:R-:W-:Y:S01]  /*c500*/  @!P4 IMAD.X R11, R3, 0x1, R6.reuse, P5 ;  /* 0x00000001030bc824 */ /* 0x100fe200028e0606 */
[----:B------:R-:W-:Y:S01]  /*c510*/  @!P3 IADD3 R76, P5, R0, R73, RZ ;  /* 0x00000049004cb210 */ /* 0x000fe20007fbe0ff */
[C---:B------:R-:W-:Y:S01]  /*c520*/  @!P2 IMAD.SHL.U32 R67, R212.reuse, 0x2, RZ ;  /* 0x00000002d443a824 */ /* 0x040fe200078e00ff */
[----:B------:R-:W-:Y:S01]  /*c530*/  @!P2 SHF.L.U64.HI R14, R212, 0x1, R65 ;  /* 0x00000001d40ea819 */ /* 0x000fe20000010241 */
[----:B------:R-:W-:Y:S01]  /*c540*/  @!P4 IMAD.X R9, R5, 0x1, R6, P6 ;  /* 0x000000010509c824 */ /* 0x000fe200030e0606 */
[----:B------:R0:W5:Y:S01]  /*c550*/  @!P4 LD.E.64 R34, desc[UR60][R10.64] ;  /* 0x0000003c0a22c980 */ /* 0x000162000c101b00 */
[C---:B------:R-:W-:Y:S01]  /*c560*/  @!P3 IMAD.X R77, R3.reuse, 0x1, R12, P5 ;  /* 0x00000001034db824 */ /* 0x040fe200028e060c */
[----:B------:R-:W-:Y:S02]  /*c570*/  @!P2 IADD3 R70, P5, R0, R67, RZ ;  /* 0x000000430046a210 */ /* 0x000fe40007fbe0ff */
[----:B------:R-:W-:Y:S01]  /*c580*/  @!P3 IADD3 R72, P6, R4, R73, RZ ;  /* 0x000000490448b210 */ /* 0x000fe20007fde0ff */
[----:B------:R1:W5:Y:S01]  /*c590*/  @!P4 LD.E.64 R32, desc[UR60][R8.64] ;  /* 0x0000003c0820c980 */ /* 0x000362000c101b00 */
[----:B------:R-:W-:Y:S01]  /*c5a0*/  @!P1 SHF.L.U64.HI R20, R210, 0x1, R64 ;  /* 0x00000001d2149819 */ /* 0x000fe20000010240 */
[----:B------:R-:W-:Y:S01]  /*c5b0*/  @!P2 IMAD.X R71, R3, 0x1, R14, P5 ;  /* 0x000000010347a824 */ /* 0x000fe200028e060e */
[----:B------:R-:W-:Y:S01]  /*c5c0*/  @!P1 IADD3 R64, P5, R0, R7, RZ ;  /* 0x0000000700409210 */ /* 0x000fe20007fbe0ff */
[----:B------:R-:W-:Y:S01]  /*c5d0*/  IMAD.MOV.U32 R74, RZ, RZ, R66 ;  /* 0x000000ffff4a7224 */ /* 0x000fe200078e0042 */
[----:B0-----:R-:W-:Y:S01]  /*c5e0*/  CS2R R10, SRZ ;  /* 0x00000000000a7805 */ /* 0x001fe2000001ff00 */
[----:B------:R-:W-:Y:S01]  /*c5f0*/  @!P3 IMAD.X R73, R5, 0x1, R12, P6 ;  /* 0x000000010549b824 */ /* 0x000fe200030e060c */
[C---:B------:R-:W-:Y:S01]  /*c600*/  @!P2 IADD3 R66, P6, R4.reuse, R67, RZ ;  /* 0x000000430442a210 */ /* 0x040fe20007fde0ff */
[----:B------:R-:W-:Y:S01]  /*c610*/  @!P1 IMAD.X R65, R3, 0x1, R20, P5 ;  /* 0x0000000103419824 */ /* 0x000fe200028e0614 */
[----:B------:R-:W-:-:S02]  /*c620*/  @!P1 IADD3 R6, P5, R4, R7, RZ ;  /* 0x0000000704069210 */ /* 0x000fc40007fbe0ff */
[----:B-1----:R-:W-:Y:S01]  /*c630*/  CS2R R8, SRZ ;  /* 0x0000000000087805 */ /* 0x002fe2000001ff00 */
[----:B------:R-:W5:Y:S01]  /*c640*/  @!P3 LD.E.64 R28, desc[UR60][R76.64] ;  /* 0x0000003c4c1cb980 */ /* 0x000f62000c101b00 */
[C---:B------:R-:W-:Y:S01]  /*c650*/  @!P2 IMAD.X R67, R5.reuse, 0x1, R14, P6 ;  /* 0x000000010543a824 */ /* 0x040fe200030e060e */
[----:B------:R-:W-:Y:S01]  /*c660*/  ISETP.GE.AND P6, PT, R22, UR4, PT ;  /* 0x0000000416007c0c */ /* 0x000fe2000bfc6270 */
[----:B------:R-:W-:Y:S01]  /*c670*/  @!P1 IMAD.X R7, R5, 0x1, R20, P5 ;  /* 0x0000000105079824 */ /* 0x000fe200028e0614 */
[----:B------:R-:W-:Y:S01]  /*c680*/  ISETP.GE.AND P5, PT, R214, UR4, PT ;  /* 0x00000004d6007c0c */ /* 0x000fe2000bfa6270 */
[----:B------:R-:W5:Y:S04]  /*c690*/  @!P3 LD.E.64 R26, desc[UR60][R72.64] ;  /* 0x0000003c481ab980 */ /* 0x000f68000c101b00 */
[----:B------:R-:W5:Y:S06]  /*c6a0*/  @!P2 LD.E.64 R24, desc[UR60][R70.64] ;  /* 0x0000003c4618a980 */ /* 0x000f6c000c101b00 */
[----:B------:R-:W-:-:S02]  /*c6b0*/  @!P6 IMAD.MOV.U32 R12, RZ, RZ, R0 ;  /* 0x000000ffff0ce224 */ /* 0x000fc400078e0000 */
[----:B------:R-:W-:Y:S02]  /*c6c0*/  @!P6 IMAD.MOV.U32 R13, RZ, RZ, R3 ;  /* 0x000000ffff0de224 */ /* 0x000fe400078e0003 */
[----:B------:R-:W-:-:S04]  /*c6d0*/  @!P6 IMAD.WIDE R14, R22, 0x2, R4 ;  /* 0x00000002160ee825 */ /* 0x000fc800078e0204 */
[----:B------:R-:W-:Y:S01]  /*c6e0*/  @!P6 IMAD.WIDE R12, R22, 0x2, R12 ;  /* 0x00000002160ce825 */ /* 0x000fe200078e020c */
[----:B------:R0:W5:Y:S03]  /*c6f0*/  @!P6 LD.E.64 R30, desc[UR60][R14.64] ;  /* 0x0000003c0e1ee980 */ /* 0x000166000c101b00 */
[C---:B------:R-:W-:Y:S01]  /*c700*/  @!P5 IMAD.SHL.U32 R21, R214.reuse, 0x2, RZ ;  /* 0x00000002d615d824 */ /* 0x040fe200078e00ff */
[----:B------:R1:W5:Y:S01]  /*c710*/  @!P6 LD.E.64 R40, desc[UR60][R12.64] ;  /* 0x0000003c0c28e980 */ /* 0x000362000c101b00 */
[----:B------:R-:W-:-:S03]  /*c720*/  @!P5 SHF.L.U64.HI R20, R214, 0x1, R74 ;  /* 0x00000001d614d819 */ /* 0x000fc6000001024a */
[----:B------:R-:W-:-:S05]  /*c730*/  @!P5 IADD3 R74, P6, R0, R21, RZ ;  /* 0x00000015004ad210 */ /* 0x000fca0007fde0ff */
[--C-:B------:R-:W-:Y:S01]  /*c740*/  @!P5 IMAD.X R75, R3, 0x1, R20.reuse, P6 ;  /* 0x00000001034bd824 */ /* 0x100fe200030e0614 */
[----:B------:R-:W-:Y:S02]  /*c750*/  @!P5 IADD3 R4, P6, R4, R21, RZ ;  /* 0x000000150404d210 */ /* 0x000fe40007fde0ff */
[----:B0-----:R-:W-:Y:S02]  /*c760*/  CS2R R14, SRZ ;  /* 0x00000000000e7805 */ /* 0x001fe4000001ff00 */
[----:B-1----:R-:W-:Y:S01]  /*c770*/  CS2R R12, SRZ ;  /* 0x00000000000c7805 */ /* 0x002fe2000001ff00 */
[----:B------:R1:W5:Y:S01]  /*c780*/  @!P5 LD.E.64 R10, desc[UR60][R74.64] ;  /* 0x0000003c4a0ad980 */ /* 0x000362000c101b00 */
[----:B------:R-:W-:Y:S01]  /*c790*/  @!P5 IMAD.X R5, R5, 0x1, R20, P6 ;  /* 0x000000010505d824 */ /* 0x000fe200030e0614 */
[----:B------:R-:W-:Y:S02]  /*c7a0*/  CS2R R20, SRZ ;  /* 0x0000000000147805 */ /* 0x000fe4000001ff00 */
[----:B------:R1:W5:Y:S04]  /*c7b0*/  @!P1 LD.E.64 R14, desc[UR60][R64.64] ;  /* 0x0000003c400e9980 */ /* 0x000368000c101b00 */
[----:B------:R1:W5:Y:S04]  /*c7c0*/  @!P2 LD.E.64 R20, desc[UR60][R66.64] ;  /* 0x0000003c4214a980 */ /* 0x000368000c101b00 */
[----:B------:R1:W5:Y:S04]  /*c7d0*/  @!P1 LD.E.64 R12, desc[UR60][R6.64] ;  /* 0x0000003c060c9980 */ /* 0x000368000c101b00 */
[----:B------:R1:W5:Y:S02]  /*c7e0*/  @!P5 LD.E.64 R8, desc[UR60][R4.64] ;  /* 0x0000003c0408d980 */ /* 0x000364000c101b00 */
.L_x_2866:
[----:B------:R-:W-:Y:S05]  /*c7f0*/  BSYNC B1 ;  /* 0x0000000000017941 */ /* 0x000fea0003800000 */
.L_x_2865:
[----:B--2---:R-:W-:Y:S01]  /*c800*/  LEA.HI R3, R236, R236, RZ, 0x1 ;  /* 0x000000ecec037211 */ /* 0x004fe200078f08ff */
[C---:B-1----:R-:W-:Y:S01]  /*c810*/  VIADD R5, R62.reuse, 0x15400 ;  /* 0x000154003e057836 */ /* 0x042fe20000000000 */
[----:B------:R-:W-:Y:S01]  /*c820*/  VIADDMNMX R63, R63, -R222, 0x80, PT ;  /* 0x000000803f3f7446 */ /* 0x000fe200038009de */
[----:B---3--:R-:W-:Y:S01]  /*c830*/  VIADD R0, R62, 0x15440 ;  /* 0x000154403e007836 */ /* 0x008fe20000000000 */
[----:B------:R-:W-:Y:S01]  /*c840*/  LOP3.LUT R3, R3, 0xfffffffe, RZ, 0xc0, !PT ;  /* 0xfffffffe03037812 */ /* 0x000fe200078ec0ff */
[----:B------:R-:W-:Y:S01]  /*c850*/  @P0 VIADD R0, R5, 0xffffffc0 ;  /* 0xffffffc005000836 */ /* 0x000fe20000000000 */
[----:B------:R-:W-:Y:S01]  /*c860*/  BSSY B1, `(.L_x_2867) ;  /* 0x0000034000017945 */ /* 0x000fe20003800000 */
[----:B-----5:R-:W-:Y:S01]  /*c870*/  IMAD.MOV.U32 R5, RZ, RZ, R32 ;  /* 0x000000ffff057224 */ /* 0x020fe200078e0020 */
[----:B------:R-:W-:Y:S01]  /*c880*/  ISETP.GE.AND P1, PT, R204, R63, PT ;  /* 0x0000003fcc00720c */ /* 0x000fe20003f26270 */
[----:B------:R-:W-:Y:S02]  /*c890*/  IMAD.IADD R3, R236, 0x1, -R3 ;  /* 0x00000001ec037824 */ /* 0x000fe400078e0a03 */
[----:B0-----:R-:W-:Y:S01]  /*c8a0*/  IMAD.MOV.U32 R4, RZ, RZ, R30 ;  /* 0x000000ffff047224 */ /* 0x001fe200078e001e */
        /* <DEDUP_REMOVED lines=47> */
.L_x_3147:
[----:B------:R-:W-:Y:S05]  /*cba0*/  BSYNC B1 ;  /* 0x0000000000017941 */ /* 0x000fea0003800000 */
.L_x_2867:
        /* <DEDUP_REMOVED lines=14> */
[--C-:B------:R-:W-:Y:S02]  /*cc90*/  SHF.R.U64 R113, R60, 0x10, R61.reuse ;  /* 0x000000103c717819 */ /* 0x100fe4000000123d */
[----:B------:R-:W-:Y:S02]  /*cca0*/  SHF.R.U32.HI R60, RZ, 0x10, R61 ;  /* 0x00000010ff3c7819 */ /* 0x000fe4000001163d */
[--C-:B------:R-:W-:Y:S02]  /*ccb0*/  SHF.R.U64 R61, R58, 0x10, R59.reuse ;  /* 0x000000103a3d7819 */ /* 0x100fe4000000123b */
[----:B------:R-:W-:Y:S02]  /*ccc0*/  SHF.R.U32.HI R58, RZ, 0x10, R59 ;  /* 0x00000010ff3a7819 */ /* 0x000fe4000001163b */
[----:B------:R-:W-:Y:S02]  /*ccd0*/  PRMT R111, R111, 0x5410, R60 ;  /* 0x000054106f6f7816 */ /* 0x000fe4000000003c */
[----:B------:R-:W-:-:S02]  /*cce0*/  PRMT R109, R109, 0x5410, R58 ;  /* 0x000054106d6d7816 */ /* 0x000fc4000000003a */
[----:B------:R-:W-:Y:S02]  /*ccf0*/  PRMT R110, R110, 0x5410, R113 ;  /* 0x000054106e6e7816 */ /* 0x000fe40000000071 */
[----:B------:R-:W-:Y:S01]  /*cd00*/  PRMT R112, R108, 0x5410, R61 ;  /* 0x000054106c707816 */ /* 0x000fe2000000003d */
[C---:B------:R-:W-:Y:S01]  /*cd10*/  IMAD.U32 R113, R109.reuse, 0x10000, RZ ;  /* 0x000100006d717824 */ /* 0x040fe200078e00ff */
[----:B------:R-:W-:Y:S01]  /*cd20*/  LOP3.LUT R109, R109, 0xffff0000, RZ, 0xc0, !PT ;  /* 0xffff00006d6d7812 */ /* 0x000fe200078ec0ff */
[C---:B------:R-:W-:Y:S01]  /*cd30*/  IMAD.U32 R108, R111.reuse, 0x10000, RZ ;  /* 0x000100006f6c7824 */ /* 0x040fe200078e00ff */
[----:B------:R-:W-:Y:S02]  /*cd40*/  LOP3.LUT R111, R111, 0xffff0000, RZ, 0xc0, !PT ;  /* 0xffff00006f6f7812 */ /* 0x000fe400078ec0ff */
[C---:B0-----:R-:W-:Y:S01]  /*cd50*/  LOP3.LUT R59, R6.reuse, 0xffff0000, RZ, 0xc0, !PT ;  /* 0xffff0000063b7812 */ /* 0x041fe200078ec0ff */
[----:B------:R-:W-:Y:S01]  /*cd60*/  IMAD.U32 R58, R6, 0x10000, RZ ;  /* 0x00010000063a7824 */ /* 0x000fe200078e00ff */
[C---:B------:R-:W-:Y:S01]  /*cd70*/  LOP3.LUT R61, R7.reuse, 0xffff0000, RZ, 0xc0, !PT ;  /* 0xffff0000073d7812 */ /* 0x040fe200078ec0ff */
[----:B------:R-:W-:-:S02]  /*cd80*/  IMAD.U32 R60, R7, 0x10000, RZ ;  /* 0x00010000073c7824 */ /* 0x000fc400078e00ff */
[C---:B------:R-:W-:Y:S01]  /*cd90*/  FMUL.FTZ R115, R59.reuse, R113 ;  /* 0x000000713b737220 */ /* 0x040fe20000410000 */
[-C--:B------:R-:W-:Y:S01]  /*cda0*/  FMUL.FTZ R114, R59, R108.reuse ;  /* 0x0000006c3b727220 */ /* 0x080fe20000410000 */
[C---:B------:R-:W-:Y:S01]  /*cdb0*/  FMUL.FTZ R59, R61.reuse, R109 ;  /* 0x0000006d3d3b7220 */ /* 0x040fe20000410000 */
[----:B------:R-:W-:Y:S02]  /*cdc0*/  IMAD.U32 R6, R4, 0x10000, RZ ;  /* 0x0001000004067824 */ /* 0x000fe400078e00ff */
[C---:B------:R-:W-:Y:S01]  /*cdd0*/  FFMA.FTZ R115, R58.reuse, R108, -R115 ;  /* 0x0000006c3a737223 */ /* 0x040fe20000010873 */
        /* <DEDUP_REMOVED lines=24> */
.L_x_2872:
[----:B------:R-:W-:Y:S05]  /*cf60*/  BSYNC B2 ;  /* 0x0000000000027941 */ /* 0x000fea0003800000 */
.L_x_2871:
        /* <DEDUP_REMOVED lines=48> */
.L_x_2874:
[----:B------:R-:W-:Y:S05]  /*d270*/  BSYNC B2 ;  /* 0x0000000000027941 */ /* 0x000fea0003800000 */
.L_x_2873:
        /* <DEDUP_REMOVED lines=48> */
.L_x_2876:
[----:B------:R-:W-:Y:S05]  /*d580*/  BSYNC B2 ;  /* 0x0000000000027941 */ /* 0x000fea0003800000 */
.L_x_2875:
        /* <DEDUP_REMOVED lines=48> */
.L_x_2878:
[----:B------:R-:W-:Y:S05]  /*d890*/  BSYNC B2 ;  /* 0x0000000000027941 */ /* 0x000fea0003800000 */
.L_x_2877:
        /* <DEDUP_REMOVED lines=48> */
.L_x_2880:
[----:B------:R-:W-:Y:S05]  /*dba0*/  BSYNC B2 ;  /* 0x0000000000027941 */ /* 0x000fea0003800000 */
.L_x_2879:
        /* <DEDUP_REMOVED lines=47> */
.L_x_2870:
[----:B------:R-:W-:Y:S05]  /*dea0*/  BSYNC B1 ;  /* 0x0000000000017941 */ /* 0x000fea0003800000 */
.L_x_2869:
        /* <DEDUP_REMOVED lines=57> */
.L_x_2883:
[----:B------:R-:W-:Y:S05]  /*e240*/  BSYNC B1 ;  /* 0x0000000000017941 */ /* 0x000fea0003800000 */
.L_x_2882:
        /* <DEDUP_REMOVED lines=48> */
.L_x_2885:
[----:B------:R-:W-:Y:S05]  /*e550*/  BSYNC B1 ;  /* 0x0000000000017941 */ /* 0x000fea0003800000 */
.L_x_2884:
        /* <DEDUP_REMOVED lines=26> */
[----:B------:R-:W-:Y:S02]  /*e700*/  IMAD.U32 R7, R5, 0x10000, RZ ;  /* 0x0001000005077824 */ /* 0x000fe400078e00ff */
[----:B------:R-:W-:Y:S01]  /*e710*/  FFMA.FTZ R32, R26, R30, -R33 ;  /* 0x0000001e1a207223 */ /* 0x000fe20000010821 */
[----:B------:R-:W-:Y:S01]  /*e720*/  IMAD.U32 R27, R90, 0x10000, RZ ;  /* 0x000100005a1b7824 */ /* 0x000fe200078e00ff */
[----:B------:R-:W-:Y:S01]  /*e730*/  LOP3.LUT R4, R4, 0xffff0000, RZ, 0xc0, !PT ;  /* 0xffff000004047812 */ /* 0x000fe200078ec0ff */
[----:B------:R-:W-:Y:S01]  /*e740*/  IMAD.U32 R29, R77, 0x10000, RZ ;  /* 0x000100004d1d7824 */ /* 0x000fe200078e00ff */
[----:B------:R-:W-:Y:S01]  /*e750*/  LOP3.LUT R5, R5, 0xffff0000, RZ, 0xc0, !PT ;  /* 0xffff000005057812 */ /* 0x000fe200078ec0ff */
[----:B------:R-:W-:Y:S01]  /*e760*/  FFMA.FTZ R34, R28, R89, R31 ;  /* 0x000000591c227223 */ /* 0x000fe2000001001f */
[----:B------:R-:W-:Y:S01]  /*e770*/  LOP3.LUT R26, R77, 0xffff0000, RZ, 0xc0, !PT ;  /* 0xffff00004d1a7812 */ /* 0x000fe200078ec0ff */
[----:B------:R-:W-:Y:S01]  /*e780*/  FMUL.FTZ R31, R4, R29 ;  /* 0x0000001d041f7220 */ /* 0x000fe20000410000 */
[----:B------:R-:W-:Y:S01]  /*e790*/  LOP3.LUT R90, R90, 0xffff0000, RZ, 0xc0, !PT ;  /* 0xffff00005a5a7812 */ /* 0x000fe200078ec0ff */
[----:B------:R-:W-:-:S02]  /*e7a0*/  FMUL.FTZ R28, R4, R27 ;  /* 0x0000001b041c7220 */ /* 0x000fc40000410000 */
[C---:B------:R-:W-:Y:S01]  /*e7b0*/  FMUL.FTZ R30, R5.reuse, R26 ;  /* 0x0000001a051e7220 */ /* 0x040fe20000410000 */
[C---:B------:R-:W-:Y:S01]  /*e7c0*/  FFMA.FTZ R4, R6.reuse, R27, -R31 ;  /* 0x0000001b06047223 */ /* 0x040fe2000001081f */
[-C--:B------:R-:W-:Y:S01]  /*e7d0*/  FMUL.FTZ R33, R5, R90.reuse ;  /* 0x0000005a05217220 */ /* 0x080fe20000410000 */
[----:B------:R-:W-:Y:S01]  /*e7e0*/  FFMA.FTZ R29, R6, R29, R28 ;  /* 0x0000001d061d7223 */ /* 0x000fe2000001001c */
[----:B------:R-:W-:Y:S01]  /*e7f0*/  FFMA.FTZ R5, R7, R90, -R30 ;  /* 0x0000005a07057223 */ /* 0x000fe2000001081e */
[----:B------:R-:W-:Y:S01]  /*e800*/  F2FP.BF16.F32.PACK_AB R6, R35, R32 ;  /* 0x000000202306723e */ /* 0x000fe200000010ff */
[----:B------:R-:W-:Y:S01]  /*e810*/  FFMA.FTZ R26, R7, R26, R33 ;  /* 0x0000001a071a7223 */ /* 0x000fe20000010021 */
[----:B------:R-:W-:Y:S02]  /*e820*/  F2FP.BF16.F32.PACK_AB R7, R34, R91 ;  /* 0x0000005b2207723e */ /* 0x000fe400000010ff */
[----:B------:R-:W-:Y:S02]  /*e830*/  F2FP.BF16.F32.PACK_AB R4, R29, R4 ;  /* 0x000000041d04723e */ /* 0x000fe400000010ff */
[----:B------:R-:W-:-:S05]  /*e840*/  F2FP.BF16.F32.PACK_AB R5, R26, R5 ;  /* 0x000000051a05723e */ /* 0x000fca00000010ff */
[----:B------:R2:W-:Y:S02]  /*e850*/  STS.128 [R62+0x1b400], R4 ;  /* 0x01b400043e007388 */ /* 0x0005e40000000c00 */
.L_x_2887:
[----:B------:R-:W-:Y:S05]  /*e860*/  BSYNC B1 ;  /* 0x0000000000017941 */ /* 0x000fea0003800000 */
.L_x_2886:
        /* <DEDUP_REMOVED lines=48> */
.L_x_2889:
[----:B------:R-:W-:Y:S05]  /*eb70*/  BSYNC B1 ;  /* 0x0000000000017941 */ /* 0x000fea0003800000 */
.L_x_2888:
        /* <DEDUP_REMOVED lines=48> */
.L_x_2891:
[----:B------:R-:W-:Y:S05]  /*ee80*/  BSYNC B1 ;  /* 0x0000000000017941 */ /* 0x000fea0003800000 */
.L_x_2890:
        /* <DEDUP_REMOVED lines=32> */
[----:B------:R-:W-:Y:S01]  /*f090*/  LOP3.LUT R65, R65, 0xffff0000, RZ, 0xc0, !PT ;  /* 0xffff000041417812 */ /* 0x000fe200078ec0ff */
[----:B------:R-:W-:Y:S01]  /*f0a0*/  FFMA.FTZ R21, R10, R64, R11 ;  /* 0x000000400a157223 */ /* 0x000fe2000001000b */
[C---:B------:R-:W-:Y:S01]  /*f0b0*/  FMUL.FTZ R10, R4.reuse, R8 ;  /* 0x00000008040a7220 */ /* 0x040fe20000410000 */
        /* <DEDUP_REMOVED lines=13> */
.L_x_2860:
[----:B------:R-:W0:Y:S01]  /*f190*/  S2R R0, SR_TID.X ;  /* 0x0000000000007919 */ /* 0x000e220000002100 */
[----:B------:R-:W1:Y:S01]  /*f1a0*/  LDC R71, c[0x0][0x448] ;  /* 0x00011200ff477b82 */ /* 0x000e620000000800 */
[----:B------:R-:W-:Y:S01]  /*f1b0*/  ULDC.64 UR4, c[0x0][0x3f8] ;  /* 0x0000fe0000047ab9 */ /* 0x000fe20000000a00 */
[----:B------:R-:W-:Y:S01]  /*f1c0*/  ULDC.64 UR6, c[0x0][0x408] ;  /* 0x0001020000067ab9 */ /* 0x000fe20000000a00 */
[----:B------:R-:W-:Y:S02]  /*f1d0*/  IMAD.MOV.U32 R8, RZ, RZ, R24 ;  /* 0x000000ffff087224 */ /* 0x000fe400078e0018 */
[----:B------:R-:W-:Y:S02]  /*f1e0*/  IMAD.MOV.U32 R9, RZ, RZ, R27 ;  /* 0x000000ffff097224 */ /* 0x000fe400078e001b */
[----:B------:R-:W-:Y:S01]  /*f1f0*/  IMAD.MOV.U32 R4, RZ, RZ, R144 ;  /* 0x000000ffff047224 */ /* 0x000fe200078e0090 */
[----:B-1----:R-:W-:Y:S01]  /*f200*/  ISETP.NE.AND P0, PT, R71, 0x1, PT ;  /* 0x000000014700780c */ /* 0x002fe20003f05270 */
[----:B0-----:R-:W-:-:S05]  /*f210*/  VIADD R0, R0, 0xffffff80 ;  /* 0xffffff8000007836 */ /* 0x001fca0000000000 */
[----:B------:R-:W-:-:S07]  /*f220*/  SHF.R.S32.HI R3, RZ, 0x1f, R0 ;  /* 0x0000001fff037819 */ /* 0x000fce0000011400 */
[----:B------:R-:W0:Y:S01]  /*f230*/  @P0 LDC R5, c[0x0][0x450] ;  /* 0x00011400ff050b82 */ /* 0x000e220000000800 */
[----:B------:R-:W-:-:S04]  /*f240*/  LEA.HI R3, R3, R0, RZ, 0x2 ;  /* 0x0000000003037211 */ /* 0x000fc800078f10ff */
[----:B------:R-:W-:-:S05]  /*f250*/  LOP3.LUT R3, R3, 0xfffffffc, RZ, 0xc0, !PT ;  /* 0xfffffffc03037812 */ /* 0x000fca00078ec0ff */
[----:B------:R-:W-:Y:S02]  /*f260*/  IMAD.IADD R3, R0, 0x1, -R3 ;  /* 0x0000000100037824 */ /* 0x000fe400078e0a03 */
[----:B------:R-:W1:Y:S02]  /*f270*/  @P0 LDC R0, c[0x0][0x44c] ;  /* 0x00011300ff000b82 */ /* 0x000e640000000800 */
[----:B------:R-:W-:-:S04]  /*f280*/  IMAD R3, R3, 0x40, R10 ;  /* 0x0000004003037824 */ /* 0x000fc800078e020a */
[----:B-1----:R-:W-:-:S05]  /*f290*/  @P0 IMAD.HI.U32 R0, R3, R0, RZ ;  /* 0x0000000003000227 */ /* 0x002fca00078e00ff */
[----:B0-----:R-:W-:Y:S01]  /*f2a0*/  @P0 SHF.R.U32.HI R3, RZ, R5, R0 ;  /* 0x00000005ff030219 */ /* 0x001fe20000011600 */
        /* <DEDUP_REMOVED lines=24> */
.L_x_3153:
        /* <DEDUP_REMOVED lines=18> */
[----:B------:R-:W2:Y:S01]  /*f550*/  LDL R3, [R1+0x58] ;  /* 0x0000580001037983 */ /* 0x000ea20000100800 */
[----:B------:R-:W-:-:S03]  /*f560*/  ULDC UR4, c[0x0][0x3f4] ;  /* 0x0000fd0000047ab9 */ /* 0x000fc60000000800 */
[----:B------:R-:W3:Y:S01]  /*f570*/  LDL R0, [R1+0x5c] ;  /* 0x00005c0001007983 */ /* 0x000ee20000100800 */
[----:B------:R-:W-:Y:S02]  /*f580*/  ISETP.GE.AND P0, PT, R18, UR4, PT ;  /* 0x0000000412007c0c */ /* 0x000fe4000bf06270 */
[----:B------:R-:W-:Y:S02]  /*f590*/  CS2R R32, SRZ ;  /* 0x0000000000207805 */ /* 0x000fe4000001ff00 */
[----:B------:R-:W-:Y:S02]  /*f5a0*/  ISETP.GE.AND P1, PT, R206, UR4, PT ;  /* 0x00000004ce007c0c */ /* 0x000fe4000bf26270 */
[----:B------:R-:W-:Y:S02]  /*f5b0*/  CS2R R34, SRZ ;  /* 0x0000000000227805 */ /* 0x000fe4000001ff00 */
[----:B------:R-:W-:Y:S02]  /*f5c0*/  ISETP.GE.AND P2, PT, R207, UR4, PT ;  /* 0x00000004cf007c0c */ /* 0x000fe4000bf46270 */
[----:B------:R-:W-:-:S02]  /*f5d0*/  CS2R R44, SRZ ;  /* 0x00000000002c7805 */ /* 0x000fc4000001ff00 */
[----:B------:R-:W-:Y:S02]  /*f5e0*/  CS2R R46, SRZ ;  /* 0x00000000002e7805 */ /* 0x000fe4000001ff00 */
[----:B------:R-:W-:Y:S02]  /*f5f0*/  CS2R R28, SRZ ;  /* 0x00000000001c7805 */ /* 0x000fe4000001ff00 */
[----:B------:R-:W-:Y:S01]  /*f600*/  CS2R R30, SRZ ;  /* 0x00000000001e7805 */ /* 0x000fe2000001ff00 */
[----:B------:R-:W-:Y:S01]  /*f610*/  @!P0 IMAD.WIDE R4, R18, 0x2, R20 ;  /* 0x0000000212048825 */ /* 0x000fe200078e0214 */
[----:B------:R-:W-:Y:S02]  /*f620*/  CS2R R40, SRZ ;  /* 0x0000000000287805 */ /* 0x000fe4000001ff00 */
[----:B------:R-:W-:Y:S02]  /*f630*/  CS2R R42, SRZ ;  /* 0x00000000002a7805 */ /* 0x000fe4000001ff00 */
[----:B------:R-:W-:-:S02]  /*f640*/  CS2R R24, SRZ ;  /* 0x0000000000187805 */ /* 0x000fc4000001ff00 */
[----:B------:R-:W-:Y:S01]  /*f650*/  CS2R R26, SRZ ;  /* 0x00000000001a7805 */ /* 0x000fe2000001ff00 */
[----:B------:R0:W5:Y:S01]  /*f660*/  @!P0 LD.E.128 R32, desc[UR60][R4.64] ;  /* 0x0000003c04208980 */ /* 0x000162000c101d00 */
[----:B------:R-:W-:Y:S02]  /*f670*/  CS2R R36, SRZ ;  /* 0x0000000000247805 */ /* 0x000fe4000001ff00 */
[----:B------:R-:W-:Y:S01]  /*f680*/  CS2R R38, SRZ ;  /* 0x0000000000267805 */ /* 0x000fe2000001ff00 */
[----:B0-----:R-:W-:-:S05]  /*f690*/  @!P0 IMAD.WIDE R4, R18, 0x2, R50 ;  /* 0x0000000212048825 */ /* 0x001fca00078e0232 */
[----:B------:R0:W5:Y:S01]  /*f6a0*/  @!P0 LD.E.128 R44, desc[UR60][R4.64] ;  /* 0x0000003c042c8980 */ /* 0x000162000c101d00 */
[----:B--2---:R-:W-:Y:S02]  /*f6b0*/  @!P1 IMAD.SHL.U32 R15, R3, 0x8, RZ ;  /* 0x00000008030f9824 */ /* 0x004fe400078e00ff */
[----:B---3--:R-:W-:Y:S02]  /*f6c0*/  @!P2 IMAD.SHL.U32 R49, R0, 0x8, RZ ;  /* 0x000000080031a824 */ /* 0x008fe400078e00ff */
[----:B------:R-:W-:-:S04]  /*f6d0*/  @!P1 IMAD.WIDE R12, R15, 0x2, R20 ;  /* 0x000000020f0c9825 */ /* 0x000fc800078e0214 */
[----:B------:R-:W-:Y:S01]  /*f6e0*/  @!P2 IMAD.WIDE R20, R49, 0x2, R20 ;  /* 0x000000023114a825 */ /* 0x000fe200078e0214 */
[----:B------:R0:W5:Y:S03]  /*f6f0*/  @!P1 LD.E.128 R28, desc[UR60][R12.64] ;  /* 0x0000003c0c1c9980 */ /* 0x000166000c101d00 */
[--C-:B------:R-:W-:Y:S01]  /*f700*/  @!P1 IMAD.WIDE R14, R15, 0x2, R50.reuse ;  /* 0x000000020f0e9825 */ /* 0x100fe200078e0232 */
[----:B------:R0:W5:Y:S03]  /*f710*/  @!P2 LD.E.128 R24, desc[UR60][R20.64] ;  /* 0x0000003c1418a980 */ /* 0x000166000c101d00 */
[----:B------:R-:W-:Y:S01]  /*f720*/  @!P2 IMAD.WIDE R48, R49, 0x2, R50 ;  /* 0x000000023130a825 */ /* 0x000fe200078e0232 */
[----:B------:R0:W5:Y:S04]  /*f730*/  @!P1 LD.E.128 R40, desc[UR60][R14.64] ;  /* 0x0000003c0e289980 */ /* 0x000168000c101d00 */
[----:B------:R0:W5:Y:S02]  /*f740*/  @!P2 LD.E.128 R36, desc[UR60][R48.64] ;  /* 0x0000003c3024a980 */ /* 0x000164000c101d00 */
.L_x_2894:
[----:B------:R-:W-:Y:S05]  /*f750*/  BSYNC B1 ;  /* 0x0000000000017941 */ /* 0x000fea0003800000 */
.L_x_2893:
[----:B0----5:R-:W-:Y:S01]  /*f760*/  IMAD.MOV.U32 R4, RZ, RZ, R46 ;  /* 0x000000ffff047224 */ /* 0x021fe200078e002e */
        /* <DEDUP_REMOVED lines=56> */
.L_x_3159:
        /* <DEDUP_REMOVED lines=27> */
[----:B------:R-:W-:Y:S01]  /*fca0*/  CS2R R52, SRZ ;  /* 0x0000000000347805 */ /* 0x000fe2000001ff00 */
[----:B------:R-:W-:Y:S01]  /*fcb0*/  @!P0 IMAD.WIDE R12, R18, 0x2, R20 ;  /* 0x00000002120c8825 */ /* 0x000fe200078e0214 */
[----:B------:R-:W-:Y:S02]  /*fcc0*/  CS2R R54, SRZ ;  /* 0x0000000000367805 */ /* 0x000fe4000001ff00 */
[----:B------:R-:W-:Y:S02]  /*fcd0*/  CS2R R8, SRZ ;  /* 0x0000000000087805 */ /* 0x000fe4000001ff00 */
[----:B------:R-:W-:Y:S02]  /*fce0*/  CS2R R10, SRZ ;  /* 0x00000000000a7805 */ /* 0x000fe4000001ff00 */
[----:B------:R-:W-:Y:S01]  /*fcf0*/  CS2R R56, SRZ ;  /* 0x0000000000387805 */ /* 0x000fe2000001ff00 */
[----:B------:R0:W5:Y:S01]  /*fd00*/  @!P0 LD.E.128 R48, desc[UR60][R12.64] ;  /* 0x0000003c0c308980 */ /* 0x000162000c101d00 */
[----:B------:R-:W-:-:S02]  /*fd10*/  CS2R R58, SRZ ;  /* 0x00000000003a7805 */ /* 0x000fc4000001ff00 */
[----:B------:R-:W-:Y:S02]  /*fd20*/  CS2R R14, SRZ ;  /* 0x00000000000e7805 */ /* 0x000fe4000001ff00 */
[----:B0-----:R-:W-:Y:S01]  /*fd30*/  CS2R R12, SRZ ;  /* 0x00000000000c7805 */ /* 0x001fe2000001ff00 */
[----:B--2---:R-:W-:Y:S02]  /*fd40*/  @!P1 IMAD.SHL.U32 R65, R3, 0x8, RZ ;  /* 0x0000000803419824 */ /* 0x004fe400078e00ff */
[----:B---3--:R-:W-:Y:S02]  /*fd50*/  @!P2 IMAD.SHL.U32 R67, R0, 0x8, RZ ;  /* 0x000000080043a824 */ /* 0x008fe400078e00ff */
[----:B------:R-:W-:-:S04]  /*fd60*/  @!P1 IMAD.WIDE R62, R65, 0x2, R20 ;  /* 0x00000002413e9825 */ /* 0x000fc800078e0214 */
[----:B------:R-:W-:Y:S01]  /*fd70*/  @!P2 IMAD.WIDE R20, R67, 0x2, R20 ;  /* 0x000000024314a825 */ /* 0x000fe200078e0214 */
[----:B------:R0:W5:Y:S03]  /*fd80*/  @!P1 LD.E.128 R52, desc[UR60][R62.64] ;  /* 0x0000003c3e349980 */ /* 0x000166000c101d00 */
[--C-:B------:R-:W-:Y:S01]  /*fd90*/  @!P1 IMAD.WIDE R64, R65, 0x2, R60.reuse ;  /* 0x0000000241409825 */ /* 0x100fe200078e023c */
[----:B------:R0:W5:Y:S03]  /*fda0*/  @!P2 LD.E.128 R56, desc[UR60][R20.64] ;  /* 0x0000003c1438a980 */ /* 0x000166000c101d00 */
[--C-:B------:R-:W-:Y:S01]  /*fdb0*/  @!P2 IMAD.WIDE R66, R67, 0x2, R60.reuse ;  /* 0x000000024342a825 */ /* 0x100fe200078e023c */
[----:B------:R0:W5:Y:S03]  /*fdc0*/  @!P1 LD.E.128 R8, desc[UR60][R64.64] ;  /* 0x0000003c40089980 */ /* 0x000166000c101d00 */
[----:B------:R-:W-:Y:S01]  /*fdd0*/  @!P0 IMAD.WIDE R60, R18, 0x2, R60 ;  /* 0x00000002123c8825 */ /* 0x000fe200078e023c */
[----:B------:R0:W5:Y:S04]  /*fde0*/  @!P2 LD.E.128 R12, desc[UR60][R66.64] ;  /* 0x0000003c420ca980 */ /* 0x000168000c101d00 */
[----:B------:R0:W5:Y:S02]  /*fdf0*/  @!P0 LD.E.128 R4, desc[UR60][R60.64] ;  /* 0x0000003c3c048980 */ /* 0x000164000c101d00 */
.L_x_2897:
[----:B------:R-:W-:Y:S05]  /*fe00*/  BSYNC B1 ;  /* 0x0000000000017941 */ /* 0x000fea0003800000 */
.L_x_2896:
[----:B-----5:R-:W-:Y:S01]  /*fe10*/  IMAD.MOV.U32 R3, RZ, RZ, R4 ;  /* 0x000000ffff037224 */ /* 0x020fe200078e0004 */
[----:B------:R-:W-:Y:S01]  /*fe20*/  LEA.HI R0, R236, R236, RZ, 0x1 ;  /* 0x000000ecec007211 */ /* 0x000fe200078f08ff */
[----:B0-----:R-:W-:Y:S01]  /*fe30*/  IMAD.MOV.U32 R60, RZ, RZ, R7 ;  /* 0x000000ffff3c7224 */ /* 0x001fe200078e0007 */
[----:B------:R-:W-:Y:S01]  /*fe40*/  BSSY B1, `(.L_x_2898) ;  /* 0x0000031000017945 */ /* 0x000fe20003800000 */
[----:B------:R-:W-:Y:S01]  /*fe50*/  IMAD.MOV.U32 R62, RZ, RZ, R49 ;  /* 0x000000ffff3e7224 */ /* 0x000fe200078e0031 */
[----:B------:R-:W-:Y:S01]  /*fe60*/  PRMT R91, R3, 0x7610, R91 ;  /* 0x00007610035b7816 */ /* 0x000fe2000000005b */
[----:B------:R-:W-:Y:S01]  /*fe70*/  IMAD.MOV.U32 R63, RZ, RZ, R50 ;  /* 0x000000ffff3f7224 */ /* 0x000fe200078e0032 */
        /* <DEDUP_REMOVED lines=30> */
[----:B------:R-:W-:Y:S01]  /*10060*/  VIADDMNMX R0, R71, -R222, 0x80, PT ;  /* 0x0000008047007446 */ /* 0x000fe200038009de */
        /* <DEDUP_REMOVED lines=9> */
[----:B------:R-:W-:Y:S01]  /*10100*/  ISETP.GE.AND P1, PT, R204, R0, PT ;  /* 0x00000000cc00720c */ /* 0x000fe20003f26270 */
[----:B------:R-:W-:Y:S01]  /*10110*/  IMAD.MOV.U32 R62, RZ, RZ, R59 ;  /* 0x000000ffff3e7224 */ /* 0x000fe200078e003b */
[----:B------:R-:W-:-:S02]  /*10120*/  PRMT R70, R63, 0x7610, R70 ;  /* 0x000076103f467816 */ /* 0x000fc40000000046 */
[----:B------:R-:W-:Y:S01]  /*10130*/  PRMT R71, R64, 0x7610, R71 ;  /* 0x0000761040477816 */ /* 0x000fe20000000047 */
[----:B0-----:R-:W-:Y:S08]  /*10140*/  @!P0 BRA `(.L_x_2899) ;  /* 0x000001e0009c8947 */ /* 0x001ff00003800000 */
.L_x_3160:
[----:B------:R-:W-:Y:S05]  /*10150*/  BSYNC B1 ;  /* 0x0000000000017941 */ /* 0x000fea0003800000 */
.L_x_2898:
        /* <DEDUP_REMOVED lines=10> */
[----:B------:R-:W1:Y:S01]  /*10200*/  S2R R64, SR_TID.X ;  /* 0x0000000000407919 */ /* 0x000e620000002100 */
[----:B------:R-:W-:Y:S02]  /*10210*/  LOP3.LUT R60, R216, 0x38, R18, 0xf8, !PT ;  /* 0x00000038d83c7812 */ /* 0x000fe400078ef812 */
[----:B------:R-:W-:Y:S02]  /*10220*/  SHF.R.U64 R44, R44, 0x10, R45 ;  /* 0x000000102c2c7819 */ /* 0x000fe4000000122d */
[----:B0-----:R-:W-:Y:S02]  /*10230*/  LOP3.LUT R61, R60, R217, RZ, 0x3c, !PT ;  /* 0x000000d93c3d7212 */ /* 0x001fe400078e3cff */
[--C-:B------:R-:W-:Y:S02]  /*10240*/  SHF.R.U64 R114, R32, 0x10, R33.reuse ;  /* 0x0000001020727819 */ /* 0x100fe40000001221 */
[----:B------:R-:W-:Y:S01]  /*10250*/  SHF.R.U32.HI R113, RZ, 0x10, R33 ;  /* 0x00000010ff717819 */ /* 0x000fe20000011621 */
[----:B------:R-:W-:Y:S01]  /*10260*/  IMAD.IADD R61, R218, 0x1, R61 ;  /* 0x00000001da3d7824 */ /* 0x000fe200078e023d */
[----:B------:R-:W-:-:S02]  /*10270*/  SHF.R.U32.HI R119, RZ, 0x10, R45 ;  /* 0x00000010ff777819 */ /* 0x000fc4000001162d */
[----:B------:R-:W-:Y:S01]  /*10280*/  PRMT R117, R109, 0x5410, R44 ;  /* 0x000054106d757816 */ /* 0x000fe2000000002c */
[----:B------:R-:W-:Y:S01]  /*10290*/  IMAD R107, R61, 0x2, R16 ;  /* 0x000000023d6b7824 */ /* 0x000fe200078e0210 */
[--C-:B------:R-:W-:Y:S02]  /*102a0*/  SHF.R.U64 R33, R34, 0x10, R35.reuse ;  /* 0x0000001022217819 */ /* 0x100fe40000001223 */
[----:B------:R-:W-:Y:S01]  /*102b0*/  SHF.R.U32.HI R32, RZ, 0x10, R35 ;  /* 0x00000010ff207819 */ /* 0x000fe20000011623 */
[----:B------:R-:W-:Y:S01]  /*102c0*/  IMAD.U32 R120, R117, 0x10000, RZ ;  /* 0x0001000075787824 */ /* 0x000fe200078e00ff */
[----:B------:R-:W-:Y:S02]  /*102d0*/  PRMT R115, R111, 0x5410, R114 ;  /* 0x000054106f737816 */ /* 0x000fe40000000072 */
[--C-:B------:R-:W-:Y:S02]  /*102e0*/  SHF.R.U32.HI R35, RZ, 0x10, R47.reuse ;  /* 0x00000010ff237819 */ /* 0x100fe4000001162f */
[----:B------:R-:W-:-:S02]  /*102f0*/  SHF.R.U64 R34, R46, 0x10, R47 ;  /* 0x000000102e227819 */ /* 0x000fc4000000122f */
[----:B------:R-:W-:Y:S02]  /*10300*/  PRMT R119, R110, 0x5410, R119 ;  /* 0x000054106e777816 */ /* 0x000fe40000000077 */
[----:B------:R-:W-:Y:S02]  /*10310*/  PRMT R35, R70, 0x5432, R35 ;  /* 0x0000543246237816 */ /* 0x000fe40000000023 */
[----:B------:R-:W-:Y:S01]  /*10320*/  PRMT R45, R69, 0x5432, R34 ;  /* 0x00005432452d7816 */ /* 0x000fe20000000022 */
[----:B------:R-:W-:Y:S01]  /*10330*/  IMAD.U32 R122, R119, 0x10000, RZ ;  /* 0x00010000777a7824 */ /* 0x000fe200078e00ff */
[----:B------:R-:W-:Y:S01]  /*10340*/  PRMT R116, R112, 0x5410, R113 ;  /* 0x0000541070747816 */ /* 0x000fe20000000071 */
[----:B-1----:R-:W-:Y:S01]  /*10350*/  VIADD R64, R64, 0xffffff80 ;  /* 0xffffff8040407836 */ /* 0x002fe20000000000 */
[----:B------:R-:W-:Y:S01]  /*10360*/  PRMT R32, R73, 0x5432, R32 ;  /* 0x0000543249207816 */ /* 0x000fe20000000020 */
[----:B------:R-:W-:Y:S01]  /*10370*/  IMAD.U32 R121, R35, 0x10000, RZ ;  /* 0x0001000023797824 */ /* 0x000fe200078e00ff */
[----:B------:R-:W-:-:S02]  /*10380*/  LOP3.LUT R117, R117, 0xffff0000, RZ, 0xc0, !PT ;  /* 0xffff000075757812 */ /* 0x000fc400078ec0ff */
[----:B------:R-:W-:Y:S02]  /*10390*/  SHF.R.S32.HI R63, RZ, 0x1f, R64 ;  /* 0x0000001fff3f7819 */ /* 0x000fe40000011440 */
[----:B------:R-:W-:Y:S02]  /*103a0*/  LOP3.LUT R119, R119, 0xffff0000, RZ, 0xc0, !PT ;  /* 0xffff000077777812 */ /* 0x000fe400078ec0ff */
[----:B------:R-:W-:Y:S02]  /*103b0*/  LEA.HI R63, R63, R64, RZ, 0x2 ;  /* 0x000000403f3f7211 */ /* 0x000fe400078f10ff */
[----:B------:R-:W-:Y:S02]  /*103c0*/  PRMT R33, R72, 0x5432, R33 ;  /* 0x0000543248217816 */ /* 0x000fe40000000021 */
[----:B------:R-:W-:-:S05]  /*103d0*/  LOP3.LUT R63, R63, 0xfffffffc, RZ, 0xc0, !PT ;  /* 0xfffffffc3f3f7812 */ /* 0x000fca00078ec0ff */
[----:B------:R-:W-:-:S05]  /*103e0*/  IMAD.IADD R63, R64, 0x1, -R63 ;  /* 0x00000001403f7824 */ /* 0x000fca00078e0a3f */
[----:B------:R-:W-:-:S04]  /*103f0*/  LEA.HI R62, R75, R63, RZ, 0x1d ;  /* 0x0000003f4b3e7211 */ /* 0x000fc800078fe8ff */
[----:B------:R-:W-:Y:S01]  /*10400*/  SHF.R.S32.HI R65, RZ, 0x1f, R62 ;  /* 0x0000001fff417819 */ /* 0x000fe2000001143e */
[----:B------:R-:W-:-:S03]  /*10410*/  IMAD.SHL.U32 R63, R62, 0x8, RZ ;  /* 0x000000083e3f7824 */ /* 0x000fc600078e00ff */
[----:B------:R-:W-:Y:S02]  /*10420*/  LEA.HI R65, R65, R62, RZ, 0x3 ;  /* 0x0000003e41417211 */ /* 0x000fe400078f18ff */
[----:B------:R-:W-:-:S03]  /*10430*/  LOP3.LUT R60, R216, 0x38, R63, 0xf8, !PT ;  /* 0x00000038d83c7812 */ /* 0x000fc600078ef83f */
[----:B------:R-:W-:Y:S01]  /*10440*/  IMAD.SHL.U32 R65, R65, 0x400, RZ ;  /* 0x0000040041417824 */ /* 0x000fe200078e00ff */
[----:B------:R-:W-:-:S04]  /*10450*/  LOP3.LUT R60, R60, R217, RZ, 0x3c, !PT ;  /* 0x000000d93c3c7212 */ /* 0x000fc800078e3cff */
[----:B------:R-:W-:-:S04]  /*10460*/  LOP3.LUT R65, R65, 0x7fffe000, RZ, 0xc0, !PT ;  /* 0x7fffe00041417812 */ /* 0x000fc800078ec0ff */
[----:B------:R-:W-:Y:S02]  /*10470*/  IADD3 R65, R60, R65, R218 ;  /* 0x000000413c417210 */ /* 0x000fe40007ffe0da */
[----:B------:R-:W0:Y:S03]  /*10480*/  LDS.128 R60, [R107+0x15400] ;  /* 0x015400006b3c7984 */ /* 0x000e260000000c00 */
[----:B------:R-:W-:-:S05]  /*10490*/  IMAD R108, R65, 0x2, R16 ;  /* 0x00000002416c7824 */ /* 0x000fca00078e0210 */
[----:B------:R-:W1:Y:S01]  /*104a0*/  LDS.128 R64, [R108+0x15400] ;  /* 0x015400006c407984 */ /* 0x000e620000000c00 */
[C---:B0-----:R-:W-:Y:S01]  /*104b0*/  IMAD.U32 R109, R60.reuse, 0x10000, RZ ;  /* 0x000100003c6d7824 */ /* 0x041fe200078e00ff */
[----:B------:R-:W-:Y:S01]  /*104c0*/  LOP3.LUT R110, R60, 0xffff0000, RZ, 0xc0, !PT ;  /* 0xffff00003c6e7812 */ /* 0x000fe200078ec0ff */
[----:B------:R-:W-:Y:S01]  /*104d0*/  IMAD.U32 R60, R115, 0x10000, RZ ;  /* 0x00010000733c7824 */ /* 0x000fe200078e00ff */
[C---:B------:R-:W-:Y:S01]  /*104e0*/  LOP3.LUT R34, R62.reuse, 0xffff0000, RZ, 0xc0, !PT ;  /* 0xffff00003e227812 */ /* 0x040fe200078ec0ff */
[----:B------:R-:W-:Y:S01]  /*104f0*/  IMAD.U32 R44, R62, 0x10000, RZ ;  /* 0x000100003e2c7824 */ /* 0x000fe200078e00ff */
[C---:B------:R-:W-:Y:S01]  /*10500*/  LOP3.LUT R62, R63.reuse, 0xffff0000, RZ, 0xc0, !PT ;  /* 0xffff00003f3e7812 */ /* 0x040fe200078ec0ff */
[----:B------:R-:W-:Y:S01]  /*10510*/  IMAD.U32 R112, R63, 0x10000, RZ ;  /* 0x000100003f707824 */ /* 0x000fe200078e00ff */
[----:B------:R-:W-:Y:S01]  /*10520*/  LOP3.LUT R115, R115, 0xffff0000, RZ, 0xc0, !PT ;  /* 0xffff000073737812 */ /* 0x000fe200078ec0ff */
[C---:B-1----:R-:W-:Y:S01]  /*10530*/  IMAD.U32 R47, R64.reuse, 0x10000, RZ ;  /* 0x00010000402f7824 */ /* 0x042fe200078e00ff */
[----:B------:R-:W-:Y:S01]  /*10540*/  LOP3.LUT R63, R64, 0xffff0000, RZ, 0xc0, !PT ;  /* 0xffff0000403f7812 */ /* 0x000fe200078ec0ff */
[C---:B------:R-:W-:Y:S01]  /*10550*/  IMAD.U32 R113, R65.reuse, 0x10000, RZ ;  /* 0x0001000041717824 */ /* 0x040fe200078e00ff */
[----:B------:R-:W-:Y:S01]  /*10560*/  LOP3.LUT R64, R65, 0xffff0000, RZ, 0xc0, !PT ;  /* 0xffff000041407812 */ /* 0x000fe200078ec0ff */
[C---:B------:R-:W-:Y:S01]  /*10570*/  FMUL.FTZ R118, R47.reuse, R120 ;  /* 0x000000782f767220 */ /* 0x040fe20000410000 */
[----:B------:R-:W-:Y:S01]  /*10580*/  FMUL.FTZ R124, R47, R60 ;  /* 0x0000003c2f7c7220 */ /* 0x000fe20000410000 */
[----:B------:R-:W-:Y:S01]  /*10590*/  IMAD.U32 R114, R67, 0x10000, RZ ;  /* 0x0001000043727824 */ /* 0x000fe200078e00ff */
[C---:B------:R-:W-:Y:S01]  /*105a0*/  LOP3.LUT R46, R66.reuse, 0xffff0000, RZ, 0xc0, !PT ;  /* 0xffff0000422e7812 */ /* 0x040fe200078ec0ff */
[----:B------:R-:W-:-:S02]  /*105b0*/  IMAD.U32 R65, R66, 0x10000, RZ ;  /* 0x0001000042417824 */ /* 0x000fc400078e00ff */
[----:B------:R-:W-:Y:S01]  /*105c0*/  FFMA.FTZ R47, R109, R60, -R118 ;  /* 0x0000003c6d2f7223 */ /* 0x000fe20000010876 */
[----:B------:R-:W-:Y:S01]  /*105d0*/  IMAD.U32 R111, R61, 0x10000, RZ ;  /* 0x000100003d6f7824 */ /* 0x000fe200078e00ff */
[----:B------:R-:W-:Y:S01]  /*105e0*/  LOP3.LUT R66, R67, 0xffff0000, RZ, 0xc0, !PT ;  /* 0xffff000043427812 */ /* 0x000fe200078ec0ff */
[----:B------:R-:W-:Y:S02]  /*105f0*/  IMAD.U32 R118, R116, 0x10000, RZ ;  /* 0x0001000074767824 */ /* 0x000fe400078e00ff */
[----:B------:R-:W-:Y:S01]  /*10600*/  FMUL.FTZ R126, R113, R122 ;  /* 0x0000007a717e7220 */ /* 0x000fe20000410000 */
[----:B------:R-:W-:Y:S01]  /*10610*/  FFMA.FTZ R60, R109, R120, R124 ;  /* 0x000000786d3c7223 */ /* 0x000fe2000001007c */
[----:B------:R-:W-:Y:S02]  /*10620*/  IMAD.U32 R67, R32, 0x10000, RZ ;  /* 0x0001000020437824 */ /* 0x000fe400078e00ff */
[C---:B------:R-:W-:Y:S01]  /*10630*/  FMUL.FTZ R109, R114.reuse, R121 ;  /* 0x00000079726d7220 */ /* 0x040fe20000410000 */
[-C--:B------:R-:W-:Y:S01]  /*10640*/  FMUL.FTZ R120, R113, R118.reuse ;  /* 0x0000007671787220 */ /* 0x080fe20000410000 */
[----:B------:R-:W-:Y:S01]  /*10650*/  FFMA.FTZ R126, R111, R118, -R126 ;  /* 0x000000766f7e7223 */ /* 0x000fe2000001087e */
[-C--:B------:R-:W-:Y:S01]  /*10660*/  FMUL.FTZ R114, R114, R67.reuse ;  /* 0x0000004372727220 */ /* 0x080fe20000410000 */
[----:B------:R-:W-:Y:S01]  /*10670*/  FFMA.FTZ R118, R112, R67, -R109 ;  /* 0x0000004370767223 */ /* 0x000fe2000001086d */
[----:B------:R-:W-:Y:S01]  /*10680*/  FMUL.FTZ R67, R63, R117 ;  /* 0x000000753f437220 */ /* 0x000fe20000410000 */
[----:B------:R-:W-:Y:S01]  /*10690*/  LOP3.LUT R116, R116, 0xffff0000, RZ, 0xc0, !PT ;  /* 0xffff000074747812 */ /* 0x000fe200078ec0ff */
[----:B------:R-:W-:Y:S01]  /*106a0*/  FFMA.FTZ R121, R112, R121, R114 ;  /* 0x0000007970797223 */ /* 0x000fe20000010072 */
[----:B------:R-:W-:Y:S01]  /*106b0*/  LOP3.LUT R61, R61, 0xffff0000, RZ, 0xc0, !PT ;  /* 0xffff00003d3d7812 */ /* 0x000fe200078ec0ff */
[----:B------:R-:W-:Y:S01]  /*106c0*/  FFMA.FTZ R112, R110, R115, -R67 ;  /* 0x000000736e707223 */ /* 0x000fe20000010843 */
[----:B------:R-:W-:Y:S01]  /*106d0*/  FMUL.FTZ R114, R64, R119 ;  /* 0x0000007740727220 */ /* 0x000fe20000410000 */
[----:B------:R-:W-:Y:S01]  /*106e0*/  FMUL.FTZ R109, R63, R115 ;  /* 0x000000733f6d7220 */ /* 0x000fe20000410000 */
[----:B------:R-:W-:-:S02]  /*106f0*/  IMAD.U32 R67, R45, 0x10000, RZ ;  /* 0x000100002d437824 */ /* 0x000fc400078e00ff */
[----:B------:R-:W-:Y:S01]  /*10700*/  FMUL.FTZ R64, R64, R116 ;  /* 0x0000007440407220 */ /* 0x000fe20000410000 */
[----:B------:R-:W-:Y:S02]  /*10710*/  IMAD.U32 R63, R33, 0x10000, RZ ;  /* 0x00010000213f7824 */ /* 0x000fe400078e00ff */
[----:B------:R-:W-:Y:S01]  /*10720*/  FFMA.FTZ R120, R111, R122, R120 ;  /* 0x0000007a6f787223 */ /* 0x000fe20000010078 */
[----:B------:R-:W-:Y:S01]  /*10730*/  FMUL.FTZ R113, R65, R67 ;  /* 0x0000004341717220 */ /* 0x000fe20000410000 */
[C---:B------:R-:W-:Y:S01]  /*10740*/  FFMA.FTZ R111, R61.reuse, R116, -R114 ;  /* 0x000000743d6f7223 */ /* 0x040fe20000010872 */
[----:B------:R-:W-:Y:S01]  /*10750*/  FFMA.FTZ R119, R61, R119, R64 ;  /* 0x000000773d777223 */ /* 0x000fe20000010040 */
        /* <DEDUP_REMOVED lines=9> */
[----:B------:R-:W-:Y:S01]  /*107f0*/  FFMA.FTZ R109, R110, R117, R109 ;  /* 0x000000756e6d7223 */ /* 0x000fe2000001006d */
        /* <DEDUP_REMOVED lines=16> */
.L_x_2903:
[----:B------:R-:W-:Y:S05]  /*10900*/  BSYNC B2 ;  /* 0x0000000000027941 */ /* 0x000fea0003800000 */
.L_x_2902:
[----:B------:R-:W-:Y:S04]  /*10910*/  BSSY B2, `(.L_x_2904) ;  /* 0x000006a000027945 */ /* 0x000fe80003800000 */
[----:B------:R-:W-:Y:S05]  /*10920*/  @P1 BRA `(.L_x_2905) ;  /* 0x0000000400a01947 */ /* 0x000fea0003800000 */
[----:B-1----:R-:W2:Y:S04]  /*10930*/  LDL R32, [R1+0x58] ;  /* 0x0000580001207983 */ /* 0x002ea80000100800 */
[----:B------:R-:W3:Y:S01]  /*10940*/  LDL R108, [R1+0x84] ;  /* 0x00008400016c7983 */ /* 0x000ee20000100800 */
[----:B------:R-:W-:Y:S02]  /*10950*/  SHF.R.U64 R64, R28, 0x10, R29 ;  /* 0x000000101c407819 */ /* 0x000fe4000000121d */
[----:B------:R-:W-:Y:S02]  /*10960*/  SHF.R.U64 R62, R30, 0x10, R31 ;  /* 0x000000101e3e7819 */ /* 0x000fe4000000121f */
[----:B------:R-:W-:Y:S02]  /*10970*/  SHF.R.U32.HI R29, RZ, 0x10, R29 ;  /* 0x00000010ff1d7819 */ /* 0x000fe4000001161d */
[----:B------:R-:W-:-:S02]  /*10980*/  SHF.R.U64 R30, R40, 0x10, R41 ;  /* 0x00000010281e7819 */ /* 0x000fc40000001229 */
[----:B------:R-:W-:Y:S02]  /*10990*/  SHF.R.U64 R28, R42, 0x10, R43 ;  /* 0x000000102a1c7819 */ /* 0x000fe4000000122b */
[----:B------:R-:W-:Y:S02]  /*109a0*/  SHF.R.U32.HI R31, RZ, 0x10, R31 ;  /* 0x00000010ff1f7819 */ /* 0x000fe4000001161f */
[----:B------:R-:W-:Y:S02]  /*109b0*/  SHF.R.U32.HI R41, RZ, 0x10, R41 ;  /* 0x00000010ff297819 */ /* 0x000fe40000011629 */
[----:B------:R-:W-:Y:S02]  /*109c0*/  PRMT R104, R104, 0x5410, R29 ;  /* 0x0000541068687816 */ /* 0x000fe4000000001d */
[----:B------:R-:W-:Y:S02]  /*109d0*/  PRMT R99, R99, 0x5410, R30 ;  /* 0x0000541063637816 */ /* 0x000fe4000000001e */
[----:B------:R-:W-:-:S02]  /*109e0*/  PRMT R101, R101, 0x5410, R28 ;  /* 0x0000541065657816 */ /* 0x000fc4000000001c */
[----:B------:R-:W-:Y:S01]  /*109f0*/  SHF.R.U32.HI R43, RZ, 0x10, R43 ;  /* 0x00000010ff2b7819 */ /* 0x000fe2000001162b */
[----:B------:R-:W-:Y:S01]  /*10a00*/  IMAD.U32 R63, R99, 0x10000, RZ ;  /* 0x00010000633f7824 */ /* 0x000fe200078e00ff */
[----:B------:R-:W-:Y:S02]  /*10a10*/  PRMT R106, R106, 0x5410, R31 ;  /* 0x000054106a6a7816 */ /* 0x000fe4000000001f */
[----:B------:R-:W-:Y:S02]  /*10a20*/  PRMT R103, R103, 0x5410, R64 ;  /* 0x0000541067677816 */ /* 0x000fe40000000040 */
[----:B------:R-:W-:Y:S02]  /*10a30*/  PRMT R100, R100, 0x5410, R41 ;  /* 0x0000541064647816 */ /* 0x000fe40000000029 */
[----:B------:R-:W-:Y:S02]  /*10a40*/  PRMT R102, R102, 0x5410, R43 ;  /* 0x0000541066667816 */ /* 0x000fe4000000002b */
[----:B------:R-:W-:Y:S01]  /*10a50*/  PRMT R105, R105, 0x5410, R62 ;  /* 0x0000541069697816 */ /* 0x000fe2000000003e */
[----:B------:R-:W-:Y:S01]  /*10a60*/  IMAD.U32 R62, R103, 0x10000, RZ ;  /* 0x00010000673e7824 */ /* 0x000fe200078e00ff */
[----:B--2---:R-:W-:-:S04]  /*10a70*/  LEA.HI R32, R75, R32, RZ, 0x1d ;  /* 0x000000204b207211 */ /* 0x004fc800078fe8ff */
        /* <DEDUP_REMOVED lines=8> */
[----:B---3--:R-:W1:Y:S03]  /*10b00*/  LDS.128 R32, [R108] ;  /* 0x000000006c207984 */ /* 0x008e660000000c00 */
[----:B------:R-:W-:-:S05]  /*10b10*/  IMAD R60, R45, 0x2, R16 ;  /* 0x000000022d3c7824 */ /* 0x000fca00078e0210 */
[----:B------:R-:W2:Y:S01]  /*10b20*/  LDS.128 R44, [R60+0x15400] ;  /* 0x015400003c2c7984 */ /* 0x000ea20000000c00 */
        /* <DEDUP_REMOVED lines=12> */
[C---:B------:R-:W-:Y:S01]  /*10bf0*/  IMAD.U32 R43, R46.reuse, 0x10000, RZ ;  /* 0x000100002e2b7824 */ /* 0x040fe200078e00ff */
[----:B------:R-:W-:Y:S01]  /*10c00*/  LOP3.LUT R45, R46, 0xffff0000, RZ, 0xc0, !PT ;  /* 0xffff00002e2d7812 */ /* 0x000fe200078ec0ff */
[C---:B0-----:R-:W-:Y:S01]  /*10c10*/  IMAD.U32 R61, R47.reuse, 0x10000, RZ ;  /* 0x000100002f3d7824 */ /* 0x041fe200078e00ff */
[----:B------:R-:W-:Y:S01]  /*10c20*/  LOP3.LUT R46, R47, 0xffff0000, RZ, 0xc0, !PT ;  /* 0xffff00002f2e7812 */ /* 0x000fe200078ec0ff */
[----:B------:R-:W-:Y:S01]  /*10c30*/  FMUL.FTZ R65, R35, R63 ;  /* 0x0000003f23417220 */ /* 0x000fe20000410000 */
[----:B------:R-:W-:-:S02]  /*10c40*/  IMAD.U32 R47, R100, 0x10000, RZ ;  /* 0x00010000642f7824 */ /* 0x000fc400078e00ff */
[-C--:B------:R-:W-:Y:S01]  /*10c50*/  FMUL.FTZ R67, R35, R62.reuse ;  /* 0x0000003e23437220 */ /* 0x080fe20000410000 */
[----:B------:R-:W-:Y:S02]  /*10c60*/  IMAD.U32 R35, R104, 0x10000, RZ ;  /* 0x0001000068237824 */ /* 0x000fe400078e00ff */
[----:B------:R-:W-:Y:S01]  /*10c70*/  FFMA.FTZ R65, R28, R62, -R65 ;  /* 0x0000003e1c417223 */ /* 0x000fe20000010841 */
[----:B------:R-:W-:Y:S01]  /*10c80*/  FMUL.FTZ R107, R42, R47 ;  /* 0x0000002f2a6b7220 */ /* 0x000fe20000410000 */
[----:B------:R-:W-:Y:S02]  /*10c90*/  IMAD.U32 R62, R102, 0x10000, RZ ;  /* 0x00010000663e7824 */ /* 0x000fe400078e00ff */
[----:B------:R-:W-:Y:S01]  /*10ca0*/  FFMA.FTZ R67, R28, R63, R67 ;  /* 0x0000003f1c437223 */ /* 0x000fe20000010043 */
[----:B------:R-:W-:Y:S02]  /*10cb0*/  IMAD.U32 R28, R106, 0x10000, RZ ;  /* 0x000100006a1c7824 */ /* 0x000fe400078e00ff */
[-C--:B------:R-:W-:Y:S01]  /*10cc0*/  FMUL.FTZ R63, R42, R35.reuse ;  /* 0x000000232a3f7220 */ /* 0x080fe20000410000 */
[C---:B------:R-:W-:Y:S01]  /*10cd0*/  FFMA.FTZ R107, R30.reuse, R35, -R107 ;  /* 0x000000231e6b7223 */ /* 0x040fe2000001086b */
[----:B------:R-:W-:Y:S01]  /*10ce0*/  FMUL.FTZ R35, R61, R62 ;  /* 0x0000003e3d237220 */ /* 0x000fe20000410000 */
[----:B------:R-:W-:Y:S01]  /*10cf0*/  LOP3.LUT R42, R99, 0xffff0000, RZ, 0xc0, !PT ;  /* 0xffff0000632a7812 */ /* 0x000fe200078ec0ff */
[-C--:B------:R-:W-:Y:S01]  /*10d00*/  FMUL.FTZ R99, R61, R28.reuse ;  /* 0x0000001c3d637220 */ /* 0x080fe20000410000 */
[----:B------:R-:W-:Y:S01]  /*10d10*/  FFMA.FTZ R63, R30, R47, R63 ;  /* 0x0000002f1e3f7223 */ /* 0x000fe2000001003f */
[----:B------:R-:W-:Y:S01]  /*10d20*/  FFMA.FTZ R61, R40, R28, -R35 ;  /* 0x0000001c283d7223 */ /* 0x000fe20000010823 */
[----:B------:R-:W-:Y:S01]  /*10d30*/  LOP3.LUT R28, R103, 0xffff0000, RZ, 0xc0, !PT ;  /* 0xffff0000671c7812 */ /* 0x000fe200078ec0ff */
[----:B------:R-:W-:Y:S01]  /*10d40*/  FMUL.FTZ R30, R41, R42 ;  /* 0x0000002a291e7220 */ /* 0x000fe20000410000 */
[----:B------:R-:W-:Y:S01]  /*10d50*/  LOP3.LUT R47, R100, 0xffff0000, RZ, 0xc0, !PT ;  /* 0xffff0000642f7812 */ /* 0x000fe200078ec0ff */
[----:B------:R-:W-:Y:S01]  /*10d60*/  FFMA.FTZ R99, R40, R62, R99 ;  /* 0x0000003e28637223 */ /* 0x000fe20000010063 */
[----:B------:R-:W-:Y:S01]  /*10d70*/  LOP3.LUT R35, R104, 0xffff0000, RZ, 0xc0, !PT ;  /* 0xffff000068237812 */ /* 0x000fe200078ec0ff */
[-C--:B------:R-:W-:Y:S01]  /*10d80*/  FFMA.FTZ R40, R29, R28.reuse, -R30 ;  /* 0x0000001c1d287223 */ /* 0x080fe2000001081e */
[----:B------:R-:W-:Y:S01]  /*10d90*/  FMUL.FTZ R62, R41, R28 ;  /* 0x0000001c293e7220 */ /* 0x000fe20000410000 */
[----:B------:R-:W-:-:S02]  /*10da0*/  IMAD.U32 R30, R101, 0x10000, RZ ;  /* 0x00010000651e7824 */ /* 0x000fc400078e00ff */
[C---:B------:R-:W-:Y:S01]  /*10db0*/  FMUL.FTZ R41, R44.reuse, R47 ;  /* 0x0000002f2c297220 */ /* 0x040fe20000410000 */
[-C--:B------:R-:W-:Y:S01]  /*10dc0*/  FMUL.FTZ R44, R44, R35.reuse ;  /* 0x000000232c2c7220 */ /* 0x080fe20000410000 */
[----:B------:R-:W-:Y:S02]  /*10dd0*/  IMAD.U32 R28, R105, 0x10000, RZ ;  /* 0x00010000691c7824 */ /* 0x000fe400078e00ff */
[----:B------:R-:W-:Y:S01]  /*10de0*/  FMUL.FTZ R64, R43, R30 ;  /* 0x0000001e2b407220 */ /* 0x000fe20000410000 */
[----:B------:R-:W-:Y:S01]  /*10df0*/  FFMA.FTZ R62, R29, R42, R62 ;  /* 0x0000002a1d3e7223 */ /* 0x000fe2000001003e */
        /* <DEDUP_REMOVED lines=10> */
[----:B------:R-:W-:-:S02]  /*10ea0*/  FMUL.FTZ R41, R46, R35 ;  /* 0x000000232e297220 */ /* 0x000fc40000410000 */
[-C--:B------:R-:W-:Y:S01]  /*10eb0*/  FMUL.FTZ R45, R45, R28.reuse ;  /* 0x0000001c2d2d7220 */ /* 0x080fe20000410000 */
[C---:B------:R-:W-:Y:S01]  /*10ec0*/  FFMA.FTZ R31, R33.reuse, R28, -R30 ;  /* 0x0000001c211f7223 */ /* 0x040fe2000001081e */
[-C--:B------:R-:W-:Y:S01]  /*10ed0*/  FMUL.FTZ R100, R46, R29.reuse ;  /* 0x0000001d2e647220 */ /* 0x080fe20000410000 */
[----:B------:R-:W-:Y:S01]  /*10ee0*/  FFMA.FTZ R46, R34, R29, -R41 ;  /* 0x0000001d222e7223 */ /* 0x000fe20000010829 */
[----:B------:R-:W-:Y:S01]  /*10ef0*/  FFMA.FTZ R45, R33, R32, R45 ;  /* 0x00000020212d7223 */ /* 0x000fe2000001002d */
[----:B------:R-:W-:Y:S01]  /*10f00*/  F2FP.BF16.F32.PACK_AB R28, R40, R65 ;  /* 0x00000041281c723e */ /* 0x000fe200000010ff */
[----:B------:R-:W-:Y:S01]  /*10f10*/  FFMA.FTZ R100, R34, R35, R100 ;  /* 0x0000002322647223 */ /* 0x000fe20000010064 */
[----:B------:R-:W-:Y:S02]  /*10f20*/  F2FP.BF16.F32.PACK_AB R30, R31, R64 ;  /* 0x000000401f1e723e */ /* 0x000fe400000010ff */
[----:B------:R-:W-:Y:S02]  /*10f30*/  F2FP.BF16.F32.PACK_AB R29, R42, R107 ;  /* 0x0000006b2a1d723e */ /* 0x000fe400000010ff */
[----:B------:R-:W-:-:S02]  /*10f40*/  F2FP.BF16.F32.PACK_AB R31, R46, R61 ;  /* 0x0000003d2e1f723e */ /* 0x000fc400000010ff */
[----:B------:R-:W-:Y:S02]  /*10f50*/  F2FP.BF16.F32.PACK_AB R32, R62, R67 ;  /* 0x000000433e20723e */ /* 0x000fe400000010ff */
[----:B------:R-:W-:Y:S01]  /*10f60*/  F2FP.BF16.F32.PACK_AB R33, R44, R63 ;  /* 0x0000003f2c21723e */ /* 0x000fe200000010ff */
[----:B------:R2:W-:Y:S01]  /*10f70*/  STS.128 [R108], R28 ;  /* 0x0000001c6c007388 */ /* 0x0005e20000000c00 */
[----:B------:R-:W-:Y:S02]  /*10f80*/  F2FP.BF16.F32.PACK_AB R34, R45, R66 ;  /* 0x000000422d22723e */ /* 0x000fe400000010ff */
[----:B------:R-:W-:-:S05]  /*10f90*/  F2FP.BF16.F32.PACK_AB R35, R100, R99 ;  /* 0x000000636423723e */ /* 0x000fca00000010ff */
[----:B------:R2:W-:Y:S02]  /*10fa0*/  STS.128 [R60+0x15400], R32 ;  /* 0x015400203c007388 */ /* 0x0005e40000000c00 */
.L_x_2905:
[----:B------:R-:W-:Y:S05]  /*10fb0*/  BSYNC B2 ;  /* 0x0000000000027941 */ /* 0x000fea0003800000 */
.L_x_2904:
[----:B------:R-:W-:Y:S05]  /*10fc0*/  @P2 BRA `(.L_x_2901) ;  /* 0x0000000400a02947 */ /* 0x000fea0003800000 */
[----:B--2---:R-:W2:Y:S04]  /*10fd0*/  LDL R28, [R1+0x5c] ;  /* 0x00005c00011c7983 */ /* 0x004ea80000100800 */
[----:B-1----:R-:W3:Y:S01]  /*10fe0*/  LDL R46, [R1+0x7c] ;  /* 0x00007c00012e7983 */ /* 0x002ee20000100800 */
        /* <DEDUP_REMOVED lines=21> */
[----:B------:R-:W-:Y:S02]  /*11140*/  LOP3.LUT R84, R84, 0xffff0000, RZ, 0xc0, !PT ;  /* 0xffff000054547812 */ /* 0x000fe400078ec0ff */
        /* <DEDUP_REMOVED lines=80> */
.L_x_2901:
[----:B------:R-:W-:Y:S05]  /*11650*/  BSYNC B1 ;  /* 0x0000000000017941 */ /* 0x000fea0003800000 */
.L_x_2900:
        /* <DEDUP_REMOVED lines=10> */
[----:B---3--:R-:W1:Y:S02]  /*11700*/  S2R R25, SR_TID.X ;  /* 0x0000000000197919 */ /* 0x008e640000002100 */
[----:B-1----:R-:W-:-:S05]  /*11710*/  VIADD R25, R25, 0xffffff80 ;  /* 0xffffff8019197836 */ /* 0x002fca0000000000 */
[----:B------:R-:W-:-:S04]  /*11720*/  SHF.R.S32.HI R24, RZ, 0x1f, R25 ;  /* 0x0000001fff187819 */ /* 0x000fc80000011419 */
[----:B------:R-:W-:-:S04]  /*11730*/  LEA.HI R24, R24, R25, RZ, 0x2 ;  /* 0x0000001918187211 */ /* 0x000fc800078f10ff */
        /* <DEDUP_REMOVED lines=10> */
[----:B------:R-:W-:-:S05]  /*117e0*/  IADD3 R29, R25, R24, R220 ;  /* 0x00000018191d7210 */ /* 0x000fca0007ffe0dc */
[----:B------:R-:W-:-:S05]  /*117f0*/  IMAD R0, R29, 0x2, R16 ;  /* 0x000000021d007824 */ /* 0x000fca00078e0210 */
[----:B------:R-:W1:Y:S01]  /*11800*/  LDS.128 R28, [R0+0x15400] ;  /* 0x01540000001c7984 */ /* 0x000e620000000c00 */
[--C-:B------:R-:W-:Y:S02]  /*11810*/  SHF.R.U64 R32, R4, 0x10, R5.reuse ;  /* 0x0000001004207819 */ /* 0x100fe40000001205 */
[----:B------:R-:W-:Y:S02]  /*11820*/  SHF.R.U32.HI R5, RZ, 0x10, R5 ;  /* 0x00000010ff057819 */ /* 0x000fe40000011605 */
[----:B------:R-:W-:Y:S02]  /*11830*/  SHF.R.U64 R4, R6, 0x10, R7 ;  /* 0x0000001006047819 */ /* 0x000fe40000001207 */
[----:B------:R-:W-:Y:S02]  /*11840*/  SHF.R.U64 R36, R48, 0x10, R49 ;  /* 0x0000001030247819 */ /* 0x000fe40000001231 */
[----:B------:R-:W-:Y:S02]  /*11850*/  SHF.R.U32.HI R7, RZ, 0x10, R7 ;  /* 0x00000010ff077819 */ /* 0x000fe40000011607 */
[----:B------:R-:W-:-:S02]  /*11860*/  PRMT R91, R91, 0x5410, R32 ;  /* 0x000054105b5b7816 */ /* 0x000fc40000000020 */
[----:B------:R-:W-:Y:S02]  /*11870*/  PRMT R92, R92, 0x5410, R5 ;  /* 0x000054105c5c7816 */ /* 0x000fe40000000005 */
[----:B------:R-:W-:Y:S02]  /*11880*/  PRMT R93, R93, 0x5410, R4 ;  /* 0x000054105d5d7816 */ /* 0x000fe40000000004 */
[----:B------:R-:W-:Y:S02]  /*11890*/  PRMT R95, R95, 0x5410, R36 ;  /* 0x000054105f5f7816 */ /* 0x000fe40000000024 */
[----:B------:R-:W-:Y:S02]  /*118a0*/  PRMT R94, R94, 0x5410, R7 ;  /* 0x000054105e5e7816 */ /* 0x000fe40000000007 */
[----:B------:R-:W-:Y:S01]  /*118b0*/  SHF.R.U32.HI R49, RZ, 0x10, R49 ;  /* 0x00000010ff317819 */ /* 0x000fe20000011631 */
[----:B------:R-:W-:Y:S01]  /*118c0*/  IMAD.U32 R38, R91, 0x10000, RZ ;  /* 0x000100005b267824 */ /* 0x000fe200078e00ff */
[--C-:B------:R-:W-:Y:S01]  /*118d0*/  SHF.R.U64 R34, R50, 0x10, R51.reuse ;  /* 0x0000001032227819 */ /* 0x100fe20000001233 */
[----:B------:R-:W-:Y:S01]  /*118e0*/  IMAD.U32 R37, R95, 0x10000, RZ ;  /* 0x000100005f257824 */ /* 0x000fe200078e00ff */
[----:B------:R-:W-:-:S02]  /*118f0*/  SHF.R.U32.HI R51, RZ, 0x10, R51 ;  /* 0x00000010ff337819 */ /* 0x000fc40000011633 */
[----:B------:R-:W-:Y:S01]  /*11900*/  PRMT R96, R96, 0x5410, R49 ;  /* 0x0000541060607816 */ /* 0x000fe20000000031 */
[----:B------:R-:W-:Y:S01]  /*11910*/  IMAD.U32 R39, R92, 0x10000, RZ ;  /* 0x000100005c277824 */ /* 0x000fe200078e00ff */
[----:B------:R-:W-:Y:S02]  /*11920*/  PRMT R97, R97, 0x5410, R34 ;  /* 0x0000541061617816 */ /* 0x000fe40000000022 */
[----:B------:R-:W-:Y:S02]  /*11930*/  PRMT R98, R98, 0x5410, R51 ;  /* 0x0000541062627816 */ /* 0x000fe40000000033 */
[----:B------:R-:W-:Y:S01]  /*11940*/  LOP3.LUT R91, R91, 0xffff0000, RZ, 0xc0, !PT ;  /* 0xffff00005b5b7812 */ /* 0x000fe200078ec0ff */
[----:B-1----:R-:W-:Y:S02]  /*11950*/  IMAD.U32 R34, R29, 0x10000, RZ ;  /* 0x000100001d227824 */ /* 0x002fe400078e00ff */
[----:B------:R-:W-:Y:S02]  /*11960*/  IMAD.U32 R36, R31, 0x10000, RZ ;  /* 0x000100001f247824 */ /* 0x000fe400078e00ff */
[----:B------:R-:W-:Y:S01]  /*11970*/  FMUL.FTZ R45, R34, R39 ;  /* 0x00000027222d7220 */ /* 0x000fe20000410000 */
[----:B------:R-:W-:-:S02]  /*11980*/  LOP3.LUT R29, R29, 0xffff0000, RZ, 0xc0, !PT ;  /* 0xffff00001d1d7812 */ /* 0x000fc400078ec0ff */
[----:B------:R-:W-:Y:S02]  /*11990*/  LOP3.LUT R95, R95, 0xffff0000, RZ, 0xc0, !PT ;  /* 0xffff00005f5f7812 */ /* 0x000fe400078ec0ff */
[----:B------:R-:W-:Y:S01]  /*119a0*/  LOP3.LUT R92, R92, 0xffff0000, RZ, 0xc0, !PT ;  /* 0xffff00005c5c7812 */ /* 0x000fe200078ec0ff */
[C---:B------:R-:W-:Y:S01]  /*119b0*/  IMAD.U32 R35, R30.reuse, 0x10000, RZ ;  /* 0x000100001e237824 */ /* 0x040fe200078e00ff */
[----:B------:R-:W-:Y:S02]  /*119c0*/  LOP3.LUT R30, R30, 0xffff0000, RZ, 0xc0, !PT ;  /* 0xffff00001e1e7812 */ /* 0x000fe400078ec0ff */
        /* <DEDUP_REMOVED lines=10> */
[----:B------:R-:W-:-:S04]  /*11a70*/  IMAD.U32 R27, R28, 0x10000, RZ ;  /* 0x000100001c1b7824 */ /* 0x000fc800078e00ff */
[CC--:B------:R-:W-:Y:S01]  /*11a80*/  FMUL.FTZ R41, R27.reuse, R38.reuse ;  /* 0x000000261b297220 */ /* 0x0c0fe20000410000 */
[-C--:B------:R-:W-:Y:S01]  /*11a90*/  FMUL.FTZ R43, R27, R37.reuse ;  /* 0x000000251b2b7220 */ /* 0x080fe20000410000 */
[----:B------:R-:W-:Y:S02]  /*11aa0*/  IMAD.U32 R27, R96, 0x10000, RZ ;  /* 0x00010000601b7824 */ /* 0x000fe400078e00ff */
[----:B------:R-:W-:Y:S01]  /*11ab0*/  FFMA.FTZ R40, R4, R37, -R41 ;  /* 0x0000002504287223 */ /* 0x000fe20000010829 */
[----:B------:R-:W-:Y:S01]  /*11ac0*/  IMAD.U32 R41, R94, 0x10000, RZ ;  /* 0x000100005e297824 */ /* 0x000fe200078e00ff */
[----:B------:R-:W-:Y:S01]  /*11ad0*/  LOP3.LUT R28, R28, 0xffff0000, RZ, 0xc0, !PT ;  /* 0xffff00001c1c7812 */ /* 0x000fe200078ec0ff */
[----:B------:R-:W-:Y:S02]  /*11ae0*/  IMAD.U32 R37, R98, 0x10000, RZ ;  /* 0x0001000062257824 */ /* 0x000fe400078e00ff */
[-C--:B------:R-:W-:Y:S01]  /*11af0*/  FMUL.FTZ R47, R34, R27.reuse ;  /* 0x0000001b222f7220 */ /* 0x080fe20000410000 */
[----:B------:R-:W-:Y:S01]  /*11b00*/  FFMA.FTZ R45, R6, R27, -R45 ;  /* 0x0000001b062d7223 */ /* 0x000fe2000001082d */
[----:B------:R-:W-:Y:S01]  /*11b10*/  FMUL.FTZ R27, R36, R41 ;  /* 0x00000029241b7220 */ /* 0x000fe20000410000 */
[----:B------:R-:W-:Y:S01]  /*11b20*/  FFMA.FTZ R43, R4, R38, R43 ;  /* 0x00000026042b7223 */ /* 0x000fe2000001002b */
[----:B------:R-:W-:Y:S01]  /*11b30*/  LOP3.LUT R96, R96, 0xffff0000, RZ, 0xc0, !PT ;  /* 0xffff000060607812 */ /* 0x000fe200078ec0ff */
[----:B------:R-:W-:Y:S01]  /*11b40*/  FMUL.FTZ R36, R36, R37 ;  /* 0x0000002524247220 */ /* 0x000fe20000410000 */
[----:B------:R-:W-:Y:S01]  /*11b50*/  FFMA.FTZ R47, R6, R39, R47 ;  /* 0x00000027062f7223 */ /* 0x000fe2000001002f */
[----:B------:R-:W-:Y:S01]  /*11b60*/  FMUL.FTZ R4, R28, R91 ;  /* 0x0000005b1c047220 */ /* 0x000fe20000410000 */
[----:B------:R-:W-:-:S02]  /*11b70*/  IMAD.U32 R6, R93, 0x10000, RZ ;  /* 0x000100005d067824 */ /* 0x000fc400078e00ff */
[----:B------:R-:W-:Y:S01]  /*11b80*/  FFMA.FTZ R37, R32, R37, -R27 ;  /* 0x0000002520257223 */ /* 0x000fe2000001081b */
[----:B------:R-:W-:Y:S01]  /*11b90*/  FMUL.FTZ R28, R28, R95 ;  /* 0x0000005f1c1c7220 */ /* 0x000fe20000410000 */
[----:B------:R-:W-:Y:S01]  /*11ba0*/  FMUL.FTZ R27, R29, R92 ;  /* 0x0000005c1d1b7220 */ /* 0x000fe20000410000 */
[----:B------:R-:W-:Y:S01]  /*11bb0*/  FFMA.FTZ R36, R32, R41, R36 ;  /* 0x0000002920247223 */ /* 0x000fe20000010024 */
[----:B------:R-:W-:Y:S01]  /*11bc0*/  FFMA.FTZ R95, R5, R95, -R4 ;  /* 0x0000005f055f7223 */ /* 0x000fe20000010804 */
[----:B------:R-:W-:Y:S01]  /*11bd0*/  FMUL.FTZ R29, R29, R96 ;  /* 0x000000601d1d7220 */ /* 0x000fe20000410000 */
[----:B------:R-:W-:Y:S02]  /*11be0*/  IMAD.U32 R4, R97, 0x10000, RZ ;  /* 0x0001000061047824 */ /* 0x000fe400078e00ff */
[----:B------:R-:W-:Y:S01]  /*11bf0*/  FMUL.FTZ R32, R35, R6 ;  /* 0x0000000623207220 */ /* 0x000fe20000410000 */
[----:B------:R-:W-:Y:S02]  /*11c00*/  LOP3.LUT R93, R93, 0xffff0000, RZ, 0xc0, !PT ;  /* 0xffff00005d5d7812 */ /* 0x000fe400078ec0ff */
[----:B------:R-:W-:Y:S01]  /*11c10*/  LOP3.LUT R97, R97, 0xffff0000, RZ, 0xc0, !PT ;  /* 0xffff000061617812 */ /* 0x000fe200078ec0ff */
[----:B------:R-:W-:Y:S01]  /*11c20*/  FFMA.FTZ R96, R24, R96, -R27 ;  /* 0x0000006018607223 */ /* 0x000fe2000001081b */
[----:B------:R-:W-:Y:S01]  /*11c30*/  LOP3.LUT R94, R94, 0xffff0000, RZ, 0xc0, !PT ;  /* 0xffff00005e5e7812 */ /* 0x000fe200078ec0ff */
[----:B------:R-:W-:Y:S01]  /*11c40*/  FFMA.FTZ R92, R24, R92, R29 ;  /* 0x0000005c185c7223 */ /* 0x000fe2000001001d */
[----:B------:R-:W-:Y:S01]  /*11c50*/  LOP3.LUT R98, R98, 0xffff0000, RZ, 0xc0, !PT ;  /* 0xffff000062627812 */ /* 0x000fe200078ec0ff */
[-C--:B------:R-:W-:Y:S01]  /*11c60*/  FMUL.FTZ R24, R35, R4.reuse ;  /* 0x0000000423187220 */ /* 0x080fe20000410000 */
[----:B------:R-:W-:Y:S01]  /*11c70*/  FFMA.FTZ R32, R7, R4, -R32 ;  /* 0x0000000407207223 */ /* 0x000fe20000010820 */
[C---:B------:R-:W-:Y:S01]  /*11c80*/  FMUL.FTZ R4, R30.reuse, R93 ;  /* 0x0000005d1e047220 */ /* 0x040fe20000410000 */
[----:B------:R-:W-:Y:S01]  /*11c90*/  FFMA.FTZ R28, R5, R91, R28 ;  /* 0x0000005b051c7223 */ /* 0x000fe2000001001c */
[----:B------:R-:W-:Y:S01]  /*11ca0*/  FMUL.FTZ R30, R30, R97 ;  /* 0x000000611e1e7220 */ /* 0x000fe20000410000 */
[C---:B------:R-:W-:Y:S01]  /*11cb0*/  FMUL.FTZ R5, R31.reuse, R94 ;  /* 0x0000005e1f057220 */ /* 0x040fe20000410000 */
[----:B------:R-:W-:Y:S01]  /*11cc0*/  FMUL.FTZ R31, R31, R98 ;  /* 0x000000621f1f7220 */ /* 0x000fe20000410000 */
[----:B------:R-:W-:Y:S01]  /*11cd0*/  FFMA.FTZ R7, R7, R6, R24 ;  /* 0x0000000607077223 */ /* 0x000fe20000010018 */
        /* <DEDUP_REMOVED lines=12> */
[----:B------:R1:W-:Y:S04]  /*11da0*/  STS.128 [R44], R4 ;  /* 0x000000042c007388 */ /* 0x0003e80000000c00 */
[----:B------:R1:W-:Y:S02]  /*11db0*/  STS.128 [R0+0x15400], R24 ;  /* 0x0154001800007388 */ /* 0x0003e40000000c00 */
.L_x_2907:
[----:B------:R-:W-:Y:S05]  /*11dc0*/  BSYNC B1 ;  /* 0x0000000000017941 */ /* 0x000fea0003800000 */
.L_x_2906:
[----:B------:R-:W-:Y:S04]  /*11dd0*/  BSSY B1, `(.L_x_2908) ;  /* 0x000006a000017945 */ /* 0x000fe80003800000 */
[----:B------:R-:W-:Y:S05]  /*11de0*/  @P1 BRA `(.L_x_2909) ;  /* 0x0000000400a01947 */ /* 0x000fea0003800000 */
[----:B-1----:R-:W2:Y:S04]  /*11df0*/  LDL R0, [R1+0x58] ;  /* 0x0000580001007983 */ /* 0x002ea80000100800 */
[----:B---3--:R-:W3:Y:S01]  /*11e00*/  LDL R40, [R1+0x78] ;  /* 0x0000780001287983 */ /* 0x008ee20000100800 */
[----:B------:R-:W-:Y:S02]  /*11e10*/  SHF.R.U64 R30, R52, 0x10, R53 ;  /* 0x00000010341e7819 */ /* 0x000fe40000001235 */
[--C-:B------:R-:W-:Y:S02]  /*11e20*/  SHF.R.U64 R29, R8, 0x10, R9.reuse ;  /* 0x00000010081d7819 */ /* 0x100fe40000001209 */
[----:B------:R-:W-:Y:S02]  /*11e30*/  SHF.R.U32.HI R9, RZ, 0x10, R9 ;  /* 0x00000010ff097819 */ /* 0x000fe40000011609 */
[----:B------:R-:W-:-:S02]  /*11e40*/  SHF.R.U64 R28, R54, 0x10, R55 ;  /* 0x00000010361c7819 */ /* 0x000fc40000001237 */
[----:B------:R-:W-:Y:S02]  /*11e50*/  PRMT R79, R79, 0x5410, R30 ;  /* 0x000054104f4f7816 */ /* 0x000fe4000000001e */
[----:B------:R-:W-:Y:S02]  /*11e60*/  PRMT R74, R74, 0x5410, R29 ;  /* 0x000054104a4a7816 */ /* 0x000fe4000000001d */
[----:B------:R-:W-:Y:S01]  /*11e70*/  SHF.R.U32.HI R53, RZ, 0x10, R53 ;  /* 0x00000010ff357819 */ /* 0x000fe20000011635 */
[----:B------:R-:W-:Y:S01]  /*11e80*/  IMAD.U32 R35, R79, 0x10000, RZ ;  /* 0x000100004f237824 */ /* 0x000fe200078e00ff */
[----:B------:R-:W-:Y:S01]  /*11e90*/  SHF.R.U64 R8, R10, 0x10, R11 ;  /* 0x000000100a087819 */ /* 0x000fe2000000120b */
[----:B------:R-:W-:Y:S01]  /*11ea0*/  IMAD.U32 R37, R74, 0x10000, RZ ;  /* 0x000100004a257824 */ /* 0x000fe200078e00ff */
[----:B------:R-:W-:Y:S02]  /*11eb0*/  PRMT R76, R76, 0x5410, R9 ;  /* 0x000054104c4c7816 */ /* 0x000fe40000000009 */
[----:B------:R-:W-:-:S02]  /*11ec0*/  SHF.R.U32.HI R11, RZ, 0x10, R11 ;  /* 0x00000010ff0b7819 */ /* 0x000fc4000001160b */
[----:B------:R-:W-:Y:S01]  /*11ed0*/  PRMT R81, R81, 0x5410, R28 ;  /* 0x0000541051517816 */ /* 0x000fe2000000001c */
[----:B------:R-:W-:Y:S01]  /*11ee0*/  IMAD.U32 R32, R76, 0x10000, RZ ;  /* 0x000100004c207824 */ /* 0x000fe200078e00ff */
[----:B------:R-:W-:Y:S02]  /*11ef0*/  SHF.R.U32.HI R55, RZ, 0x10, R55 ;  /* 0x00000010ff377819 */ /* 0x000fe40000011637 */
[----:B------:R-:W-:Y:S02]  /*11f00*/  PRMT R80, R80, 0x5410, R53 ;  /* 0x0000541050507816 */ /* 0x000fe40000000035 */
[----:B------:R-:W-:Y:S02]  /*11f10*/  PRMT R77, R77, 0x5410, R8 ;  /* 0x000054104d4d7816 */ /* 0x000fe40000000008 */
[----:B------:R-:W-:Y:S02]  /*11f20*/  PRMT R78, R78, 0x5410, R11 ;  /* 0x000054104e4e7816 */ /* 0x000fe4000000000b */
[----:B------:R-:W-:-:S02]  /*11f30*/  PRMT R82, R82, 0x5410, R55 ;  /* 0x0000541052527816 */ /* 0x000fc40000000037 */
[----:B------:R-:W-:Y:S01]  /*11f40*/  LOP3.LUT R79, R79, 0xffff0000, RZ, 0xc0, !PT ;  /* 0xffff00004f4f7812 */ /* 0x000fe200078ec0ff */
[----:B------:R-:W-:Y:S01]  /*11f50*/  IMAD.U32 R34, R78, 0x10000, RZ ;  /* 0x000100004e227824 */ /* 0x000fe200078e00ff */
        /* <DEDUP_REMOVED lines=30> */
[----:B------:R-:W-:Y:S02]  /*12140*/  IMAD.U32 R31, R27, 0x10000, RZ ;  /* 0x000100001b1f7824 */ /* 0x000fe400078e00ff */
[C---:B------:R-:W-:Y:S01]  /*12150*/  FFMA.FTZ R39, R8.reuse, R35, -R39 ;  /* 0x0000002308277223 */ /* 0x040fe20000010827 */
[----:B------:R-:W-:Y:S01]  /*12160*/  FFMA.FTZ R41, R8, R37, R41 ;  /* 0x0000002508297223 */ /* 0x000fe20000010029 */
[----:B------:R-:W-:Y:S02]  /*12170*/  IMAD.U32 R8, R82, 0x10000, RZ ;  /* 0x0001000052087824 */ /* 0x000fe400078e00ff */
[-C--:B------:R-:W-:Y:S01]  /*12180*/  FMUL.FTZ R38, R29, R28.reuse ;  /* 0x0000001c1d267220 */ /* 0x080fe20000410000 */
[----:B------:R-:W-:Y:S01]  /*12190*/  LOP3.LUT R29, R74, 0xffff0000, RZ, 0xc0, !PT ;  /* 0xffff00004a1d7812 */ /* 0x000fe200078ec0ff */
[----:B------:R-:W-:Y:S01]  /*121a0*/  FFMA.FTZ R36, R9, R28, -R36 ;  /* 0x0000001c09247223 */ /* 0x000fe20000010824 */
[C---:B------:R-:W-:Y:S01]  /*121b0*/  FMUL.FTZ R28, R31.reuse, R34 ;  /* 0x000000221f1c7220 */ /* 0x040fe20000410000 */
[----:B------:R-:W-:Y:S01]  /*121c0*/  FMUL.FTZ R31, R31, R8 ;  /* 0x000000081f1f7220 */ /* 0x000fe20000410000 */
[----:B------:R-:W-:Y:S01]  /*121d0*/  FFMA.FTZ R38, R9, R32, R38 ;  /* 0x0000002009267223 */ /* 0x000fe20000010026 */
[----:B------:R-:W-:Y:S01]  /*121e0*/  LOP3.LUT R80, R80, 0xffff0000, RZ, 0xc0, !PT ;  /* 0xffff000050507812 */ /* 0x000fe200078ec0ff */
[C---:B------:R-:W-:Y:S01]  /*121f0*/  FMUL.FTZ R9, R24.reuse, R29 ;  /* 0x0000001d18097220 */ /* 0x040fe20000410000 */
[C---:B------:R-:W-:Y:S01]  /*12200*/  FFMA.FTZ R34, R11.reuse, R34, R31 ;  /* 0x000000220b227223 */ /* 0x040fe2000001001f */
[----:B------:R-:W-:Y:S01]  /*12210*/  FFMA.FTZ R32, R11, R8, -R28 ;  /* 0x000000080b207223 */ /* 0x000fe2000001081c */
[----:B------:R-:W-:Y:S01]  /*12220*/  FMUL.FTZ R31, R24, R79 ;  /* 0x0000004f181f7220 */ /* 0x000fe20000410000 */
[----:B------:R-:W-:-:S02]  /*12230*/  IMAD.U32 R30, R26, 0x10000, RZ ;  /* 0x000100001a1e7824 */ /* 0x000fc400078e00ff */
[C---:B------:R-:W-:Y:S01]  /*12240*/  FFMA.FTZ R8, R4.reuse, R79, -R9 ;  /* 0x0000004f04087223 */ /* 0x040fe20000010809 */
[----:B------:R-:W-:Y:S02]  /*12250*/  IMAD.U32 R11, R77, 0x10000, RZ ;  /* 0x000100004d0b7824 */ /* 0x000fe400078e00ff */
[C---:B------:R-:W-:Y:S01]  /*12260*/  FMUL.FTZ R28, R25.reuse, R76 ;  /* 0x0000004c191c7220 */ /* 0x040fe20000410000 */
[-C--:B------:R-:W-:Y:S01]  /*12270*/  FMUL.FTZ R35, R25, R80.reuse ;  /* 0x0000005019237220 */ /* 0x080fe20000410000 */
[----:B------:R-:W-:Y:S02]  /*12280*/  IMAD.U32 R9, R81, 0x10000, RZ ;  /* 0x0001000051097824 */ /* 0x000fe400078e00ff */
[----:B------:R-:W-:Y:S01]  /*12290*/  FFMA.FTZ R24, R4, R29, R31 ;  /* 0x0000001d04187223 */ /* 0x000fe2000001001f */
[----:B------:R-:W-:Y:S01]  /*122a0*/  FMUL.FTZ R29, R30, R11 ;  /* 0x0000000b1e1d7220 */ /* 0x000fe20000410000 */
[C---:B------:R-:W-:Y:S01]  /*122b0*/  FFMA.FTZ R25, R5.reuse, R80, -R28 ;  /* 0x0000005005197223 */ /* 0x040fe2000001081c */
[----:B------:R-:W-:Y:S01]  /*122c0*/  FFMA.FTZ R35, R5, R76, R35 ;  /* 0x0000004c05237223 */ /* 0x000fe20000010023 */
        /* <DEDUP_REMOVED lines=9> */
[C---:B------:R-:W-:Y:S01]  /*12360*/  FMUL.FTZ R5, R26.reuse, R77 ;  /* 0x0000004d1a057220 */ /* 0x040fe20000410000 */
[----:B------:R-:W-:Y:S01]  /*12370*/  F2FP.BF16.F32.PACK_AB R9, R35, R38 ;  /* 0x000000262309723e */ /* 0x000fe200000010ff */
[----:B------:R-:W-:-:S02]  /*12380*/  FMUL.FTZ R4, R26, R81 ;  /* 0x000000511a047220 */ /* 0x000fc40000410000 */
[-C--:B------:R-:W-:Y:S01]  /*12390*/  FMUL.FTZ R27, R27, R82.reuse ;  /* 0x000000521b1b7220 */ /* 0x080fe20000410000 */
[C---:B------:R-:W-:Y:S01]  /*123a0*/  FFMA.FTZ R26, R6.reuse, R81, -R5 ;  /* 0x00000051061a7223 */ /* 0x040fe20000010805 */
[C---:B------:R-:W-:Y:S01]  /*123b0*/  FFMA.FTZ R11, R7.reuse, R82, -R28 ;  /* 0x00000052070b7223 */ /* 0x040fe2000001081c */
[----:B------:R-:W-:Y:S01]  /*123c0*/  FFMA.FTZ R77, R6, R77, R4 ;  /* 0x0000004d064d7223 */ /* 0x000fe20000010004 */
[----:B------:R-:W-:Y:S01]  /*123d0*/  FFMA.FTZ R27, R7, R78, R27 ;  /* 0x0000004e071b7223 */ /* 0x000fe2000001001b */
[----:B------:R-:W-:Y:S02]  /*123e0*/  F2FP.BF16.F32.PACK_AB R4, R8, R39 ;  /* 0x000000270804723e */ /* 0x000fe400000010ff */
[----:B------:R-:W-:Y:S02]  /*123f0*/  F2FP.BF16.F32.PACK_AB R5, R25, R36 ;  /* 0x000000241905723e */ /* 0x000fe400000010ff */
[----:B------:R-:W-:Y:S02]  /*12400*/  F2FP.BF16.F32.PACK_AB R6, R26, R29 ;  /* 0x0000001d1a06723e */ /* 0x000fe400000010ff */
[----:B------:R-:W-:-:S02]  /*12410*/  F2FP.BF16.F32.PACK_AB R7, R11, R32 ;  /* 0x000000200b07723e */ /* 0x000fc400000010ff */
[----:B------:R-:W-:Y:S02]  /*12420*/  F2FP.BF16.F32.PACK_AB R8, R24, R41 ;  /* 0x000000291808723e */ /* 0x000fe400000010ff */
[----:B------:R-:W-:Y:S01]  /*12430*/  F2FP.BF16.F32.PACK_AB R10, R77, R10 ;  /* 0x0000000a4d0a723e */ /* 0x000fe200000010ff */
[----:B------:R2:W-:Y:S01]  /*12440*/  STS.128 [R40], R4 ;  /* 0x0000000428007388 */ /* 0x0005e20000000c00 */
[----:B------:R-:W-:-:S05]  /*12450*/  F2FP.BF16.F32.PACK_AB R11, R27, R34 ;  /* 0x000000221b0b723e */ /* 0x000fca00000010ff */
[----:B------:R2:W-:Y:S02]  /*12460*/  STS.128 [R0+0x15400], R8 ;  /* 0x0154000800007388 */ /* 0x0005e40000000c00 */
.L_x_2909:
[----:B------:R-:W-:Y:S05]  /*12470*/  BSYNC B1 ;  /* 0x0000000000017941 */ /* 0x000fea0003800000 */
.L_x_2908:
[----:B------:R-:W-:Y:S05]  /*12480*/  @P2 BRA `(.L_x_2881) ;  /* 0x0000000400a02947 */ /* 0x000fea0003800000 */
[----:B-12---:R-:W2:Y:S04]  /*12490*/  LDL R0, [R1+0x5c] ;  /* 0x00005c0001007983 */ /* 0x006ea80000100800 */
[----:B------:R-:W4:Y:S01]  /*124a0*/  LDL R36, [R1+0x74] ;  /* 0x0000740001247983 */ /* 0x000f220000100800 */
[----:B---3--:R-:W-:Y:S02]  /*124b0*/  SHF.R.U64 R25, R58, 0x10, R59 ;  /* 0x000000103a197819 */ /* 0x008fe4000000123b */
[----:B------:R-:W-:Y:S02]  /*124c0*/  SHF.R.U64 R29, R56, 0x10, R57 ;  /* 0x00000010381d7819 */ /* 0x000fe40000001239 */
[--C-:B------:R-:W-:Y:S02]  /*124d0*/  SHF.R.U64 R12, R12, 0x10, R13.reuse ;  /* 0x000000100c0c7819 */ /* 0x100fe4000000120d */
[----:B------:R-:W-:-:S02]  /*124e0*/  SHF.R.U32.HI R27, RZ, 0x10, R13 ;  /* 0x00000010ff1b7819 */ /* 0x000fc4000001160d */
[----:B------:R-:W-:Y:S02]  /*124f0*/  PRMT R72, R72, 0x5410, R25 ;  /* 0x0000541048487816 */ /* 0x000fe40000000019 */
[----:B------:R-:W-:Y:S02]  /*12500*/  PRMT R70, R70, 0x5410, R29 ;  /* 0x0000541046467816 */ /* 0x000fe4000000001d */
[----:B------:R-:W-:Y:S02]  /*12510*/  PRMT R25, R3, 0x5410, R12 ;  /* 0x0000541003197816 */ /* 0x000fe4000000000c */
[----:B------:R-:W-:Y:S01]  /*12520*/  SHF.R.U32.HI R56, RZ, 0x10, R57 ;  /* 0x00000010ff387819 */ /* 0x000fe20000011639 */
[----:B------:R-:W-:Y:S01]  /*12530*/  IMAD.U32 R26, R70, 0x10000, RZ ;  /* 0x00010000461a7824 */ /* 0x000fe200078e00ff */
[----:B------:R-:W-:Y:S01]  /*12540*/  SHF.R.U64 R30, R14, 0x10, R15 ;  /* 0x000000100e1e7819 */ /* 0x000fe2000000120f */
[----:B------:R-:W-:Y:S01]  /*12550*/  IMAD.U32 R28, R25, 0x10000, RZ ;  /* 0x00010000191c7824 */ /* 0x000fe200078e00ff */
[----:B------:R-:W-:-:S02]  /*12560*/  PRMT R27, R20, 0x5410, R27 ;  /* 0x00005410141b7816 */ /* 0x000fc4000000001b */
[----:B------:R-:W-:Y:S02]  /*12570*/  SHF.R.U32.HI R14, RZ, 0x10, R15 ;  /* 0x00000010ff0e7819 */ /* 0x000fe4000001160f */
[----:B------:R-:W-:Y:S01]  /*12580*/  SHF.R.U32.HI R58, RZ, 0x10, R59 ;  /* 0x00000010ff3a7819 */ /* 0x000fe2000001163b */
[----:B------:R-:W-:Y:S01]  /*12590*/  IMAD.U32 R29, R27, 0x10000, RZ ;  /* 0x000100001b1d7824 */ /* 0x000fe200078e00ff */
[----:B------:R-:W-:Y:S02]  /*125a0*/  PRMT R71, R71, 0x5410, R56 ;  /* 0x0000541047477816 */ /* 0x000fe40000000038 */
[----:B------:R-:W-:Y:S02]  /*125b0*/  PRMT R69, R69, 0x5410, R14 ;  /* 0x0000541045457816 */ /* 0x000fe4000000000e */
[----:B------:R-:W-:Y:S02]  /*125c0*/  PRMT R73, R73, 0x5410, R58 ;  /* 0x0000541049497816 */ /* 0x000fe4000000003a */
[----:B------:R-:W-:Y:S01]  /*125d0*/  LOP3.LUT R25, R25, 0xffff0000, RZ, 0xc0, !PT ;  /* 0xffff000019197812 */ /* 0x000fe200078ec0ff */
[----:B------:R-:W-:Y:S01]  /*125e0*/  IMAD.U32 R31, R69, 0x10000, RZ ;  /* 0x00010000451f7824 */ /* 0x000fe200078e00ff */
[----:B------:R-:W-:-:S02]  /*125f0*/  PRMT R30, R21, 0x5410, R30 ;  /* 0x00005410151e7816 */ /* 0x000fc4000000001e */
        /* <DEDUP_REMOVED lines=9> */
[----:B----4-:R-:W1:Y:S03]  /*12690*/  LDS.128 R4, [R36] ;  /* 0x0000000024047984 */ /* 0x010e660000000c00 */
        /* <DEDUP_REMOVED lines=17> */
[C---:B------:R-:W-:Y:S01]  /*127b0*/  FMUL.FTZ R33, R20.reuse, R29 ;  /* 0x0000001d14217220 */ /* 0x040fe20000410000 */
[----:B------:R-:W-:Y:S02]  /*127c0*/  IMAD.U32 R24, R11, 0x10000, RZ ;  /* 0x000100000b187824 */ /* 0x000fe400078e00ff */
[C---:B------:R-:W-:Y:S01]  /*127d0*/  FFMA.FTZ R32, R3.reuse, R26, -R32 ;  /* 0x0000001a03207223 */ /* 0x040fe20000010820 */
[----:B------:R-:W-:Y:S01]  /*127e0*/  FFMA.FTZ R34, R3, R28, R34 ;  /* 0x0000001c03227223 */ /* 0x000fe20000010022 */
[----:B------:R-:W-:Y:S02]  /*127f0*/  IMAD.U32 R3, R73, 0x10000, RZ ;  /* 0x0001000049037824 */ /* 0x000fe400078e00ff */
[-C--:B------:R-:W-:Y:S01]  /*12800*/  FMUL.FTZ R35, R20, R15.reuse ;  /* 0x0000000f14237220 */ /* 0x080fe20000410000 */
[----:B------:R-:W-:Y:S01]  /*12810*/  FFMA.FTZ R33, R12, R15, -R33 ;  /* 0x0000000f0c217223 */ /* 0x000fe20000010821 */
[C---:B------:R-:W-:Y:S01]  /*12820*/  FMUL.FTZ R15, R24.reuse, R31 ;  /* 0x0000001f180f7220 */ /* 0x040fe20000410000 */
[----:B------:R-:W-:Y:S01]  /*12830*/  FMUL.FTZ R24, R24, R3 ;  /* 0x0000000318187220 */ /* 0x000fe20000410000 */
[----:B------:R-:W-:Y:S01]  /*12840*/  FFMA.FTZ R35, R12, R29, R35 ;  /* 0x0000001d0c237223 */ /* 0x000fe20000010023 */
[----:B------:R-:W-:Y:S01]  /*12850*/  LOP3.LUT R12, R71, 0xffff0000, RZ, 0xc0, !PT ;  /* 0xffff0000470c7812 */ /* 0x000fe200078ec0ff */
[----:B------:R-:W-:Y:S01]  /*12860*/  FFMA.FTZ R28, R14, R3, -R15 ;  /* 0x000000030e1c7223 */ /* 0x000fe2000001080f */
[----:B------:R-:W-:Y:S01]  /*12870*/  LOP3.LUT R3, R70, 0xffff0000, RZ, 0xc0, !PT ;  /* 0xffff000046037812 */ /* 0x000fe200078ec0ff */
[----:B------:R-:W-:Y:S01]  /*12880*/  FFMA.FTZ R31, R14, R31, R24 ;  /* 0x0000001f0e1f7223 */ /* 0x000fe20000010018 */
[----:B------:R-:W-:Y:S01]  /*12890*/  LOP3.LUT R14, R27, 0xffff0000, RZ, 0xc0, !PT ;  /* 0xffff00001b0e7812 */ /* 0x000fe200078ec0ff */
[----:B------:R-:W-:Y:S01]  /*128a0*/  FMUL.FTZ R15, R8, R25 ;  /* 0x00000019080f7220 */ /* 0x000fe20000410000 */
[----:B------:R-:W-:-:S02]  /*128b0*/  IMAD.U32 R21, R10, 0x10000, RZ ;  /* 0x000100000a157824 */ /* 0x000fc400078e00ff */
[-C--:B------:R-:W-:Y:S01]  /*128c0*/  FMUL.FTZ R27, R8, R3.reuse ;  /* 0x00000003081b7220 */ /* 0x080fe20000410000 */
[----:B------:R-:W-:Y:S02]  /*128d0*/  IMAD.U32 R20, R30, 0x10000, RZ ;  /* 0x000100001e147824 */ /* 0x000fe400078e00ff */
[C---:B------:R-:W-:Y:S01]  /*128e0*/  FMUL.FTZ R24, R9.reuse, R14 ;  /* 0x0000000e09187220 */ /* 0x040fe20000410000 */
[C---:B------:R-:W-:Y:S01]  /*128f0*/  FFMA.FTZ R15, R4.reuse, R3, -R15 ;  /* 0x00000003040f7223 */ /* 0x040fe2000001080f */
[----:B------:R-:W-:Y:S01]  /*12900*/  FMUL.FTZ R9, R9, R12 ;  /* 0x0000000c09097220 */ /* 0x000fe20000410000 */
[----:B------:R-:W-:Y:S01]  /*12910*/  FFMA.FTZ R27, R4, R25, R27 ;  /* 0x00000019041b7223 */ /* 0x000fe2000001001b */
[----:B------:R-:W-:Y:S02]  /*12920*/  IMAD.U32 R8, R72, 0x10000, RZ ;  /* 0x0001000048087824 */ /* 0x000fe400078e00ff */
[----:B------:R-:W-:Y:S01]  /*12930*/  FMUL.FTZ R4, R21, R20 ;  /* 0x0000001415047220 */ /* 0x000fe20000410000 */
[C---:B------:R-:W-:Y:S01]  /*12940*/  FFMA.FTZ R24, R5.reuse, R12, -R24 ;  /* 0x0000000c05187223 */ /* 0x040fe20000010818 */
[----:B------:R-:W-:Y:S01]  /*12950*/  FFMA.FTZ R14, R5, R14, R9 ;  /* 0x0000000e050e7223 */ /* 0x000fe20000010009 */
[----:B------:R-:W-:Y:S01]  /*12960*/  LOP3.LUT R10, R10, 0xffff0000, RZ, 0xc0, !PT ;  /* 0xffff00000a0a7812 */ /* 0x000fe200078ec0ff */
[-C--:B------:R-:W-:Y:S01]  /*12970*/  FMUL.FTZ R26, R21, R8.reuse ;  /* 0x00000008151a7220 */ /* 0x080fe20000410000 */
[----:B------:R-:W-:Y:S01]  /*12980*/  FFMA.FTZ R12, R13, R8, -R4 ;  /* 0x000000080d0c7223 */ /* 0x000fe20000010804 */
[----:B------:R-:W-:-:S02]  /*12990*/  LOP3.LUT R5, R30, 0xffff0000, RZ, 0xc0, !PT ;  /* 0xffff00001e057812 */ /* 0x000fc400078ec0ff */
[----:B------:R-:W-:Y:S01]  /*129a0*/  LOP3.LUT R11, R11, 0xffff0000, RZ, 0xc0, !PT ;  /* 0xffff00000b0b7812 */ /* 0x000fe200078ec0ff */
[----:B------:R-:W-:Y:S01]  /*129b0*/  FFMA.FTZ R26, R13, R20, R26 ;  /* 0x000000140d1a7223 */ /* 0x000fe2000001001a */
[----:B------:R-:W-:Y:S01]  /*129c0*/  LOP3.LUT R3, R72, 0xffff0000, RZ, 0xc0, !PT ;  /* 0xffff000048037812 */ /* 0x000fe200078ec0ff */
[C---:B------:R-:W-:Y:S01]  /*129d0*/  FMUL.FTZ R9, R10.reuse, R5 ;  /* 0x000000050a097220 */ /* 0x040fe20000410000 */
[----:B------:R-:W-:Y:S02]  /*129e0*/  LOP3.LUT R8, R69, 0xffff0000, RZ, 0xc0, !PT ;  /* 0xffff000045087812 */ /* 0x000fe400078ec0ff */
        /* <DEDUP_REMOVED lines=14> */
[----:B------:R-:W-:Y:S02]  /*12ad0*/  F2FP.BF16.F32.PACK_AB R8, R27, R34 ;  /* 0x000000221b08723e */ /* 0x000fe400000010ff */
[----:B------:R-:W-:Y:S01]  /*12ae0*/  F2FP.BF16.F32.PACK_AB R11, R20, R31 ;  /* 0x0000001f140b723e */ /* 0x000fe200000010ff */
[----:B------:R4:W-:Y:S04]  /*12af0*/  STS.128 [R36], R4 ;  /* 0x0000000424007388 */ /* 0x0009e80000000c00 */
[----:B------:R4:W-:Y:S02]  /*12b00*/  STS.128 [R0+0x15400], R8 ;  /* 0x0154000800007388 */ /* 0x0009e40000000c00 */
.L_x_2881:
[----:B------:R-:W-:Y:S05]  /*12b10*/  BSYNC B0 ;  /* 0x0000000000007941 */ /* 0x000fea0003800000 */
.L_x_2859:
        /* <DEDUP_REMOVED lines=8> */
.L_x_2857:
[----:B01234-:R-:W2:Y:S02]  /*12ba0*/  LDL R0, [R1+0x4c] ;  /* 0x00004c0001007983 */ /* 0x01fea40000100800 */
[----:B--2---:R-:W-:-:S13]  /*12bb0*/  R2UR UR4, R0 ;  /* 0x00000000000472ca */ /* 0x004fda00000e0000 */
[----:B------:R-:W-:-:S05]  /*12bc0*/  IMAD.U32 R0, RZ, RZ, UR4 ;  /* 0x00000004ff007e24 */ /* 0x000fca000f8e00ff */
[----:B------:R-:W-:-:S13]  /*12bd0*/  ISETP.NE.AND P0, PT, R0, 0x3, PT ;  /* 0x000000030000780c */ /* 0x000fda0003f05270 */
[----:B------:R-:W-:Y:S05]  /*12be0*/  @!P0 BRA `(.L_x_2910) ;  /* 0x0000000000048947 */ /* 0x000fea0003800000 */
[----:B------:R-:W-:Y:S01]  /*12bf0*/  BPT.TRAP 0x1 ;  /* 0x000000040000795c */ /* 0x000fe20000300000 */
.L_x_2910:
[----:B------:R-:W-:Y:S01]  /*12c00*/  IMAD R3, R205, 0x8, R16 ;  /* 0x00000008cd037824 */ /* 0x000fe200078e0210 */
[----:B------:R-:W-:-:S04]  /*12c10*/  SHF.L.U32 R0, R208, 0x1f, RZ ;  /* 0x0000001fd0007819 */ /* 0x000fc800000006ff */
[----:B------:R0:W1:Y:S01]  /*12c20*/  SYNCS.PHASECHK.TRANS64.TRYWAIT P2, [R3+URZ+0x36830], R0 ;  /* 0x03683000030075a7 */ /* 0x000062000804017f */
[----:B------:R-:W-:Y:S05]  /*12c30*/  @!P0 BRA `(.L_x_2911) ;  /* 0x0000000000048947 */ /* 0x000fea0003800000 */
[----:B------:R-:W-:Y:S01]  /*12c40*/  BPT.TRAP 0x1 ;  /* 0x000000040000795c */ /* 0x000fe20000300000 */
.L_x_2911:
[----:B------:R-:W2:Y:S02]  /*12c50*/  S2R R4, SR_TID.X ;  /* 0x0000000000047919 */ /* 0x000ea40000002100 */
[----:B--2---:R-:W-:-:S04]  /*12c60*/  LOP3.LUT R4, R4, 0x7f, RZ, 0xc0, !PT ;  /* 0x0000007f04047812 */ /* 0x004fc800078ec0ff */
[----:B------:R-:W-:Y:S01]  /*12c70*/  ISETP.NE.AND P1, PT, R4, RZ, PT ;  /* 0x000000ff0400720c */ /* 0x000fe20003f25270 */
[----:B-1----:R-:W-:-:S12]  /*12c80*/  @P2 BRA `(.L_x_2912) ;  /* 0x0000000000082947 */ /* 0x002fd80003800000 */
[----:B------:R-:W1:Y:S02]  /*12c90*/  SYNCS.PHASECHK.TRANS64.TRYWAIT P2, [R3+URZ+0x36830], R0 ;  /* 0x03683000030075a7 */ /* 0x000e64000804017f */
[----:B-1----:R-:W-:Y:S05]  /*12ca0*/  @!P2 BRA `(.L_x_2913) ;  /* 0x000001b400d8a947 */ /* 0x002fea0003800000 */
.L_x_2912:
        /* <DEDUP_REMOVED lines=11> */
[----:B------:R-:W-:Y:S01]  /*12d60*/  UMOV UR5, UR17 ;  /* 0x0000001100057c82 */ /* 0x000fe20008000000 */
[----:B------:R-:W-:Y:S01]  /*12d70*/  R2UR UR7, R7 ;  /* 0x00000000070772ca */ /* 0x000fe200000e0000 */
[----:B------:R-:W-:Y:S01]  /*12d80*/  IMAD.MOV.U32 R7, RZ, RZ, 0x40000040 ;  /* 0x40000040ff077424 */ /* 0x000fe200078e00ff */
[----:B------:R-:W-:Y:S01]  /*12d90*/  LOP3.LUT R219, R0, 0x10000, RZ, 0xfc, !PT ;  /* 0x0001000000db7812 */ /* 0x000fe200078efcff */
[----:B------:R-:W-:Y:S01]  /*12da0*/  ULOP3.LUT UR20, UR20, 0x10000, URZ, 0xfc, !UPT ;  /* 0x0001000014147892 */ /* 0x000fe2000f8efc3f */
[----:B------:R-:W-:Y:S01]  /*12db0*/  IMAD.U32 R15, RZ, RZ, UR9 ;  /* 0x00000009ff0f7e24 */ /* 0x000fe2000f8e00ff */
[----:B------:R-:W-:Y:S01]  /*12dc0*/  UMOV UR13, UR17 ;  /* 0x00000011000d7c82 */ /* 0x000fe20008000000 */
[----:B------:R-:W-:Y:S01]  /*12dd0*/  IMAD.MOV.U32 R9, RZ, RZ, 0x40000040 ;  /* 0x40000040ff097424 */ /* 0x000fe200078e00ff */
[----:B------:R-:W-:Y:S01]  /*12de0*/  UMOV UR25, 0x40000040 ;  /* 0x4000004000197882 */ /* 0x000fe20000000000 */
[----:B------:R-:W-:Y:S01]  /*12df0*/  IMAD R4, R205, 0xa80, R219 ;  /* 0x00000a80cd047824 */ /* 0x000fe200078e02db */
[----:B------:R-:W-:Y:S01]  /*12e00*/  UMOV UR23, UR25 ;  /* 0x0000001900177c82 */ /* 0x000fe20008000000 */
[----:B------:R-:W-:Y:S01]  /*12e10*/  UMOV UR8, UR20 ;  /* 0x0000001400087c82 */ /* 0x000fe20008000000 */
[----:B------:R-:W-:Y:S01]  /*12e20*/  R2UR UR15, R9 ;  /* 0x00000000090f72ca */ /* 0x000fe200000e0000 */
[C---:B------:R-:W-:Y:S01]  /*12e30*/  VIADD R6, R4.reuse, 0x80 ;  /* 0x0000008004067836 */ /* 0x040fe20000000000 */
[----:B------:R-:W-:Y:S01]  /*12e40*/  R2UR UR10, R4 ;  /* 0x00000000040a72ca */ /* 0x000fe200000e0000 */
[----:B------:R-:W-:Y:S01]  /*12e50*/  UMOV UR16, UR8 ;  /* 0x0000000800107c82 */ /* 0x000fe20008000000 */
[----:B------:R-:W-:Y:S01]  /*12e60*/  IMAD.U32 R14, RZ, RZ, UR8 ;  /* 0x00000008ff0e7e24 */ /* 0x000fe2000f8e00ff */
[----:B------:R-:W-:Y:S01]  /*12e70*/  UMOV UR4, UR16 ;  /* 0x0000001000047c82 */ /* 0x000fe20008000000 */
[----:B------:R-:W-:Y:S01]  /*12e80*/  R2UR UR6, R6 ;  /* 0x00000000060672ca */ /* 0x000fe200000e0000 */
[C---:B------:R-:W-:Y:S01]  /*12e90*/  VIADD R6, R4.reuse, 0x100 ;  /* 0x0000010004067836 */ /* 0x040fe20000000000 */
[----:B------:R-:W-:Y:S01]  /*12ea0*/  UMOV UR12, UR16 ;  /* 0x00000010000c7c82 */ /* 0x000fe20008000000 */
[C---:B------:R-:W-:Y:S01]  /*12eb0*/  VIADD R8, R4.reuse, 0x200 ;  /* 0x0000020004087836 */ /* 0x040fe20000000000 */
[----:B------:R0:W-:Y:S01]  /*12ec0*/  STL.64 [R1+0x38], R14 ;  /* 0x0000380e01007387 */ /* 0x0001e20000100a00 */
[----:B------:R-:W-:Y:S01]  /*12ed0*/  IMAD.MOV.U32 R9, RZ, RZ, 0x40000040 ;  /* 0x40000040ff097424 */ /* 0x000fe200078e00ff */
[----:B------:R-:W-:Y:S01]  /*12ee0*/  UIADD3 UR52, UR20, 0x406, URZ ;  /* 0x0000040614347890 */ /* 0x000fe2000fffe03f */
[----:B------:R-:W-:Y:S01]  /*12ef0*/  VIADD R10, R4, 0xa04 ;  /* 0x00000a04040a7836 */ /* 0x000fe20000000000 */
[----:B------:R-:W-:Y:S01]  /*12f00*/  R2UR UR14, R8 ;  /* 0x00000000080e72ca */ /* 0x000fe200000e0000 */
[----:B------:R-:W-:Y:S01]  /*12f10*/  HGMMA.64x16x16.F32.BF16 R72, gdesc[UR8], RZ, !UPT, gsb0 ;  /* 0x00200000084879f0 */ /* 0x000fe2000c0018ff */
[----:B------:R-:W-:Y:S01]  /*12f20*/  UMOV UR8, UR16 ;  /* 0x0000001000087c82 */ /* 0x000fe20008000000 */
[----:B------:R-:W-:Y:S01]  /*12f30*/  UMOV UR9, UR17 ;  /* 0x0000001100097c82 */ /* 0x000fe20008000000 */
[----:B------:R-:W-:Y:S01]  /*12f40*/  VIADD R8, R4, 0x300 ;  /* 0x0000030004087836 */ /* 0x000fe20000000000 */
[----:B------:R-:W-:Y:S01]  /*12f50*/  R2UR UR19, R9 ;  /* 0x00000000091372ca */ /* 0x000fe200000e0000 */
[----:B------:R-:W-:Y:S01]  /*12f60*/  IMAD.MOV.U32 R9, RZ, RZ, 0x40000040 ;  /* 0x40000040ff097424 */ /* 0x000fe200078e00ff */
[----:B------:R-:W-:Y:S01]  /*12f70*/  UMOV UR53, 0x40000040 ;  /* 0x4000004000357882 */ /* 0x000fe20000000000 */
[----:B0-----:R-:W-:Y:S01]  /*12f80*/  IMAD.U32 R15, RZ, RZ, UR25 ;  /* 0x00000019ff0f7e24 */ /* 0x001fe2000f8e00ff */
[----:B------:R-:W-:Y:S01]  /*12f90*/  R2UR UR18, R8 ;  /* 0x00000000081272ca */ /* 0x000fe200000e0000 */
[C---:B------:R-:W-:Y:S01]  /*12fa0*/  VIADD R8, R4.reuse, 0x202 ;  /* 0x0000020204087836 */ /* 0x040fe20000000000 */
[----:B------:R-:W-:Y:S01]  /*12fb0*/  UIADD3 UR48, UR20, 0x800, URZ ;  /* 0x0000080014307890 */ /* 0x000fe2000fffe03f */
[----:B------:R-:W-:Y:S01]  /*12fc0*/  IMAD.MOV.U32 R11, RZ, RZ, 0x40000040 ;  /* 0x40000040ff0b7424 */ /* 0x000fe200078e00ff */
[----:B------:R-:W-:Y:S01]  /*12fd0*/  UMOV UR49, 0x40000040 ;  /* 0x4000004000317882 */ /* 0x000fe20000000000 */
[----:B------:R-:W-:Y:S01]  /*12fe0*/  UIADD3 UR44, UR20, 0x802, URZ ;  /* 0x00000802142c7890 */ /* 0x000fe2000fffe03f */
[----:B------:R-:W0:Y:S01]  /*12ff0*/  LDC R0, c[0x0][0x448] ;  /* 0x00011200ff007b82 */ /* 0x000e220000000800 */
[----:B------:R-:W-:Y:S01]  /*13000*/  UMOV UR45, 0x40000040 ;  /* 0x40000040002d7882 */ /* 0x000fe20000000000 */
[----:B------:R-:W-:Y:S01]  /*13010*/  UIADD3 UR40, UR20, 0x804, URZ ;  /* 0x0000080414287890 */ /* 0x000fe2000fffe03f */
[----:B------:R-:W-:Y:S01]  /*13020*/  VIADD R12, R4, 0x986 ;  /* 0x00000986040c7836 */ /* 0x000fe20000000000 */
[----:B------:R-:W-:Y:S01]  /*13030*/  UMOV UR41, 0x40000040 ;  /* 0x4000004000297882 */ /* 0x000fe20000000000 */
[----:B------:R-:W-:Y:S01]  /*13040*/  UIADD3 UR36, UR20, 0x806, URZ ;  /* 0x0000080614247890 */ /* 0x000fe2000fffe03f */
[----:B------:R-:W-:Y:S01]  /*13050*/  IMAD.MOV.U32 R13, RZ, RZ, 0x40000040 ;  /* 0x40000040ff0d7424 */ /* 0x000fe200078e00ff */
[----:B------:R-:W-:Y:S01]  /*13060*/  UMOV UR37, 0x40000040 ;  /* 0x4000004000257882 */ /* 0x000fe20000000000 */
[----:B------:R-:W-:Y:S01]  /*13070*/  @!P1 VIADD R3, R3, 0x36840 ;  /* 0x0003684003039836 */ /* 0x000fe20000000000 */
[----:B------:R-:W-:Y:S01]  /*13080*/  BSSY B0, `(.L_x_2914) ;  /* 0x0000a05000007945 */ /* 0x000fe20003800000 */
        /* <DEDUP_REMOVED lines=11> */
[----:B0-----:R-:W-:Y:S01]  /*13140*/  ISETP.NE.AND P2, PT, R0, 0x1, PT ;  /* 0x000000010000780c */ /* 0x001fe20003f45270 */
[----:B------:R-:W-:-:S12]  /*13150*/  IMAD.IADD R0, R228, 0x1, R222 ;  /* 0x00000001e4007824 */ /* 0x000fd800078e02de */
[----:B------:R-:W0:Y:S01]  /*13160*/  @P2 LDC R5, c[0x0][0x44c] ;  /* 0x00011300ff052b82 */ /* 0x000e220000000800 */
        /* <DEDUP_REMOVED lines=12> */
[----:B------:R-:W-:Y:S02]  /*13230*/  IMAD.MOV.U32 R7, RZ, RZ, 0x40000040 ;  /* 0x40000040ff077424 */ /* 0x000fe400078e00ff */
[----:B0-----:R-:W-:Y:S01]  /*13240*/  @P2 IMAD.HI.U32 R5, R0, R5, RZ ;  /* 0x0000000500052227 */ /* 0x001fe200078e00ff */
        /* <DEDUP_REMOVED lines=16> */
[----:B------:R-:W-:Y:S02]  /*13350*/  UMOV UR9, UR23 ;  /* 0x0000001700097c82 */ /* 0x000fe40008000000 */
[----:B------:R-:W-:Y:S02]  /*13360*/  WARPGROUP.DEPBAR.LE gsb0, 0x0 ;  /* 0x00008000000079c5 */ /* 0x000fe40000010000 */
[----:B------:R-:W-:-:S06]  /*13370*/  WARPGROUP.ARRIVE ;  /* 0x00000000000079c5 */ /* 0x000fcc0000000000 */
[----:B------:R-:W-:Y:S01]  /*13380*/  HGMMA.64x16x16.F32.BF16 R40, gdesc[UR12], RZ, !UPT, gsb0 ;  /* 0x002000000c2879f0 */ /* 0x000fe2000c0018ff */
[----:B------:R-:W-:Y:S02]  /*13390*/  UMOV UR13, UR23 ;  /* 0x00000017000d7c82 */ /* 0x000fe40008000000 */
[----:B------:R-:W-:Y:S02]  /*133a0*/  WARPGROUP.DEPBAR.LE gsb0, 0x0 ;  /* 0x00008000000079c5 */ /* 0x000fe40000010000 */
[----:B------:R-:W-:-:S06]  /*133b0*/  WARPGROUP.ARRIVE ;  /* 0x00000000000079c5 */ /* 0x000fcc0000000000 */
[----:B------:R-:W-:Y:S01]  /*133c0*/  HGMMA.64x16x16.F32.BF16 R32, gdesc[UR4], RZ, !UPT, gsb0 ;  /* 0x00200000042079f0 */ /* 0x000fe2000c0018ff */
        /* <DEDUP_REMOVED lines=8> */
[----:B------:R-:W-:Y:S01]  /*13450*/  R2UR UR10, R6 ;  /* 0x00000000060a72ca */ /* 0x000fe200000e0000 */
[----:B------:R-:W-:Y:S01]  /*13460*/  UMOV UR4, UR22 ;  /* 0x0000001600047c82 */ /* 0x000fe20008000000 */
[----:B------:R-:W-:Y:S01]  /*13470*/  R2UR UR11, R7 ;  /* 0x00000000070b72ca */ /* 0x000fe200000e0000 */
[----:B------:R-:W-:Y:S01]  /*13480*/  UMOV UR8, UR22 ;  /* 0x0000001600087c82 */ /* 0x000fe20008000000 */
[----:B------:R-:W-:Y:S01]  /*13490*/  VIADD R6, R4, 0x182 ;  /* 0x0000018204067836 */ /* 0x000fe20000000000 */
[----:B------:R-:W-:Y:S01]  /*134a0*/  UMOV UR12, UR22 ;  /* 0x00000016000c7c82 */ /* 0x000fe20008000000 */
[----:B------:R-:W-:-:S02]  /*134b0*/  IMAD.MOV.U32 R7, RZ, RZ, 0x40000040 ;  /* 0x40000040ff077424 */ /* 0x000fc400078e00ff */
[----:B------:R-:W-:Y:S01]  /*134c0*/  IMAD.U32 R14, RZ, RZ, UR24 ;  /* 0x00000018ff0e7e24 */ /* 0x000fe2000f8e00ff */
[----:B------:R-:W-:Y:S01]  /*134d0*/  R2UR UR14, R6 ;  /* 0x00000000060e72ca */ /* 0x000fe200000e0000 */
[----:B------:R-:W-:Y:S01]  /*134e0*/  VIADD R6, R4, 0x282 ;  /* 0x0000028204067836 */ /* 0x000fe20000000000 */
[----:B------:R-:W-:Y:S01]  /*134f0*/  R2UR UR15, R7 ;  /* 0x00000000070f72ca */ /* 0x000fe200000e0000 */
[----:B------:R-:W-:Y:S01]  /*13500*/  IMAD.MOV.U32 R7, RZ, RZ, 0x40000040 ;  /* 0x40000040ff077424 */ /* 0x000fe200078e00ff */
        /* <DEDUP_REMOVED lines=40> */
[----:B------:R-:W-:Y:S02]  /*13790*/  UMOV UR13, UR25 ;  /* 0x00000019000d7c82 */ /* 0x000fe40008000000 */
        /* <DEDUP_REMOVED lines=12> */
[----:B------:R-:W-:-:S04]  /*13860*/  UMOV UR4, UR12 ;  /* 0x0000000c00047c82 */ /* 0x000fc80008000000 */
[----:B------:R0:W-:Y:S01]  /*13870*/  STL.64 [R1+0x28], R14 ;  /* 0x0000280e01007387 */ /* 0x0001e20000100a00 */
[----:B------:R-:W-:Y:S02]  /*13880*/  WARPGROUP.DEPBAR.LE gsb0, 0x0 ;  /* 0x00008000000079c5 */ /* 0x000fe40000010000 */
[----:B------:R-:W-:-:S06]  /*13890*/  WARPGROUP.ARRIVE ;  /* 0x00000000000079c5 */ /* 0x000fcc0000000000 */
[----:B------:R-:W-:Y:S01]  /*138a0*/  HGMMA.64x16x16.F32.BF16 R32, gdesc[UR16], R32, gsb0 ;  /* 0x00200000102079f0 */ /* 0x000fe20008001820 */
[----:B------:R-:W-:Y:S01]  /*138b0*/  UMOV UR16, UR12 ;  /* 0x0000000c00107c82 */ /* 0x000fe20008000000 */
        /* <DEDUP_REMOVED lines=16> */
[----:B------:R-:W-:Y:S01]  /*139c0*/  HGMMA.64x16x16.F32.BF16 R72, gdesc[UR24], R72, gsb0 ;  /* 0x00200000184879f0 */ /* 0x000fe20008001848 */
[----:B------:R-:W-:Y:S02]  /*139d0*/  UMOV UR25, 0x40000040 ;  /* 0x4000004000197882 */ /* 0x000fe40000000000 */
        /* <DEDUP_REMOVED lines=29> */
[----:B------:R-:W-:Y:S03]  /*13bb0*/  HGMMA.64x16x16.F32.BF16 R48, gdesc[UR16], R48, gsb0 ;  /* 0x00200000103079f0 */ /* 0x000fe60008001830 */
[----:B------:R-:W-:Y:S02]  /*13bc0*/  WARPGROUP.DEPBAR.LE gsb0, 0x0 ;  /* 0x00008000000079c5 */ /* 0x000fe40000010000 */
[----:B------:R-:W-:-:S06]  /*13bd0*/  WARPGROUP.ARRIVE ;  /* 0x00000000000079c5 */ /* 0x000fcc0000000000 */
[----:B------:R-:W-:Y:S01]  /*13be0*/  HGMMA.64x16x16.F32.BF16 R40, gdesc[UR4], R40, gsb0 ;  /* 0x00200000042879f0 */ /* 0x000fe20008001828 */
[----:B------:R-:W-:Y:S01]  /*13bf0*/  UIADD3 UR4, UR20, 0x6, URZ ;  /* 0x0000000614047890 */ /* 0x000fe2000fffe03f */
[----:B------:R-:W-:Y:S01]  /*13c00*/  R2UR UR6, R6 ;  /* 0x00000000060672ca */ /* 0x000fe200000e0000 */
[----:B------:R-:W-:Y:S01]  /*13c10*/  VIADD R6, R4, 0x106 ;  /* 0x0000010604067836 */ /* 0x000fe20000000000 */
[----:B------:R-:W-:Y:S01]  /*13c20*/  R2UR UR7, R7 ;  /* 0x00000000070772ca */ /* 0x000fe200000e0000 */
[----:B------:R-:W-:-:S03]  /*13c30*/  IMAD.MOV.U32 R7, RZ, RZ, 0x40000040 ;  /* 0x40000040ff077424 */ /* 0x000fc600078e00ff */
[----:B------:R-:W-:Y:S02]  /*13c40*/  UMOV UR24, UR4 ;  /* 0x0000000400187c82 */ /* 0x000fe40008000000 */
[----:B------:R-:W-:-:S05]  /*13c50*/  IMAD.U32 R14, RZ, RZ, UR24 ;  /* 0x00000018ff0e7e24 */ /* 0x000fca000f8e00ff */
[----:B------:R0:W-:Y:S01]  /*13c60*/  STL.64 [R1+0x18], R14 ;  /* 0x0000180e01007387 */ /* 0x0001e20000100a00 */
[----:B------:R-:W-:Y:S02]  /*13c70*/  WARPGROUP.DEPBAR.LE gsb0, 0x0 ;  /* 0x00008000000079c5 */ /* 0x000fe40000010000 */
[----:B------:R-:W-:-:S06]  /*13c80*/  WARPGROUP.ARRIVE ;  /* 0x00000000000079c5 */ /* 0x000fcc0000000000 */
[----:B------:R-:W-:Y:S01]  /*13c90*/  HGMMA.64x16x16.F32.BF16 R32, gdesc[UR8], R32, gsb0 ;  /* 0x00200000082079f0 */ /* 0x000fe20008001820 */
[----:B------:R-:W-:Y:S01]  /*13ca0*/  R2UR UR10, R6 ;  /* 0x00000000060a72ca */ /* 0x000fe200000e0000 */
[----:B------:R-:W-:Y:S01]  /*13cb0*/  VIADD R6, R4, 0x186 ;  /* 0x0000018604067836 */ /* 0x000fe20000000000 */
[----:B------:R-:W-:Y:S01]  /*13cc0*/  R2UR UR11, R7 ;  /* 0x00000000070b72ca */ /* 0x000fe200000e0000 */
        /* <DEDUP_REMOVED lines=8> */
[----:B------:R-:W-:Y:S01]  /*13d50*/  UMOV UR12, UR24 ;  /* 0x00000018000c7c82 */ /* 0x000fe20008000000 */
[----:B------:R-:W-:Y:S01]  /*13d60*/  UMOV UR13, UR25 ;  /* 0x00000019000d7c82 */ /* 0x000fe20008000000 */
[----:B------:R-:W-:Y:S01]  /*13d70*/  UMOV UR4, UR12 ;  /* 0x0000000c00047c82 */ /* 0x000fe20008000000 */
[----:B------:R-:W-:Y:S01]  /*13d80*/  UMOV UR5, UR13 ;  /* 0x0000000d00057c82 */ /* 0x000fe20008000000 */
[----:B------:R-:W-:Y:S01]  /*13d90*/  UMOV UR8, UR12 ;  /* 0x0000000c00087c82 */ /* 0x000fe20008000000 */
[----:B------:R-:W-:Y:S01]  /*13da0*/  UMOV UR9, UR13 ;  /* 0x0000000d00097c82 */ /* 0x000fe20008000000 */
[----:B------:R-:W-:Y:S01]  /*13db0*/  UMOV UR16, UR12 ;  /* 0x0000000c00107c82 */ /* 0x000fe20008000000 */
[----:B------:R-:W-:Y:S01]  /*13dc0*/  UMOV UR17, UR13 ;  /* 0x0000000d00117c82 */ /* 0x000fe20008000000 */
        /* <DEDUP_REMOVED lines=178> */
[----:B------:R-:W-:Y:S01]  /*148f0*/  STL.64 [R1], R14 ;  /* 0x0000000e01007387 */ /* 0x000fe20000100a00 */
        /* <DEDUP_REMOVED lines=282> */
[----:B------:R-:W-:Y:S02]  /*15aa0*/  R2UR UR38, R6 ;  /* 0x00000000062672ca */ /* 0x000fe400000e0000 */
[----:B------:R-:W-:Y:S01]  /*15ab0*/  R2UR UR39, R7 ;  /* 0x00000000072772ca */ /* 0x000fe200000e0000 */
[----:B------:R-:W0:Y:S01]  /*15ac0*/  @P2 LDC R6, c[0x0][0x450] ;  /* 0x00011400ff062b82 */ /* 0x000e220000000800 */
[----:B------:R-:W-:Y:S01]  /*15ad0*/  IMAD.MOV.U32 R7, RZ, RZ, -0x70 ;  /* 0xffffff90ff077424 */ /* 0x000fe200078e00ff */
[----:B0-----:R-:W-:Y:S01]  /*15ae0*/  @P2 SHF.R.U32.HI R0, RZ, R6, R5 ;  /* 0x00000006ff002219 */ /* 0x001fe20000011605 */
[----:B------:R-:W-:Y:S01]  /*15af0*/  VIADD R6, R4, 0x886 ;  /* 0x0000088604067836 */ /* 0x000fe20000000000 */
[----:B------:R-:W-:Y:S02]  /*15b00*/  WARPGROUP.DEPBAR.LE gsb0, 0x0 ;  /* 0x00008000000079c5 */ /* 0x000fe40000010000 */
[----:B------:R-:W-:Y:S01]  /*15b10*/  WARPGROUP.ARRIVE ;  /* 0x00000000000079c5 */ /* 0x000fe20000000000 */
[----:B------:R-:W-:-:S05]  /*15b20*/  IMAD R5, R2, -0x70, R225 ;  /* 0xffffff9002057824 */ /* 0x000fca00078e02e1 */
        /* <DEDUP_REMOVED lines=27> */
[C---:B------:R-:W-:Y:S02]  /*15ce0*/  VIADD R8, R4.reuse, 0x806 ;  /* 0x0000080604087836 */ /* 0x040fe40000000000 */
[----:B------:R-:W-:Y:S02]  /*15cf0*/  IMAD.MOV.U32 R9, RZ, RZ, 0x40000040 ;  /* 0x40000040ff097424 */ /* 0x000fe400078e00ff */
[----:B------:R-:W-:Y:S01]  /*15d00*/  VIADD R4, R4, 0xa06 ;  /* 0x00000a0604047836 */ /* 0x000fe20000000000 */
[----:B------:R-:W-:-:S02]  /*15d10*/  WARPGROUP.DEPBAR.LE gsb0, 0x0 ;  /* 0x00008000000079c5 */ /* 0x000fc40000010000 */
        /* <DEDUP_REMOVED lines=9> */
[----:B------:R-:W-:Y:S01]  /*15db0*/  IMAD R8, R2, R7, 0x71 ;  /* 0x0000007102087424 */ /* 0x000fe200078e0207 */
[----:B------:R-:W0:Y:S01]  /*15dc0*/  SHFL.IDX PT, R9, R0, 0x1, 0x1c1f ;  /* 0x003c1f0000097f89 */ /* 0x000e2200000e0000 */
[----:B------:R-:W-:Y:S02]  /*15dd0*/  IMAD.MOV.U32 R7, RZ, RZ, 0x40000040 ;  /* 0x40000040ff077424 */ /* 0x000fe400078e00ff */
[----:B------:R-:W-:-:S05]  /*15de0*/  IMAD R8, R227, -0x2, R8 ;  /* 0xfffffffee3087824 */ /* 0x000fca00078e0208 */
[----:B------:R-:W-:Y:S01]  /*15df0*/  IADD3 R81, -R224, R8, R225 ;  /* 0x00000008e0517210 */ /* 0x000fe20007ffe1e1 */
        /* <DEDUP_REMOVED lines=8> */
[----:B------:R-:W-:Y:S02]  /*15e80*/  IMAD.MOV.U32 R5, RZ, RZ, 0x40000040 ;  /* 0x40000040ff057424 */ /* 0x000fe400078e00ff */
[----:B------:R-:W-:-:S05]  /*15e90*/  IMAD R6, R227, -0x2, R6 ;  /* 0xfffffffee3067824 */ /* 0x000fca00078e0206 */
[----:B0-----:R-:W-:-:S04]  /*15ea0*/  VIADDMNMX R8, R9, R81, R6, PT ;  /* 0x0000005109087246 */ /* 0x001fc80003800106 */
        /* <DEDUP_REMOVED lines=8> */
[C---:B------:R-:W-:Y:S02]  /*15f30*/  ISETP.GT.AND P4, PT, R8.reuse, 0x10, PT ;  /* 0x000000100800780c */ /* 0x040fe40003f84270 */
[----:B------:R-:W-:Y:S02]  /*15f40*/  FSEL R91, R79, -INF , P3 ;  /* 0xff8000004f5b7808 */ /* 0x000fe40001800000 */
[----:B------:R-:W-:Y:S02]  /*15f50*/  FMNMX.FTZ R10, R89, R10, !PT ;  /* 0x0000000a590a7209 */ /* 0x000fe40007810000 */
[----:B------:R-:W-:-:S02]  /*15f60*/  ISETP.GT.AND P3, PT, R8, 0x11, PT ;  /* 0x000000110800780c */ /* 0x000fc40003f64270 */
[----:B------:R-:W-:Y:S02]  /*15f70*/  FSEL R93, R66, -INF , P4 ;  /* 0xff800000425d7808 */ /* 0x000fe40002000000 */
[----:B------:R-:W-:Y:S02]  /*15f80*/  FMNMX.FTZ R10, R91, R10, !PT ;  /* 0x0000000a5b0a7209 */ /* 0x000fe40007810000 */
[C---:B------:R-:W-:Y:S02]  /*15f90*/  ISETP.GT.AND P4, PT, R8.reuse, 0x18, PT ;  /* 0x000000180800780c */ /* 0x040fe40003f84270 */
[----:B------:R-:W-:Y:S02]  /*15fa0*/  FSEL R95, R67, -INF , P3 ;  /* 0xff800000435f7808 */ /* 0x000fe40001800000 */
[----:B------:R-:W-:Y:S01]  /*15fb0*/  FMNMX.FTZ R10, R93, R10, !PT ;  /* 0x0000000a5d0a7209 */ /* 0x000fe20007810000 */
[----:B------:R-:W-:Y:S02]  /*15fc0*/  WARPGROUP.DEPBAR.LE gsb0, 0x0 ;  /* 0x00008000000079c5 */ /* 0x000fe40000010000 */
[----:B------:R-:W-:Y:S01]  /*15fd0*/  WARPGROUP.ARRIVE ;  /* 0x00000000000079c5 */ /* 0x000fe20000000000 */
[----:B------:R-:W-:-:S02]  /*15fe0*/  ISETP.GT.AND P3, PT, R8, 0x19, PT ;  /* 0x000000190800780c */ /* 0x000fc40003f64270 */
[----:B------:R-:W-:Y:S02]  /*15ff0*/  FSEL R87, R70, -INF , P4 ;  /* 0xff80000046577808 */ /* 0x000fe40002000000 */
[----:B------:R-:W-:Y:S01]  /*16000*/  FMNMX.FTZ R10, R95, R10, !PT ;  /* 0x0000000a5f0a7209 */ /* 0x000fe20007810000 */
[----:B------:R-:W-:Y:S01]  /*16010*/  HGMMA.64x16x16.F32.BF16 R48, gdesc[UR4], R48, gsb0 ;  /* 0x00200000043079f0 */ /* 0x000fe20008001830 */
[----:B------:R-:W-:Y:S01]  /*16020*/  R2UR UR6, R12 ;  /* 0x000000000c0672ca */ /* 0x000fe200000e0000 */
[----:B------:R-:W-:Y:S01]  /*16030*/  UMOV UR4, UR36 ;  /* 0x0000002400047c82 */ /* 0x000fe20008000000 */
[----:B------:R-:W-:Y:S01]  /*16040*/  R2UR UR7, R13 ;  /* 0x000000000d0772ca */ /* 0x000fe200000e0000 */
[----:B------:R-:W-:Y:S01]  /*16050*/  UMOV UR5, UR37 ;  /* 0x0000002500057c82 */ /* 0x000fe20008000000 */
[----:B------:R-:W-:Y:S02]  /*16060*/  ISETP.GT.AND P4, PT, R8, 0x20, PT ;  /* 0x000000200800780c */ /* 0x000fe40003f84270 */
[----:B------:R-:W-:-:S02]  /*16070*/  FSEL R79, R71, -INF , P3 ;  /* 0xff800000474f7808 */ /* 0x000fc40001800000 */
[----:B------:R-:W-:Y:S02]  /*16080*/  FMNMX.FTZ R10, R87, R10, !PT ;  /* 0x0000000a570a7209 */ /* 0x000fe40007810000 */
[----:B------:R-:W-:Y:S02]  /*16090*/  ISETP.GT.AND P3, PT, R8, 0x21, PT ;  /* 0x000000210800780c */ /* 0x000fe40003f64270 */
[----:B------:R-:W-:Y:S02]  /*160a0*/  FSEL R75, R58, -INF , P4 ;  /* 0xff8000003a4b7808 */ /* 0x000fe40002000000 */
[----:B------:R-:W-:Y:S02]  /*160b0*/  FMNMX.FTZ R10, R79, R10, !PT ;  /* 0x0000000a4f0a7209 */ /* 0x000fe40007810000 */
        /* <DEDUP_REMOVED lines=16> */
[----:B------:R-:W-:Y:S01]  /*161c0*/  HGMMA.64x16x16.F32.BF16 R40, gdesc[UR8], R40, gsb0 ;  /* 0x00200000082879f0 */ /* 0x000fe20008001828 */
[----:B------:R-:W-:Y:S02]  /*161d0*/  FMNMX.FTZ R10, R7, R10, !PT ;  /* 0x0000000a070a7209 */ /* 0x000fe40007810000 */
[C---:B------:R-:W-:Y:S02]  /*161e0*/  ISETP.GT.AND P3, PT, R8.reuse, 0x39, PT ;  /* 0x000000390800780c */ /* 0x040fe40003f64270 */
[----:B------:R-:W-:Y:S02]  /*161f0*/  FMNMX.FTZ R10, R51, R10, !PT ;  /* 0x0000000a330a7209 */ /* 0x000fe40007810000 */
[----:B------:R-:W-:Y:S02]  /*16200*/  FSEL R55, R55, -INF , P3 ;  /* 0xff80000037377808 */ /* 0x000fe40001800000 */
[----:B------:R-:W-:Y:S01]  /*16210*/  ISETP.GT.AND P3, PT, R8, 0x41, PT ;  /* 0x000000410800780c */ /* 0x000fe20003f64270 */
[----:B------:R-:W-:-:S02]  /*16220*/  WARPGROUP.DEPBAR.LE gsb0, 0x0 ;  /* 0x00008000000079c5 */ /* 0x000fc40000010000 */
[----:B------:R-:W-:Y:S01]  /*16230*/  WARPGROUP.ARRIVE ;  /* 0x00000000000079c5 */ /* 0x000fe20000000000 */
[----:B------:R-:W-:Y:S02]  /*16240*/  FSEL R43, R43, -INF , P3 ;  /* 0xff8000002b2b7808 */ /* 0x000fe40001800000 */
[----:B------:R-:W-:-:S03]  /*16250*/  ISETP.GT.AND P3, PT, R8, 0x49, PT ;  /* 0x000000490800780c */ /* 0x000fc60003f64270 */
[----:B------:R-:W-:Y:S01]  /*16260*/  HGMMA.64x16x16.F32.BF16 R32, gdesc[UR4], R32, gsb0 ;  /* 0x00200000042079f0 */ /* 0x000fe20008001820 */
[----:B------:R-:W-:Y:S01]  /*16270*/  R2UR UR6, R4 ;  /* 0x00000000040672ca */ /* 0x000fe200000e0000 */
[----:B------:R-:W-:Y:S01]  /*16280*/  UMOV UR4, UR36 ;  /* 0x0000002400047c82 */ /* 0x000fe20008000000 */
[----:B------:R-:W-:Y:S01]  /*16290*/  R2UR UR7, R5 ;  /* 0x00000000050772ca */ /* 0x000fe200000e0000 */
[----:B------:R-:W-:Y:S01]  /*162a0*/  UMOV UR5, UR37 ;  /* 0x0000002500057c82 */ /* 0x000fe20008000000 */
[----:B------:R-:W-:Y:S02]  /*162b0*/  FSEL R5, R54, -INF , P4 ;  /* 0xff80000036057808 */ /* 0x000fe40002000000 */
[----:B------:R-:W-:Y:S02]  /*162c0*/  ISETP.GT.AND P4, PT, R8, 0x40, PT ;  /* 0x000000400800780c */ /* 0x000fe40003f84270 */
[----:B------:R-:W-:Y:S02]  /*162d0*/  FMNMX.FTZ R10, R5, R10, !PT ;  /* 0x0000000a050a7209 */ /* 0x000fe40007810000 */
[----:B------:R-:W-:-:S02]  /*162e0*/  FSEL R9, R42, -INF , P4 ;  /* 0xff8000002a097808 */ /* 0x000fc40002000000 */
[----:B------:R-:W-:Y:S02]  /*162f0*/  FMNMX.FTZ R10, R55, R10, !PT ;  /* 0x0000000a370a7209 */ /* 0x000fe40007810000 */
[----:B------:R-:W-:Y:S02]  /*16300*/  ISETP.GT.AND P4, PT, R8, 0x48, PT ;  /* 0x000000480800780c */ /* 0x000fe40003f84270 */
[----:B------:R-:W-:Y:S02]  /*16310*/  FMNMX.FTZ R10, R9, R10, !PT ;  /* 0x0000000a090a7209 */ /* 0x000fe40007810000 */
[----:B------:R-:W-:Y:S02]  /*16320*/  FSEL R11, R46, -INF , P4 ;  /* 0xff8000002e0b7808 */ /* 0x000fe40002000000 */
[----:B------:R-:W-:Y:S02]  /*16330*/  FMNMX.FTZ R10, R43, R10, !PT ;  /* 0x0000000a2b0a7209 */ /* 0x000fe40007810000 */
[----:B------:R-:W-:-:S02]  /*16340*/  ISETP.GT.AND P4, PT, R8, 0x50, PT ;  /* 0x000000500800780c */ /* 0x000fc40003f84270 */
        /* <DEDUP_REMOVED lines=21> */
[----:B------:R-:W-:-:S02]  /*164a0*/  FSEL R21, R26, -INF , P4 ;  /* 0xff8000001a157808 */ /* 0x000fc40002000000 */
[C---:B------:R-:W-:Y:S02]  /*164b0*/  ISETP.GT.AND P4, PT, R8.reuse, 0x68, PT ;  /* 0x000000680800780c */ /* 0x040fe40003f84270 */
[----:B------:R-:W-:Y:S02]  /*164c0*/  FSEL R27, R27, -INF , P3 ;  /* 0xff8000001b1b7808 */ /* 0x000fe40001800000 */
[----:B------:R-:W-:Y:S02]  /*164d0*/  FMNMX.FTZ R10, R21, R10, !PT ;  /* 0x0000000a150a7209 */ /* 0x000fe40007810000 */
[----:B------:R-:W-:Y:S02]  /*164e0*/  ISETP.GT.AND P3, PT, R8, 0x69, PT ;  /* 0x000000690800780c */ /* 0x000fe40003f64270 */
[----:B------:R-:W-:Y:S01]  /*164f0*/  FSEL R67, R30, -INF , P4 ;  /* 0xff8000001e437808 */ /* 0x000fe20002000000 */
[----:B------:R0:W1:Y:S01]  /*16500*/  SHFL.IDX PT, R8, R0, RZ, 0x1c1f ;  /* 0x001c1fff00087589 */ /* 0x00006200000e0000 */
[----:B------:R-:W-:-:S02]  /*16510*/  FMNMX.FTZ R10, R27, R10, !PT ;  /* 0x0000000a1b0a7209 */ /* 0x000fc40007810000 */
[----:B------:R-:W-:Y:S02]  /*16520*/  FSEL R31, R31, -INF , P3 ;  /* 0xff8000001f1f7808 */ /* 0x000fe40001800000 */
[----:B------:R-:W-:Y:S01]  /*16530*/  FMNMX.FTZ R10, R67, R10, !PT ;  /* 0x0000000a430a7209 */ /* 0x000fe20007810000 */
[----:B0-----:R-:W-:-:S03]  /*16540*/  IMAD.U32 R0, RZ, RZ, UR4 ;  /* 0x00000004ff007e24 */ /* 0x001fc6000f8e00ff */
[----:B------:R-:W-:-:S05]  /*16550*/  FMNMX.FTZ R10, R31, R10, !PT ;  /* 0x0000000a1f0a7209 */ /* 0x000fca0007810000 */
[----:B------:R-:W0:Y:S01]  /*16560*/  SHFL.BFLY PT, R97, R10, 0x2, 0x1f ;  /* 0x0c401f000a617f89 */ /* 0x000e2200000e0000 */
[----:B-1----:R-:W-:-:S04]  /*16570*/  VIADDMNMX R34, R8, R81, R6, PT ;  /* 0x0000005108227246 */ /* 0x002fc80003800106 */
[C---:B------:R-:W-:Y:S02]  /*16580*/  ISETP.GT.AND P4, PT, R34.reuse, 0x1, PT ;  /* 0x000000012200780c */ /* 0x040fe40003f84270 */
[----:B------:R-:W-:Y:S02]  /*16590*/  ISETP.GT.AND P5, PT, R34, 0x8, PT ;  /* 0x000000082200780c */ /* 0x000fe40003fa4270 */
[----:B------:R-:W-:Y:S02]  /*165a0*/  FSEL R6, R73, -INF , P4 ;  /* 0xff80000049067808 */ /* 0x000fe40002000000 */
[----:B------:R-:W-:Y:S02]  /*165b0*/  FSEL R73, R76, -INF , P5 ;  /* 0xff8000004c497808 */ /* 0x000fe40002800000 */
[----:B------:R-:W-:Y:S02]  /*165c0*/  ISETP.GT.AND P4, PT, R34, 0x11, PT ;  /* 0x000000112200780c */ /* 0x000fe40003f84270 */
[----:B0-----:R-:W-:-:S02]  /*165d0*/  FMNMX.FTZ R97, R10, R97, !PT ;  /* 0x000000610a617209 */ /* 0x001fc40007810000 */
[----:B------:R-:W-:Y:S02]  /*165e0*/  FSEL R65, R65, -INF , P4 ;  /* 0xff80000041417808 */ /* 0x000fe40002000000 */
[C---:B------:R-:W-:Y:S01]  /*165f0*/  ISETP.GT.AND P4, PT, R34.reuse, 0x19, PT ;  /* 0x000000192200780c */ /* 0x040fe20003f84270 */
[----:B------:R-:W0:Y:S03]  /*16600*/  SHFL.BFLY PT, R4, R97, 0x1, 0x1f ;  /* 0x0c201f0061047f89 */ /* 0x000e2600000e0000 */
        /* <DEDUP_REMOVED lines=9> */
[----:B------:R-:W-:Y:S02]  /*166a0*/  CS2R R96, SRZ ;  /* 0x0000000000607805 */ /* 0x000fe4000001ff00 */
[----:B------:R-:W-:Y:S02]  /*166b0*/  FSEL R53, R53, -INF , P4 ;  /* 0xff80000035357808 */ /* 0x000fe40002000000 */
[C---:B------:R-:W-:Y:S01]  /*166c0*/  FSETP.NEU.FTZ.AND P3, PT, R4.reuse, -INF , PT ;  /* 0xff8000000400780b */ /* 0x040fe20003f7d000 */
[----:B------:R-:W-:Y:S01]  /*166d0*/  FMUL.FTZ R30, R4, R0 ;  /* 0x00000000041e7220 */ /* 0x000fe20000410000 */
[----:B------:R-:W-:-:S04]  /*166e0*/  ISETP.GT.AND P4, PT, R34, 0x41, PT ;  /* 0x000000412200780c */ /* 0x000fc80003f84270 */
[----:B------:R-:W-:Y:S02]  /*166f0*/  FSEL R30, R30, RZ, P3 ;  /* 0x000000ff1e1e7208 */ /* 0x000fe40001800000 */
[----:B------:R-:W-:-:S03]  /*16700*/  ISETP.GT.AND P3, PT, R34, RZ, PT ;  /* 0x000000ff2200720c */ /* 0x000fc60003f64270 */
[-CC-:B------:R-:W-:Y:S01]  /*16710*/  FFMA.FTZ R201, R83, R0.reuse, -R30.reuse ;  /* 0x0000000053c97223 */ /* 0x180fe2000001081e */
[----:B------:R-:W-:Y:S01]  /*16720*/  FSEL R81, R72, -INF , P3 ;  /* 0xff80000048517808 */ /* 0x000fe20001800000 */
[-CC-:B------:R-:W-:Y:S01]  /*16730*/  FFMA.FTZ R8, R85, R0.reuse, -R30.reuse ;  /* 0x0000000055087223 */ /* 0x180fe2000001081e */
[C---:B------:R-:W-:Y:S01]  /*16740*/  ISETP.GT.AND P3, PT, R34.reuse, 0x9, PT ;  /* 0x000000092200780c */ /* 0x040fe20003f64270 */
[--C-:B------:R-:W-:Y:S01]  /*16750*/  FFMA.FTZ R203, R89, R0, -R30.reuse ;  /* 0x0000000059cb7223 */ /* 0x100fe2000001081e */
[----:B------:R-:W-:Y:S01]  /*16760*/  FMNMX.FTZ R10, R81, R6, !PT ;  /* 0x00000006510a7209 */ /* 0x000fe20007810000 */
[-CC-:B------:R-:W-:Y:S01]  /*16770*/  FFMA.FTZ R91, R91, R0.reuse, -R30.reuse ;  /* 0x000000005b5b7223 */ /* 0x180fe2000001081e */
[----:B------:R-:W-:Y:S01]  /*16780*/  FSEL R77, R77, -INF , P3 ;  /* 0xff8000004d4d7808 */ /* 0x000fe20001800000 */
[-CC-:B------:R-:W-:Y:S01]  /*16790*/  FFMA.FTZ R197, R93, R0.reuse, -R30.reuse ;  /* 0x000000005dc57223 */ /* 0x180fe2000001081e */
[----:B------:R-:W-:Y:S01]  /*167a0*/  ISETP.GT.AND P3, PT, R34, 0x10, PT ;  /* 0x000000102200780c */ /* 0x000fe20003f64270 */
[--C-:B------:R-:W-:Y:S01]  /*167b0*/  FFMA.FTZ R199, R87, R0, -R30.reuse ;  /* 0x0000000057c77223 */ /* 0x100fe2000001081e */
[----:B------:R-:W-:Y:S01]  /*167c0*/  FMNMX.FTZ R10, R73, R10, !PT ;  /* 0x0000000a490a7209 */ /* 0x000fe20007810000 */
[-CC-:B------:R-:W-:Y:S01]  /*167d0*/  FFMA.FTZ R26, R79, R0.reuse, -R30.reuse ;  /* 0x000000004f1a7223 */ /* 0x180fe2000001081e */
[----:B------:R-:W-:Y:S01]  /*167e0*/  FSEL R83, R64, -INF , P3 ;  /* 0xff80000040537808 */ /* 0x000fe20001800000 */
[--C-:B------:R-:W-:Y:S01]  /*167f0*/  FFMA.FTZ R193, R75, R0, -R30.reuse ;  /* 0x000000004bc17223 */ /* 0x100fe2000001081e */
[----:B------:R-:W-:Y:S01]  /*16800*/  FMNMX.FTZ R10, R77, R10, !PT ;  /* 0x0000000a4d0a7209 */ /* 0x000fe20007810000 */
        /* <DEDUP_REMOVED lines=8> */
[--C-:B------:R-:W-:Y:S01]  /*16890*/  FFMA.FTZ R189, R7, R0, -R30.reuse ;  /* 0x0000000007bd7223 */ /* 0x100fe2000001081e */
[----:B------:R-:W-:Y:S01]  /*168a0*/  ISETP.GT.AND P3, PT, R34, 0x20, PT ;  /* 0x000000202200780c */ /* 0x000fe20003f64270 */
[----:B------:R0:W-:Y:S01]  /*168b0*/  MUFU.EX2 R10, R91 ;  /* 0x0000005b000a7308 */ /* 0x0001e20000000800 */
[----:B------:R-:W-:Y:S01]  /*168c0*/  FMNMX.FTZ R12, R85, R12, !PT ;  /* 0x0000000c550c7209 */ /* 0x000fe20007810000 */
[-CC-:B------:R-:W-:Y:S01]  /*168d0*/  FFMA.FTZ R185, R9, R0.reuse, -R30.reuse ;  /* 0x0000000009b97223 */ /* 0x180fe2000001081e */
[----:B------:R-:W-:Y:S01]  /*168e0*/  FSEL R89, R56, -INF , P3 ;  /* 0xff80000038597808 */ /* 0x000fe20001800000 */
[--C-:B------:R-:W-:Y:S01]  /*168f0*/  FFMA.FTZ R187, R11, R0, -R30.reuse ;  /* 0x000000000bbb7223 */ /* 0x100fe2000001081e */
[----:B------:R-:W-:Y:S01]  /*16900*/  FMNMX.FTZ R12, R69, R12, !PT ;  /* 0x0000000c450c7209 */ /* 0x000fe20007810000 */
[--C-:B------:R-:W-:Y:S01]  /*16910*/  FFMA.FTZ R181, R13, R0, -R30.reuse ;  /* 0x000000000db57223 */ /* 0x100fe2000001081e */
[----:B------:R-:W-:Y:S01]  /*16920*/  ISETP.GT.AND P3, PT, R34, 0x28, PT ;  /* 0x000000282200780c */ /* 0x000fe20003f64270 */
[----:B------:R-:W-:Y:S01]  /*16930*/  MUFU.EX2 R201, R201 ;  /* 0x000000c900c97308 */ /* 0x000fe20000000800 */
[----:B------:R-:W-:Y:S01]  /*16940*/  FMNMX.FTZ R12, R89, R12, !PT ;  /* 0x0000000c590c7209 */ /* 0x000fe20007810000 */
[-CC-:B------:R-:W-:Y:S01]  /*16950*/  FFMA.FTZ R183, R15, R0.reuse, -R30.reuse ;  /* 0x000000000fb77223 */ /* 0x180fe2000001081e */
[----:B0-----:R-:W-:Y:S01]  /*16960*/  FSEL R91, R60, -INF , P3 ;  /* 0xff8000003c5b7808 */ /* 0x001fe20001800000 */
[--C-:B------:R-:W-:Y:S01]  /*16970*/  FFMA.FTZ R177, R21, R0, -R30.reuse ;  /* 0x0000000015b17223 */ /* 0x100fe2000001081e */
[----:B------:R-:W-:Y:S01]  /*16980*/  FMNMX.FTZ R14, R57, R12, !PT ;  /* 0x0000000c390e7209 */ /* 0x000fe20007810000 */
[--C-:B------:R-:W-:Y:S01]  /*16990*/  FFMA.FTZ R27, R27, R0, -R30.reuse ;  /* 0x000000001b1b7223 */ /* 0x100fe2000001081e */
[----:B------:R-:W-:Y:S01]  /*169a0*/  ISETP.GT.AND P3, PT, R34, 0x30, PT ;  /* 0x000000302200780c */ /* 0x000fe20003f64270 */
[----:B------:R-:W-:Y:S01]  /*169b0*/  MUFU.EX2 R12, R95 ;  /* 0x0000005f000c7308 */ /* 0x000fe20000000800 */
[----:B------:R-:W-:Y:S01]  /*169c0*/  FMNMX.FTZ R14, R91, R14, !PT ;  /* 0x0000000e5b0e7209 */ /* 0x000fe20007810000 */
[----:B------:R-:W-:Y:S01]  /*169d0*/  FFMA.FTZ R179, R67, R0, -R30 ;  /* 0x0000000043b37223 */ /* 0x000fe2000001081e */
[----:B------:R-:W-:-:S02]  /*169e0*/  FSEL R93, R48, -INF , P3 ;  /* 0xff800000305d7808 */ /* 0x000fc40001800000 */
[----:B------:R-:W-:Y:S02]  /*169f0*/  CS2R R66, SRZ ;  /* 0x0000000000427805 */ /* 0x000fe4000001ff00 */
[----:B------:R-:W-:Y:S02]  /*16a00*/  FMNMX.FTZ R14, R61, R14, !PT ;  /* 0x0000000e3d0e7209 */ /* 0x000fe40007810000 */
[----:B------:R-:W-:Y:S01]  /*16a10*/  ISETP.GT.AND P3, PT, R34, 0x38, PT ;  /* 0x000000382200780c */ /* 0x000fe20003f64270 */
[----:B------:R-:W0:Y:S01]  /*16a20*/  MUFU.EX2 R8, R8 ;  /* 0x0000000800087308 */ /* 0x000e220000000800 */
[----:B------:R-:W-:Y:S02]  /*16a30*/  FMNMX.FTZ R14, R93, R14, !PT ;  /* 0x0000000e5d0e7209 */ /* 0x000fe40007810000 */
[----:B------:R-:W-:Y:S02]  /*16a40*/  FSEL R87, R52, -INF , P3 ;  /* 0xff80000034577808 */ /* 0x000fe40001800000 */
[----:B------:R-:W-:-:S02]  /*16a50*/  FMNMX.FTZ R20, R49, R14, !PT ;  /* 0x0000000e31147209 */ /* 0x000fc40007810000 */
[----:B------:R-:W-:Y:S01]  /*16a60*/  ISETP.GT.AND P3, PT, R34, 0x40, PT ;  /* 0x000000402200780c */ /* 0x000fe20003f64270 */
[----:B------:R1:W-:Y:S01]  /*16a70*/  MUFU.EX2 R14, R26 ;  /* 0x0000001a000e7308 */ /* 0x0003e20000000800 */
[----:B------:R-:W-:Y:S02]  /*16a80*/  FMNMX.FTZ R20, R87, R20, !PT ;  /* 0x0000001457147209 */ /* 0x000fe40007810000 */
[----:B------:R-:W-:Y:S02]  /*16a90*/  FSEL R79, R40, -INF , P3 ;  /* 0xff800000284f7808 */ /* 0x000fe40001800000 */
[----:B------:R-:W-:Y:S02]  /*16aa0*/  FMNMX.FTZ R20, R53, R20, !PT ;  /* 0x0000001435147209 */ /* 0x000fe40007810000 */
[----:B------:R-:W-:Y:S01]  /*16ab0*/  ISETP.GT.AND P3, PT, R34, 0x48, PT ;  /* 0x000000482200780c */ /* 0x000fe20003f64270 */
[----:B------:R-:W2:Y:S01]  /*16ac0*/  MUFU.EX2 R203, R203 ;  /* 0x000000cb00cb7308 */ /* 0x000ea20000000800 */
[----:B------:R-:W-:-:S02]  /*16ad0*/  FSEL R75, R41, -INF , P4 ;  /* 0xff800000294b7808 */ /* 0x000fc40002000000 */
[----:B------:R-:W-:Y:S02]  /*16ae0*/  FMNMX.FTZ R20, R79, R20, !PT ;  /* 0x000000144f147209 */ /* 0x000fe40007810000 */
[----:B------:R-:W-:Y:S02]  /*16af0*/  ISETP.GT.AND P4, PT, R34, 0x49, PT ;  /* 0x000000492200780c */ /* 0x000fe40003f84270 */
[----:B------:R-:W-:Y:S01]  /*16b00*/  FSEL R41, R44, -INF , P3 ;  /* 0xff8000002c297808 */ /* 0x000fe20001800000 */
[----:B------:R-:W3:Y:S01]  /*16b10*/  MUFU.EX2 R197, R197 ;  /* 0x000000c500c57308 */ /* 0x000ee20000000800 */
[----:B-1----:R-:W-:Y:S01]  /*16b20*/  FMNMX.FTZ R26, R75, R20, !PT ;  /* 0x000000144b1a7209 */ /* 0x002fe20007810000 */
[----:B------:R-:W1:Y:S01]  /*16b30*/  @P2 LDC R44, c[0x0][0x450] ;  /* 0x00011400ff2c2b82 */ /* 0x000e620000000800 */
[----:B------:R-:W-:Y:S02]  /*16b40*/  FSEL R45, R45, -INF , P4 ;  /* 0xff8000002d2d7808 */ /* 0x000fe40002000000 */
[----:B------:R-:W-:-:S02]  /*16b50*/  ISETP.GT.AND P3, PT, R34, 0x50, PT ;  /* 0x000000502200780c */ /* 0x000fc40003f64270 */
[----:B------:R-:W-:Y:S01]  /*16b60*/  FMNMX.FTZ R26, R41, R26, !PT ;  /* 0x0000001a291a7209 */ /* 0x000fe20007810000 */
[----:B------:R4:W-:Y:S01]  /*16b70*/  MUFU.EX2 R20, R38 ;  /* 0x0000002600147308 */ /* 0x0009e20000000800 */
[----:B------:R-:W-:Y:S02]  /*16b80*/  ISETP.GT.AND P4, PT, R34, 0x51, PT ;  /* 0x000000512200780c */ /* 0x000fe40003f84270 */
[----:B------:R-:W-:Y:S02]  /*16b90*/  FSEL R71, R32, -INF , P3 ;  /* 0xff80000020477808 */ /* 0x000fe40001800000 */
[----:B------:R-:W-:Y:S02]  /*16ba0*/  FMNMX.FTZ R26, R45, R26, !PT ;  /* 0x0000001a2d1a7209 */ /* 0x000fe40007810000 */
[C---:B------:R-:W-:Y:S01]  /*16bb0*/  ISETP.GT.AND P3, PT, R34.reuse, 0x58, PT ;  /* 0x000000582200780c */ /* 0x040fe20003f64270 */
[----:B------:R-:W5:Y:S01]  /*16bc0*/  MUFU.EX2 R199, R199 ;  /* 0x000000c700c77308 */ /* 0x000f620000000800 */
[----:B------:R-:W-:Y:S01]  /*16bd0*/  FSEL R33, R33, -INF , P4 ;  /* 0xff80000021217808 */ /* 0x000fe20002000000 */
[----:B----4-:R-:W-:Y:S01]  /*16be0*/  FFMA.FTZ R38, R39, R0, -R30 ;  /* 0x0000000027267223 */ /* 0x010fe2000001081e */
[----:B------:R-:W-:Y:S01]  /*16bf0*/  FMNMX.FTZ R26, R71, R26, !PT ;  /* 0x0000001a471a7209 */ /* 0x000fe20007810000 */
[----:B------:R-:W4:Y:S01]  /*16c00*/  @P2 LDC R39, c[0x0][0x44c] ;  /* 0x00011300ff272b82 */ /* 0x000f220000000800 */
[----:B------:R-:W-:-:S02]  /*16c10*/  ISETP.GT.AND P4, PT, R34, 0x59, PT ;  /* 0x000000592200780c */ /* 0x000fc40003f84270 */
[----:B------:R-:W-:Y:S01]  /*16c20*/  FSEL R59, R36, -INF , P3 ;  /* 0xff800000243b7808 */ /* 0x000fe20001800000 */
[--C-:B------:R-:W-:Y:S01]  /*16c30*/  FFMA.FTZ R36, R63, R0, -R30.reuse ;  /* 0x000000003f247223 */ /* 0x100fe2000001081e */
[----:B------:R-:W-:Y:S01]  /*16c40*/  FMNMX.FTZ R32, R33, R26, !PT ;  /* 0x0000001a21207209 */ /* 0x000fe20007810000 */
[----:B------:R-:W-:Y:S01]  /*16c50*/  MUFU.EX2 R193, R193 ;  /* 0x000000c100c17308 */ /* 0x000fe20000000800 */
[----:B------:R-:W-:Y:S02]  /*16c60*/  FSEL R37, R37, -INF , P4 ;  /* 0xff80000025257808 */ /* 0x000fe40002000000 */
[C---:B------:R-:W-:Y:S02]  /*16c70*/  ISETP.GT.AND P3, PT, R34.reuse, 0x60, PT ;  /* 0x000000602200780c */ /* 0x040fe40003f64270 */
[----:B------:R-:W-:Y:S02]  /*16c80*/  FMNMX.FTZ R32, R59, R32, !PT ;  /* 0x000000203b207209 */ /* 0x000fe40007810000 */
[----:B------:R-:W-:Y:S01]  /*16c90*/  ISETP.GT.AND P4, PT, R34, 0x61, PT ;  /* 0x000000612200780c */ /* 0x000fe20003f84270 */
[----:B------:R0:W-:Y:S01]  /*16ca0*/  MUFU.EX2 R26, R36 ;  /* 0x00000024001a7308 */ /* 0x0001e20000000800 */
[----:B------:R-:W-:Y:S01]  /*16cb0*/  FSEL R63, R24, -INF , P3 ;  /* 0xff800000183f7808 */ /* 0x000fe20001800000 */
[----:B------:R-:W-:Y:S01]  /*16cc0*/  FFMA.FTZ R24, R51, R0, -R30 ;  /* 0x0000000033187223 */ /* 0x000fe2000001081e */
[----:B------:R-:W-:-:S02]  /*16cd0*/  FMNMX.FTZ R32, R37, R32, !PT ;  /* 0x0000002025207209 */ /* 0x000fc40007810000 */
[----:B------:R-:W-:Y:S02]  /*16ce0*/  CS2R R50, SRZ ;  /* 0x0000000000327805 */ /* 0x000fe4000001ff00 */
[----:B------:R-:W-:Y:S02]  /*16cf0*/  ISETP.GT.AND P3, PT, R34, 0x68, PT ;  /* 0x000000682200780c */ /* 0x000fe40003f64270 */
[----:B------:R-:W-:Y:S01]  /*16d00*/  FSEL R25, R25, -INF , P4 ;  /* 0xff80000019197808 */ /* 0x000fe20002000000 */
[----:B------:R-:W-:Y:S01]  /*16d10*/  MUFU.EX2 R195, R195 ;  /* 0x000000c300c37308 */ /* 0x000fe20000000800 */
[----:B------:R-:W-:Y:S01]  /*16d20*/  FMNMX.FTZ R32, R63, R32, !PT ;  /* 0x000000203f207209 */ /* 0x000fe20007810000 */
[----:B----4-:R-:W-:Y:S01]  /*16d30*/  @P2 IMAD.HI.U32 R39, R222, R39, RZ ;  /* 0x00000027de272227 */ /* 0x010fe200078e00ff */
[----:B------:R-:W-:-:S03]  /*16d40*/  ISETP.GT.AND P4, PT, R34, 0x69, PT ;  /* 0x000000692200780c */ /* 0x000fc60003f84270 */
[----:B------:R-:W-:Y:S01]  /*16d50*/  FFMA.FTZ R34, R47, R0, -R30 ;  /* 0x000000002f227223 */ /* 0x000fe2000001081e */
[----:B------:R-:W-:Y:S01]  /*16d60*/  FSEL R95, R28, -INF , P3 ;  /* 0xff8000001c5f7808 */ /* 0x000fe20001800000 */
[----:B------:R-:W-:Y:S01]  /*16d70*/  IMAD.MOV.U32 R47, RZ, RZ, R222 ;  /* 0x000000ffff2f7224 */ /* 0x000fe200078e00de */
[----:B------:R-:W-:Y:S01]  /*16d80*/  FMNMX.FTZ R32, R25, R32, !PT ;  /* 0x0000002019207209 */ /* 0x000fe20007810000 */
[----:B------:R-:W-:Y:S01]  /*16d90*/  MUFU.EX2 R189, R189 ;  /* 0x000000bd00bd7308 */ /* 0x000fe20000000800 */
[----:B------:R-:W-:Y:S01]  /*16da0*/  FSEL R29, R29, -INF , P4 ;  /* 0xff8000001d1d7808 */ /* 0x000fe20002000000 */
[----:B------:R-:W-:Y:S01]  /*16db0*/  FFMA.FTZ R28, R55, R0, -R30 ;  /* 0x00000000371c7223 */ /* 0x000fe2000001081e */
[----:B------:R-:W-:Y:S02]  /*16dc0*/  FMNMX.FTZ R32, R95, R32, !PT ;  /* 0x000000205f207209 */ /* 0x000fe40007810000 */
[----:B------:R-:W-:Y:S02]  /*16dd0*/  CS2R R54, SRZ ;  /* 0x0000000000367805 */ /* 0x000fe4000001ff00 */
[----:B-1----:R-:W-:-:S02]  /*16de0*/  @P2 SHF.R.U32.HI R47, RZ, R44, R39 ;  /* 0x0000002cff2f2219 */ /* 0x002fc40000011627 */
[----:B------:R-:W-:Y:S01]  /*16df0*/  FMNMX.FTZ R5, R29, R32, !PT ;  /* 0x000000201d057209 */ /* 0x000fe20007810000 */
[--C-:B------:R-:W-:Y:S01]  /*16e00*/  FFMA.FTZ R32, R43, R0, -R30.reuse ;  /* 0x000000002b207223 */ /* 0x100fe2000001081e */
[----:B------:R-:W-:Y:S03]  /*16e10*/  MUFU.EX2 R24, R24 ;  /* 0x0000001800187308 */ /* 0x000fe60000000800 */
[----:B0-----:R-:W0:Y:S05]  /*16e20*/  SHFL.BFLY PT, R36, R5, 0x2, 0x1f ;  /* 0x0c401f0005247f89 */ /* 0x001e2a00000e0000 */
[----:B------:R-:W-:Y:S08]  /*16e30*/  MUFU.EX2 R191, R191 ;  /* 0x000000bf00bf7308 */ /* 0x000ff00000000800 */
[----:B------:R-:W-:Y:S08]  /*16e40*/  MUFU.EX2 R28, R28 ;  /* 0x0000001c001c7308 */ /* 0x000ff00000000800 */
[----:B------:R-:W-:Y:S01]  /*16e50*/  MUFU.EX2 R185, R185 ;  /* 0x000000b900b97308 */ /* 0x000fe20000000800 */
[----:B0-----:R-:W-:Y:S01]  /*16e60*/  FMNMX.FTZ R7, R5, R36, !PT ;  /* 0x0000002405077209 */ /* 0x001fe20007810000 */
[-CC-:B------:R-:W-:Y:S01]  /*16e70*/  FFMA.FTZ R36, R35, R0.reuse, -R30.reuse ;  /* 0x0000000023247223 */ /* 0x180fe2000001081e */
[----:B------:R-:W-:-:S03]  /*16e80*/  FFMA.FTZ R30, R31, R0, -R30 ;  /* 0x000000001f1e7223 */ /* 0x000fc6000001081e */
[----:B------:R-:W0:Y:S02]  /*16e90*/  SHFL.BFLY PT, R40, R7, 0x1, 0x1f ;  /* 0x0c201f0007287f89 */ /* 0x000e2400000e0000 */
[----:B------:R-:W-:Y:S08]  /*16ea0*/  MUFU.EX2 R32, R32 ;  /* 0x0000002000207308 */ /* 0x000ff00000000800 */
[----:B------:R-:W-:Y:S08]  /*16eb0*/  MUFU.EX2 R187, R187 ;  /* 0x000000bb00bb7308 */ /* 0x000ff00000000800 */
[----:B------:R-:W-:Y:S01]  /*16ec0*/  MUFU.EX2 R34, R34 ;  /* 0x0000002200227308 */ /* 0x000fe20000000800 */
[----:B0-----:R-:W-:-:S07]  /*16ed0*/  FMNMX.FTZ R5, R7, R40, !PT ;  /* 0x0000002807057209 */ /* 0x001fce0007810000 */
[----:B------:R-:W-:Y:S01]  /*16ee0*/  MUFU.EX2 R181, R181 ;  /* 0x000000b500b57308 */ /* 0x000fe20000000800 */
[C---:B------:R-:W-:Y:S01]  /*16ef0*/  FSETP.NEU.FTZ.AND P3, PT, R5.reuse, -INF , PT ;  /* 0xff8000000500780b */ /* 0x040fe20003f7d000 */
[----:B------:R-:W-:-:S06]  /*16f00*/  FMUL.FTZ R7, R5, R0 ;  /* 0x0000000005077220 */ /* 0x000fcc0000410000 */
[----:B------:R0:W-:Y:S01]  /*16f10*/  MUFU.EX2 R40, R27 ;  /* 0x0000001b00287308 */ /* 0x0001e20000000800 */
[----:B------:R-:W-:-:S05]  /*16f20*/  FSEL R42, R7, RZ, P3 ;  /* 0x000000ff072a7208 */ /* 0x000fca0001800000 */
[-CC-:B------:R-:W-:Y:S01]  /*16f30*/  FFMA.FTZ R200, R81, R0.reuse, -R42.reuse ;  /* 0x0000000051c87223 */ /* 0x180fe2000001082a */
[-CC-:B------:R-:W-:Y:S01]  /*16f40*/  FFMA.FTZ R9, R6, R0.reuse, -R42.reuse ;  /* 0x0000000006097223 */ /* 0x180fe2000001082a */
[-C--:B------:R-:W-:Y:S01]  /*16f50*/  FFMA.FTZ R202, R73, R0.reuse, -R42 ;  /* 0x0000000049ca7223 */ /* 0x080fe2000001082a */
[----:B------:R-:W-:Y:S01]  /*16f60*/  FADD.FTZ R6, R201, R8 ;  /* 0x00000008c9067221 */ /* 0x000fe20000010000 */
[-CC-:B------:R-:W-:Y:S01]  /*16f70*/  FFMA.FTZ R11, R77, R0.reuse, -R42.reuse ;  /* 0x000000004d0b7223 */ /* 0x180fe2000001082a */
[-C--:B------:R-:W-:Y:S01]  /*16f80*/  FFMA.FTZ R196, R83, R0.reuse, -R42 ;  /* 0x0000000053c47223 */ /* 0x080fe2000001082a */
[----:B------:R-:W-:Y:S01]  /*16f90*/  MUFU.EX2 R200, R200 ;  /* 0x000000c800c87308 */ /* 0x000fe20000000800 */
[----:B--2---:R-:W-:Y:S01]  /*16fa0*/  FADD.FTZ R7, R203, R6 ;  /* 0x00000006cb077221 */ /* 0x004fe20000010000 */
[-CC-:B------:R-:W-:Y:S01]  /*16fb0*/  FFMA.FTZ R13, R65, R0.reuse, -R42.reuse ;  /* 0x00000000410d7223 */ /* 0x180fe2000001082a */
[-CC-:B------:R-:W-:Y:S01]  /*16fc0*/  FFMA.FTZ R198, R85, R0.reuse, -R42.reuse ;  /* 0x0000000055c67223 */ /* 0x180fe2000001082a */
[-CC-:B------:R-:W-:Y:S01]  /*16fd0*/  FFMA.FTZ R15, R69, R0.reuse, -R42.reuse ;  /* 0x00000000450f7223 */ /* 0x180fe2000001082a */
[----:B------:R-:W-:Y:S01]  /*16fe0*/  FADD.FTZ R6, R10, R7 ;  /* 0x000000070a067221 */ /* 0x000fe20000010000 */
[-CC-:B------:R-:W-:Y:S01]  /*16ff0*/  FFMA.FTZ R192, R89, R0.reuse, -R42.reuse ;  /* 0x0000000059c07223 */ /* 0x180fe2000001082a */
[-C--:B------:R-:W-:Y:S01]  /*17000*/  FFMA.FTZ R21, R57, R0.reuse, -R42 ;  /* 0x0000000039157223 */ /* 0x080fe2000001082a */
[----:B------:R-:W1:Y:S01]  /*17010*/  MUFU.EX2 R9, R9 ;  /* 0x0000000900097308 */ /* 0x000e620000000800 */
[----:B---3--:R-:W-:Y:S01]  /*17020*/  FADD.FTZ R7, R197, R6 ;  /* 0x00000006c5077221 */ /* 0x008fe20000010000 */
[-CC-:B------:R-:W-:Y:S01]  /*17030*/  FFMA.FTZ R194, R91, R0.reuse, -R42.reuse ;  /* 0x000000005bc27223 */ /* 0x180fe2000001082a */
[-CC-:B0-----:R-:W-:Y:S01]  /*17040*/  FFMA.FTZ R27, R61, R0.reuse, -R42.reuse ;  /* 0x000000003d1b7223 */ /* 0x181fe2000001082a */
[-CC-:B------:R-:W-:Y:S01]  /*17050*/  FFMA.FTZ R188, R93, R0.reuse, -R42.reuse ;  /* 0x000000005dbc7223 */ /* 0x180fe2000001082a */
[----:B------:R-:W-:Y:S01]  /*17060*/  FADD.FTZ R6, R12, R7 ;  /* 0x000000070c067221 */ /* 0x000fe20000010000 */
[-CC-:B------:R-:W-:Y:S01]  /*17070*/  FFMA.FTZ R31, R49, R0.reuse, -R42.reuse ;  /* 0x00000000311f7223 */ /* 0x180fe2000001082a */
[-C--:B------:R-:W-:Y:S01]  /*17080*/  FFMA.FTZ R190, R87, R0.reuse, -R42 ;  /* 0x0000000057be7223 */ /* 0x080fe2000001082a */
[----:B------:R-:W0:Y:S01]  /*17090*/  MUFU.EX2 R202, R202 ;  /* 0x000000ca00ca7308 */ /* 0x000e220000000800 */
[----:B-----5:R-:W-:Y:S01]  /*170a0*/  FADD.FTZ R39, R199, R6 ;  /* 0x00000006c7277221 */ /* 0x020fe20000010000 */
[----:B------:R-:W-:Y:S01]  /*170b0*/  @!P1 PRMT R6, RZ, 0x654, R3 ;  /* 0x00000654ff069816 */ /* 0x000fe20000000003 */
[-CC-:B------:R-:W-:Y:S01]  /*170c0*/  FFMA.FTZ R35, R53, R0.reuse, -R42.reuse ;  /* 0x0000000035237223 */ /* 0x180fe2000001082a */
[-CC-:B------:R-:W-:Y:S01]  /*170d0*/  FFMA.FTZ R184, R79, R0.reuse, -R42.reuse ;  /* 0x000000004fb87223 */ /* 0x180fe2000001082a */
[----:B------:R-:W-:Y:S01]  /*170e0*/  FADD.FTZ R46, R14, R39 ;  /* 0x000000270e2e7221 */ /* 0x000fe20000010000 */
[----:B------:R2:W-:Y:S01]  /*170f0*/  @!P1 SYNCS.ARRIVE.TRANS64.RED.A1T0 RZ, [R6+URZ], RZ ;  /* 0x000000ff06ff99a7 */ /* 0x0005e2000810043f */
[-C--:B------:R-:W-:Y:S01]  /*17100*/  FFMA.FTZ R75, R75, R0.reuse, -R42 ;  /* 0x000000004b4b7223 */ /* 0x080fe2000001082a */
[----:B------:R-:W3:Y:S01]  /*17110*/  MUFU.EX2 R11, R11 ;  /* 0x0000000b000b7308 */ /* 0x000ee20000000800 */
[----:B-1----:R-:W-:Y:S01]  /*17120*/  FADD.FTZ R7, R200, R9 ;  /* 0x00000009c8077221 */ /* 0x002fe20000010000 */
[----:B------:R-:W-:Y:S01]  /*17130*/  FADD.FTZ R43, R193, R46 ;  /* 0x0000002ec12b7221 */ /* 0x000fe20000010000 */
[-CC-:B------:R-:W-:Y:S01]  /*17140*/  FFMA.FTZ R41, R41, R0.reuse, -R42.reuse ;  /* 0x0000000029297223 */ /* 0x180fe2000001082a */
[-CC-:B------:R-:W-:Y:S01]  /*17150*/  FFMA.FTZ R45, R45, R0.reuse, -R42.reuse ;  /* 0x000000002d2d7223 */ /* 0x180fe2000001082a */
[-C--:B------:R-:W-:Y:S01]  /*17160*/  FFMA.FTZ R71, R71, R0.reuse, -R42 ;  /* 0x0000000047477223 */ /* 0x080fe2000001082a */
[----:B------:R-:W-:Y:S01]  /*17170*/  FADD.FTZ R46, R20, R43 ;  /* 0x0000002b142e7221 */ /* 0x000fe20000010000 */
[----:B--2---:R-:W-:Y:S01]  /*17180*/  IMAD.MOV.U32 R6, RZ, RZ, RZ ;  /* 0x000000ffff067224 */ /* 0x004fe200078e00ff */
[----:B------:R-:W1:Y:S01]  /*17190*/  MUFU.EX2 R196, R196 ;  /* 0x000000c400c47308 */ /* 0x000e620000000800 */
[----:B0-----:R-:W-:Y:S01]  /*171a0*/  FADD.FTZ R44, R202, R7 ;  /* 0x00000007ca2c7221 */ /* 0x001fe20000010000 */
[----:B------:R-:W-:Y:S01]  /*171b0*/  IADD3 R7, R47, R225, -R224 ;  /* 0x000000e12f077210 */ /* 0x000fe20007ffe8e0 */
[----:B------:R-:W-:Y:S01]  /*171c0*/  FADD.FTZ R43, R195, R46 ;  /* 0x0000002ec32b7221 */ /* 0x000fe20000010000 */
[-CC-:B------:R-:W-:Y:S01]  /*171d0*/  FFMA.FTZ R33, R33, R0.reuse, -R42.reuse ;  /* 0x0000000021217223 */ /* 0x180fe2000001082a */
[-CC-:B------:R-:W-:Y:S01]  /*171e0*/  FFMA.FTZ R59, R59, R0.reuse, -R42.reuse ;  /* 0x000000003b3b7223 */ /* 0x180fe2000001082a */
[-C--:B------:R-:W-:Y:S01]  /*171f0*/  FFMA.FTZ R37, R37, R0.reuse, -R42 ;  /* 0x0000000025257223 */ /* 0x080fe2000001082a */
[----:B------:R-:W-:Y:S01]  /*17200*/  IMAD.HI R221, R7, -0x6db6db6d, R6 ;  /* 0x9249249307dd7827 */ /* 0x000fe200078e0206 */
[----:B------:R-:W0:Y:S03]  /*17210*/  MUFU.EX2 R13, R13 ;  /* 0x0000000d000d7308 */ /* 0x000e260000000800 */
[----:B---3--:R-:W-:Y:S01]  /*17220*/  FADD.FTZ R39, R11, R44 ;  /* 0x0000002c0b277221 */ /* 0x008fe20000010000 */
[----:B------:R-:W-:Y:S01]  /*17230*/  FADD.FTZ R46, R26, R43 ;  /* 0x0000002b1a2e7221 */ /* 0x000fe20000010000 */
[-CC-:B------:R-:W-:Y:S01]  /*17240*/  FFMA.FTZ R63, R63, R0.reuse, -R42.reuse ;  /* 0x000000003f3f7223 */ /* 0x180fe2000001082a */
[-CC-:B------:R-:W-:Y:S01]  /*17250*/  FFMA.FTZ R25, R25, R0.reuse, -R42.reuse ;  /* 0x0000000019197223 */ /* 0x180fe2000001082a */
[-CC-:B------:R-:W-:Y:S01]  /*17260*/  FFMA.FTZ R95, R95, R0.reuse, -R42.reuse ;  /* 0x000000005f5f7223 */ /* 0x180fe2000001082a */
[----:B------:R-:W-:Y:S01]  /*17270*/  FFMA.FTZ R29, R29, R0, -R42 ;  /* 0x000000001d1d7223 */ /* 0x000fe2000001082a */
[----:B------:R-:W-:Y:S01]  /*17280*/  F2FP.BF16.F32.PACK_AB R201, R8, R201 ;  /* 0x000000c908c9723e */ /* 0x000fe200000010ff */
[----:B------:R-:W2:Y:S01]  /*17290*/  MUFU.EX2 R198, R198 ;  /* 0x000000c600c67308 */ /* 0x000ea20000000800 */
[----:B-1----:R-:W-:Y:S01]  /*172a0*/  FADD.FTZ R44, R196, R39 ;  /* 0x00000027c42c7221 */ /* 0x002fe20000010000 */
[----:B------:R-:W-:Y:S01]  /*172b0*/  F2FP.BF16.F32.PACK_AB R203, R10, R203 ;  /* 0x000000cb0acb723e */ /* 0x000fe200000010ff */
[----:B------:R-:W-:Y:S01]  /*172c0*/  VIADD R10, R2, 0xfffffffe ;  /* 0xfffffffe020a7836 */ /* 0x000fe20000000000 */
[----:B------:R-:W-:Y:S01]  /*172d0*/  F2FP.BF16.F32.PACK_AB R195, R26, R195 ;  /* 0x000000c31ac3723e */ /* 0x000fe200000010ff */
[----:B------:R-:W-:Y:S01]  /*172e0*/  IMAD.MOV.U32 R2, RZ, RZ, 0x3f800000 ;  /* 0x3f800000ff027424 */ /* 0x000fe200078e00ff */
[----:B------:R-:W-:-:S02]  /*172f0*/  F2FP.BF16.F32.PACK_AB R197, R12, R197 ;  /* 0x000000c50cc5723e */ /* 0x000fc400000010ff */
[----:B------:R-:W-:Y:S01]  /*17300*/  CS2R R92, SRZ ;  /* 0x00000000005c7805 */ /* 0x000fe2000001ff00 */
[----:B------:R-:W1:Y:S01]  /*17310*/  MUFU.EX2 R15, R15 ;  /* 0x0000000f000f7308 */ /* 0x000e620000000800 */
[----:B0-----:R-:W-:Y:S01]  /*17320*/  FADD.FTZ R39, R13, R44 ;  /* 0x0000002c0d277221 */ /* 0x001fe20000010000 */
[----:B------:R-:W-:Y:S02]  /*17330*/  F2FP.BF16.F32.PACK_AB R199, R14, R199 ;  /* 0x000000c70ec7723e */ /* 0x000fe400000010ff */
[----:B------:R-:W-:Y:S02]  /*17340*/  CS2R R90, SRZ ;  /* 0x00000000005a7805 */ /* 0x000fe4000001ff00 */
[----:B------:R-:W-:Y:S02]  /*17350*/  F2FP.BF16.F32.PACK_AB R193, R20, R193 ;  /* 0x000000c114c1723e */ /* 0x000fe400000010ff */
[----:B------:R-:W-:Y:S02]  /*17360*/  CS2R R88, SRZ ;  /* 0x0000000000587805 */ /* 0x000fe4000001ff00 */
[----:B------:R-:W-:-:S02]  /*17370*/  F2FP.BF16.F32.PACK_AB R200, R9, R200 ;  /* 0x000000c809c8723e */ /* 0x000fc400000010ff */
[----:B------:R-:W-:Y:S01]  /*17380*/  CS2R R86, SRZ ;  /* 0x0000000000567805 */ /* 0x000fe2000001ff00 */
[----:B------:R-:W0:Y:S01]  /*17390*/  MUFU.EX2 R192, R192 ;  /* 0x000000c000c07308 */ /* 0x000e220000000800 */
[----:B--2---:R-:W-:Y:S01]  /*173a0*/  FADD.FTZ R44, R198, R39 ;  /* 0x00000027c62c7221 */ /* 0x004fe20000010000 */
[----:B------:R-:W-:Y:S01]  /*173b0*/  FADD.FTZ R39, R189, R46 ;  /* 0x0000002ebd277221 */ /* 0x000fe20000010000 */
[----:B------:R-:W-:Y:S02]  /*173c0*/  F2FP.BF16.F32.PACK_AB R189, R24, R189 ;  /* 0x000000bd18bd723e */ /* 0x000fe400000010ff */
[----:B------:R-:W-:Y:S02]  /*173d0*/  CS2R R84, SRZ ;  /* 0x0000000000547805 */ /* 0x000fe4000001ff00 */
[----:B------:R-:W-:Y:S02]  /*173e0*/  F2FP.BF16.F32.PACK_AB R202, R11, R202 ;  /* 0x000000ca0bca723e */ /* 0x000fe400000010ff */
[----:B------:R-:W-:-:S02]  /*173f0*/  CS2R R82, SRZ ;  /* 0x0000000000527805 */ /* 0x000fc4000001ff00 */
[----:B------:R-:W-:Y:S01]  /*17400*/  F2FP.BF16.F32.PACK_AB R196, R13, R196 ;  /* 0x000000c40dc4723e */ /* 0x000fe200000010ff */
[----:B------:R-:W2:Y:S01]  /*17410*/  MUFU.EX2 R21, R21 ;  /* 0x0000001500157308 */ /* 0x000ea20000000800 */
[C---:B-1----:R-:W-:Y:S01]  /*17420*/  FADD.FTZ R7, R15.reuse, R44 ;  /* 0x0000002c0f077221 */ /* 0x042fe20000010000 */
[----:B------:R-:W-:Y:S01]  /*17430*/  FADD.FTZ R44, R24, R39 ;  /* 0x00000027182c7221 */ /* 0x000fe20000010000 */
[----:B------:R-:W-:Y:S02]  /*17440*/  F2FP.BF16.F32.PACK_AB R198, R15, R198 ;  /* 0x000000c60fc6723e */ /* 0x000fe400000010ff */
[----:B------:R-:W-:Y:S02]  /*17450*/  CS2R R80, SRZ ;  /* 0x0000000000507805 */ /* 0x000fe4000001ff00 */
[----:B------:R-:W-:Y:S01]  /*17460*/  CS2R R78, SRZ ;  /* 0x00000000004e7805 */ /* 0x000fe2000001ff00 */
[----:B------:R-:W-:Y:S01]  /*17470*/  FADD.FTZ R39, R191, R44 ;  /* 0x0000002cbf277221 */ /* 0x000fe20000010000 */
[----:B------:R-:W-:Y:S01]  /*17480*/  F2FP.BF16.F32.PACK_AB R191, R28, R191 ;  /* 0x000000bf1cbf723e */ /* 0x000fe200000010ff */
[----:B------:R-:W1:Y:S01]  /*17490*/  MUFU.EX2 R194, R194 ;  /* 0x000000c200c27308 */ /* 0x000e620000000800 */
[----:B0-----:R-:W-:Y:S01]  /*174a0*/  FADD.FTZ R6, R192, R7 ;  /* 0x00000007c0067221 */ /* 0x001fe20000010000 */
[----:B------:R-:W-:Y:S01]  /*174b0*/  FADD.FTZ R44, R28, R39 ;  /* 0x000000271c2c7221 */ /* 0x000fe20000010000 */
[----:B------:R-:W-:-:S02]  /*174c0*/  CS2R R76, SRZ ;  /* 0x00000000004c7805 */ /* 0x000fc4000001ff00 */
[----:B------:R-:W-:Y:S02]  /*174d0*/  CS2R R72, SRZ ;  /* 0x0000000000487805 */ /* 0x000fe4000001ff00 */
[----:B------:R-:W-:Y:S01]  /*174e0*/  CS2R R68, SRZ ;  /* 0x0000000000447805 */ /* 0x000fe2000001ff00 */
[----:B------:R-:W-:Y:S01]  /*174f0*/  FADD.FTZ R39, R185, R44 ;  /* 0x0000002cb9277221 */ /* 0x000fe20000010000 */
[----:B------:R-:W-:Y:S01]  /*17500*/  SHF.R.U32.HI R44, RZ, 0x1f, R221 ;  /* 0x0000001fff2c7819 */ /* 0x000fe200000116dd */
[----:B------:R-:W0:Y:S01]  /*17510*/  MUFU.EX2 R27, R27 ;  /* 0x0000001b001b7308 */ /* 0x000e220000000800 */
[----:B--2---:R-:W-:Y:S01]  /*17520*/  FADD.FTZ R7, R21, R6 ;  /* 0x0000000615077221 */ /* 0x004fe20000010000 */
[----:B------:R-:W-:Y:S01]  /*17530*/  FADD.FTZ R42, R32, R39 ;  /* 0x00000027202a7221 */ /* 0x000fe20000010000 */
[----:B------:R-:W-:Y:S02]  /*17540*/  LEA.HI.SX32 R221, R221, R44, 0x1a ;  /* 0x0000002cdddd7211 */ /* 0x000fe400078fd2ff */
[----:B------:R-:W-:-:S02]  /*17550*/  CS2R R64, SRZ ;  /* 0x0000000000407805 */ /* 0x000fc4000001ff00 */
[----:B------:R-:W-:Y:S01]  /*17560*/  F2FP.BF16.F32.PACK_AB R185, R32, R185 ;  /* 0x000000b920b9723e */ /* 0x000fe200000010ff */
[----:B------:R-:W-:Y:S01]  /*17570*/  FADD.FTZ R39, R187, R42 ;  /* 0x0000002abb277221 */ /* 0x000fe20000010000 */
[----:B------:R-:W-:Y:S01]  /*17580*/  VIMNMX R221, RZ, R221, !PT ;  /* 0x000000ddffdd7248 */ /* 0x000fe20007fe0100 */
[----:B------:R-:W2:Y:S01]  /*17590*/  MUFU.EX2 R188, R188 ;  /* 0x000000bc00bc7308 */ /* 0x000ea20000000800 */
[----:B-1----:R-:W-:Y:S01]  /*175a0*/  FADD.FTZ R6, R194, R7 ;  /* 0x00000007c2067221 */ /* 0x002fe20000010000 */
[----:B------:R-:W-:Y:S01]  /*175b0*/  FADD.FTZ R8, R34, R39 ;  /* 0x0000002722087221 */ /* 0x000fe20000010000 */
[----:B------:R-:W-:Y:S02]  /*175c0*/  ISETP.GE.AND P3, PT, R10, R221, PT ;  /* 0x000000dd0a00720c */ /* 0x000fe40003f66270 */
[----:B------:R-:W-:Y:S02]  /*175d0*/  CS2R R60, SRZ ;  /* 0x00000000003c7805 */ /* 0x000fe4000001ff00 */
[----:B------:R-:W-:-:S02]  /*175e0*/  F2FP.BF16.F32.PACK_AB R187, R34, R187 ;  /* 0x000000bb22bb723e */ /* 0x000fc400000010ff */
[----:B------:R-:W-:Y:S02]  /*175f0*/  CS2R R56, SRZ ;  /* 0x0000000000387805 */ /* 0x000fe4000001ff00 */
[----:B------:R-:W-:Y:S01]  /*17600*/  F2FP.BF16.F32.PACK_AB R192, R21, R192 ;  /* 0x000000c015c0723e */ /* 0x000fe200000010ff */
[----:B------:R-:W1:Y:S01]  /*17610*/  MUFU.EX2 R31, R31 ;  /* 0x0000001f001f7308 */ /* 0x000e620000000800 */
[C---:B0-----:R-:W-:Y:S01]  /*17620*/  FADD.FTZ R7, R27.reuse, R6 ;  /* 0x000000061b077221 */ /* 0x041fe20000010000 */
[----:B------:R-:W-:Y:S02]  /*17630*/  F2FP.BF16.F32.PACK_AB R194, R27, R194 ;  /* 0x000000c21bc2723e */ /* 0x000fe400000010ff */
[----:B------:R-:W-:Y:S02]  /*17640*/  CS2R R52, SRZ ;  /* 0x0000000000347805 */ /* 0x000fe4000001ff00 */
[----:B------:R-:W-:Y:S02]  /*17650*/  CS2R R48, SRZ ;  /* 0x0000000000307805 */ /* 0x000fe4000001ff00 */
[----:B------:R-:W-:-:S02]  /*17660*/  CS2R R46, SRZ ;  /* 0x00000000002e7805 */ /* 0x000fc4000001ff00 */
[----:B------:R-:W-:Y:S02]  /*17670*/  CS2R R42, SRZ ;  /* 0x00000000002a7805 */ /* 0x000fe4000001ff00 */
[----:B------:R-:W-:Y:S01]  /*17680*/  CS2R R26, SRZ ;  /* 0x00000000001a7805 */ /* 0x000fe2000001ff00 */
[----:B------:R-:W0:Y:S01]  /*17690*/  MUFU.EX2 R190, R190 ;  /* 0x000000be00be7308 */ /* 0x000e220000000800 */
[----:B--2---:R-:W-:-:S07]  /*176a0*/  FADD.FTZ R6, R188, R7 ;  /* 0x00000007bc067221 */ /* 0x004fce0000010000 */
[----:B------:R-:W2:Y:S01]  /*176b0*/  MUFU.EX2 R35, R35 ;  /* 0x0000002300237308 */ /* 0x000ea20000000800 */
[C---:B-1----:R-:W-:Y:S01]  /*176c0*/  FADD.FTZ R7, R31.reuse, R6 ;  /* 0x000000061f077221 */ /* 0x042fe20000010000 */
[----:B------:R-:W-:-:S06]  /*176d0*/  F2FP.BF16.F32.PACK_AB R188, R31, R188 ;  /* 0x000000bc1fbc723e */ /* 0x000fcc00000010ff */
[----:B------:R-:W1:Y:S01]  /*176e0*/  MUFU.EX2 R184, R184 ;  /* 0x000000b800b87308 */ /* 0x000e620000000800 */
[----:B0-----:R-:W-:-:S07]  /*176f0*/  FADD.FTZ R6, R190, R7 ;  /* 0x00000007be067221 */ /* 0x001fce0000010000 */
[----:B------:R0:W3:Y:S01]  /*17700*/  MUFU.EX2 R3, R75 ;  /* 0x0000004b00037308 */ /* 0x0000e20000000800 */
[C---:B--2---:R-:W-:Y:S01]  /*17710*/  FADD.FTZ R7, R35.reuse, R6 ;  /* 0x0000000623077221 */ /* 0x044fe20000010000 */
[----:B------:R-:W-:Y:S02]  /*17720*/  F2FP.BF16.F32.PACK_AB R190, R35, R190 ;  /* 0x000000be23be723e */ /* 0x000fe400000010ff */
[----:B------:R-:W-:-:S04]  /*17730*/  CS2R R34, SRZ ;  /* 0x0000000000227805 */ /* 0x000fc8000001ff00 */
[----:B------:R-:W-:Y:S01]  /*17740*/  MUFU.EX2 R36, R36 ;  /* 0x0000002400247308 */ /* 0x000fe20000000800 */
[----:B-1----:R-:W-:Y:S01]  /*17750*/  FADD.FTZ R6, R184, R7 ;  /* 0x00000007b8067221 */ /* 0x002fe20000010000 */
[----:B0-----:R-:W-:-:S06]  /*17760*/  CS2R R74, SRZ ;  /* 0x00000000004a7805 */ /* 0x001fcc000001ff00 */
[----:B------:R-:W0:Y:S01]  /*17770*/  MUFU.EX2 R41, R41 ;  /* 0x0000002900297308 */ /* 0x000e220000000800 */
[C---:B---3--:R-:W-:Y:S01]  /*17780*/  FADD.FTZ R6, R3.reuse, R6 ;  /* 0x0000000603067221 */ /* 0x048fe20000010000 */
[----:B------:R-:W-:Y:S01]  /*17790*/  F2FP.BF16.F32.PACK_AB R184, R3, R184 ;  /* 0x000000b803b8723e */ /* 0x000fe200000010ff */
[----:B------:R-:W-:-:S05]  /*177a0*/  IMAD.MOV.U32 R3, RZ, RZ, 0x3f800000 ;  /* 0x3f800000ff037424 */ /* 0x000fca00078e00ff */
[----:B------:R-:W-:Y:S08]  /*177b0*/  MUFU.EX2 R183, R183 ;  /* 0x000000b700b77308 */ /* 0x000ff00000000800 */
[----:B------:R1:W2:Y:S01]  /*177c0*/  MUFU.EX2 R186, R45 ;  /* 0x0000002d00ba7308 */ /* 0x0002a20000000800 */
[----:B0-----:R-:W-:-:S07]  /*177d0*/  FADD.FTZ R7, R41, R6 ;  /* 0x0000000629077221 */ /* 0x001fce0000010000 */
[----:B------:R-:W-:Y:S01]  /*177e0*/  MUFU.EX2 R38, R38 ;  /* 0x0000002600267308 */ /* 0x000fe20000000800 */
[----:B-1----:R-:W-:-:S07]  /*177f0*/  CS2R R44, SRZ ;  /* 0x00000000002c7805 */ /* 0x002fce000001ff00 */
[----:B------:R-:W0:Y:S01]  /*17800*/  MUFU.EX2 R71, R71 ;  /* 0x0000004700477308 */ /* 0x000e220000000800 */
[C---:B--2---:R-:W-:Y:S01]  /*17810*/  FADD.FTZ R6, R186.reuse, R7 ;  /* 0x00000007ba067221 */ /* 0x044fe20000010000 */
[----:B------:R-:W-:-:S06]  /*17820*/  F2FP.BF16.F32.PACK_AB R186, R186, R41 ;  /* 0x00000029baba723e */ /* 0x000fcc00000010ff */
[----:B------:R-:W-:Y:S08]  /*17830*/  MUFU.EX2 R177, R177 ;  /* 0x000000b100b17308 */ /* 0x000ff00000000800 */
[----:B------:R1:W2:Y:S01]  /*17840*/  MUFU.EX2 R180, R33 ;  /* 0x0000002100b47308 */ /* 0x0002a20000000800 */
[----:B0-----:R-:W-:-:S07]  /*17850*/  FADD.FTZ R7, R71, R6 ;  /* 0x0000000647077221 */ /* 0x001fce0000010000 */
[----:B------:R-:W0:Y:S01]  /*17860*/  MUFU.EX2 R59, R59 ;  /* 0x0000003b003b7308 */ /* 0x000e220000000800 */
[----:B-1----:R-:W-:Y:S01]  /*17870*/  FADD.FTZ R33, R181, R8 ;  /* 0x00000008b5217221 */ /* 0x002fe20000010000 */
[----:B------:R-:W-:-:S03]  /*17880*/  F2FP.BF16.F32.PACK_AB R181, R36, R181 ;  /* 0x000000b524b5723e */ /* 0x000fc600000010ff */
[----:B------:R-:W-:-:S03]  /*17890*/  FADD.FTZ R8, R36, R33 ;  /* 0x0000002124087221 */ /* 0x000fc60000010000 */
[----:B------:R-:W1:Y:S01]  /*178a0*/  MUFU.EX2 R179, R179 ;  /* 0x000000b300b37308 */ /* 0x000e620000000800 */
[----:B------:R-:W-:Y:S01]  /*178b0*/  FADD.FTZ R33, R183, R8 ;  /* 0x00000008b7217221 */ /* 0x000fe20000010000 */
[----:B--2---:R-:W-:Y:S01]  /*178c0*/  FADD.FTZ R6, R180, R7 ;  /* 0x00000007b4067221 */ /* 0x004fe20000010000 */
[C---:B------:R-:W-:Y:S02]  /*178d0*/  F2FP.BF16.F32.PACK_AB R183, R38.reuse, R183 ;  /* 0x000000b726b7723e */ /* 0x040fe400000010ff */
[----:B------:R-:W-:Y:S01]  /*178e0*/  FADD.FTZ R8, R38, R33 ;  /* 0x0000002126087221 */ /* 0x000fe20000010000 */
[----:B------:R-:W-:Y:S02]  /*178f0*/  F2FP.BF16.F32.PACK_AB R180, R180, R71 ;  /* 0x00000047b4b4723e */ /* 0x000fe400000010ff */
[----:B------:R-:W-:Y:S01]  /*17900*/  CS2R R70, SRZ ;  /* 0x0000000000467805 */ /* 0x000fe2000001ff00 */
[----:B------:R2:W3:Y:S01]  /*17910*/  MUFU.EX2 R182, R37 ;  /* 0x0000002500b67308 */ /* 0x0004e20000000800 */
[----:B------:R-:W-:Y:S01]  /*17920*/  FADD.FTZ R33, R177, R8 ;  /* 0x00000008b1217221 */ /* 0x000fe20000010000 */
[----:B0-----:R-:W-:Y:S01]  /*17930*/  FADD.FTZ R7, R59, R6 ;  /* 0x000000063b077221 */ /* 0x001fe20000010000 */
[----:B------:R-:W-:-:S02]  /*17940*/  F2FP.BF16.F32.PACK_AB R177, R40, R177 ;  /* 0x000000b128b1723e */ /* 0x000fc400000010ff */
[----:B------:R-:W-:Y:S01]  /*17950*/  CS2R R38, SRZ ;  /* 0x0000000000267805 */ /* 0x000fe2000001ff00 */
[----:B------:R-:W-:Y:S01]  /*17960*/  FADD.FTZ R8, R40, R33 ;  /* 0x0000002128087221 */ /* 0x000fe20000010000 */
[----:B------:R-:W-:Y:S01]  /*17970*/  CS2R R40, SRZ ;  /* 0x0000000000287805 */ /* 0x000fe2000001ff00 */
[----:B------:R-:W0:Y:S02]  /*17980*/  MUFU.EX2 R63, R63 ;  /* 0x0000003f003f7308 */ /* 0x000e240000000800 */
[----:B-1----:R-:W-:Y:S01]  /*17990*/  FADD.FTZ R33, R179, R8 ;  /* 0x00000008b3217221 */ /* 0x002fe20000010000 */
[----:B--2---:R-:W-:-:S05]  /*179a0*/  CS2R R36, SRZ ;  /* 0x0000000000247805 */ /* 0x004fca000001ff00 */
[----:B------:R1:W2:Y:S01]  /*179b0*/  MUFU.EX2 R176, R25 ;  /* 0x0000001900b07308 */ /* 0x0002a20000000800 */
[C---:B---3--:R-:W-:Y:S01]  /*179c0*/  FADD.FTZ R8, R182.reuse, R7 ;  /* 0x00000007b6087221 */ /* 0x048fe20000010000 */
[----:B------:R-:W-:Y:S02]  /*179d0*/  F2FP.BF16.F32.PACK_AB R182, R182, R59 ;  /* 0x0000003bb6b6723e */ /* 0x000fe400000010ff */
[----:B------:R-:W-:-:S04]  /*179e0*/  CS2R R58, SRZ ;  /* 0x00000000003a7805 */ /* 0x000fc8000001ff00 */
[----:B------:R-:W3:Y:S01]  /*179f0*/  MUFU.EX2 R95, R95 ;  /* 0x0000005f005f7308 */ /* 0x000ee20000000800 */
[----:B0-----:R-:W-:Y:S01]  /*17a00*/  FADD.FTZ R7, R63, R8 ;  /* 0x000000083f077221 */ /* 0x001fe20000010000 */
[----:B-1----:R-:W-:-:S06]  /*17a10*/  CS2R R24, SRZ ;  /* 0x0000000000187805 */ /* 0x002fcc000001ff00 */
[----:B------:R0:W1:Y:S01]  /*17a20*/  MUFU.EX2 R178, R29 ;  /* 0x0000001d00b27308 */ /* 0x0000620000000800 */
[C---:B--2---:R-:W-:Y:S01]  /*17a30*/  FADD.FTZ R8, R176.reuse, R7 ;  /* 0x00000007b0087221 */ /* 0x044fe20000010000 */
[----:B------:R-:W-:Y:S02]  /*17a40*/  F2FP.BF16.F32.PACK_AB R176, R176, R63 ;  /* 0x0000003fb0b0723e */ /* 0x000fe400000010ff */
[----:B------:R-:W-:-:S04]  /*17a50*/  CS2R R62, SRZ ;  /* 0x00000000003e7805 */ /* 0x000fc8000001ff00 */
[----:B------:R-:W2:Y:S01]  /*17a60*/  MUFU.EX2 R30, R30 ;  /* 0x0000001e001e7308 */ /* 0x000ea20000000800 */
[----:B---3--:R-:W-:Y:S01]  /*17a70*/  FADD.FTZ R7, R95, R8 ;  /* 0x000000085f077221 */ /* 0x008fe20000010000 */
[----:B0-----:R-:W-:-:S03]  /*17a80*/  CS2R R28, SRZ ;  /* 0x00000000001c7805 */ /* 0x001fc6000001ff00 */
[C---:B-1----:R-:W-:Y:S01]  /*17a90*/  FADD.FTZ R7, R178.reuse, R7 ;  /* 0x00000007b2077221 */ /* 0x042fe20000010000 */
[----:B------:R-:W-:Y:S02]  /*17aa0*/  F2FP.BF16.F32.PACK_AB R178, R178, R95 ;  /* 0x0000005fb2b2723e */ /* 0x000fe400000010ff */
[----:B------:R-:W-:Y:S01]  /*17ab0*/  CS2R R94, SRZ ;  /* 0x00000000005e7805 */ /* 0x000fe2000001ff00 */
[C---:B--2---:R-:W-:Y:S01]  /*17ac0*/  FADD.FTZ R6, R30.reuse, R33 ;  /* 0x000000211e067221 */ /* 0x044fe20000010000 */
[----:B------:R-:W-:Y:S02]  /*17ad0*/  F2FP.BF16.F32.PACK_AB R179, R30, R179 ;  /* 0x000000b31eb3723e */ /* 0x000fe400000010ff */
[----:B------:R-:W-:Y:S02]  /*17ae0*/  CS2R R32, SRZ ;  /* 0x0000000000207805 */ /* 0x000fe4000001ff00 */
[----:B------:R-:W-:Y:S01]  /*17af0*/  CS2R R30, SRZ ;  /* 0x00000000001e7805 */ /* 0x000fe2000001ff00 */
[----:B------:R-:W-:Y:S06]  /*17b00*/  @!P3 BRA `(.L_x_2915) ;  /* 0x000000540070b947 */ /* 0x000fec0003800000 */
[----:B------:R-:W-:Y:S01]  /*17b10*/  BSSY B1, `(.L_x_2915) ;  /* 0x000055b000017945 */ /* 0x000fe20003800000 */
[----:B------:R-:W-:Y:S02]  /*17b20*/  IMAD.MOV.U32 R8, RZ, RZ, R4 ;  /* 0x000000ffff087224 */ /* 0x000fe400078e0004 */
[----:B------:R-:W-:Y:S02]  /*17b30*/  IMAD.MOV.U32 R9, RZ, RZ, R5 ;  /* 0x000000ffff097224 */ /* 0x000fe400078e0005 */
[----:B------:R-:W-:Y:S02]  /*17b40*/  IMAD.MOV.U32 R11, RZ, RZ, R208 ;  /* 0x000000ffff0b7224 */ /* 0x000fe400078e00d0 */
[----:B------:R-:W-:Y:S02]  /*17b50*/  IMAD.MOV.U32 R12, RZ, RZ, R205 ;  /* 0x000000ffff0c7224 */ /* 0x000fe400078e00cd */
[----:B------:R-:W-:Y:S02]  /*17b60*/  IMAD.MOV.U32 R3, RZ, RZ, 0x3f800000 ;  /* 0x3f800000ff037424 */ /* 0x000fe400078e00ff */
[----:B------:R-:W-:-:S07]  /*17b70*/  IMAD.MOV.U32 R119, RZ, RZ, RZ ;  /* 0x000000ffff777224 */ /* 0x000fce00078e00ff */
.L_x_2926:
[----:B------:R-:W-:-:S05]  /*17b80*/  VIADD R0, R12, 0x1 ;  /* 0x000000010c007836 */ /* 0x000fca0000000000 */
[----:B------:R-:W-:-:S04]  /*17b90*/  ISETP.NE.AND P3, PT, R0, 0x2, PT ;  /* 0x000000020000780c */ /* 0x000fc80003f65270 */
[----:B------:R-:W-:Y:S02]  /*17ba0*/  SEL R208, RZ, 0x1, P3 ;  /* 0x00000001ffd07807 */ /* 0x000fe40001800000 */
[----:B------:R-:W-:Y:S02]  /*17bb0*/  SEL R205, R0, RZ, P3 ;  /* 0x000000ff00cd7207 */ /* 0x000fe40001800000 */
[----:B------:R-:W-:Y:S01]  /*17bc0*/  LOP3.LUT R208, R11, R208, RZ, 0x3c, !PT ;  /* 0x000000d00bd07212 */ /* 0x000fe200078e3cff */
[----:B------:R-:W-:Y:S06]  /*17bd0*/  @!P0 BRA `(.L_x_2916) ;  /* 0x0000000000048947 */ /* 0x000fec0003800000 */
[----:B------:R-:W-:Y:S01]  /*17be0*/  BPT.TRAP 0x1 ;  /* 0x000000040000795c */ /* 0x000fe20000300000 */
.L_x_2916:
[----:B------:R-:W-:Y:S01]  /*17bf0*/  IMAD R13, R205, 0x8, R16 ;  /* 0x00000008cd0d7824 */ /* 0x000fe200078e0210 */
[----:B------:R-:W-:-:S04]  /*17c00*/  SHF.L.U32 R4, R208, 0x1f, RZ ;  /* 0x0000001fd0047819 */ /* 0x000fc800000006ff */
[----:B------:R0:W1:Y:S01]  /*17c10*/  SYNCS.PHASECHK.TRANS64.TRYWAIT P3, [R13+URZ+0x36830], R4 ;  /* 0x036830040d0075a7 */ /* 0x000062000806017f */
[----:B------:R-:W-:Y:S05]  /*17c20*/  @!P0 BRA `(.L_x_2917) ;  /* 0x0000000000048947 */ /* 0x000fea0003800000 */
[----:B------:R-:W-:Y:S01]  /*17c30*/  BPT.TRAP 0x1 ;  /* 0x000000040000795c */ /* 0x000fe20000300000 */
.L_x_2917:
[----:B------:R-:W-:Y:S01]  /*17c40*/  IMAD R0, R205, 0xa80, R219 ;  /* 0x00000a80cd007824 */ /* 0x000fe200078e02db */
[----:B------:R-:W-:Y:S03]  /*17c50*/  BSSY B2, `(.L_x_2918) ;  /* 0x0000006000027945 */ /* 0x000fe60003800000 */
[C---:B------:R-:W-:Y:S02]  /*17c60*/  VIADD R20, R0.reuse, 0x80 ;  /* 0x0000008000147836 */ /* 0x040fe40000000000 */
[----:B------:R-:W-:Y:S01]  /*17c70*/  VIADD R120, R0, 0x100 ;  /* 0x0000010000787836 */ /* 0x000fe20000000000 */
[----:B-1----:R-:W-:Y:S06]  /*17c80*/  @P3 BRA `(.L_x_2919) ;  /* 0x0000000000083947 */ /* 0x002fec0003800000 */
[----:B------:R-:W1:Y:S02]  /*17c90*/  SYNCS.PHASECHK.TRANS64.TRYWAIT P3, [R13+URZ+0x36830], R4 ;  /* 0x036830040d0075a7 */ /* 0x000e64000806017f */
[----:B-1----:R-:W-:Y:S05]  /*17ca0*/  @!P3 BRA `(.L_x_2920) ;  /* 0x0000016400ecb947 */ /* 0x002fea0003800000 */
.L_x_2919:
[----:B------:R-:W-:Y:S05]  /*17cb0*/  BSYNC B2 ;  /* 0x0000000000027941 */ /* 0x000fea0003800000 */
.L_x_2918:
[----:B------:R-:W2:Y:S04]  /*17cc0*/  LDL.64 R14, [R1+0x30] ;  /* 0x00003000010e7983 */ /* 0x000ea80000100a00 */
[----:B------:R-:W3:Y:S01]  /*17cd0*/  LDL.64 R122, [R1+0x38] ;  /* 0x00003800017a7983 */ /* 0x000ee20000100a00 */
        /* <DEDUP_REMOVED lines=332> */
[----:B------:R-:W2:Y:S01]  /*191a0*/  LDL.64 R20, [R1] ;  /* 0x0000000001147983 */ /* 0x000ea20000100a00 */
        /* <DEDUP_REMOVED lines=531> */
.L_x_2921:
[----:B------:R-:W-:Y:S01]  /*1b2e0*/  SHF.L.U32 R0, R11, 0x1f, RZ ;  /* 0x0000001f0b007819 */ /* 0x000fe200000006ff */
[----:B------:R-:W-:-:S04]  /*1b2f0*/  IMAD R11, R12, 0x8, R16 ;  /* 0x000000080c0b7824 */ /* 0x000fc800078e0210 */
[----:B------:R0:W1:Y:S01]  /*1b300*/  SYNCS.PHASECHK.TRANS64.TRYWAIT P3, [R11+URZ+0x36850], R0 ;  /* 0x036850000b0075a7 */ /* 0x000062000806017f */
[----:B------:R-:W-:Y:S05]  /*1b310*/  @!P0 BRA `(.L_x_2922) ;  /* 0x0000000000048947 */ /* 0x000fea0003800000 */
[----:B------:R-:W-:Y:S01]  /*1b320*/  BPT.TRAP 0x1 ;  /* 0x000000040000795c */ /* 0x000fe20000300000 */
.L_x_2922:
[----:B------:R-:W-:Y:S04]  /*1b330*/  BSSY B2, `(.L_x_2923) ;  /* 0x0000004000027945 */ /* 0x000fe80003800000 */
[----:B-1----:R-:W-:Y:S05]  /*1b340*/  @P3 BRA `(.L_x_2924) ;  /* 0x0000000000083947 */ /* 0x002fea0003800000 */
[----:B------:R-:W1:Y:S02]  /*1b350*/  SYNCS.PHASECHK.TRANS64.TRYWAIT P3, [R11+URZ+0x36850], R0 ;  /* 0x036850000b0075a7 */ /* 0x000e64000806017f */
[----:B-1----:R-:W-:Y:S05]  /*1b360*/  @!P3 BRA `(.L_x_2925) ;  /* 0x000001300050b947 */ /* 0x002fea0003800000 */
.L_x_2924:
[----:B------:R-:W-:Y:S05]  /*1b370*/  BSYNC B2 ;  /* 0x0000000000027941 */ /* 0x000fea0003800000 */
.L_x_2923:
        /* <DEDUP_REMOVED lines=9> */
[----:B------:R-:W-:Y:S01]  /*1b410*/  LOP3.LUT R0, R0, 0x3fff, RZ, 0xc0, !PT ;  /* 0x00003fff00007812 */ /* 0x000fe200078ec0ff */
[----:B------:R-:W0:Y:S01]  /*1b420*/  @P2 LDC R3, c[0x0][0x450] ;  /* 0x00011400ff032b82 */ /* 0x000e220000000800 */
[----:B------:R-:W-:-:S02]  /*1b430*/  @!P1 PRMT R13, RZ, 0x654, R13 ;  /* 0x00000654ff0d9816 */ /* 0x000fc4000000000d */
[----:B------:R-:W-:Y:S02]  /*1b440*/  LOP3.LUT R0, R0, 0x3800000, RZ, 0xfc, !PT ;  /* 0x0380000000007812 */ /* 0x000fe400078efcff */
[----:B------:R-:W-:-:S03]  /*1b450*/  @!P1 PRMT R11, RZ, 0x654, R11 ;  /* 0x00000654ff0b9816 */ /* 0x000fc6000000000b */
[----:B------:R-:W-:Y:S02]  /*1b460*/  IMAD R2, R12, 0xa80, R0 ;  /* 0x00000a800c027824 */ /* 0x000fe400078e0200 */
[----:B------:R-:W1:Y:S02]  /*1b470*/  @P2 LDC R0, c[0x0][0x44c] ;  /* 0x00011300ff002b82 */ /* 0x000e640000000800 */
        /* <DEDUP_REMOVED lines=18> */
[----:B------:R-:W-:Y:S01]  /*1b5a0*/  IMAD.IADD R4, R228, 0x1, R222 ;  /* 0x00000001e4047824 */ /* 0x000fe200078e02de */
[----:B------:R-:W-:-:S03]  /*1b5b0*/  R2UR UR7, R5 ;  /* 0x00000000050772ca */ /* 0x000fc600000e0000 */
[----:B-1----:R-:W-:-:S04]  /*1b5c0*/  @P2 IMAD.HI.U32 R5, R4, R0, RZ ;  /* 0x0000000004052227 */ /* 0x002fc800078e00ff */
[----:B------:R-:W-:Y:S01]  /*1b5d0*/  IMAD.MOV.U32 R0, RZ, RZ, R4 ;  /* 0x000000ffff007224 */ /* 0x000fe200078e0004 */
[----:B0-----:R-:W-:Y:S01]  /*1b5e0*/  @P2 SHF.R.U32.HI R0, RZ, R3, R5 ;  /* 0x00000003ff002219 */ /* 0x001fe20000011605 */
[----:B------:R-:W-:Y:S02]  /*1b5f0*/  VIADD R4, R2, 0x200 ;  /* 0x0000020002047836 */ /* 0x000fe40000000000 */
[----:B------:R-:W-:Y:S02]  /*1b600*/  IMAD.MOV.U32 R3, RZ, RZ, -0x70 ;  /* 0xffffff90ff037424 */ /* 0x000fe400078e00ff */
[----:B------:R-:W-:Y:S02]  /*1b610*/  IMAD.MOV.U32 R5, RZ, RZ, 0x40000040 ;  /* 0x40000040ff057424 */ /* 0x000fe400078e00ff */
[----:B------:R-:W-:-:S04]  /*1b620*/  IMAD R3, R10, R3, 0x1 ;  /* 0x000000010a037424 */ /* 0x000fc800078e0203 */
[----:B------:R-:W-:-:S05]  /*1b630*/  IMAD R3, R227, -0x2, R3 ;  /* 0xfffffffee3037824 */ /* 0x000fca00078e0203 */
[----:B------:R-:W-:Y:S01]  /*1b640*/  IADD3 R3, -R224, R3, R225 ;  /* 0x00000003e0037210 */ /* 0x000fe20007ffe1e1 */
[----:B------:R-:W-:Y:S02]  /*1b650*/  WARPGROUP.DEPBAR.LE gsb0, 0x0 ;  /* 0x00008000000079c5 */ /* 0x000fe40000010000 */
[----:B------:R-:W-:-:S06]  /*1b660*/  WARPGROUP.ARRIVE ;  /* 0x00000000000079c5 */ /* 0x000fcc0000000000 */
[----:B------:R-:W-:Y:S01]  /*1b670*/  HGMMA.64x192x16.F32.BF16 R24, R188, gdesc[UR4].tnspB, R24, gsb0 ;  /* 0x42e00004bc187df0 */ /* 0x000fe20008001818 */
[----:B------:R-:W-:Y:S02]  /*1b680*/  R2UR UR6, R4 ;  /* 0x00000000040672ca */ /* 0x000fe400000e0000 */
[----:B------:R-:W0:Y:S01]  /*1b690*/  SHFL.IDX PT, R4, R0, RZ, 0x1c1f ;  /* 0x001c1fff00047589 */ /* 0x000e2200000e0000 */
[----:B------:R-:W-:Y:S01]  /*1b6a0*/  R2UR UR7, R5 ;  /* 0x00000000050772ca */ /* 0x000fe200000e0000 */
[----:B0-----:R-:W-:-:S05]  /*1b6b0*/  IMAD.IADD R4, R3, 0x1, R4 ;  /* 0x0000000103047824 */ /* 0x001fca00078e0204 */
[C---:B------:R-:W-:Y:S02]  /*1b6c0*/  ISETP.GT.AND P3, PT, R4.reuse, RZ, PT ;  /* 0x000000ff0400720c */ /* 0x040fe40003f64270 */
[----:B------:R-:W-:Y:S02]  /*1b6d0*/  ISETP.GT.AND P4, PT, R4, 0x1, PT ;  /* 0x000000010400780c */ /* 0x000fe40003f84270 */
        /* <DEDUP_REMOVED lines=77> */
[----:B------:R-:W-:Y:S02]  /*1bbb0*/  FMNMX.FTZ R5, R121, R5, !PT ;  /* 0x0000000579057209 */ /* 0x000fe40007810000 */
[----:B------:R-:W-:Y:S01]  /*1bbc0*/  ISETP.GT.AND P5, PT, R4, 0x69, PT ;  /* 0x000000690400780c */ /* 0x000fe20003fa4270 */
[----:B------:R-:W-:Y:S01]  /*1bbd0*/  VIADD R4, R2, 0x280 ;  /* 0x0000028002047836 */ /* 0x000fe20000000000 */
[----:B------:R-:W-:Y:S02]  /*1bbe0*/  FMNMX.FTZ R5, R124, R5, !PT ;  /* 0x000000057c057209 */ /* 0x000fe40007810000 */
[----:B------:R-:W-:-:S04]  /*1bbf0*/  FSEL R125, R125, -INF , P5 ;  /* 0xff8000007d7d7808 */ /* 0x000fc80002800000 */
[----:B------:R-:W-:Y:S02]  /*1bc00*/  FMNMX.FTZ R12, R125, R5, !PT ;  /* 0x000000057d0c7209 */ /* 0x000fe40007810000 */
[----:B------:R-:W0:Y:S01]  /*1bc10*/  SHFL.IDX PT, R5, R0, 0x1, 0x1c1f ;  /* 0x003c1f0000057f89 */ /* 0x000e2200000e0000 */
[----:B------:R-:W-:Y:S02]  /*1bc20*/  WARPGROUP.DEPBAR.LE gsb0, 0x0 ;  /* 0x00008000000079c5 */ /* 0x000fe40000010000 */
[----:B------:R-:W-:Y:S01]  /*1bc30*/  WARPGROUP.ARRIVE ;  /* 0x00000000000079c5 */ /* 0x000fe20000000000 */
[----:B------:R-:W1:Y:S05]  /*1bc40*/  SHFL.BFLY PT, R0, R12, 0x2, 0x1f ;  /* 0x0c401f000c007f89 */ /* 0x000e6a00000e0000 */
[----:B------:R-:W-:Y:S01]  /*1bc50*/  HGMMA.64x192x16.F32.BF16 R24, R184, gdesc[UR4].tnspB, R24, gsb0 ;  /* 0x42e00004b8187df0 */ /* 0x000fe20008001818 */
[----:B------:R-:W-:Y:S01]  /*1bc60*/  R2UR UR6, R4 ;  /* 0x00000000040672ca */ /* 0x000fe200000e0000 */
[----:B0-----:R-:W-:-:S02]  /*1bc70*/  IMAD.IADD R3, R3, 0x1, R5 ;  /* 0x0000000103037824 */ /* 0x001fc400078e0205 */
[----:B------:R-:W-:-:S03]  /*1bc80*/  IMAD.MOV.U32 R5, RZ, RZ, 0x40000040 ;  /* 0x40000040ff057424 */ /* 0x000fc600078e00ff */
[C---:B------:R-:W-:Y:S02]  /*1bc90*/  ISETP.GT.AND P6, PT, R3.reuse, 0x9, PT ;  /* 0x000000090300780c */ /* 0x040fe40003fc4270 */
[----:B------:R-:W-:Y:S02]  /*1bca0*/  ISETP.GT.AND P4, PT, R3, 0x1, PT ;  /* 0x000000010300780c */ /* 0x000fe40003f84270 */
[----:B------:R-:W-:Y:S02]  /*1bcb0*/  FSEL R175, R175, -INF , P6 ;  /* 0xff800000afaf7808 */ /* 0x000fe40003000000 */
[C---:B------:R-:W-:Y:S02]  /*1bcc0*/  ISETP.GT.AND P6, PT, R3.reuse, 0x19, PT ;  /* 0x000000190300780c */ /* 0x040fe40003fc4270 */
[----:B------:R-:W-:Y:S02]  /*1bcd0*/  ISETP.GT.AND P5, PT, R3, 0x8, PT ;  /* 0x000000080300780c */ /* 0x000fe40003fa4270 */
[----:B------:R-:W-:-:S02]  /*1bce0*/  FSEL R167, R167, -INF , P6 ;  /* 0xff800000a7a77808 */ /* 0x000fc40003000000 */
[----:B------:R-:W-:Y:S02]  /*1bcf0*/  ISETP.GT.AND P6, PT, R3, 0x29, PT ;  /* 0x000000290300780c */ /* 0x000fe40003fc4270 */
[----:B------:R-:W-:Y:S02]  /*1bd00*/  FSEL R171, R171, -INF , P4 ;  /* 0xff800000abab7808 */ /* 0x000fe40002000000 */
[----:B------:R-:W-:Y:S02]  /*1bd10*/  FSEL R174, R174, -INF , P5 ;  /* 0xff800000aeae7808 */ /* 0x000fe40002800000 */
[----:B------:R-:W-:Y:S02]  /*1bd20*/  FSEL R159, R159, -INF , P6 ;  /* 0xff8000009f9f7808 */ /* 0x000fe40003000000 */
[C---:B------:R-:W-:Y:S02]  /*1bd30*/  ISETP.GT.AND P4, PT, R3.reuse, 0x11, PT ;  /* 0x000000110300780c */ /* 0x040fe40003f84270 */
[----:B------:R-:W-:-:S02]  /*1bd40*/  ISETP.GT.AND P5, PT, R3, 0x18, PT ;  /* 0x000000180300780c */ /* 0x000fc40003fa4270 */
[----:B------:R-:W-:Y:S02]  /*1bd50*/  ISETP.GT.AND P6, PT, R3, 0x39, PT ;  /* 0x000000390300780c */ /* 0x000fe40003fc4270 */
[----:B------:R-:W-:Y:S02]  /*1bd60*/  FSEL R163, R163, -INF , P4 ;  /* 0xff800000a3a37808 */ /* 0x000fe40002000000 */
[----:B------:R-:W-:Y:S02]  /*1bd70*/  FSEL R166, R166, -INF , P5 ;  /* 0xff800000a6a67808 */ /* 0x000fe40002800000 */
[----:B------:R-:W-:Y:S02]  /*1bd80*/  FSEL R151, R151, -INF , P6 ;  /* 0xff80000097977808 */ /* 0x000fe40003000000 */
[C---:B------:R-:W-:Y:S02]  /*1bd90*/  ISETP.GT.AND P3, PT, R3.reuse, RZ, PT ;  /* 0x000000ff0300720c */ /* 0x040fe40003f64270 */
[----:B------:R-:W-:-:S02]  /*1bda0*/  ISETP.GT.AND P4, PT, R3, 0x21, PT ;  /* 0x000000210300780c */ /* 0x000fc40003f84270 */
[C---:B------:R-:W-:Y:S02]  /*1bdb0*/  ISETP.GT.AND P5, PT, R3.reuse, 0x28, PT ;  /* 0x000000280300780c */ /* 0x040fe40003fa4270 */
[----:B------:R-:W-:Y:S02]  /*1bdc0*/  ISETP.GT.AND P6, PT, R3, 0x49, PT ;  /* 0x000000490300780c */ /* 0x000fe40003fc4270 */
[----:B------:R-:W-:Y:S02]  /*1bdd0*/  FSEL R170, R170, -INF , P3 ;  /* 0xff800000aaaa7808 */ /* 0x000fe40001800000 */
[----:B------:R-:W-:Y:S02]  /*1bde0*/  FSEL R155, R155, -INF , P4 ;  /* 0xff8000009b9b7808 */ /* 0x000fe40002000000 */
[----:B------:R-:W-:Y:S02]  /*1bdf0*/  FSEL R158, R158, -INF , P5 ;  /* 0xff8000009e9e7808 */ /* 0x000fe40002800000 */
[----:B------:R-:W-:-:S02]  /*1be00*/  FSEL R143, R143, -INF , P6 ;  /* 0xff8000008f8f7808 */ /* 0x000fc40003000000 */
[C---:B------:R-:W-:Y:S02]  /*1be10*/  ISETP.GT.AND P3, PT, R3.reuse, 0x10, PT ;  /* 0x000000100300780c */ /* 0x040fe40003f64270 */
[C---:B------:R-:W-:Y:S02]  /*1be20*/  ISETP.GT.AND P4, PT, R3.reuse, 0x31, PT ;  /* 0x000000310300780c */ /* 0x040fe40003f84270 */
[C---:B------:R-:W-:Y:S02]  /*1be30*/  ISETP.GT.AND P5, PT, R3.reuse, 0x38, PT ;  /* 0x000000380300780c */ /* 0x040fe40003fa4270 */
[----:B------:R-:W-:Y:S02]  /*1be40*/  ISETP.GT.AND P6, PT, R3, 0x50, PT ;  /* 0x000000500300780c */ /* 0x000fe40003fc4270 */
[----:B------:R-:W-:Y:S02]  /*1be50*/  FSEL R162, R162, -INF , P3 ;  /* 0xff800000a2a27808 */ /* 0x000fe40001800000 */
[----:B------:R-:W-:-:S02]  /*1be60*/  FSEL R147, R147, -INF , P4 ;  /* 0xff80000093937808 */ /* 0x000fc40002000000 */
[----:B------:R-:W-:Y:S02]  /*1be70*/  FSEL R150, R150, -INF , P5 ;  /* 0xff80000096967808 */ /* 0x000fe40002800000 */
[----:B------:R-:W-:Y:S02]  /*1be80*/  FSEL R130, R130, -INF , P6 ;  /* 0xff80000082827808 */ /* 0x000fe40003000000 */
[C---:B------:R-:W-:Y:S02]  /*1be90*/  ISETP.GT.AND P3, PT, R3.reuse, 0x20, PT ;  /* 0x000000200300780c */ /* 0x040fe40003f64270 */
[C---:B------:R-:W-:Y:S02]  /*1bea0*/  ISETP.GT.AND P4, PT, R3.reuse, 0x41, PT ;  /* 0x000000410300780c */ /* 0x040fe40003f84270 */
[C---:B------:R-:W-:Y:S02]  /*1beb0*/  ISETP.GT.AND P5, PT, R3.reuse, 0x48, PT ;  /* 0x000000480300780c */ /* 0x040fe40003fa4270 */
[----:B------:R-:W-:-:S02]  /*1bec0*/  ISETP.GT.AND P6, PT, R3, 0x59, PT ;  /* 0x000000590300780c */ /* 0x000fc40003fc4270 */
[----:B------:R-:W-:Y:S02]  /*1bed0*/  FSEL R154, R154, -INF , P3 ;  /* 0xff8000009a9a7808 */ /* 0x000fe40001800000 */
[----:B------:R-:W-:Y:S02]  /*1bee0*/  FSEL R139, R139, -INF , P4 ;  /* 0xff8000008b8b7808 */ /* 0x000fe40002000000 */
[----:B------:R-:W-:Y:S02]  /*1bef0*/  FSEL R142, R142, -INF , P5 ;  /* 0xff8000008e8e7808 */ /* 0x000fe40002800000 */
[----:B------:R-:W-:Y:S02]  /*1bf00*/  FSEL R135, R135, -INF , P6 ;  /* 0xff80000087877808 */ /* 0x000fe40003000000 */
[C---:B------:R-:W-:Y:S02]  /*1bf10*/  ISETP.GT.AND P3, PT, R3.reuse, 0x30, PT ;  /* 0x000000300300780c */ /* 0x040fe40003f64270 */
        /* <DEDUP_REMOVED lines=11> */
[----:B------:R-:W-:Y:S02]  /*1bfd0*/  FMNMX.FTZ R3, R170, R8, !PT ;  /* 0x00000008aa037209 */ /* 0x000fe40007810000 */
[----:B------:R-:W-:-:S02]  /*1bfe0*/  R2UR UR7, R5 ;  /* 0x00000000050772ca */ /* 0x000fc400000e0000 */
[----:B------:R-:W-:Y:S02]  /*1bff0*/  FMNMX.FTZ R3, R171, R3, !PT ;  /* 0x00000003ab037209 */ /* 0x000fe40007810000 */
[----:B-1----:R-:W-:Y:S02]  /*1c000*/  FMNMX.FTZ R5, R12, R0, !PT ;  /* 0x000000000c057209 */ /* 0x002fe40007810000 */
[----:B------:R-:W-:Y:S02]  /*1c010*/  FMNMX.FTZ R3, R174, R3, !PT ;  /* 0x00000003ae037209 */ /* 0x000fe40007810000 */
[----:B------:R-:W-:Y:S01]  /*1c020*/  FSEL R138, R138, -INF , P3 ;  /* 0xff8000008a8a7808 */ /* 0x000fe20001800000 */
[----:B------:R-:W0:Y:S01]  /*1c030*/  SHFL.BFLY PT, R0, R5, 0x1, 0x1f ;  /* 0x0c201f0005007f89 */ /* 0x000e2200000e0000 */
[----:B------:R-:W-:-:S04]  /*1c040*/  FMNMX.FTZ R3, R175, R3, !PT ;  /* 0x00000003af037209 */ /* 0x000fc80007810000 */
[----:B------:R-:W-:-:S04]  /*1c050*/  FMNMX.FTZ R3, R162, R3, !PT ;  /* 0x00000003a2037209 */ /* 0x000fc80007810000 */
[----:B------:R-:W-:-:S04]  /*1c060*/  FMNMX.FTZ R3, R163, R3, !PT ;  /* 0x00000003a3037209 */ /* 0x000fc80007810000 */
[----:B------:R-:W-:-:S04]  /*1c070*/  FMNMX.FTZ R3, R166, R3, !PT ;  /* 0x00000003a6037209 */ /* 0x000fc80007810000 */
[----:B------:R-:W-:-:S04]  /*1c080*/  FMNMX.FTZ R3, R167, R3, !PT ;  /* 0x00000003a7037209 */ /* 0x000fc80007810000 */
[----:B------:R-:W-:Y:S02]  /*1c090*/  FMNMX.FTZ R3, R154, R3, !PT ;  /* 0x000000039a037209 */ /* 0x000fe40007810000 */
[----:B0-----:R-:W-:Y:S01]  /*1c0a0*/  FMNMX.FTZ R5, R5, R0, !PT ;  /* 0x0000000005057209 */ /* 0x001fe20007810000 */
[----:B------:R-:W-:Y:S01]  /*1c0b0*/  IMAD.U32 R0, RZ, RZ, UR4 ;  /* 0x00000004ff007e24 */ /* 0x000fe2000f8e00ff */
[----:B------:R-:W-:Y:S02]  /*1c0c0*/  FMNMX.FTZ R3, R155, R3, !PT ;  /* 0x000000039b037209 */ /* 0x000fe40007810000 */
[C---:B------:R-:W-:Y:S01]  /*1c0d0*/  FSETP.NEU.FTZ.AND P3, PT, R5.reuse, -INF , PT ;  /* 0xff8000000500780b */ /* 0x040fe20003f7d000 */
[----:B------:R-:W-:Y:S01]  /*1c0e0*/  FMUL.FTZ R15, R5, R0 ;  /* 0x00000000050f7220 */ /* 0x000fe20000410000 */
[----:B------:R-:W-:-:S04]  /*1c0f0*/  FMNMX.FTZ R3, R158, R3, !PT ;  /* 0x000000039e037209 */ /* 0x000fc80007810000 */
[----:B------:R-:W-:Y:S02]  /*1c100*/  FMNMX.FTZ R3, R159, R3, !PT ;  /* 0x000000039f037209 */ /* 0x000fe40007810000 */
[----:B------:R-:W-:Y:S02]  /*1c110*/  FSEL R15, R15, RZ, P3 ;  /* 0x000000ff0f0f7208 */ /* 0x000fe40001800000 */
[----:B------:R-:W-:-:S03]  /*1c120*/  FMNMX.FTZ R3, R146, R3, !PT ;  /* 0x0000000392037209 */ /* 0x000fc60007810000 */
[-CC-:B------:R-:W-:Y:S01]  /*1c130*/  FFMA.FTZ R192, R152, R0.reuse, -R15.reuse ;  /* 0x0000000098c07223 */ /* 0x180fe2000001080f */
[----:B------:R-:W-:Y:S01]  /*1c140*/  FMNMX.FTZ R3, R147, R3, !PT ;  /* 0x0000000393037209 */ /* 0x000fe20007810000 */
[-CC-:B------:R-:W-:Y:S01]  /*1c150*/  FFMA.FTZ R152, R153, R0.reuse, -R15.reuse ;  /* 0x0000000099987223 */ /* 0x180fe2000001080f */
[----:B------:R-:W-:Y:S01]  /*1c160*/  FSEL R153, R123, -INF , P5 ;  /* 0xff8000007b997808 */ /* 0x000fe20002800000 */
        /* <DEDUP_REMOVED lines=11> */
[-CC-:B------:R-:W-:Y:S01]  /*1c220*/  FFMA.FTZ R202, R172, R0.reuse, -R15.reuse ;  /* 0x00000000acca7223 */ /* 0x180fe2000001080f */
        /* <DEDUP_REMOVED lines=15> */
[----:B------:R-:W-:Y:S01]  /*1c320*/  FFMA.FTZ R124, R124, R0, -R15 ;  /* 0x000000007c7c7223 */ /* 0x000fe2000001080f */
[----:B------:R-:W-:Y:S01]  /*1c330*/  MUFU.EX2 R200, R200 ;  /* 0x000000c800c87308 */ /* 0x000fe20000000800 */
[----:B------:R-:W-:-:S02]  /*1c340*/  WARPGROUP.DEPBAR.LE gsb0, 0x0 ;  /* 0x00008000000079c5 */ /* 0x000fc40000010000 */
[----:B------:R-:W-:Y:S01]  /*1c350*/  WARPGROUP.ARRIVE ;  /* 0x00000000000079c5 */ /* 0x000fe20000000000 */
[----:B------:R-:W-:Y:S01]  /*1c360*/  FMNMX.FTZ R3, R131, R3, !PT ;  /* 0x0000000383037209 */ /* 0x000fe20007810000 */
[-CC-:B------:R-:W-:Y:S01]  /*1c370*/  FFMA.FTZ R184, R136, R0.reuse, -R15.reuse ;  /* 0x0000000088b87223 */ /* 0x180fe2000001080f */
[----:B------:R-:W-:Y:S02]  /*1c380*/  FFMA.FTZ R186, R140, R0, -R15 ;  /* 0x000000008cba7223 */ /* 0x000fe4000001080f */
[----:B------:R-:W-:Y:S01]  /*1c390*/  FMNMX.FTZ R3, R134, R3, !PT ;  /* 0x0000000386037209 */ /* 0x000fe20007810000 */
[----:B------:R-:W-:Y:S01]  /*1c3a0*/  HGMMA.64x192x16.F32.BF16 R24, R180, gdesc[UR4].tnspB, R24, gsb0 ;  /* 0x42e00004b4187df0 */ /* 0x000fe20008001818 */
        /* <DEDUP_REMOVED lines=18> */
[----:B0-----:R-:W-:-:S04]  /*1c4d0*/  FMNMX.FTZ R4, R4, R3, !PT ;  /* 0x0000000304047209 */ /* 0x001fc80007810000 */
[C---:B------:R-:W-:Y:S01]  /*1c4e0*/  FSETP.NEU.FTZ.AND P4, PT, R4.reuse, -INF , PT ;  /* 0xff8000000400780b */ /* 0x040fe20003f9d000 */
[----:B------:R-:W-:Y:S02]  /*1c4f0*/  FMUL.FTZ R3, R4, R0 ;  /* 0x0000000004037220 */ /* 0x000fe40000410000 */
        /* <DEDUP_REMOVED lines=14> */
[----:B------:R-:W-:Y:S01]  /*1c5e0*/  FFMA.FTZ R133, R121, R0, -R15 ;  /* 0x0000000079857223 */ /* 0x000fe2000001080f */
[----:B------:R-:W-:Y:S02]  /*1c5f0*/  FSEL R121, R4, RZ, P4 ;  /* 0x000000ff04797208 */ /* 0x000fe40002000000 */
[----:B------:R0:W-:Y:S01]  /*1c600*/  MUFU.EX2 R180, R128 ;  /* 0x0000008000b47308 */ /* 0x0001e20000000800 */
[----:B------:R-:W-:Y:S02]  /*1c610*/  WARPGROUP.ARRIVE ;  /* 0x00000000000079c5 */ /* 0x000fe40000000000 */
[----:B------:R-:W-:Y:S01]  /*1c620*/  FADD.FTZ R8, -R121, R8 ;  /* 0x0000000879087221 */ /* 0x000fe20000010100 */
[----:B------:R-:W-:-:S03]  /*1c630*/  IMAD.MOV.U32 R121, RZ, RZ, 0x40000040 ;  /* 0x40000040ff797424 */ /* 0x000fc600078e00ff */
[-C--:B------:R-:W-:Y:S01]  /*1c640*/  FMUL.FTZ R8, R8, R0.reuse ;  /* 0x0000000008087220 */ /* 0x080fe20000410000 */
[-CC-:B0-----:R-:W-:Y:S01]  /*1c650*/  FFMA.FTZ R128, R120, R0.reuse, -R15.reuse ;  /* 0x0000000078807223 */ /* 0x181fe2000001080f */
[----:B------:R-:W-:Y:S01]  /*1c660*/  VIADD R120, R2, 0x300 ;  /* 0x0000030002787836 */ /* 0x000fe20000000000 */
[----:B------:R-:W-:Y:S01]  /*1c670*/  R2UR UR7, R121 ;  /* 0x00000000790772ca */ /* 0x000fe200000e0000 */
[-C--:B------:R-:W-:Y:S01]  /*1c680*/  FFMA.FTZ R15, R125, R0.reuse, -R15 ;  /* 0x000000007d0f7223 */ /* 0x080fe2000001080f */
[----:B------:R-:W-:Y:S01]  /*1c690*/  FSEL R125, R3, RZ, P4 ;  /* 0x000000ff037d7208 */ /* 0x000fe20002000000 */
[----:B------:R-:W-:Y:S01]  /*1c6a0*/  MUFU.EX2 R182, R182 ;  /* 0x000000b600b67308 */ /* 0x000fe20000000800 */
[----:B------:R-:W-:Y:S02]  /*1c6b0*/  R2UR UR6, R120 ;  /* 0x00000000780672ca */ /* 0x000fe400000e0000 */
        /* <DEDUP_REMOVED lines=8> */
[-CC-:B------:R-:W-:Y:S01]  /*1c740*/  FFMA.FTZ R148, R163, R0.reuse, -R125.reuse ;  /* 0x00000000a3947223 */ /* 0x180fe2000001087d */
[-C--:B------:R-:W-:Y:S01]  /*1c750*/  FMUL.FTZ R3, R3, R0.reuse ;  /* 0x0000000003037220 */ /* 0x080fe20000410000 */
[-CC-:B------:R-:W-:Y:S01]  /*1c760*/  FFMA.FTZ R199, R166, R0.reuse, -R125.reuse ;  /* 0x00000000a6c77223 */ /* 0x180fe2000001087d */
[----:B------:R-:W-:Y:S01]  /*1c770*/  HGMMA.64x192x16.F32.BF16 R24, R176, gdesc[UR4].tnspB, R24, gsb0 ;  /* 0x42e00004b0187df0 */ /* 0x000fe20008001818 */
        /* <DEDUP_REMOVED lines=10> */
[-CC-:B------:R-:W-:Y:S01]  /*1c820*/  FFMA.FTZ R139, R139, R0.reuse, -R125.reuse ;  /* 0x000000008b8b7223 */ /* 0x180fe2000001087d */
[----:B------:R1:W2:Y:S01]  /*1c830*/  MUFU.EX2 R3, R8 ;  /* 0x0000000800037308 */ /* 0x0002a20000000800 */
[-CC-:B------:R-:W-:Y:S01]  /*1c840*/  FFMA.FTZ R187, R142, R0.reuse, -R125.reuse ;  /* 0x000000008ebb7223 */ /* 0x180fe2000001087d */
[-CC-:B------:R-:W-:Y:S01]  /*1c850*/  FFMA.FTZ R181, R130, R0.reuse, -R125.reuse ;  /* 0x0000000082b57223 */ /* 0x180fe2000001087d */
[-CC-:B------:R-:W-:Y:S01]  /*1c860*/  FFMA.FTZ R183, R134, R0.reuse, -R125.reuse ;  /* 0x0000000086b77223 */ /* 0x180fe2000001087d */
[-CC-:B------:R-:W-:Y:S01]  /*1c870*/  FFMA.FTZ R135, R135, R0.reuse, -R125.reuse ;  /* 0x0000000087877223 */ /* 0x180fe2000001087d */
[-CC-:B------:R-:W-:Y:S01]  /*1c880*/  FFMA.FTZ R122, R122, R0.reuse, -R125.reuse ;  /* 0x000000007a7a7223 */ /* 0x180fe2000001087d */
[-CC-:B------:R-:W-:Y:S01]  /*1c890*/  FFMA.FTZ R153, R153, R0.reuse, -R125.reuse ;  /* 0x0000000099997223 */ /* 0x180fe2000001087d */
[-CC-:B------:R-:W-:Y:S01]  /*1c8a0*/  FFMA.FTZ R145, R145, R0.reuse, -R125.reuse ;  /* 0x0000000091917223 */ /* 0x180fe2000001087d */
[----:B------:R-:W3:Y:S01]  /*1c8b0*/  MUFU.EX2 R136, R136 ;  /* 0x0000008800887308 */ /* 0x000ee20000000800 */
[----:B0-----:R-:W-:Y:S01]  /*1c8c0*/  FFMA.FTZ R7, R2, R7, R200 ;  /* 0x0000000702077223 */ /* 0x001fe200000100c8 */
[----:B-1----:R-:W-:Y:S01]  /*1c8d0*/  FFMA.FTZ R8, R151, R0, -R125 ;  /* 0x0000000097087223 */ /* 0x002fe2000001087d */
[----:B------:R-:W-:-:S02]  /*1c8e0*/  F2FP.BF16.F32.PACK_AB R200, R14, R200 ;  /* 0x000000c80ec8723e */ /* 0x000fc400000010ff */
[----:B------:R-:W-:Y:S01]  /*1c8f0*/  FADD.FTZ R7, R14, R7 ;  /* 0x000000070e077221 */ /* 0x000fe20000010000 */
[C---:B------:R-:W-:Y:S01]  /*1c900*/  ISETP.GT.AND P3, PT, R10.reuse, R221, PT ;  /* 0x000000dd0a00720c */ /* 0x040fe20003f64270 */
[----:B------:R-:W-:Y:S01]  /*1c910*/  VIADD R10, R10, 0xffffffff ;  /* 0xffffffff0a0a7836 */ /* 0x000fe20000000000 */
[----:B------:R-:W0:Y:S01]  /*1c920*/  MUFU.EX2 R203, R203 ;  /* 0x000000cb00cb7308 */ /* 0x000e220000000800 */
[----:B--2---:R-:W-:Y:S01]  /*1c930*/  FFMA.FTZ R6, R3, R6, R201 ;  /* 0x0000000603067223 */ /* 0x004fe200000100c9 */
[----:B------:R-:W-:Y:S01]  /*1c940*/  FADD.FTZ R7, R202, R7 ;  /* 0x00000007ca077221 */ /* 0x000fe20000010000 */
[----:B------:R-:W-:-:S03]  /*1c950*/  F2FP.BF16.F32.PACK_AB R202, R168, R202 ;  /* 0x000000caa8ca723e */ /* 0x000fc600000010ff */
[----:B------:R-:W-:Y:S02]  /*1c960*/  FADD.FTZ R7, R168, R7 ;  /* 0x00000007a8077221 */ /* 0x000fe40000010000 */
[----:B------:R-:W1:Y:S01]  /*1c970*/  MUFU.EX2 R137, R137 ;  /* 0x0000008900897308 */ /* 0x000e620000000800 */
[C---:B---3--:R-:W-:Y:S01]  /*1c980*/  FADD.FTZ R6, R136.reuse, R6 ;  /* 0x0000000688067221 */ /* 0x048fe20000010000 */
[----:B------:R-:W-:-:S06]  /*1c990*/  F2FP.BF16.F32.PACK_AB R201, R136, R201 ;  /* 0x000000c988c9723e */ /* 0x000fcc00000010ff */
        /* <DEDUP_REMOVED lines=20> */
[----:B------:R-:W2:Y:S01]  /*1cae0*/  MUFU.EX2 R133, R133 ;  /* 0x0000008500857308 */ /* 0x000ea20000000800 */
[----:B------:R-:W-:-:S02]  /*1caf0*/  WARPGROUP.DEPBAR.LE gsb0, 0x0 ;  /* 0x00008000000079c5 */ /* 0x000fc40000010000 */
[----:B------:R0:W-:Y:S05]  /*1cb00*/  @!P1 SYNCS.ARRIVE.TRANS64.RED.A1T0 RZ, [R13+URZ], RZ ;  /* 0x000000ff0dff99a7 */ /* 0x0001ea000810043f */
[----:B------:R-:W-:Y:S01]  /*1cb10*/  MUFU.EX2 R153, R153 ;  /* 0x0000009900997308 */ /* 0x000fe20000000800 */
[----:B0-----:R-:W-:Y:S01]  /*1cb20*/  FADD.FTZ R13, R203, R6 ;  /* 0x00000006cb0d7221 */ /* 0x001fe20000010000 */
[----:B------:R0:W-:Y:S01]  /*1cb30*/  @!P1 SYNCS.ARRIVE.TRANS64.RED.A1T0 RZ, [R11+URZ], RZ ;  /* 0x000000ff0bff99a7 */ /* 0x0001e2000810043f */
[C---:B-1----:R-:W-:Y:S02]  /*1cb40*/  F2FP.BF16.F32.PACK_AB R203, R137.reuse, R203 ;  /* 0x000000cb89cb723e */ /* 0x042fe400000010ff */
[----:B------:R-:W-:-:S03]  /*1cb50*/  FADD.FTZ R13, R137, R13 ;  /* 0x0000000d890d7221 */ /* 0x000fc60000010000 */
[----:B------:R-:W1:Y:S01]  /*1cb60*/  MUFU.EX2 R6, R139 ;  /* 0x0000008b00067308 */ /* 0x000e620000000800 */
[----:B--2---:R-:W-:Y:S01]  /*1cb70*/  F2FP.BF16.F32.PACK_AB R176, R133, R128 ;  /* 0x0000008085b0723e */ /* 0x004fe200000010ff */
[----:B------:R-:W-:Y:S01]  /*1cb80*/  FADD.FTZ R13, R197, R13 ;  /* 0x0000000dc50d7221 */ /* 0x000fe20000010000 */
[----:B0-----:R-:W-:Y:S01]  /*1cb90*/  FADD.FTZ R11, R196, R7 ;  /* 0x00000007c40b7221 */ /* 0x001fe20000010000 */
[----:B------:R-:W-:Y:S01]  /*1cba0*/  FFMA.FTZ R7, R143, R0, -R125 ;  /* 0x000000008f077223 */ /* 0x000fe2000001087d */
[----:B------:R-:W-:Y:S01]  /*1cbb0*/  F2FP.BF16.F32.PACK_AB R196, R20, R196 ;  /* 0x000000c414c4723e */ /* 0x000fe200000010ff */
[----:B------:R-:W-:Y:S01]  /*1cbc0*/  FADD.FTZ R13, R148, R13 ;  /* 0x0000000d940d7221 */ /* 0x000fe20000010000 */
[----:B------:R-:W-:Y:S01]  /*1cbd0*/  FADD.FTZ R11, R20, R11 ;  /* 0x0000000b140b7221 */ /* 0x000fe20000010000 */
[----:B------:R-:W-:Y:S01]  /*1cbe0*/  MUFU.EX2 R145, R145 ;  /* 0x0000009100917308 */ /* 0x000fe20000000800 */
[----:B------:R-:W-:Y:S01]  /*1cbf0*/  F2FP.BF16.F32.PACK_AB R197, R148, R197 ;  /* 0x000000c594c5723e */ /* 0x000fe200000010ff */
[----:B------:R-:W-:Y:S01]  /*1cc00*/  FADD.FTZ R13, R199, R13 ;  /* 0x0000000dc70d7221 */ /* 0x000fe20000010000 */
[----:B------:R-:W-:Y:S01]  /*1cc10*/  FADD.FTZ R120, R198, R11 ;  /* 0x0000000bc6787221 */ /* 0x000fe20000010000 */
[----:B------:R-:W-:Y:S01]  /*1cc20*/  FFMA.FTZ R11, R131, R0, -R125 ;  /* 0x00000000830b7223 */ /* 0x000fe2000001087d */
[----:B------:R-:W-:Y:S01]  /*1cc30*/  F2FP.BF16.F32.PACK_AB R198, R12, R198 ;  /* 0x000000c60cc6723e */ /* 0x000fe200000010ff */
[----:B------:R-:W-:Y:S01]  /*1cc40*/  FADD.FTZ R13, R140, R13 ;  /* 0x0000000d8c0d7221 */ /* 0x000fe20000010000 */
[----:B------:R-:W-:Y:S01]  /*1cc50*/  FADD.FTZ R120, R12, R120 ;  /* 0x000000780c787221 */ /* 0x000fe20000010000 */
[----:B------:R-:W0:Y:S01]  /*1cc60*/  MUFU.EX2 R7, R7 ;  /* 0x0000000700077308 */ /* 0x000e220000000800 */
[----:B------:R-:W-:Y:S01]  /*1cc70*/  FFMA.FTZ R125, R156, R0, -R125 ;  /* 0x000000009c7d7223 */ /* 0x000fe2000001087d */
[----:B------:R-:W-:Y:S01]  /*1cc80*/  FADD.FTZ R13, R193, R13 ;  /* 0x0000000dc10d7221 */ /* 0x000fe20000010000 */
[----:B------:R-:W-:Y:S01]  /*1cc90*/  FADD.FTZ R120, R192, R120 ;  /* 0x00000078c0787221 */ /* 0x000fe20000010000 */
[----:B------:R-:W-:-:S02]  /*1cca0*/  F2FP.BF16.F32.PACK_AB R199, R140, R199 ;  /* 0x000000c78cc7723e */ /* 0x000fc400000010ff */
[----:B------:R-:W-:Y:S01]  /*1ccb0*/  FADD.FTZ R13, R141, R13 ;  /* 0x0000000d8d0d7221 */ /* 0x000fe20000010000 */
[C---:B------:R-:W-:Y:S01]  /*1ccc0*/  FADD.FTZ R120, R152.reuse, R120 ;  /* 0x0000007898787221 */ /* 0x040fe20000010000 */
[----:B------:R-:W2:Y:S01]  /*1ccd0*/  MUFU.EX2 R11, R11 ;  /* 0x0000000b000b7308 */ /* 0x000ea20000000800 */
[----:B------:R-:W-:Y:S01]  /*1cce0*/  F2FP.BF16.F32.PACK_AB R192, R152, R192 ;  /* 0x000000c098c0723e */ /* 0x000fe200000010ff */
[----:B------:R-:W-:Y:S01]  /*1ccf0*/  FADD.FTZ R13, R195, R13 ;  /* 0x0000000dc30d7221 */ /* 0x000fe20000010000 */
[----:B------:R-:W-:Y:S01]  /*1cd00*/  FADD.FTZ R120, R194, R120 ;  /* 0x00000078c2787221 */ /* 0x000fe20000010000 */
[----:B------:R-:W-:Y:S02]  /*1cd10*/  F2FP.BF16.F32.PACK_AB R193, R141, R193 ;  /* 0x000000c18dc1723e */ /* 0x000fe400000010ff */
[----:B------:R-:W-:Y:S01]  /*1cd20*/  FADD.FTZ R13, R149, R13 ;  /* 0x0000000d950d7221 */ /* 0x000fe20000010000 */
[C---:B------:R-:W-:Y:S01]  /*1cd30*/  FADD.FTZ R120, R21.reuse, R120 ;  /* 0x0000007815787221 */ /* 0x040fe20000010000 */
[----:B------:R-:W-:Y:S01]  /*1cd40*/  MUFU.EX2 R15, R15 ;  /* 0x0000000f000f7308 */ /* 0x000fe20000000800 */
[----:B------:R-:W-:Y:S01]  /*1cd50*/  F2FP.BF16.F32.PACK_AB R194, R21, R194 ;  /* 0x000000c215c2723e */ /* 0x000fe200000010ff */
        /* <DEDUP_REMOVED lines=11> */
[----:B------:R-:W3:Y:S01]  /*1ce10*/  MUFU.EX2 R8, R125 ;  /* 0x0000007d00087308 */ /* 0x000ee20000000800 */
[----:B------:R-:W-:Y:S01]  /*1ce20*/  F2FP.BF16.F32.PACK_AB R188, R123, R188 ;  /* 0x000000bc7bbc723e */ /* 0x000fe200000010ff */
        /* <DEDUP_REMOVED lines=8> */
[C---:B0-----:R-:W-:Y:S02]  /*1ceb0*/  F2FP.BF16.F32.PACK_AB R187, R7.reuse, R187 ;  /* 0x000000bb07bb723e */ /* 0x041fe400000010ff */
[----:B------:R-:W-:Y:S01]  /*1cec0*/  FADD.FTZ R12, R7, R12 ;  /* 0x0000000c070c7221 */ /* 0x000fe20000010000 */
[----:B------:R-:W-:Y:S01]  /*1ced0*/  FADD.FTZ R13, R126, R120 ;  /* 0x000000787e0d7221 */ /* 0x000fe20000010000 */
[----:B------:R-:W-:-:S02]  /*1cee0*/  F2FP.BF16.F32.PACK_AB R184, R127, R184 ;  /* 0x000000b87fb8723e */ /* 0x000fc400000010ff */
[----:B------:R-:W-:Y:S01]  /*1cef0*/  FADD.FTZ R12, R181, R12 ;  /* 0x0000000cb50c7221 */ /* 0x000fe20000010000 */
[----:B------:R-:W-:Y:S01]  /*1cf00*/  FADD.FTZ R14, R180, R13 ;  /* 0x0000000db40e7221 */ /* 0x000fe20000010000 */
[C---:B--2---:R-:W-:Y:S02]  /*1cf10*/  F2FP.BF16.F32.PACK_AB R181, R11.reuse, R181 ;  /* 0x000000b50bb5723e */ /* 0x044fe400000010ff */
[----:B------:R-:W-:Y:S01]  /*1cf20*/  FADD.FTZ R12, R11, R12 ;  /* 0x0000000c0b0c7221 */ /* 0x000fe20000010000 */
[----:B------:R-:W-:Y:S01]  /*1cf30*/  FADD.FTZ R9, R129, R14 ;  /* 0x0000000e81097221 */ /* 0x000fe20000010000 */
[----:B---3--:R-:W-:Y:S01]  /*1cf40*/  F2FP.BF16.F32.PACK_AB R179, R8, R145 ;  /* 0x0000009108b3723e */ /* 0x008fe200000010ff */
[----:B------:R-:W-:Y:S02]  /*1cf50*/  IMAD.MOV.U32 R11, RZ, RZ, R208 ;  /* 0x000000ffff0b7224 */ /* 0x000fe400078e00d0 */
        /* <DEDUP_REMOVED lines=14> */
[----:B------:R-:W-:Y:S01]  /*1d040*/  F2FP.BF16.F32.PACK_AB R177, R153, R122 ;  /* 0x0000007a99b1723e */ /* 0x000fe200000010ff */
[----:B------:R-:W-:Y:S01]  /*1d050*/  IMAD.MOV.U32 R12, RZ, RZ, R205 ;  /* 0x000000ffff0c7224 */ /* 0x000fe200078e00cd */
[C---:B------:R-:W-:Y:S01]  /*1d060*/  F2FP.BF16.F32.PACK_AB R178, R15.reuse, R124 ;  /* 0x0000007c0fb2723e */ /* 0x040fe200000010ff */
[----:B------:R-:W-:Y:S01]  /*1d070*/  FADD.FTZ R7, R15, R6 ;  /* 0x000000060f077221 */ /* 0x000fe20000010000 */
[----:B------:R-:W-:Y:S01]  /*1d080*/  FADD.FTZ R6, R8, R9 ;  /* 0x0000000908067221 */ /* 0x000fe20000010000 */
[----:B------:R-:W-:Y:S02]  /*1d090*/  IMAD.MOV.U32 R8, RZ, RZ, R4 ;  /* 0x000000ffff087224 */ /* 0x000fe400078e0004 */
[----:B------:R-:W-:Y:S01]  /*1d0a0*/  IMAD.MOV.U32 R9, RZ, RZ, R5 ;  /* 0x000000ffff097224 */ /* 0x000fe200078e0005 */
[----:B------:R-:W-:Y:S06]  /*1d0b0*/  @P3 BRA `(.L_x_2926) ;  /* 0xffffffa800b03947 */ /* 0x000fec000383ffff */
[----:B------:R-:W-:Y:S05]  /*1d0c0*/  BSYNC B1 ;  /* 0x0000000000017941 */ /* 0x000fea0003800000 */
.L_x_2915:
[----:B------:R-:W-:Y:S05]  /*1d0d0*/  BSYNC B0 ;  /* 0x0000000000007941 */ /* 0x000fea0003800000 */
.L_x_2914:
[----:B------:R-:W-:Y:S01]  /*1d0e0*/  ISETP.GE.AND P2, PT, R10, RZ, PT ;  /* 0x000000ff0a00720c */ /* 0x000fe20003f46270 */
[----:B------:R-:W-:-:S12]  /*1d0f0*/  BSSY B0, `(.L_x_2927) ;  /* 0x00004d8000007945 */ /* 0x000fd80003800000 */
[----:B------:R-:W-:Y:S05]  /*1d100*/  @!P2 BRA `(.L_x_2928) ;  /* 0x0000004c0058a947 */ /* 0x000fea0003800000 */
[----:B------:R-:W-:Y:S02]  /*1d110*/  IMAD.MOV.U32 R8, RZ, RZ, R4 ;  /* 0x000000ffff087224 */ /* 0x000fe400078e0004 */
[----:B------:R-:W-:Y:S02]  /*1d120*/  IMAD.MOV.U32 R9, RZ, RZ, R5 ;  /* 0x000000ffff097224 */ /* 0x000fe400078e0005 */
[----:B------:R-:W-:Y:S02]  /*1d130*/  IMAD.MOV.U32 R11, RZ, RZ, R208 ;  /* 0x000000ffff0b7224 */ /* 0x000fe400078e00d0 */
[----:B------:R-:W-:-:S07]  /*1d140*/  IMAD.MOV.U32 R12, RZ, RZ, R205 ;  /* 0x000000ffff0c7224 */ /* 0x000fce00078e00cd */
.L_x_2939:
        /* <DEDUP_REMOVED lines=8> */
.L_x_2929:
[----:B------:R-:W-:Y:S01]  /*1d1d0*/  IMAD R4, R205, 0x8, R16 ;  /* 0x00000008cd047824 */ /* 0x000fe200078e0210 */
[----:B------:R-:W-:-:S04]  /*1d1e0*/  SHF.L.U32 R5, R208, 0x1f, RZ ;  /* 0x0000001fd0057819 */ /* 0x000fc800000006ff */
[----:B------:R0:W1:Y:S01]  /*1d1f0*/  SYNCS.PHASECHK.TRANS64.TRYWAIT P2, [R4+URZ+0x36830], R5 ;  /* 0x03683005040075a7 */ /* 0x000062000804017f */
[----:B------:R-:W-:Y:S05]  /*1d200*/  @!P0 BRA `(.L_x_2930) ;  /* 0x0000000000048947 */ /* 0x000fea0003800000 */
[----:B------:R-:W-:Y:S01]  /*1d210*/  BPT.TRAP 0x1 ;  /* 0x000000040000795c */ /* 0x000fe20000300000 */
.L_x_2930:
[----:B------:R-:W-:Y:S01]  /*1d220*/  IMAD R0, R205, 0xa80, R219 ;  /* 0x00000a80cd007824 */ /* 0x000fe200078e02db */
[----:B------:R-:W-:Y:S03]  /*1d230*/  BSSY B1, `(.L_x_2931) ;  /* 0x0000006000017945 */ /* 0x000fe60003800000 */
[C---:B------:R-:W-:Y:S02]  /*1d240*/  VIADD R20, R0.reuse, 0x80 ;  /* 0x0000008000147836 */ /* 0x040fe40000000000 */
[----:B------:R-:W-:Y:S01]  /*1d250*/  VIADD R120, R0, 0x100 ;  /* 0x0000010000787836 */ /* 0x000fe20000000000 */
[----:B-1----:R-:W-:Y:S06]  /*1d260*/  @P2 BRA `(.L_x_2932) ;  /* 0x0000000000082947 */ /* 0x002fec0003800000 */
[----:B------:R-:W1:Y:S02]  /*1d270*/  SYNCS.PHASECHK.TRANS64.TRYWAIT P2, [R4+URZ+0x36830], R5 ;  /* 0x03683005040075a7 */ /* 0x000e64000804017f */
[----:B-1----:R-:W-:Y:S05]  /*1d280*/  @!P2 BRA `(.L_x_2933) ;  /* 0x00000110009ca947 */ /* 0x002fea0003800000 */
.L_x_2932:
[----:B------:R-:W-:Y:S05]  /*1d290*/  BSYNC B1 ;  /* 0x0000000000017941 */ /* 0x000fea0003800000 */
.L_x_2931:
[----:B------:R-:W2:Y:S04]  /*1d2a0*/  LDL.64 R14, [R1+0x30] ;  /* 0x00003000010e7983 */ /* 0x000ea80000100a00 */
[----:B------:R-:W3:Y:S01]  /*1d2b0*/  LDL.64 R122, [R1+0x38] ;  /* 0x00003800017a7983 */ /* 0x000ee20000100a00 */
[----:B------:R-:W-:Y:S01]  /*1d2c0*/  WARPGROUP.ARRIVE ;  /* 0x00000000000079c5 */ /* 0x000fe20000000000 */
[----:B------:R-:W-:Y:S01]  /*1d2d0*/  IMAD.MOV.U32 R21, RZ, RZ, 0x40000040 ;  /* 0x40000040ff157424 */ /* 0x000fe200078e00ff */
[----:B------:R-:W-:Y:S01]  /*1d2e0*/  R2UR UR6, R20 ;  /* 0x00000000140672ca */ /* 0x000fe200000e0000 */
[----:B------:R-:W-:Y:S01]  /*1d2f0*/  IMAD.MOV.U32 R121, RZ, RZ, 0x40000040 ;  /* 0x40000040ff797424 */ /* 0x000fe200078e00ff */
[----:B01----:R-:W-:Y:S01]  /*1d300*/  MOV R5, UR45 ;  /* 0x0000002d00057c02 */ /* 0x003fe20008000f00 */
[----:B------:R-:W4:Y:S01]  /*1d310*/  LDL.64 R224, [R1+0x10] ;  /* 0x0000100001e07983 */ /* 0x000f220000100a00 */
        /* <DEDUP_REMOVED lines=118> */
[----:B------:R-:W-:Y:S01]  /*1da80*/  UMOV UR45, UR43 ;  /* 0x0000002b002d7c82 */ /* 0x000fe20008000000 */
        /* <DEDUP_REMOVED lines=137> */
[----:B----4-:R-:W-:Y:S02]  /*1e320*/  R2UR UR38, R224 ;  /* 0x00000000e02672ca */ /* 0x010fe400000e0000 */
        /* <DEDUP_REMOVED lines=601> */
.L_x_2934:
[----:B------:R-:W-:Y:S01]  /*208c0*/  SHF.L.U32 R0, R11, 0x1f, RZ ;  /* 0x0000001f0b007819 */ /* 0x000fe200000006ff */
[----:B------:R-:W-:-:S04]  /*208d0*/  IMAD R11, R12, 0x8, R16 ;  /* 0x000000080c0b7824 */ /* 0x000fc800078e0210 */
[----:B------:R0:W1:Y:S01]  /*208e0*/  SYNCS.PHASECHK.TRANS64.TRYWAIT P2, [R11+URZ+0x36850], R0 ;  /* 0x036850000b0075a7 */ /* 0x000062000804017f */
[----:B------:R-:W-:Y:S05]  /*208f0*/  @!P0 BRA `(.L_x_2935) ;  /* 0x0000000000048947 */ /* 0x000fea0003800000 */
[----:B------:R-:W-:Y:S01]  /*20900*/  BPT.TRAP 0x1 ;  /* 0x000000040000795c */ /* 0x000fe20000300000 */
.L_x_2935:
[----:B------:R-:W-:Y:S04]  /*20910*/  BSSY B1, `(.L_x_2936) ;  /* 0x0000004000017945 */ /* 0x000fe80003800000 */
[----:B-1----:R-:W-:Y:S05]  /*20920*/  @P2 BRA `(.L_x_2937) ;  /* 0x0000000000082947 */ /* 0x002fea0003800000 */
[----:B------:R-:W1:Y:S02]  /*20930*/  SYNCS.PHASECHK.TRANS64.TRYWAIT P2, [R11+URZ+0x36850], R0 ;  /* 0x036850000b0075a7 */ /* 0x000e64000804017f */
[----:B-1----:R-:W-:Y:S05]  /*20940*/  @!P2 BRA `(.L_x_2938) ;  /* 0x000000dc0000a947 */ /* 0x002fea0003800000 */
.L_x_2937:
[----:B------:R-:W-:Y:S05]  /*20950*/  BSYNC B1 ;  /* 0x0000000000017941 */ /* 0x000fea0003800000 */
.L_x_2936:
        /* <DEDUP_REMOVED lines=56> */
[----:B------:R-:W-:-:S04]  /*20ce0*/  FADD.FTZ R4, -R5, R9 ;  /* 0x0000000905047221 */ /* 0x000fc80000010100 */
[----:B------:R-:W-:Y:S01]  /*20cf0*/  FMUL.FTZ R4, R4, R0 ;  /* 0x0000000004047220 */ /* 0x000fe20000410000 */
[----:B------:R-:W-:Y:S02]  /*20d00*/  WARPGROUP.DEPBAR.LE gsb0, 0x0 ;  /* 0x00008000000079c5 */ /* 0x000fe40000010000 */
[----:B------:R-:W-:-:S06]  /*20d10*/  WARPGROUP.ARRIVE ;  /* 0x00000000000079c5 */ /* 0x000fcc0000000000 */
        /* <DEDUP_REMOVED lines=23> */
[----:B------:R0:W-:Y:S01]  /*20e90*/  MUFU.EX2 R2, R4 ;  /* 0x0000000400027308 */ /* 0x0001e20000000800 */
[----:B------:R-:W-:Y:S01]  /*20ea0*/  R2UR UR7, R3 ;  /* 0x00000000030772ca */ /* 0x000fe200000e0000 */
[----:B------:R-:W-:-:S04]  /*20eb0*/  FMUL.FTZ R3, R5, R0 ;  /* 0x0000000005037220 */ /* 0x000fc80000410000 */
[-CC-:B------:R-:W-:Y:S01]  /*20ec0*/  FFMA.FTZ R12, R145, R0.reuse, -R3.reuse ;  /* 0x00000000910c7223 */ /* 0x180fe20000010803 */
[-CC-:B------:R-:W-:Y:S01]  /*20ed0*/  FFMA.FTZ R200, R168, R0.reuse, -R3.reuse ;  /* 0x00000000a8c87223 */ /* 0x180fe20000010803 */
[--C-:B------:R-:W-:Y:S01]  /*20ee0*/  FFMA.FTZ R192, R152, R0, -R3.reuse ;  /* 0x0000000098c07223 */ /* 0x100fe20000010803 */
[----:B0-----:R-:W-:Y:S01]  /*20ef0*/  FMNMX.FTZ R4, R170, R8, !PT ;  /* 0x00000008aa047209 */ /* 0x001fe20007810000 */
        /* <DEDUP_REMOVED lines=21> */
[----:B------:R-:W0:Y:S02]  /*21050*/  MUFU.EX2 R200, R200 ;  /* 0x000000c800c87308 */ /* 0x000e240000000800 */
[----:B------:R-:W-:-:S04]  /*21060*/  FMNMX.FTZ R4, R166, R4, !PT ;  /* 0x00000004a6047209 */ /* 0x000fc80007810000 */
[----:B------:R-:W-:Y:S02]  /*21070*/  FMNMX.FTZ R4, R167, R4, !PT ;  /* 0x00000004a7047209 */ /* 0x000fe40007810000 */
[----:B------:R-:W1:Y:S02]  /*21080*/  MUFU.EX2 R15, R15 ;  /* 0x0000000f000f7308 */ /* 0x000e640000000800 */
[----:B------:R-:W-:-:S04]  /*21090*/  FMNMX.FTZ R4, R154, R4, !PT ;  /* 0x000000049a047209 */ /* 0x000fc80007810000 */
[----:B------:R-:W-:Y:S02]  /*210a0*/  FMNMX.FTZ R4, R155, R4, !PT ;  /* 0x000000049b047209 */ /* 0x000fe40007810000 */
[----:B------:R-:W2:Y:S01]  /*210b0*/  MUFU.EX2 R202, R202 ;  /* 0x000000ca00ca7308 */ /* 0x000ea20000000800 */
[----:B0-----:R-:W-:Y:S01]  /*210c0*/  FFMA.FTZ R7, R2, R7, R200 ;  /* 0x0000000702077223 */ /* 0x001fe200000100c8 */
[----:B------:R-:W-:-:S04]  /*210d0*/  FMNMX.FTZ R4, R158, R4, !PT ;  /* 0x000000049e047209 */ /* 0x000fc80007810000 */
[----:B------:R-:W-:Y:S02]  /*210e0*/  FMNMX.FTZ R4, R159, R4, !PT ;  /* 0x000000049f047209 */ /* 0x000fe40007810000 */
[----:B------:R-:W0:Y:S01]  /*210f0*/  MUFU.EX2 R168, R168 ;  /* 0x000000a800a87308 */ /* 0x000e220000000800 */
[C---:B-1----:R-:W-:Y:S01]  /*21100*/  FADD.FTZ R7, R15.reuse, R7 ;  /* 0x000000070f077221 */ /* 0x042fe20000010000 */
[----:B------:R-:W-:Y:S02]  /*21110*/  FMNMX.FTZ R4, R146, R4, !PT ;  /* 0x0000000492047209 */ /* 0x000fe40007810000 */
[----:B------:R-:W-:Y:S02]  /*21120*/  F2FP.BF16.F32.PACK_AB R200, R15, R200 ;  /* 0x000000c80fc8723e */ /* 0x000fe400000010ff */
[----:B------:R-:W-:Y:S02]  /*21130*/  FMNMX.FTZ R4, R147, R4, !PT ;  /* 0x0000000493047209 */ /* 0x000fe40007810000 */
[----:B------:R-:W-:Y:S01]  /*21140*/  MUFU.EX2 R196, R196 ;  /* 0x000000c400c47308 */ /* 0x000fe20000000800 */
[----:B--2---:R-:W-:Y:S01]  /*21150*/  FADD.FTZ R7, R202, R7 ;  /* 0x00000007ca077221 */ /* 0x004fe20000010000 */
[----:B------:R-:W-:-:S04]  /*21160*/  FMNMX.FTZ R4, R150, R4, !PT ;  /* 0x0000000496047209 */ /* 0x000fc80007810000 */
[----:B------:R-:W-:Y:S02]  /*21170*/  FMNMX.FTZ R4, R151, R4, !PT ;  /* 0x0000000497047209 */ /* 0x000fe40007810000 */
[----:B------:R-:W-:Y:S01]  /*21180*/  MUFU.EX2 R20, R20 ;  /* 0x0000001400147308 */ /* 0x000fe20000000800 */
[----:B0-----:R-:W-:Y:S01]  /*21190*/  FADD.FTZ R7, R168, R7 ;  /* 0x00000007a8077221 */ /* 0x001fe20000010000 */
        /* <DEDUP_REMOVED lines=18> */
[----:B------:R-:W-:Y:S03]  /*212c0*/  MUFU.EX2 R21, R21 ;  /* 0x0000001500157308 */ /* 0x000fe60000000800 */
[----:B------:R-:W0:Y:S05]  /*212d0*/  SHFL.BFLY PT, R145, R4, 0x2, 0x1f ;  /* 0x0c401f0004917f89 */ /* 0x000e2a00000e0000 */
[----:B------:R-:W-:Y:S08]  /*212e0*/  MUFU.EX2 R188, R188 ;  /* 0x000000bc00bc7308 */ /* 0x000ff00000000800 */
[----:B------:R-:W-:Y:S08]  /*212f0*/  MUFU.EX2 R12, R12 ;  /* 0x0000000c000c7308 */ /* 0x000ff00000000800 */
[----:B------:R-:W-:Y:S01]  /*21300*/  MUFU.EX2 R190, R190 ;  /* 0x000000be00be7308 */ /* 0x000fe20000000800 */
[----:B0-----:R-:W-:-:S07]  /*21310*/  FMNMX.FTZ R4, R4, R145, !PT ;  /* 0x0000009104047209 */ /* 0x001fce0007810000 */
        /* <DEDUP_REMOVED lines=8> */
[----:B------:R-:W0:Y:S01]  /*213a0*/  SHFL.BFLY PT, R140, R4, 0x1, 0x1f ;  /* 0x0c201f00048c7f89 */ /* 0x000e2200000e0000 */
[----:B------:R-:W-:Y:S02]  /*213b0*/  FFMA.FTZ R136, R141, R0, -R3 ;  /* 0x000000008d887223 */ /* 0x000fe40000010803 */
[----:B------:R-:W-:Y:S01]  /*213c0*/  HGMMA.64x192x16.F32.BF16 R24, R180, gdesc[UR4].tnspB, R24, gsb0 ;  /* 0x42e00004b4187df0 */ /* 0x000fe20008001818 */
[----:B------:R-:W-:Y:S08]  /*213d0*/  MUFU.EX2 R186, R186 ;  /* 0x000000ba00ba7308 */ /* 0x000ff00000000800 */
[----:B------:R-:W-:Y:S08]  /*213e0*/  MUFU.EX2 R184, R184 ;  /* 0x000000b800b87308 */ /* 0x000ff00000000800 */
[----:B------:R-:W-:Y:S01]  /*213f0*/  MUFU.EX2 R136, R136 ;  /* 0x0000008800887308 */ /* 0x000fe20000000800 */
[----:B0-----:R-:W-:Y:S01]  /*21400*/  FMNMX.FTZ R4, R4, R140, !PT ;  /* 0x0000008c04047209 */ /* 0x001fe20007810000 */
[----:B------:R-:W-:-:S02]  /*21410*/  WARPGROUP.DEPBAR.LE gsb0, 0x0 ;  /* 0x00008000000079c5 */ /* 0x000fc40000010000 */
[-CC-:B------:R-:W-:Y:S01]  /*21420*/  FFMA.FTZ R182, R132, R0.reuse, -R3.reuse ;  /* 0x0000000084b67223 */ /* 0x180fe20000010803 */
[-CC-:B------:R-:W-:Y:S01]  /*21430*/  FFMA.FTZ R180, R128, R0.reuse, -R3.reuse ;  /* 0x0000000080b47223 */ /* 0x180fe20000010803 */
[-CC-:B------:R-:W-:Y:S01]  /*21440*/  FFMA.FTZ R132, R124, R0.reuse, -R3.reuse ;  /* 0x000000007c847223 */ /* 0x180fe20000010803 */
[-CC-:B------:R-:W-:Y:S01]  /*21450*/  FFMA.FTZ R128, R129, R0.reuse, -R3.reuse ;  /* 0x0000000081807223 */ /* 0x180fe20000010803 */
[----:B------:R-:W-:Y:S01]  /*21460*/  FADD.FTZ R124, -R4, R8 ;  /* 0x00000008047c7221 */ /* 0x000fe20000010100 */
[-CC-:B------:R-:W-:Y:S01]  /*21470*/  FFMA.FTZ R129, R133, R0.reuse, -R3.reuse ;  /* 0x0000000085817223 */ /* 0x180fe20000010803 */
[-C--:B------:R-:W-:Y:S01]  /*21480*/  FFMA.FTZ R3, R125, R0.reuse, -R3 ;  /* 0x000000007d037223 */ /* 0x080fe20000010803 */
[----:B------:R-:W-:Y:S02]  /*21490*/  IMAD.MOV.U32 R125, RZ, RZ, 0x40000040 ;  /* 0x40000040ff7d7424 */ /* 0x000fe400078e00ff */
[-C--:B------:R-:W-:Y:S01]  /*214a0*/  FMUL.FTZ R124, R124, R0.reuse ;  /* 0x000000007c7c7220 */ /* 0x080fe20000410000 */
[----:B------:R-:W-:Y:S01]  /*214b0*/  WARPGROUP.ARRIVE ;  /* 0x00000000000079c5 */ /* 0x000fe20000000000 */
[----:B------:R-:W-:Y:S01]  /*214c0*/  MUFU.EX2 R8, R3 ;  /* 0x0000000300087308 */ /* 0x000fe20000000800 */
[----:B------:R-:W-:Y:S01]  /*214d0*/  FMUL.FTZ R133, R4, R0 ;  /* 0x0000000004857220 */ /* 0x000fe20000410000 */
[----:B------:R-:W-:-:S03]  /*214e0*/  R2UR UR7, R125 ;  /* 0x000000007d0772ca */ /* 0x000fc600000e0000 */
        /* <DEDUP_REMOVED lines=12> */
[----:B0-----:R-:W-:-:S02]  /*215b0*/  VIADD R124, R14, 0x300 ;  /* 0x000003000e7c7836 */ /* 0x001fc40000000000 */
[-CC-:B------:R-:W-:Y:S01]  /*215c0*/  FFMA.FTZ R195, R158, R0.reuse, -R133.reuse ;  /* 0x000000009ec37223 */ /* 0x180fe20000010885 */
[-CC-:B------:R-:W-:Y:S01]  /*215d0*/  FFMA.FTZ R153, R159, R0.reuse, -R133.reuse ;  /* 0x000000009f997223 */ /* 0x180fe20000010885 */
[-CC-:B------:R-:W-:Y:S01]  /*215e0*/  FFMA.FTZ R189, R146, R0.reuse, -R133.reuse ;  /* 0x0000000092bd7223 */ /* 0x180fe20000010885 */
[-CC-:B------:R-:W-:Y:S01]  /*215f0*/  FFMA.FTZ R14, R147, R0.reuse, -R133.reuse ;  /* 0x00000000930e7223 */ /* 0x180fe20000010885 */
[----:B------:R-:W-:Y:S01]  /*21600*/  R2UR UR6, R124 ;  /* 0x000000007c0672ca */ /* 0x000fe200000e0000 */
[-C--:B------:R-:W-:Y:S01]  /*21610*/  FFMA.FTZ R191, R150, R0.reuse, -R133 ;  /* 0x0000000096bf7223 */ /* 0x080fe20000010885 */
[----:B------:R-:W0:Y:S01]  /*21620*/  MUFU.EX2 R140, R140 ;  /* 0x0000008c008c7308 */ /* 0x000e220000000800 */
[----:B------:R-:W-:Y:S01]  /*21630*/  @!P1 PRMT R124, RZ, 0x654, R13 ;  /* 0x00000654ff7c9816 */ /* 0x000fe2000000000d */
[-CC-:B------:R-:W-:Y:S01]  /*21640*/  FFMA.FTZ R151, R151, R0.reuse, -R133.reuse ;  /* 0x0000000097977223 */ /* 0x180fe20000010885 */
[-CC-:B------:R-:W-:Y:S01]  /*21650*/  FFMA.FTZ R185, R138, R0.reuse, -R133.reuse ;  /* 0x000000008ab97223 */ /* 0x180fe20000010885 */
[-CC-:B------:R-:W-:Y:S01]  /*21660*/  FFMA.FTZ R139, R139, R0.reuse, -R133.reuse ;  /* 0x000000008b8b7223 */ /* 0x180fe20000010885 */
[-CC-:B------:R-:W-:Y:S01]  /*21670*/  FFMA.FTZ R187, R142, R0.reuse, -R133.reuse ;  /* 0x000000008ebb7223 */ /* 0x180fe20000010885 */
[-CC-:B------:R-:W-:Y:S01]  /*21680*/  FFMA.FTZ R181, R130, R0.reuse, -R133.reuse ;  /* 0x0000000082b57223 */ /* 0x180fe20000010885 */
[----:B------:R-:W-:Y:S01]  /*21690*/  FFMA.FTZ R183, R134, R0, -R133 ;  /* 0x0000000086b77223 */ /* 0x000fe20000010885 */
[----:B------:R-:W-:Y:S01]  /*216a0*/  MUFU.EX2 R203, R203 ;  /* 0x000000cb00cb7308 */ /* 0x000fe20000000800 */
[----:B-1----:R-:W-:Y:S01]  /*216b0*/  FFMA.FTZ R6, R3, R6, R201 ;  /* 0x0000000603067223 */ /* 0x002fe200000100c9 */
[-CC-:B------:R-:W-:Y:S01]  /*216c0*/  FFMA.FTZ R135, R135, R0.reuse, -R133.reuse ;  /* 0x0000000087877223 */ /* 0x180fe20000010885 */
[----:B------:R-:W-:Y:S01]  /*216d0*/  HGMMA.64x192x16.F32.BF16 R24, R176, gdesc[UR4].tnspB, R24, gsb0 ;  /* 0x42e00004b0187df0 */ /* 0x000fe20008001818 */
[-CC-:B------:R-:W-:Y:S01]  /*216e0*/  FFMA.FTZ R122, R122, R0.reuse, -R133.reuse ;  /* 0x000000007a7a7223 */ /* 0x180fe20000010885 */
[-CC-:B------:R-:W-:Y:S01]  /*216f0*/  FFMA.FTZ R123, R123, R0.reuse, -R133.reuse ;  /* 0x000000007b7b7223 */ /* 0x180fe20000010885 */
[-CC-:B------:R-:W-:Y:S01]  /*21700*/  FFMA.FTZ R126, R126, R0.reuse, -R133.reuse ;  /* 0x000000007e7e7223 */ /* 0x180fe20000010885 */
[----:B------:R-:W-:Y:S01]  /*21710*/  FFMA.FTZ R127, R127, R0, -R133 ;  /* 0x000000007f7f7223 */ /* 0x000fe20000010885 */
[----:B------:R-:W-:Y:S01]  /*21720*/  MUFU.EX2 R141, R141 ;  /* 0x0000008d008d7308 */ /* 0x000fe20000000800 */
[C---:B0-----:R-:W-:Y:S01]  /*21730*/  FADD.FTZ R6, R140.reuse, R6 ;  /* 0x000000068c067221 */ /* 0x041fe20000010000 */
        /* <DEDUP_REMOVED lines=24> */
[----:B------:R-:W1:Y:S08]  /*218c0*/  MUFU.EX2 R132, R132 ;  /* 0x0000008400847308 */ /* 0x000e700000000800 */
[----:B------:R-:W-:Y:S01]  /*218d0*/  MUFU.EX2 R126, R126 ;  /* 0x0000007e007e7308 */ /* 0x000fe20000000800 */
[----:B------:R-:W-:-:S02]  /*218e0*/  WARPGROUP.DEPBAR.LE gsb0, 0x0 ;  /* 0x00008000000079c5 */ /* 0x000fc40000010000 */
[----:B------:R2:W-:Y:S01]  /*218f0*/  @!P1 SYNCS.ARRIVE.TRANS64.RED.A1T0 RZ, [R124+URZ], RZ ;  /* 0x000000ff7cff99a7 */ /* 0x0005e2000810043f */
[----:B------:R-:W-:Y:S02]  /*21900*/  F2FP.BF16.F32.PACK_AB R176, R121, R120 ;  /* 0x0000007879b0723e */ /* 0x000fe400000010ff */
[----:B0-----:R-:W-:Y:S02]  /*21910*/  F2FP.BF16.F32.PACK_AB R177, R123, R122 ;  /* 0x0000007a7bb1723e */ /* 0x001fe400000010ff */
[----:B------:R-:W-:Y:S01]  /*21920*/  MUFU.EX2 R127, R127 ;  /* 0x0000007f007f7308 */ /* 0x000fe20000000800 */
[----:B-1----:R-:W-:Y:S01]  /*21930*/  F2FP.BF16.F32.PACK_AB R178, R8, R132 ;  /* 0x0000008408b2723e */ /* 0x002fe200000010ff */
[----:B--2---:R-:W-:Y:S01]  /*21940*/  FADD.FTZ R124, R203, R6 ;  /* 0x00000006cb7c7221 */ /* 0x004fe20000010000 */
[----:B------:R0:W-:Y:S01]  /*21950*/  @!P1 SYNCS.ARRIVE.TRANS64.RED.A1T0 RZ, [R11+URZ], RZ ;  /* 0x000000ff0bff99a7 */ /* 0x0001e2000810043f */
[C---:B------:R-:W-:Y:S02]  /*21960*/  F2FP.BF16.F32.PACK_AB R203, R141.reuse, R203 ;  /* 0x000000cb8dcb723e */ /* 0x040fe400000010ff */
[----:B------:R-:W-:-:S02]  /*21970*/  FADD.FTZ R124, R141, R124 ;  /* 0x0000007c8d7c7221 */ /* 0x000fc40000010000 */
[----:B------:R-:W1:Y:S02]  /*21980*/  MUFU.EX2 R6, R139 ;  /* 0x0000008b00067308 */ /* 0x000e640000000800 */
[----:B------:R-:W-:Y:S01]  /*21990*/  FADD.FTZ R124, R197, R124 ;  /* 0x0000007cc57c7221 */ /* 0x000fe20000010000 */
[----:B0-----:R-:W-:Y:S01]  /*219a0*/  FADD.FTZ R11, R196, R7 ;  /* 0x00000007c40b7221 */ /* 0x001fe20000010000 */
[----:B------:R-:W-:Y:S01]  /*219b0*/  FFMA.FTZ R7, R143, R0, -R133 ;  /* 0x000000008f077223 */ /* 0x000fe20000010885 */
[C---:B------:R-:W-:Y:S01]  /*219c0*/  F2FP.BF16.F32.PACK_AB R196, R20.reuse, R196 ;  /* 0x000000c414c4723e */ /* 0x040fe200000010ff */
[C---:B------:R-:W-:Y:S01]  /*219d0*/  FADD.FTZ R124, R149.reuse, R124 ;  /* 0x0000007c957c7221 */ /* 0x040fe20000010000 */
[----:B------:R-:W-:Y:S01]  /*219e0*/  FADD.FTZ R11, R20, R11 ;  /* 0x0000000b140b7221 */ /* 0x000fe20000010000 */
[----:B------:R-:W-:Y:S02]  /*219f0*/  F2FP.BF16.F32.PACK_AB R197, R149, R197 ;  /* 0x000000c595c5723e */ /* 0x000fe400000010ff */
[----:B------:R-:W-:Y:S01]  /*21a00*/  FADD.FTZ R124, R199, R124 ;  /* 0x0000007cc77c7221 */ /* 0x000fe20000010000 */
[----:B------:R-:W-:Y:S01]  /*21a10*/  FADD.FTZ R125, R198, R11 ;  /* 0x0000000bc67d7221 */ /* 0x000fe20000010000 */
[----:B------:R-:W0:Y:S01]  /*21a20*/  MUFU.EX2 R7, R7 ;  /* 0x0000000700077308 */ /* 0x000e220000000800 */
[----:B------:R-:W-:Y:S01]  /*21a30*/  FFMA.FTZ R11, R131, R0, -R133 ;  /* 0x00000000830b7223 */ /* 0x000fe20000010885 */
[----:B------:R-:W-:Y:S01]  /*21a40*/  FADD.FTZ R124, R145, R124 ;  /* 0x0000007c917c7221 */ /* 0x000fe20000010000 */
[C---:B------:R-:W-:Y:S01]  /*21a50*/  FADD.FTZ R125, R9.reuse, R125 ;  /* 0x0000007d097d7221 */ /* 0x040fe20000010000 */
[----:B------:R-:W-:-:S02]  /*21a60*/  F2FP.BF16.F32.PACK_AB R198, R9, R198 ;  /* 0x000000c609c6723e */ /* 0x000fc400000010ff */
[----:B------:R-:W-:Y:S01]  /*21a70*/  FADD.FTZ R124, R193, R124 ;  /* 0x0000007cc17c7221 */ /* 0x000fe20000010000 */
[----:B------:R-:W-:Y:S01]  /*21a80*/  FADD.FTZ R125, R192, R125 ;  /* 0x0000007dc07d7221 */ /* 0x000fe20000010000 */
[----:B------:R-:W2:Y:S01]  /*21a90*/  MUFU.EX2 R11, R11 ;  /* 0x0000000b000b7308 */ /* 0x000ea20000000800 */
[----:B------:R-:W-:Y:S01]  /*21aa0*/  F2FP.BF16.F32.PACK_AB R199, R145, R199 ;  /* 0x000000c791c7723e */ /* 0x000fe200000010ff */
        /* <DEDUP_REMOVED lines=19> */
[C---:B------:R-:W-:Y:S01]  /*21be0*/  FADD.FTZ R125, R144.reuse, R125 ;  /* 0x0000007d907d7221 */ /* 0x040fe20000010000 */
[----:B------:R-:W-:Y:S02]  /*21bf0*/  F2FP.BF16.F32.PACK_AB R190, R144, R190 ;  /* 0x000000be90be723e */ /* 0x000fe400000010ff */
        /* <DEDUP_REMOVED lines=34> */
[----:B------:R-:W-:Y:S02]  /*21e20*/  IMAD.MOV.U32 R9, RZ, RZ, R5 ;  /* 0x000000ffff097224 */ /* 0x000fe400078e0005 */
[----:B------:R-:W-:Y:S01]  /*21e30*/  FADD.FTZ R6, R127, R6 ;  /* 0x000000067f067221 */ /* 0x000fe20000010000 */
[----:B------:R-:W-:Y:S01]  /*21e40*/  FADD.FTZ R7, R8, R7 ;  /* 0x0000000708077221 */ /* 0x000fe20000010000 */
[----:B------:R-:W-:Y:S01]  /*21e50*/  IMAD.MOV.U32 R8, RZ, RZ, R4 ;  /* 0x000000ffff087224 */ /* 0x000fe200078e0004 */
[----:B------:R-:W-:Y:S06]  /*21e60*/  @P2 BRA `(.L_x_2939) ;  /* 0xffffffb000b82947 */ /* 0x000fec000383ffff */
.L_x_2928:
[----:B------:R-:W-:Y:S05]  /*21e70*/  BSYNC B0 ;  /* 0x0000000000007941 */ /* 0x000fea0003800000 */
.L_x_2927:
        /* <DEDUP_REMOVED lines=99> */
.L_x_2940:
[----:B------:R-:W-:Y:S01]  /*224b0*/  IMAD R8, R205, 0x8, R16 ;  /* 0x00000008cd087824 */ /* 0x000fe200078e0210 */
[----:B------:R-:W-:-:S04]  /*224c0*/  SHF.L.U32 R3, R208, 0x1f, RZ ;  /* 0x0000001fd0037819 */ /* 0x000fc800000006ff */
[----:B------:R0:W1:Y:S01]  /*224d0*/  SYNCS.PHASECHK.TRANS64.TRYWAIT P2, [R8+URZ+0x36850], R3 ;  /* 0x03685003080075a7 */ /* 0x000062000804017f */
[----:B------:R-:W-:Y:S05]  /*224e0*/  @!P0 BRA `(.L_x_2941) ;  /* 0x0000000000048947 */ /* 0x000fea0003800000 */
[----:B------:R-:W-:Y:S01]  /*224f0*/  BPT.TRAP 0x1 ;  /* 0x000000040000795c */ /* 0x000fe20000300000 */
.L_x_2941:
        /* <DEDUP_REMOVED lines=9> */
.L_x_2943:
[----:B------:R-:W-:Y:S05]  /*22590*/  BSYNC B0 ;  /* 0x0000000000007941 */ /* 0x000fea0003800000 */
.L_x_2942:
        /* <DEDUP_REMOVED lines=9> */
[----:B------:R-:W-:-:S02]  /*22630*/  VIADD R205, R205, 0x1 ;  /* 0x00000001cdcd7836 */ /* 0x000fc40000000000 */
[----:B------:R-:W-:-:S03]  /*22640*/  VIADD R236, R236, 0x1 ;  /* 0x00000001ecec7836 */ /* 0x000fc60000000000 */
[----:B------:R-:W-:-:S04]  /*22650*/  ISETP.NE.AND P2, PT, R205, 0x2, PT ;  /* 0x00000002cd00780c */ /* 0x000fc80003f45270 */
[----:B------:R-:W-:Y:S01]  /*22660*/  SEL R205, R205, RZ, P2 ;  /* 0x000000ffcdcd7207 */ /* 0x000fe20001000000 */
        /* <DEDUP_REMOVED lines=41> */
[----:B------:R-:W-:-:S02]  /*22900*/  IMAD.MOV.U32 R7, RZ, RZ, RZ ;  /* 0x000000ffff077224 */ /* 0x000fc400078e00ff */
[----:B-1----:R-:W-:Y:S01]  /*22910*/  FADD.FTZ R9, R3, R6 ;  /* 0x0000000603097221 */ /* 0x002fe20000010000 */
[----:B------:R-:W-:Y:S01]  /*22920*/  IMAD.MOV.U32 R6, RZ, RZ, -0x800000 ;  /* 0xff800000ff067424 */ /* 0x000fe200078e00ff */
[----:B------:R-:W0:Y:S04]  /*22930*/  SHFL.BFLY PT, R3, R2, 0x1, 0x1f ;  /* 0x0c201f0002037f89 */ /* 0x000e2800000e0000 */
[----:B------:R-:W1:Y:S01]  /*22940*/  SHFL.BFLY PT, R10, R9, 0x1, 0x1f ;  /* 0x0c201f00090a7f89 */ /* 0x000e6200000e0000 */
[----:B0-----:R-:W-:Y:S01]  /*22950*/  FADD.FTZ R13, R2, R3 ;  /* 0x00000003020d7221 */ /* 0x001fe20000010000 */
[----:B------:R-:W-:Y:S01]  /*22960*/  IMAD.MOV.U32 R2, RZ, RZ, RZ ;  /* 0x000000ffff027224 */ /* 0x000fe200078e00ff */
[----:B------:R-:W-:Y:S01]  /*22970*/  SEL R3, RZ, 0x1, P2 ;  /* 0x00000001ff037807 */ /* 0x000fe20001000000 */
[----:B-1----:R-:W-:-:S02]  /*22980*/  FADD.FTZ R14, R9, R10 ;  /* 0x0000000a090e7221 */ /* 0x002fc40000010000 */
[----:B------:R-:W-:Y:S02]  /*22990*/  FSETP.NE.FTZ.AND P0, PT, R13, RZ, PT ;  /* 0x000000ff0d00720b */ /* 0x000fe40003f15000 */
        /* <DEDUP_REMOVED lines=115> */
.L_x_2851:
        /* <DEDUP_REMOVED lines=53> */
[C---:B------:R-:W-:Y:S02]  /*23420*/  IADD3 R139, P2, R8.reuse, 0x20, RZ ;  /* 0x00000020088b7810 */ /* 0x040fe40007f5e0ff */
[C---:B------:R-:W-:Y:S02]  /*23430*/  IADD3 R141, P1, R8.reuse, 0x40, RZ ;  /* 0x00000040088d7810 */ /* 0x040fe40007f3e0ff */
[----:B------:R-:W-:Y:S01]  /*23440*/  LOP3.LUT R14, R139, 0x380, RZ, 0xc0, !PT ;  /* 0x000003808b0e7812 */ /* 0x000fe200078ec0ff */
[--C-:B------:R-:W-:Y:S01]  /*23450*/  IMAD.X R15, RZ, RZ, R9.reuse, P2 ;  /* 0x000000ffff0f7224 */ /* 0x100fe200010e0609 */
[----:B------:R-:W-:Y:S01]  /*23460*/  IADD3 R145, P5, R8, 0x4000, RZ ;  /* 0x0000400008917810 */ /* 0x000fe20007fbe0ff */
[--C-:B------:R-:W-:Y:S01]  /*23470*/  IMAD.X R21, RZ, RZ, R9.reuse, P1 ;  /* 0x000000ffff157224 */ /* 0x100fe200008e0609 */
[----:B------:R-:W-:Y:S02]  /*23480*/  SHF.R.U64 R14, R14, 0x3, RZ ;  /* 0x000000030e0e7819 */ /* 0x000fe400000012ff */
[C---:B------:R-:W-:Y:S01]  /*23490*/  IADD3 R38, P0, R8.reuse, 0x4020, RZ ;  /* 0x0000402008267810 */ /* 0x040fe20007f1e0ff */
[----:B------:R-:W-:Y:S01]  /*234a0*/  IMAD.X R35, RZ, RZ, R9, P5 ;  /* 0x000000ffff237224 */ /* 0x000fe200028e0609 */
[----:B------:R-:W-:-:S02]  /*234b0*/  LOP3.LUT R5, R8, 0x380, RZ, 0xc0, !PT ;  /* 0x0000038008057812 */ /* 0x000fc400078ec0ff */
[----:B------:R-:W-:Y:S01]  /*234c0*/  IADD3 R143, P6, R8, 0x60, RZ ;  /* 0x00000060088f7810 */ /* 0x000fe20007fde0ff */
[--C-:B------:R-:W-:Y:S01]  /*234d0*/  IMAD.X R39, RZ, RZ, R9.reuse, P0 ;  /* 0x000000ffff277224 */ /* 0x100fe200000e0609 */
[----:B------:R-:W-:Y:S02]  /*234e0*/  LOP3.LUT R20, R141, 0x380, RZ, 0xc0, !PT ;  /* 0x000003808d147812 */ /* 0x000fe400078ec0ff */
[----:B------:R-:W-:Y:S01]  /*234f0*/  LOP3.LUT R14, R14, R139, RZ, 0x3c, !PT ;  /* 0x0000008b0e0e7212 */ /* 0x000fe200078e3cff */
[----:B------:R-:W-:Y:S01]  /*23500*/  IMAD.X R31, RZ, RZ, R9, P6 ;  /* 0x000000ffff1f7224 */ /* 0x000fe200030e0609 */
[----:B------:R-:W-:Y:S02]  /*23510*/  LOP3.LUT R34, R145, 0x380, RZ, 0xc0, !PT ;  /* 0x0000038091227812 */ /* 0x000fe400078ec0ff */
[----:B------:R-:W-:Y:S02]  /*23520*/  LOP3.LUT R139, R38, 0x380, RZ, 0xc0, !PT ;  /* 0x00000380268b7812 */ /* 0x000fe400078ec0ff */
[----:B------:R-:W-:-:S02]  /*23530*/  SHF.R.U64 R5, R5, 0x3, RZ ;  /* 0x0000000305057819 */ /* 0x000fc400000012ff */
[----:B------:R-:W-:Y:S02]  /*23540*/  SHF.R.U64 R20, R20, 0x3, RZ ;  /* 0x0000000314147819 */ /* 0x000fe400000012ff */
[----:B------:R-:W-:Y:S02]  /*23550*/  IADD3 R42, P4, R8, 0x4040, RZ ;  /* 0x00004040082a7810 */ /* 0x000fe40007f9e0ff */
[----:B------:R-:W-:Y:S02]  /*23560*/  SHF.R.U64 R34, R34, 0x3, RZ ;  /* 0x0000000322227819 */ /* 0x000fe400000012ff */
[----:B------:R-:W-:Y:S01]  /*23570*/  SHF.R.U64 R139, R139, 0x3, RZ ;  /* 0x000000038b8b7819 */ /* 0x000fe200000012ff */
[----:B------:R-:W-:Y:S01]  /*23580*/  IMAD.X R43, RZ, RZ, R9, P4 ;  /* 0x000000ffff2b7224 */ /* 0x000fe200020e0609 */
[C---:B------:R-:W-:Y:S02]  /*23590*/  IADD3 R46, P3, R8.reuse, 0x4060, RZ ;  /* 0x00004060082e7810 */ /* 0x040fe40007f7e0ff */
[----:B------:R-:W-:-:S02]  /*235a0*/  IADD3 R50, P2, R8, 0x8000, RZ ;  /* 0x0000800008327810 */ /* 0x000fc40007f5e0ff */
[C---:B------:R-:W-:Y:S01]  /*235b0*/  IADD3 R2, P1, R8.reuse, 0x8020, RZ ;  /* 0x0000802008027810 */ /* 0x040fe20007f3e0ff */
[--C-:B------:R-:W-:Y:S01]  /*235c0*/  IMAD.X R47, RZ, RZ, R9.reuse, P3 ;  /* 0x000000ffff2f7224 */ /* 0x100fe200018e0609 */
[C---:B-1----:R-:W-:Y:S01]  /*235d0*/  IADD3 R24, P6, R8.reuse, 0x8040, RZ ;  /* 0x0000804008187810 */ /* 0x042fe20007fde0ff */
[--C-:B------:R-:W-:Y:S01]  /*235e0*/  IMAD.X R51, RZ, RZ, R9.reuse, P2 ;  /* 0x000000ffff337224 */ /* 0x100fe200010e0609 */
[----:B------:R-:W-:Y:S01]  /*235f0*/  IADD3 R86, P5, R8, 0x8060, RZ ;  /* 0x0000806008567810 */ /* 0x000fe20007fbe0ff */
[--C-:B------:R-:W-:Y:S01]  /*23600*/  IMAD.X R55, RZ, RZ, R9.reuse, P1 ;  /* 0x000000ffff377224 */ /* 0x100fe200008e0609 */
[----:B------:R-:W-:Y:S01]  /*23610*/  LOP3.LUT R30, R143, 0x380, RZ, 0xc0, !PT ;  /* 0x000003808f1e7812 */ /* 0x000fe200078ec0ff */
[--C-:B------:R-:W-:Y:S01]  /*23620*/  IMAD.X R59, RZ, RZ, R9.reuse, P6 ;  /* 0x000000ffff3b7224 */ /* 0x100fe200030e0609 */
[----:B------:R-:W-:Y:S01]  /*23630*/  LOP3.LUT R8, R5, R8, RZ, 0x3c, !PT ;  /* 0x0000000805087212 */ /* 0x000fe200078e3cff */
[----:B------:R-:W-:Y:S01]  /*23640*/  IMAD.X R5, RZ, RZ, R9, P5 ;  /* 0x000000ffff057224 */ /* 0x000fe200028e0609 */
[----:B------:R-:W-:-:S02]  /*23650*/  LOP3.LUT R20, R20, R141, RZ, 0x3c, !PT ;  /* 0x0000008d14147212 */ /* 0x000fc400078e3cff */
[----:B------:R-:W-:Y:S02]  /*23660*/  LOP3.LUT R34, R34, R145, RZ, 0x3c, !PT ;  /* 0x0000009122227212 */ /* 0x000fe400078e3cff */
[----:B------:R-:W-:Y:S02]  /*23670*/  LOP3.LUT R141, R42, 0x380, RZ, 0xc0, !PT ;  /* 0x000003802a8d7812 */ /* 0x000fe400078ec0ff */
[----:B------:R-:W-:Y:S02]  /*23680*/  LOP3.LUT R38, R139, R38, RZ, 0x3c, !PT ;  /* 0x000000268b267212 */ /* 0x000fe400078e3cff */
[----:B------:R-:W-:Y:S02]  /*23690*/  SHF.R.U64 R30, R30, 0x3, RZ ;  /* 0x000000031e1e7819 */ /* 0x000fe400000012ff */
[----:B------:R-:W-:Y:S02]  /*236a0*/  LOP3.LUT R145, R50, 0x380, RZ, 0xc0, !PT ;  /* 0x0000038032917812 */ /* 0x000fe400078ec0ff */
[----:B------:R-:W-:-:S02]  /*236b0*/  LOP3.LUT R139, R24, 0x380, RZ, 0xc0, !PT ;  /* 0x00000380188b7812 */ /* 0x000fc400078ec0ff */
[----:B------:R-:W-:Y:S02]  /*236c0*/  MOV R94, R8 ;  /* 0x00000008005e7202 */ /* 0x000fe40000000f00 */
[----:B------:R-:W-:Y:S02]  /*236d0*/  F2FP.BF16.F32.PACK_AB R8, R4, R0 ;  /* 0x000000000408723e */ /* 0x000fe400000010ff */
[----:B------:R-:W-:Y:S02]  /*236e0*/  SHF.R.U64 R141, R141, 0x3, RZ ;  /* 0x000000038d8d7819 */ /* 0x000fe400000012ff */
[----:B------:R-:W-:Y:S02]  /*236f0*/  LOP3.LUT R0, R2, 0x380, RZ, 0xc0, !PT ;  /* 0x0000038002007812 */ /* 0x000fe400078ec0ff */
[----:B------:R-:W-:Y:S02]  /*23700*/  LOP3.LUT R30, R30, R143, RZ, 0x3c, !PT ;  /* 0x0000008f1e1e7212 */ /* 0x000fe400078e3cff */
[----:B------:R-:W-:-:S02]  /*23710*/  SHF.R.U64 R145, R145, 0x3, RZ ;  /* 0x0000000391917819 */ /* 0x000fc400000012ff */
[----:B------:R-:W-:Y:S02]  /*23720*/  SHF.R.U64 R139, R139, 0x3, RZ ;  /* 0x000000038b8b7819 */ /* 0x000fe400000012ff */
[----:B------:R-:W-:Y:S02]  /*23730*/  LOP3.LUT R143, R46, 0x380, RZ, 0xc0, !PT ;  /* 0x000003802e8f7812 */ /* 0x000fe400078ec0ff */
[----:B------:R-:W-:Y:S02]  /*23740*/  F2FP.BF16.F32.PACK_AB R9, R138, R10 ;  /* 0x0000000a8a09723e */ /* 0x000fe400000010ff */
[----:B------:R-:W-:Y:S02]  /*23750*/  F2FP.BF16.F32.PACK_AB R10, R29, R28 ;  /* 0x0000001c1d0a723e */ /* 0x000fe400000010ff */
[----:B------:R-:W-:Y:S02]  /*23760*/  LOP3.LUT R42, R141, R42, RZ, 0x3c, !PT ;  /* 0x0000002a8d2a7212 */ /* 0x000fe400078e3cff */
[----:B------:R-:W-:Y:S01]  /*23770*/  SHF.R.U64 R29, R0, 0x3, RZ ;  /* 0x00000003001d7819 */ /* 0x000fe200000012ff */
[----:B------:R-:W-:Y:S01]  /*23780*/  STSM.16.M88.4 [R94], R8 ;  /* 0x000000085e007844 */ /* 0x000fe20000000200 */
[----:B------:R-:W-:-:S02]  /*23790*/  LOP3.LUT R50, R145, R50, RZ, 0x3c, !PT ;  /* 0x0000003291327212 */ /* 0x000fc400078e3cff */
[----:B------:R-:W-:Y:S02]  /*237a0*/  LOP3.LUT R58, R139, R24, RZ, 0x3c, !PT ;  /* 0x000000188b3a7212 */ /* 0x000fe400078e3cff */
[----:B------:R-:W-:Y:S02]  /*237b0*/  SHF.R.U64 R143, R143, 0x3, RZ ;  /* 0x000000038f8f7819 */ /* 0x000fe400000012ff */
[----:B------:R-:W-:Y:S02]  /*237c0*/  LOP3.LUT R141, R86, 0x380, RZ, 0xc0, !PT ;  /* 0x00000380568d7812 */ /* 0x000fe400078ec0ff */
[----:B------:R-:W-:Y:S02]  /*237d0*/  MOV R24, R14 ;  /* 0x0000000e00187202 */ /* 0x000fe40000000f00 */
[----:B------:R-:W-:Y:S02]  /*237e0*/  MOV R15, R34 ;  /* 0x00000022000f7202 */ /* 0x000fe40000000f00 */
[----:B------:R-:W-:-:S02]  /*237f0*/  LOP3.LUT R54, R29, R2, RZ, 0x3c, !PT ;  /* 0x000000021d367212 */ /* 0x000fc400078e3cff */
[----:B------:R-:W-:Y:S02]  /*23800*/  MOV R14, R42 ;  /* 0x0000002a000e7202 */ /* 0x000fe40000000f00 */
[----:B------:R-:W-:Y:S02]  /*23810*/  F2FP.BF16.F32.PACK_AB R34, R37, R36 ;  /* 0x000000242522723e */ /* 0x000fe400000010ff */
[----:B------:R-:W-:Y:S02]  /*23820*/  F2FP.BF16.F32.PACK_AB R35, R135, R124 ;  /* 0x0000007c8723723e */ /* 0x000fe400000010ff */
[----:B------:R-:W-:Y:S02]  /*23830*/  MOV R20, R20 ;  /* 0x0000001400147202 */ /* 0x000fe40000000f00 */
        /* <DEDUP_REMOVED lines=18> */
[----:B-1----:R-:W-:Y:S01]  /*23960*/  IMAD.MOV.U32 R20, RZ, RZ, RZ ;  /* 0x000000ffff147224 */ /* 0x002fe200078e00ff */
[----:B------:R-:W-:Y:S01]  /*23970*/  ISETP.NE.U32.AND P0, PT, RZ, UR4, PT ;  /* 0x00000004ff007c0c */ /* 0x000fe2000bf05070 */
[----:B------:R-:W-:Y:S01]  /*23980*/  STSM.16.M88.4 [R38], R64 ;  /* 0x0000004026007844 */ /* 0x000fe20000000200 */
[----:B------:R-:W-:-:S02]  /*23990*/  IADD3 R8, P1, R233, UR4, RZ ;  /* 0x00000004e9087c10 */ /* 0x000fc4000ff3e0ff */
[----:B------:R-:W-:Y:S01]  /*239a0*/  MOV R54, R54 ;  /* 0x0000003600367202 */ /* 0x000fe20000000f00 */
[----:B------:R-:W-:Y:S01]  /*239b0*/  STSM.16.M88.4 [R14], R72 ;  /* 0x000000480e007844 */ /* 0x000fe20000000200 */
[----:B------:R-:W-:Y:S02]  /*239c0*/  MOV R10, R4 ;  /* 0x00000004000a7202 */ /* 0x000fe40000000f00 */
[----:B------:R-:W-:Y:S01]  /*239d0*/  ISETP.NE.AND.EX P0, PT, RZ, UR5, PT, P0 ;  /* 0x00000005ff007c0c */ /* 0x000fe2000bf05300 */
[----:B------:R-:W-:Y:S01]  /*239e0*/  STSM.16.M88.4 [R46], R80 ;  /* 0x000000502e007844 */ /* 0x000fe20000000200 */
[----:B------:R-:W-:Y:S01]  /*239f0*/  IADD3.X R9, R234, UR5, RZ, P1, !PT ;  /* 0x00000005ea097c10 */ /* 0x000fe20008ffe4ff */
[----:B------:R-:W-:Y:S02]  /*23a00*/  ULDC.64 UR4, c[0x0][0xc08] ;  /* 0x0003020000047ab9 */ /* 0x000fe40000000a00 */
[----:B------:R1:W-:Y:S01]  /*23a10*/  STSM.16.M88.4 [R2], R88 ;  /* 0x0000005802007844 */ /* 0x0003e20000000200 */
[----:B------:R-:W-:-:S03]  /*23a20*/  ISETP.NE.U32.AND P2, PT, RZ, UR4, PT ;  /* 0x00000004ff007c0c */ /* 0x000fc6000bf45070 */
[----:B------:R2:W-:Y:S04]  /*23a30*/  STSM.16.M88.4 [R54], R96 ;  /* 0x0000006036007844 */ /* 0x0005e80000000200 */
[----:B------:R2:W-:Y:S01]  /*23a40*/  STSM.16.M88.4 [R0], R104 ;  /* 0x0000006800007844 */ /* 0x0005e20000000200 */
[----:B------:R-:W-:-:S03]  /*23a50*/  ISETP.NE.AND.EX P2, PT, RZ, UR5, PT, P2 ;  /* 0x00000005ff007c0c */ /* 0x000fc6000bf45320 */
[----:B------:R2:W-:Y:S01]  /*23a60*/  STSM.16.M88.4 [R10], R112 ;  /* 0x000000700a007844 */ /* 0x0005e20000000200 */
[----:B------:R-:W-:Y:S09]  /*23a70*/  BAR.SYNC.DEFER_BLOCKING 0x1, 0x100 ;  /* 0x0044000000007b1d */ /* 0x000ff20000010000 */
[----:B------:R-:W-:Y:S01]  /*23a80*/  @P2 IADD3 R4, P3, R233, UR4, RZ ;  /* 0x00000004e9042c10 */ /* 0x000fe2000ff7e0ff */
[----:B------:R-:W-:Y:S01]  /*23a90*/  ULDC UR4, c[0x0][0xa88] ;  /* 0x0002a20000047ab9 */ /* 0x000fe20000000800 */
[----:B-1----:R-:W1:Y:S01]  /*23aa0*/  LDC R2, c[0x0][0xbe8] ;  /* 0x0002fa00ff027b82 */ /* 0x002e620000000800 */
[----:B------:R-:W-:Y:S01]  /*23ab0*/  IMAD.U32 R7, RZ, RZ, UR4 ;  /* 0x00000004ff077e24 */ /* 0x000fe2000f8e00ff */
[----:B------:R-:W-:Y:S01]  /*23ac0*/  @P2 IADD3.X R5, R234, UR5, RZ, P3, !PT ;  /* 0x00000005ea052c10 */ /* 0x000fe20009ffe4ff */
[----:B------:R2:W5:Y:S04]  /*23ad0*/  @P0 LDG.E R20, desc[UR60][R8.64] ;  /* 0x0000003c08140981 */ /* 0x000568000c1e1900 */
[----:B------:R2:W5:Y:S01]  /*23ae0*/  @P2 LDG.E R7, desc[UR60][R4.64] ;  /* 0x0000003c04072981 */ /* 0x000562000c1e1900 */
[----:B-1----:R-:W-:-:S13]  /*23af0*/  ISETP.NE.AND P1, PT, R2, 0x1, PT ;  /* 0x000000010200780c */ /* 0x002fda0003f25270 */
[----:B------:R-:W1:Y:S08]  /*23b00*/  @P1 LDC R11, c[0x0][0xbec] ;  /* 0x0002fb00ff0b1b82 */ /* 0x000e700000000800 */
[----:B------:R-:W3:Y:S01]  /*23b10*/  @P1 LDC R29, c[0x0][0xbf0] ;  /* 0x0002fc00ff1d1b82 */ /* 0x000ee20000000800 */
[----:B--2---:R-:W-:Y:S05]  /*23b20*/  @P2 BRA `(.L_x_2947) ;  /* 0x0000000000102947 */ /* 0x004fea0003800000 */
[----:B------:R-:W-:Y:S05]  /*23b30*/  @!P0 BRA `(.L_x_2947) ;  /* 0x00000000000c8947 */ /* 0x000fea0003800000 */
[----:B------:R-:W2:Y:S04]  /*23b40*/  LDG.E R0, desc[UR60][R8.64] ;  /* 0x0000003c08007981 */ /* 0x000ea8000c1e1900 */
[----:B-----5:R-:W2:Y:S02]  /*23b50*/  LDG.E R7, desc[UR60][R8.64+0x4] ;  /* 0x0000043c08077981 */ /* 0x020ea4000c1e1900 */
[----:B--2---:R-:W-:-:S07]  /*23b60*/  IMAD.IADD R7, R7, 0x1, -R0 ;  /* 0x0000000107077824 */ /* 0x004fce00078e0a00 */
.L_x_2947:
[----:B------:R-:W2:Y:S01]  /*23b70*/  LDL.LU R8, [R1+0x54] ;  /* 0x0000540001087983 */ /* 0x000ea20000300800 */
[----:B------:R-:W-:Y:S01]  /*23b80*/  SHF.R.S32.HI R24, RZ, 0x1f, R232 ;  /* 0x0000001fff187819 */ /* 0x000fe200000114e8 */
[----:B------:R-:W-:Y:S01]  /*23b90*/  IMAD.IADD R10, R228, 0x1, R222 ;  /* 0x00000001e40a7824 */ /* 0x000fe200078e02de */
[----:B------:R-:W-:Y:S01]  /*23ba0*/  ULDC.64 UR4, c[0x0][0xb90] ;  /* 0x0002e40000047ab9 */ /* 0x000fe20000000a00 */
[----:B------:R-:W4:Y:S01]  /*23bb0*/  LDL R31, [R1+0x8c] ;  /* 0x00008c00011f7983 */ /* 0x000f220000100800 */
[----:B-----5:R-:W-:Y:S01]  /*23bc0*/  SHF.R.S32.HI R21, RZ, 0x1f, R20 ;  /* 0x0000001fff157819 */ /* 0x020fe20000011414 */
[----:B------:R-:W-:Y:S01]  /*23bd0*/  IMAD R5, R24, UR4, RZ ;  /* 0x0000000418057c24 */ /* 0x000fe2000f8e02ff */
[----:B------:R-:W0:Y:S01]  /*23be0*/  S2R R35, SR_TID.X ;  /* 0x0000000000237919 */ /* 0x000e220000002100 */
[----:B-1----:R-:W-:Y:S01]  /*23bf0*/  @P1 IMAD.HI.U32 R0, R10, R11, RZ ;  /* 0x0000000b0a001227 */ /* 0x002fe200078e00ff */
[----:B------:R-:W-:Y:S01]  /*23c00*/  SEL R235, R235, RZ, !P0 ;  /* 0x000000ffebeb7207 */ /* 0x000fe20004000000 */
[----:B------:R-:W1:Y:S02]  /*23c10*/  @P1 LDC R67, c[0x0][0xbec] ;  /* 0x0002fb00ff431b82 */ /* 0x000e640000000800 */
[----:B------:R-:W-:Y:S01]  /*23c20*/  IMAD.MOV.U32 R9, RZ, RZ, R10 ;  /* 0x000000ffff097224 */ /* 0x000fe200078e000a */
[----:B---3--:R-:W-:Y:S01]  /*23c30*/  @P1 SHF.R.U32.HI R9, RZ, R29, R0 ;  /* 0x0000001dff091219 */ /* 0x008fe20000011600 */
[----:B------:R-:W-:-:S02]  /*23c40*/  IMAD R15, R232, UR5, R5 ;  /* 0x00000005e80f7c24 */ /* 0x000fc4000f8e0205 */
[----:B------:R-:W-:Y:S01]  /*23c50*/  IMAD.WIDE.U32 R4, R232, UR4, R20 ;  /* 0x00000004e8047c25 */ /* 0x000fe2000f8e0014 */
[----:B------:R-:W-:Y:S01]  /*23c60*/  ULDC.64 UR4, c[0x0][0xb98] ;  /* 0x0002e60000047ab9 */ /* 0x000fe20000000a00 */
[----:B------:R-:W3:Y:S02]  /*23c70*/  @P1 LDC R69, c[0x0][0xbf0] ;  /* 0x0002fc00ff451b82 */ /* 0x000ee40000000800 */
[----:B------:R-:W-:Y:S02]  /*23c80*/  IMAD.IADD R5, R5, 0x1, R15 ;  /* 0x0000000105057824 */ /* 0x000fe400078e020f */
[----:B0-----:R-:W-:-:S05]  /*23c90*/  VIADD R35, R35, 0xffffff80 ;  /* 0xffffff8023237836 */ /* 0x001fca0000000000 */
[----:B------:R-:W-:-:S04]  /*23ca0*/  SHF.R.S32.HI R68, RZ, 0x1f, R35 ;  /* 0x0000001fff447819 */ /* 0x000fc80000011423 */
[----:B------:R-:W-:-:S04]  /*23cb0*/  LEA.HI R68, R68, R35, RZ, 0x3 ;  /* 0x0000002344447211 */ /* 0x000fc800078f18ff */
[----:B------:R-:W-:Y:S01]  /*23cc0*/  SHF.R.S32.HI R68, RZ, 0x3, R68 ;  /* 0x00000003ff447819 */ /* 0x000fe20000011444 */
[----:B------:R-:W-:-:S04]  /*23cd0*/  IMAD.MOV R15, RZ, RZ, -R9 ;  /* 0x000000ffff0f7224 */ /* 0x000fc800078e0a09 */
[----:B------:R-:W-:Y:S02]  /*23ce0*/  IMAD R11, R68, 0x40, R223 ;  /* 0x00000040440b7824 */ /* 0x000fe400078e02df */
[----:B------:R-:W-:-:S04]  /*23cf0*/  IMAD.WIDE.U32 R4, R235, UR4, R4 ;  /* 0x00000004eb047c25 */ /* 0x000fc8000f8e0004 */
[----:B------:R-:W-:-:S04]  /*23d00*/  IMAD.WIDE R12, R11, 0x2, R12 ;  /* 0x000000020b0c7825 */ /* 0x000fc800078e020c */
[----:B------:R-:W-:Y:S01]  /*23d10*/  IMAD R11, R2, R15, R10 ;  /* 0x0000000f020b7224 */ /* 0x000fe200078e020a */
[----:B------:R-:W-:Y:S02]  /*23d20*/  SHF.R.S32.HI R15, RZ, 0x1f, R9 ;  /* 0x0000001fff0f7819 */ /* 0x000fe40000011409 */
[----:B------:R-:W-:-:S04]  /*23d30*/  SHF.R.S32.HI R34, RZ, 0x1f, R35 ;  /* 0x0000001fff227819 */ /* 0x000fc80000011423 */
[----:B------:R-:W-:-:S04]  /*23d40*/  LEA.HI R34, R34, R35, RZ, 0x7 ;  /* 0x0000002322227211 */ /* 0x000fc800078f38ff */
[----:B------:R-:W-:Y:S01]  /*23d50*/  LOP3.LUT R34, R34, 0xffffff80, RZ, 0xc0, !PT ;  /* 0xffffff8022227812 */ /* 0x000fe200078ec0ff */
[----:B------:R-:W-:-:S04]  /*23d60*/  IMAD R64, R7, R2, RZ ;  /* 0x0000000207407224 */ /* 0x000fc800078e02ff */
[----:B------:R-:W-:Y:S01]  /*23d70*/  IMAD.IADD R34, R35, 0x1, -R34 ;  /* 0x0000000123227824 */ /* 0x000fe200078e0a22 */
[C---:B------:R-:W-:Y:S02]  /*23d80*/  IADD3 R33, P4, R12.reuse, 0x4000, RZ ;  /* 0x000040000c217810 */ /* 0x040fe40007f9e0ff */
[----:B------:R-:W-:Y:S02]  /*23d90*/  IADD3 R41, P3, R12, 0x6000, RZ ;  /* 0x000060000c297810 */ /* 0x000fe40007f7e0ff */
[----:B------:R-:W-:Y:S02]  /*23da0*/  LOP3.LUT R32, R33, 0x380, RZ, 0xc0, !PT ;  /* 0x0000038021207812 */ /* 0x000fe400078ec0ff */
[----:B------:R-:W-:Y:S02]  /*23db0*/  LOP3.LUT R40, R41, 0x380, RZ, 0xc0, !PT ;  /* 0x0000038029287812 */ /* 0x000fe400078ec0ff */
[----:B------:R-:W-:Y:S02]  /*23dc0*/  SHF.R.U64 R32, R32, 0x3, RZ ;  /* 0x0000000320207819 */ /* 0x000fe400000012ff */
[----:B------:R-:W-:-:S02]  /*23dd0*/  SHF.R.U64 R40, R40, 0x3, RZ ;  /* 0x0000000328287819 */ /* 0x000fc400000012ff */
        /* <DEDUP_REMOVED lines=8> */
[----:B------:R-:W-:Y:S01]  /*23e60*/  IMAD.X R57, RZ, RZ, R13, P4 ;  /* 0x000000ffff397224 */ /* 0x000fe200020e060d */
[----:B------:R-:W-:Y:S01]  /*23e70*/  BSSY B1, `(.L_x_2948) ;  /* 0x0000099000017945 */ /* 0x000fe20003800000 */
[----:B------:R-:W-:Y:S02]  /*23e80*/  SHF.R.S32.HI R70, RZ, 0x1f, R229 ;  /* 0x0000001fff467819 */ /* 0x000fe400000114e5 */
[----:B------:R-:W-:Y:S02]  /*23e90*/  SHF.R.S32.HI R71, RZ, 0x1f, R223 ;  /* 0x0000001fff477819 */ /* 0x000fe400000114df */
[----:B--2---:R-:W-:-:S05]  /*23ea0*/  SEL R0, R8, RZ, !P0 ;  /* 0x000000ff08007207 */ /* 0x004fca0004000000 */
[----:B------:R-:W-:Y:S01]  /*23eb0*/  IMAD R8, R0, UR4, RZ ;  /* 0x0000000400087c24 */ /* 0x000fe2000f8e02ff */
[----:B------:R-:W-:-:S03]  /*23ec0*/  IADD3 R4, P0, R9, R4, RZ ;  /* 0x0000000409047210 */ /* 0x000fc60007f1e0ff */
[----:B------:R-:W-:Y:S01]  /*23ed0*/  IMAD R10, R235, UR5, R8 ;  /* 0x00000005eb0a7c24 */ /* 0x000fe2000f8e0208 */
[----:B------:R-:W-:Y:S01]  /*23ee0*/  SHF.R.S32.HI R8, RZ, 0x1f, R11 ;  /* 0x0000001fff087819 */ /* 0x000fe2000001140b */
[----:B------:R-:W-:-:S03]  /*23ef0*/  ULDC.64 UR4, c[0x0][0xb88] ;  /* 0x0002e20000047ab9 */ /* 0x000fc60000000a00 */
[----:B------:R-:W-:Y:S01]  /*23f00*/  IADD3.X R5, R15, R5, R10, P0, !PT ;  /* 0x000000050f057210 */ /* 0x000fe200007fe40a */
[----:B------:R-:W-:Y:S01]  /*23f10*/  IMAD R10, R8, UR4, RZ ;  /* 0x00000004080a7c24 */ /* 0x000fe2000f8e02ff */
[----:B------:R-:W-:-:S03]  /*23f20*/  IADD3 R9, P2, R12, 0x1000, RZ ;  /* 0x000010000c097810 */ /* 0x000fc60007f5e0ff */
[C---:B------:R-:W-:Y:S02]  /*23f30*/  IMAD R29, R11.reuse, UR5, R10 ;  /* 0x000000050b1d7c24 */ /* 0x040fe4000f8e020a */
[----:B------:R-:W-:Y:S01]  /*23f40*/  IMAD.WIDE.U32 R4, R11, UR4, R4 ;  /* 0x000000040b047c25 */ /* 0x000fe2000f8e0004 */
        /* <DEDUP_REMOVED lines=8> */
[----:B----4-:R-:W-:Y:S01]  /*23fd0*/  IMAD.IADD R31, R31, 0x1, R222 ;  /* 0x000000011f1f7824 */ /* 0x010fe200078e02de */
[----:B------:R-:W-:Y:S01]  /*23fe0*/  LOP3.LUT R8, R8, R9, RZ, 0x3c, !PT ;  /* 0x0000000908087212 */ /* 0x000fe200078e3cff */
[----:B------:R-:W-:Y:S01]  /*23ff0*/  IMAD.X R9, RZ, RZ, R13, P2 ;  /* 0x000000ffff097224 */ /* 0x000fe200010e060d */
[----:B------:R-:W-:Y:S01]  /*24000*/  LOP3.LUT R36, R37, 0x380, RZ, 0xc0, !PT ;  /* 0x0000038025247812 */ /* 0x000fe200078ec0ff */
[----:B------:R-:W-:Y:S01]  /*24010*/  SHFL.IDX PT, R58, R30, 0x1, 0x1c1f ;  /* 0x003c1f001e3a7f89 */ /* 0x000fe200000e0000 */
[----:B------:R-:W-:Y:S01]  /*24020*/  IADD3 R45, P2, R12, 0x7000, RZ ;  /* 0x000070000c2d7810 */ /* 0x000fe20007f5e0ff */
[----:B------:R-:W-:Y:S01]  /*24030*/  ULDC.64 UR4, c[0x0][0xaa0] ;  /* 0x0002a80000047ab9 */ /* 0x000fe20000000a00 */
[----:B------:R-:W-:Y:S01]  /*24040*/  SHF.R.U64 R36, R36, 0x3, RZ ;  /* 0x0000000324247819 */ /* 0x000fe200000012ff */
[----:B------:R-:W0:Y:S01]  /*24050*/  SHFL.IDX PT, R55, R4, RZ, 0x1c1f ;  /* 0x001c1fff04377589 */ /* 0x000e2200000e0000 */
[----:B------:R-:W-:-:S03]  /*24060*/  LOP3.LUT R44, R45, 0x380, RZ, 0xc0, !PT ;  /* 0x000003802d2c7812 */ /* 0x000fc600078ec0ff */
[----:B------:R-:W2:Y:S01]  /*24070*/  SHFL.IDX PT, R59, R4, 0x1, 0x1c1f ;  /* 0x003c1f00043b7f89 */ /* 0x000ea200000e0000 */
[----:B------:R-:W-:Y:S01]  /*24080*/  LOP3.LUT R36, R36, R37, RZ, 0x3c, !PT ;  /* 0x0000002524247212 */ /* 0x000fe200078e3cff */
[--C-:B------:R-:W-:Y:S01]  /*24090*/  IMAD.X R37, RZ, RZ, R13.reuse, P0 ;  /* 0x000000ffff257224 */ /* 0x100fe200000e060d */
[----:B------:R-:W-:Y:S01]  /*240a0*/  SHF.R.U64 R44, R44, 0x3, RZ ;  /* 0x000000032c2c7819 */ /* 0x000fe200000012ff */
[C---:B------:R-:W-:Y:S01]  /*240b0*/  VIADD R5, R31.reuse, 0x8 ;  /* 0x000000081f057836 */ /* 0x040fe20000000000 */
[----:B------:R-:W-:Y:S02]  /*240c0*/  LOP3.LUT P0, RZ, R34, 0x3, RZ, 0xc0, !PT ;  /* 0x0000000322ff7812 */ /* 0x000fe4000780c0ff */
[----:B------:R-:W-:Y:S01]  /*240d0*/  LOP3.LUT R44, R44, R45, RZ, 0x3c, !PT ;  /* 0x0000002d2c2c7212 */ /* 0x000fe200078e3cff */
[----:B------:R-:W-:Y:S01]  /*240e0*/  IMAD.X R45, RZ, RZ, R13, P2 ;  /* 0x000000ffff2d7224 */ /* 0x000fe200010e060d */
[-C--:B------:R-:W-:Y:S02]  /*240f0*/  ISETP.GE.OR P2, PT, R31, R64.reuse, P0 ;  /* 0x000000401f00720c */ /* 0x080fe40000746670 */
[----:B------:R-:W-:-:S02]  /*24100*/  ISETP.GE.OR P0, PT, R5, R64, P0 ;  /* 0x000000400500720c */ /* 0x000fc40000706670 */
[C---:B------:R-:W-:Y:S02]  /*24110*/  IADD3 R15, P6, R12.reuse, 0x2000, RZ ;  /* 0x000020000c0f7810 */ /* 0x040fe40007fde0ff */
[----:B------:R-:W-:-:S07]  /*24120*/  IADD3 R29, P5, R12, 0x3000, RZ ;  /* 0x000030000c1d7810 */ /* 0x000fce0007fbe0ff */
[----:B0-----:R-:W-:Y:S04]  /*24130*/  @!P2 ST.E desc[UR60][R54.64], R6 ;  /* 0x000000063600a985 */ /* 0x001fe8000c10193c */
[----:B--2---:R0:W-:Y:S01]  /*24140*/  @!P0 ST.E desc[UR60][R58.64], R3 ;  /* 0x000000033a008985 */ /* 0x0041e2000c10193c */
[----:B------:R-:W-:Y:S02]  /*24150*/  LOP3.LUT R14, R15, 0x380, RZ, 0xc0, !PT ;  /* 0x000003800f0e7812 */ /* 0x000fe400078ec0ff */
[----:B------:R-:W-:Y:S02]  /*24160*/  LOP3.LUT R28, R29, 0x380, RZ, 0xc0, !PT ;  /* 0x000003801d1c7812 */ /* 0x000fe400078ec0ff */
[C---:B------:R-:W-:Y:S02]  /*24170*/  IADD3 R10, P3, R12.reuse, 0xb000, RZ ;  /* 0x0000b0000c0a7810 */ /* 0x040fe40007f7e0ff */
[----:B------:R-:W-:Y:S01]  /*24180*/  LOP3.LUT R11, R12, 0x380, RZ, 0xc0, !PT ;  /* 0x000003800c0b7812 */ /* 0x000fe200078ec0ff */
[----:B------:R-:W-:-:S02]  /*24190*/  IMAD.MOV.U32 R5, RZ, RZ, R13 ;  /* 0x000000ffff057224 */ /* 0x000fc400078e000d */
[----:B0-----:R-:W-:Y:S01]  /*241a0*/  IMAD R3, R21, UR4, RZ ;  /* 0x0000000415037c24 */ /* 0x001fe2000f8e02ff */
[----:B------:R-:W5:Y:S03]  /*241b0*/  LD.E.128 R32, desc[UR60][R32.64] ;  /* 0x0000003c20207980 */ /* 0x000f66000c101d00 */
[C---:B------:R-:W-:Y:S01]  /*241c0*/  IMAD R3, R20.reuse, UR5, R3 ;  /* 0x0000000514037c24 */ /* 0x040fe2000f8e0203 */
[----:B------:R-:W5:Y:S01]  /*241d0*/  LD.E.128 R36, desc[UR60][R36.64] ;  /* 0x0000003c24247980 */ /* 0x000f62000c101d00 */
[----:B------:R-:W-:Y:S01]  /*241e0*/  IMAD.WIDE.U32 R20, R20, UR4, RZ ;  /* 0x0000000414147c25 */ /* 0x000fe2000f8e00ff */
[----:B------:R-:W-:Y:S01]  /*241f0*/  SHF.R.U64 R14, R14, 0x3, RZ ;  /* 0x000000030e0e7819 */ /* 0x000fe200000012ff */
[----:B------:R-:W-:Y:S01]  /*24200*/  ULDC.64 UR4, c[0x0][0xae8] ;  /* 0x0002ba0000047ab9 */ /* 0x000fe20000000a00 */
[----:B------:R-:W-:Y:S01]  /*24210*/  SHF.R.U64 R28, R28, 0x3, RZ ;  /* 0x000000031c1c7819 */ /* 0x000fe200000012ff */
[----:B------:R-:W-:Y:S01]  /*24220*/  IMAD.IADD R21, R21, 0x1, R3 ;  /* 0x0000000115157824 */ /* 0x000fe200078e0203 */
[----:B------:R-:W5:Y:S01]  /*24230*/  LD.E.128 R40, desc[UR60][R40.64] ;  /* 0x0000003c28287980 */ /* 0x000f62000c101d00 */
[----:B------:R-:W-:Y:S01]  /*24240*/  IMAD R3, R231, 0x20, R68 ;  /* 0x00000020e7037824 */ /* 0x000fe200078e0244 */
[----:B------:R-:W-:Y:S01]  /*24250*/  LOP3.LUT R14, R14, R15, RZ, 0x3c, !PT ;  /* 0x0000000f0e0e7212 */ /* 0x000fe200078e3cff */
[--C-:B------:R-:W-:Y:S01]  /*24260*/  IMAD.X R15, RZ, RZ, R13.reuse, P6 ;  /* 0x000000ffff0f7224 */ /* 0x100fe200030e060d */
[----:B------:R-:W-:Y:S01]  /*24270*/  LOP3.LUT R28, R28, R29, RZ, 0x3c, !PT ;  /* 0x0000001d1c1c7212 */ /* 0x000fe200078e3cff */
[----:B------:R-:W-:Y:S01]  /*24280*/  IMAD.X R29, RZ, RZ, R13, P5 ;  /* 0x000000ffff1d7224 */ /* 0x000fe200028e060d */
[----:B------:R-:W-:Y:S01]  /*24290*/  IADD3 R49, P6, R12, 0x8000, RZ ;  /* 0x000080000c317810 */ /* 0x000fe20007fde0ff */
[----:B------:R-:W-:Y:S01]  /*242a0*/  IMAD.IADD R66, R222, 0x1, R3 ;  /* 0x00000001de427824 */ /* 0x000fe200078e0203 */
[----:B------:R-:W-:Y:S01]  /*242b0*/  IADD3 R53, P5, R12, 0x9000, RZ ;  /* 0x000090000c357810 */ /* 0x000fe20007fbe0ff */
[----:B------:R-:W-:Y:S01]  /*242c0*/  IMAD R65, R24, UR4, RZ ;  /* 0x0000000418417c24 */ /* 0x000fe2000f8e02ff */
[----:B------:R-:W-:Y:S01]  /*242d0*/  LOP3.LUT R48, R49, 0x380, RZ, 0xc0, !PT ;  /* 0x0000038031307812 */ /* 0x000fe200078ec0ff */
[----:B-1----:R-:W-:Y:S01]  /*242e0*/  @P1 IMAD.HI.U32 R24, R66, R67, RZ ;  /* 0x0000004342181227 */ /* 0x002fe200078e00ff */
[----:B------:R-:W-:Y:S01]  /*242f0*/  LOP3.LUT R52, R53, 0x380, RZ, 0xc0, !PT ;  /* 0x0000038035347812 */ /* 0x000fe200078ec0ff */
[----:B------:R-:W5:Y:S01]  /*24300*/  LD.E.128 R28, desc[UR60][R28.64] ;  /* 0x0000003c1c1c7980 */ /* 0x000f62000c101d00 */
[----:B------:R-:W-:Y:S01]  /*24310*/  LOP3.LUT R7, R10, 0x380, RZ, 0xc0, !PT ;  /* 0x000003800a077812 */ /* 0x000fe200078ec0ff */
[----:B------:R-:W-:-:S02]  /*24320*/  IMAD R65, R232, UR5, R65 ;  /* 0x00000005e8417c24 */ /* 0x000fc4000f8e0241 */
[----:B------:R-:W-:Y:S01]  /*24330*/  IMAD.WIDE.U32 R20, R232, UR4, R20 ;  /* 0x00000004e8147c25 */ /* 0x000fe2000f8e0014 */
[----:B------:R-:W-:Y:S01]  /*24340*/  ULDC.64 UR4, c[0x0][0xaf0] ;  /* 0x0002bc0000047ab9 */ /* 0x000fe20000000a00 */
[----:B------:R-:W-:Y:S01]  /*24350*/  SHF.R.U64 R48, R48, 0x3, RZ ;  /* 0x0000000330307819 */ /* 0x000fe200000012ff */
[----:B------:R-:W5:Y:S01]  /*24360*/  LD.E.128 R44, desc[UR60][R44.64] ;  /* 0x0000003c2c2c7980 */ /* 0x000f62000c101d00 */
[----:B------:R-:W-:Y:S01]  /*24370*/  IMAD.MOV.U32 R3, RZ, RZ, R66 ;  /* 0x000000ffff037224 */ /* 0x000fe200078e0042 */
[----:B------:R-:W-:Y:S01]  /*24380*/  SHF.R.U64 R52, R52, 0x3, RZ ;  /* 0x0000000334347819 */ /* 0x000fe200000012ff */
[----:B------:R-:W-:Y:S01]  /*24390*/  IMAD R0, R0, UR4, RZ ;  /* 0x0000000400007c24 */ /* 0x000fe2000f8e02ff */
[----:B---3--:R-:W-:Y:S01]  /*243a0*/  @P1 SHF.R.U32.HI R3, RZ, R69, R24 ;  /* 0x00000045ff031219 */ /* 0x008fe20000011618 */
[----:B------:R-:W-:Y:S01]  /*243b0*/  IMAD.IADD R21, R21, 0x1, R65 ;  /* 0x0000000115157824 */ /* 0x000fe200078e0241 */
        /* <DEDUP_REMOVED lines=8> */
[----:B------:R-:W-:Y:S01]  /*24440*/  SHF.R.S32.HI R0, RZ, 0x1f, R3 ;  /* 0x0000001fff007819 */ /* 0x000fe20000011403 */
[--C-:B------:R-:W-:Y:S01]  /*24450*/  IMAD.X R49, RZ, RZ, R13.reuse, P6 ;  /* 0x000000ffff317224 */ /* 0x100fe200030e060d */
[----:B------:R-:W-:Y:S01]  /*24460*/  LOP3.LUT R4, R11, R12, RZ, 0x3c, !PT ;  /* 0x0000000c0b047212 */ /* 0x000fe200078e3cff */
[--C-:B------:R-:W-:Y:S01]  /*24470*/  IMAD.X R53, RZ, RZ, R13.reuse, P5 ;  /* 0x000000ffff357224 */ /* 0x100fe200028e060d */
[----:B------:R-:W-:Y:S01]  /*24480*/  LOP3.LUT R60, R7, R10, RZ, 0x3c, !PT ;  /* 0x0000000a073c7212 */ /* 0x000fe200078e3cff */
[----:B------:R-:W-:Y:S01]  /*24490*/  IMAD.X R61, RZ, RZ, R13, P3 ;  /* 0x000000ffff3d7224 */ /* 0x000fe200018e060d */
[----:B------:R-:W5:Y:S01]  /*244a0*/  LD.E.128 R8, desc[UR60][R8.64] ;  /* 0x0000003c08087980 */ /* 0x000f62000c101d00 */
[----:B------:R-:W-:-:S02]  /*244b0*/  IMAD.MOV R67, RZ, RZ, -R3 ;  /* 0x000000ffff437224 */ /* 0x000fc400078e0a03 */
        /* <DEDUP_REMOVED lines=8> */
[----:B------:R-:W5:Y:S04]  /*24540*/  LD.E.128 R52, desc[UR60][R52.64] ;  /* 0x0000003c34347980 */ /* 0x000f68000c101d00 */
[----:B------:R-:W5:Y:S01]  /*24550*/  LD.E.128 R60, desc[UR60][R60.64] ;  /* 0x0000003c3c3c7980 */ /* 0x000f62000c101d00 */
[----:B------:R-:W-:Y:S01]  /*24560*/  IMAD.WIDE.U32 R2, R3, UR4, R20 ;  /* 0x0000000403027c25 */ /* 0x000fe2000f8e0014 */
[----:B------:R-:W-:Y:S01]  /*24570*/  ULDC.64 UR4, c[0x0][0xad8] ;  /* 0x0002b60000047ab9 */ /* 0x000fe20000000a00 */
        /* <DEDUP_REMOVED lines=8> */
[----:B------:R-:W-:Y:S02]  /*24600*/  IMAD.IADD R69, R68, 0x1, R222 ;  /* 0x0000000144457824 */ /* 0x000fe400078e02de */
        /* <DEDUP_REMOVED lines=13> */
[----:B------:R1:W2:Y:S01]  /*246e0*/  SHFL.IDX PT, R66, R24, RZ, 0x181f ;  /* 0x00181fff18427589 */ /* 0x0002a200000e0000 */
[----:B------:R-:W-:Y:S02]  /*246f0*/  SHF.R.S32.HI R68, RZ, 0x1f, R230 ;  /* 0x0000001fff447819 */ /* 0x000fe400000114e6 */
        /* <DEDUP_REMOVED lines=16> */
.L_x_2949:
[----:B------:R-:W-:Y:S05]  /*24800*/  BSYNC B1 ;  /* 0x0000000000017941 */ /* 0x000fea0003800000 */
.L_x_2948:
        /* <DEDUP_REMOVED lines=17> */
.L_x_2951:
[----:B------:R-:W-:Y:S05]  /*24920*/  BSYNC B1 ;  /* 0x0000000000017941 */ /* 0x000fea0003800000 */
.L_x_2950:
        /* <DEDUP_REMOVED lines=17> */
.L_x_2953:
[----:B------:R-:W-:Y:S05]  /*24a40*/  BSYNC B1 ;  /* 0x0000000000017941 */ /* 0x000fea0003800000 */
.L_x_2952:
[----:B0-----:R-:W-:Y:S01]  /*24a50*/  VIADD R3, R69, 0x60 ;  /* 0x0000006045037836 */ /* 0x001fe20000000000 */
[----:B------:R0:W0:Y:S04]  /*24a60*/  SHFL.IDX PT, R0, R65, 0x3, 0x181f ;  /* 0x00781f0041007f89 */ /* 0x00002800000e0000 */
[----:B------:R-:W-:Y:S01]  /*24a70*/  ISETP.GE.AND P0, PT, R3, R64, PT ;  /* 0x000000400300720c */ /* 0x000fe20003f06270 */
[----:B-1--4-:R-:W1:-:S12]  /*24a80*/  SHFL.IDX PT, R24, R24, 0x3, 0x181f ;  /* 0x00781f0018187f89 */ /* 0x012e5800000e0000 */
        /* <DEDUP_REMOVED lines=16> */
.L_x_2946:
        /* <DEDUP_REMOVED lines=27> */
.L_x_2955:
[----:B------:R-:W2:Y:S01]  /*24d40*/  LDL.LU R2, [R1+0x54] ;  /* 0x0000540001027983 */ /* 0x000ea20000300800 */
[----:B------:R-:W-:Y:S01]  /*24d50*/  BSSY B1, `(.L_x_2956) ;  /* 0x000002d000017945 */ /* 0x000fe20003800000 */
[----:B------:R-:W-:Y:S02]  /*24d60*/  SHF.R.S32.HI R10, RZ, 0x1f, R232 ;  /* 0x0000001fff0a7819 */ /* 0x000fe400000114e8 */
[----:B------:R-:W-:Y:S02]  /*24d70*/  SEL R235, R235, RZ, !P0 ;  /* 0x000000ffebeb7207 */ /* 0x000fe40004000000 */
[----:B-----5:R-:W-:Y:S02]  /*24d80*/  SHF.R.S32.HI R11, RZ, 0x1f, R6 ;  /* 0x0000001fff0b7819 */ /* 0x020fe40000011406 */
[----:B--2---:R-:W-:Y:S01]  /*24d90*/  SEL R12, R2, RZ, !P0 ;  /* 0x000000ff020c7207 */ /* 0x004fe20004000000 */
[----:B------:R-:W-:Y:S06]  /*24da0*/  @P3 BRA `(.L_x_2957) ;  /* 0x00000000009c3947 */ /* 0x000fec0003800000 */
[----:B------:R-:W2:Y:S01]  /*24db0*/  S2R R3, SR_TID.X ;  /* 0x0000000000037919 */ /* 0x000ea20000002100 */
[----:B------:R-:W3:Y:S02]  /*24dc0*/  LDC R9, c[0x0][0xbe8] ;  /* 0x0002fa00ff097b82 */ /* 0x000ee40000000800 */
[----:B---3--:R-:W-:Y:S01]  /*24dd0*/  IMAD R2, R0, R9, RZ ;  /* 0x0000000900027224 */ /* 0x008fe200078e02ff */
[----:B--2---:R-:W-:-:S04]  /*24de0*/  IADD3 R8, R222, -0x80, R3 ;  /* 0xffffff80de087810 */ /* 0x004fc80007ffe003 */
        /* <DEDUP_REMOVED lines=35> */
.L_x_2957:
[----:B------:R-:W-:Y:S05]  /*25020*/  BSYNC B1 ;  /* 0x0000000000017941 */ /* 0x000fea0003800000 */
.L_x_2956:
[----:B------:R-:W-:Y:S01]  /*25030*/  SHF.R.S32.HI R8, RZ, 0x1f, R20 ;  /* 0x0000001fff087819 */ /* 0x000fe20000011414 */
[----:B------:R-:W-:Y:S01]  /*25040*/  ULDC.64 UR4, c[0x0][0xaa0] ;  /* 0x0002a80000047ab9 */ /* 0x000fe20000000a00 */
[----:B------:R-:W-:Y:S01]  /*25050*/  BSSY B1, `(.L_x_2958) ;  /* 0x0000041000017945 */ /* 0x000fe20003800000 */
[----:B--2---:R-:W-:Y:S01]  /*25060*/  IMAD R3, R11, UR4, RZ ;  /* 0x000000040b037c24 */ /* 0x004fe2000f8e02ff */
[----:B------:R-:W-:Y:S02]  /*25070*/  LEA.HI R8, R8, R20, RZ, 0x3 ;  /* 0x0000001408087211 */ /* 0x000fe400078f18ff */
[----:B------:R-:W-:Y:S01]  /*25080*/  SHF.R.S32.HI R13, RZ, 0x1f, R230 ;  /* 0x0000001fff0d7819 */ /* 0x000fe200000114e6 */
[C---:B------:R-:W-:Y:S01]  /*25090*/  IMAD R5, R6.reuse, UR5, R3 ;  /* 0x0000000506057c24 */ /* 0x040fe2000f8e0203 */
[----:B------:R-:W-:Y:S01]  /*250a0*/  SHF.R.S32.HI R8, RZ, 0x3, R8 ;  /* 0x00000003ff087819 */ /* 0x000fe20000011408 */
[----:B------:R-:W-:Y:S01]  /*250b0*/  IMAD.WIDE.U32 R2, R6, UR4, RZ ;  /* 0x0000000406027c25 */ /* 0x000fe2000f8e00ff */
[----:B------:R-:W-:Y:S01]  /*250c0*/  ULDC.64 UR4, c[0x0][0xae8] ;  /* 0x0002ba0000047ab9 */ /* 0x000fe20000000a00 */
[----:B------:R-:W-:-:S02]  /*250d0*/  SHF.R.S32.HI R15, RZ, 0x1f, R229 ;  /* 0x0000001fff0f7819 */ /* 0x000fc400000114e5 */
[----:B------:R-:W-:Y:S01]  /*250e0*/  IMAD R7, R231, 0x20, R8 ;  /* 0x00000020e7077824 */ /* 0x000fe200078e0208 */
[----:B------:R-:W-:Y:S01]  /*250f0*/  SHF.R.S32.HI R20, RZ, 0x1f, R223 ;  /* 0x0000001fff147819 */ /* 0x000fe200000114df */
[----:B------:R-:W-:Y:S02]  /*25100*/  IMAD.IADD R3, R3, 0x1, R5 ;  /* 0x0000000103037824 */ /* 0x000fe400078e0205 */
        /* <DEDUP_REMOVED lines=53> */
.L_x_2959:
[----:B------:R-:W-:Y:S05]  /*25460*/  BSYNC B1 ;  /* 0x0000000000017941 */ /* 0x000fea0003800000 */
.L_x_2958:
        /* <DEDUP_REMOVED lines=17> */
.L_x_2961:
[----:B------:R-:W-:Y:S05]  /*25580*/  BSYNC B1 ;  /* 0x0000000000017941 */ /* 0x000fea0003800000 */
.L_x_2960:
        /* <DEDUP_REMOVED lines=17> */
.L_x_2963:
[----:B------:R-:W-:Y:S05]  /*256a0*/  BSYNC B1 ;  /* 0x0000000000017941 */ /* 0x000fea0003800000 */
.L_x_2962:
        /* <DEDUP_REMOVED lines=18> */
.L_x_2954:
[----:B------:R-:W-:Y:S05]  /*257d0*/  BSYNC B0 ;  /* 0x0000000000007941 */ /* 0x000fea0003800000 */
.L_x_2945:
[----:B------:R-:W-:Y:S02]  /*257e0*/  ULDC UR4, c[0x0][0xc3c] ;  /* 0x00030f0000047ab9 */ /* 0x000fe40000000800 */
[----:B-1----:R-:W-:-:S13]  /*257f0*/  ISETP.GE.AND P0, PT, R27, UR4, PT ;  /* 0x000000041b007c0c */ /* 0x002fda000bf06270 */
[----:B------:R-:W-:Y:S05]  /*25800*/  @!P0 BRA `(.L_x_2964) ;  /* 0xfffffdb800e88947 */ /* 0x000fea000383ffff */
[----:B------:R-:W-:Y:S05]  /*25810*/  BRA `(.L_x_2740) ;  /* 0x0000008000a87947 */ /* 0x000fea0003800000 */
.L_x_2738:
        /* <DEDUP_REMOVED lines=18> */
.L_x_2965:
        /* <DEDUP_REMOVED lines=41> */
.L_x_2971:
        /* <DEDUP_REMOVED lines=12> */
.L_x_2970:
[----:B------:R-:W-:Y:S05]  /*25c90*/  BSYNC B0 ;  /* 0x0000000000007941 */ /* 0x000fea0003800000 */
.L_x_2969:
        /* <DEDUP_REMOVED lines=21> */
.L_x_2967:
        /* <DEDUP_REMOVED lines=20> */
.L_x_2972:
        /* <DEDUP_REMOVED lines=56> */
.L_x_2968:
[----:B------:R-:W-:Y:S02]  /*262b0*/  IMAD.MOV.U32 R17, RZ, RZ, RZ ;  /* 0x000000ffff117224 */ /* 0x000fe400078e00ff */
[----:B------:R-:W-:Y:S02]  /*262c0*/  IMAD.U32 R16, RZ, RZ, UR6 ;  /* 0x00000006ff107e24 */ /* 0x000fe4000f8e00ff */
[----:B------:R-:W-:-:S07]  /*262d0*/  IMAD.MOV.U32 R18, RZ, RZ, RZ ;  /* 0x000000ffff127224 */ /* 0x000fce00078e00ff */
.L_x_2973:
[----:B------:R-:W-:-:S13]  /*262e0*/  ISETP.NE.AND P0, PT, R0, RZ, PT ;  /* 0x000000ff0000720c */ /* 0x000fda0003f05270 */
[----:B------:R-:W1:Y:S01]  /*262f0*/  @!P0 S2R R3, SR_CgaCtaId ;  /* 0x0000000000038919 */ /* 0x000e620000008800 */
[----:B------:R-:W-:-:S04]  /*26300*/  @!P0 MOV R0, 0x400 ;  /* 0x0000040000008802 */ /* 0x000fc80000000f00 */
[----:B-1----:R-:W-:-:S05]  /*26310*/  @!P0 LEA R0, R3, R0, 0x18 ;  /* 0x0000000003008211 */ /* 0x002fca00078ec0ff */
[----:B------:R1:W-:Y:S01]  /*26320*/  @!P0 STS.128 [R0+0x368d0], R16 ;  /* 0x0368d01000008388 */ /* 0x0003e20000000c00 */
[----:B------:R-:W-:Y:S06]  /*26330*/  BAR.ARV 0x5, 0x180 ;  /* 0x0146000000007b1d */ /* 0x000fec0000002000 */
.L_x_2966:
[----:B-1----:R-:W-:Y:S01]  /*26340*/  IMAD.MOV.U32 R0, RZ, RZ, 0x1 ;  /* 0x00000001ff007424 */ /* 0x002fe200078e00ff */
[----:B------:R1:W-:Y:S01]  /*26350*/  STL [R1+0x50], RZ ;  /* 0x000050ff01007387 */ /* 0x0003e20000100800 */
[----:B------:R-:W-:Y:S02]  /*26360*/  ULDC UR4, c[0x0][0xc3c] ;  /* 0x00030f0000047ab9 */ /* 0x000fe40000000800 */
[----:B--2---:R-:W-:Y:S01]  /*26370*/  ISETP.GE.AND P0, PT, R19, UR4, PT ;  /* 0x0000000413007c0c */ /* 0x004fe2000bf06270 */
[----:B------:R1:W-:Y:S04]  /*26380*/  STL [R1+0x14], R0 ;  /* 0x0000140001007387 */ /* 0x0003e80000100800 */
[----:B------:R1:W-:Y:S08]  /*26390*/  STL [R1+0x8], RZ ;  /* 0x000008ff01007387 */ /* 0x0003f00000100800 */
[----:B-1----:R-:W-:Y:S05]  /*263a0*/  @P0 BRA `(.L_x_2974) ;  /* 0x0000007000d40947 */ /* 0x002fea0003800000 */
        /* <DEDUP_REMOVED lines=29> */
.L_x_3120:
[----:B0---4-:R-:W0:Y:S02]  /*26580*/  LDC.64 R2, c[0x0][0xc88] ;  /* 0x00032200ff027b82 */ /* 0x011e240000000a00 */
[----:B0-----:R-:W-:-:S05]  /*26590*/  IMAD.WIDE R2, R19, 0x4, R2 ;  /* 0x0000000413027825 */ /* 0x001fca00078e0202 */
[----:B------:R-:W2:Y:S01]  /*265a0*/  LDG.E R4, desc[UR60][R2.64] ;  /* 0x0000003c02047981 */ /* 0x000ea2000c1e1900 */
[----:B------:R-:W-:Y:S05]  /*265b0*/  YIELD ;  /* 0x0000000000007946 */ /* 0x000fea0003800000 */
[----:B------:R-:W-:Y:S01]  /*265c0*/  ULDC.64 UR4, c[0x0][0xa28] ;  /* 0x00028a0000047ab9 */ /* 0x000fe20000000a00 */
[----:B------:R-:W-:Y:S01]  /*265d0*/  IMAD.MOV.U32 R0, RZ, RZ, RZ ;  /* 0x000000ffff007224 */ /* 0x000fe200078e00ff */
[----:B------:R-:W-:Y:S01]  /*265e0*/  ISETP.NE.U32.AND P0, PT, RZ, UR4, PT ;  /* 0x00000004ff007c0c */ /* 0x000fe2000bf05070 */
[----:B---3-5:R-:W-:Y:S01]  /*265f0*/  IMAD.MOV.U32 R8, RZ, RZ, RZ ;  /* 0x000000ffff087224 */ /* 0x028fe200078e00ff */
[----:B------:R-:W-:Y:S01]  /*26600*/  ULDC.64 UR10, c[0x0][0xa18] ;  /* 0x00028600000a7ab9 */ /* 0x000fe20000000a00 */
[----:B------:R-:W-:Y:S01]  /*26610*/  ULDC.64 UR8, c[0x0][0xa10] ;  /* 0x0002840000087ab9 */ /* 0x000fe20000000a00 */
[----:B------:R-:W-:Y:S01]  /*26620*/  ISETP.NE.AND.EX P0, PT, RZ, UR5, PT, P0 ;  /* 0x00000005ff007c0c */ /* 0x000fe2000bf05300 */
[----:B------:R-:W-:Y:S01]  /*26630*/  ULDC.64 UR6, c[0x0][0xa08] ;  /* 0x0002820000067ab9 */ /* 0x000fe20000000a00 */
[----:B--2---:R-:W-:Y:S01]  /*26640*/  SHF.R.S32.HI R5, RZ, 0x1f, R4 ;  /* 0x0000001fff057819 */ /* 0x004fe20000011404 */
[----:B------:R-:W-:-:S10]  /*26650*/  IMAD.SHL.U32 R15, R4, 0x4, RZ ;  /* 0x00000004040f7824 */ /* 0x000fd400078e00ff */
[C---:B------:R-:W-:Y:S01]  /*26660*/  @P0 LEA R2, P1, R4.reuse, UR4, 0x2 ;  /* 0x0000000404020c11 */ /* 0x040fe2000f8210ff */
[----:B------:R0:W-:Y:S03]  /*26670*/  STL [R1+0x30], R4 ;  /* 0x0000300401007387 */ /* 0x0001e60000100800 */
[C-C-:B------:R-:W-:Y:S01]  /*26680*/  @P0 LEA.HI.X R3, R4.reuse, UR5, R5.reuse, 0x2, P1 ;  /* 0x0000000504030c11 */ /* 0x140fe200088f1405 */
[----:B------:R-:W-:Y:S01]  /*26690*/  ULDC.64 UR4, c[0x0][0xa00] ;  /* 0x0002800000047ab9 */ /* 0x000fe20000000a00 */
[----:B------:R-:W-:Y:S01]  /*266a0*/  SHF.L.U64.HI R14, R4, 0x2, R5 ;  /* 0x00000002040e7819 */ /* 0x000fe20000010205 */
[----:B-1----:R1:W-:Y:S01]  /*266b0*/  STL [R1+0x44], R5 ;  /* 0x0000440501007387 */ /* 0x0023e20000100800 */
        /* <DEDUP_REMOVED lines=16> */
[----:B-1----:R-:W-:Y:S01]  /*267c0*/  IADD3.X R5, R14, UR9, RZ, P4, !PT ;  /* 0x000000090e057c10 */ /* 0x002fe2000a7fe4ff */
[----:B------:R-:W-:Y:S01]  /*267d0*/  ULDC UR4, c[0x0][0x288] ;  /* 0x0000a20000047ab9 */ /* 0x000fe20000000800 */
[----:B------:R-:W-:Y:S01]  /*267e0*/  IADD3 R6, P5, R15, UR6, RZ ;  /* 0x000000060f067c10 */ /* 0x000fe2000ffbe0ff */
[----:B------:R-:W-:Y:S01]  /*267f0*/  IMAD.U32 R12, RZ, RZ, UR4 ;  /* 0x00000004ff0c7e24 */ /* 0x000fe2000f8e00ff */
[----:B------:R-:W-:-:S02]  /*26800*/  ULDC.64 UR4, c[0x0][0x418] ;  /* 0x0001060000047ab9 */ /* 0x000fc40000000a00 */
[----:B------:R-:W-:-:S05]  /*26810*/  IADD3.X R7, R14, UR7, RZ, P5, !PT ;  /* 0x000000070e077c10 */ /* 0x000fca000affe4ff */
[----:B------:R0:W5:Y:S04]  /*26820*/  @P0 LDG.E R11, desc[UR60][R6.64] ;  /* 0x0000003c060b0981 */ /* 0x000168000c1e1900 */
[----:B------:R0:W5:Y:S04]  /*26830*/  @P1 LDG.E R10, desc[UR60][R4.64] ;  /* 0x0000003c040a1981 */ /* 0x000168000c1e1900 */
[----:B--2---:R1:W-:Y:S02]  /*26840*/  STL [R1+0x3c], R8 ;  /* 0x00003c0801007387 */ /* 0x0043e40000100800 */
[----:B-1----:R-:W-:-:S04]  /*26850*/  @P3 IADD3 R8, P4, R15, UR10, RZ ;  /* 0x0000000a0f083c10 */ /* 0x002fc8000ff9e0ff */
[----:B------:R-:W-:-:S05]  /*26860*/  @P3 IADD3.X R9, R14, UR11, RZ, P4, !PT ;  /* 0x0000000b0e093c10 */ /* 0x000fca000a7fe4ff */
[----:B------:R-:W2:Y:S01]  /*26870*/  @P3 LDG.E R12, desc[UR60][R8.64] ;  /* 0x0000003c080c3981 */ /* 0x000ea2000c1e1900 */
[----:B------:R-:W-:-:S03]  /*26880*/  UISETP.NE.U32.AND UP0, UPT, UR4, URZ, UPT ;  /* 0x0000003f0400728c */ /* 0x000fc6000bf05070 */
[----:B------:R-:W-:Y:S01]  /*26890*/  ULDC UR4, c[0x0][0x424] ;  /* 0x0001090000047ab9 */ /* 0x000fe20000000800 */
[----:B------:R-:W-:-:S03]  /*268a0*/  UISETP.NE.AND.EX UP0, UPT, UR5, URZ, UPT, UP0 ;  /* 0x0000003f0500728c */ /* 0x000fc6000bf05300 */
[----:B------:R-:W-:Y:S01]  /*268b0*/  ULDC UR5, c[0x0][0x2f0] ;  /* 0x0000bc0000057ab9 */ /* 0x000fe20000000800 */
[----:B------:R-:W-:Y:S01]  /*268c0*/  USEL UR4, UR4, 0x1, UP0 ;  /* 0x0000000104047887 */ /* 0x000fe20008000000 */
[----:B--2---:R0:W-:Y:S04]  /*268d0*/  STL [R1+0x40], R12 ;  /* 0x0000400c01007387 */ /* 0x0041e80000100800 */
[----:B------:R0:W5:Y:S01]  /*268e0*/  LDL R13, [R1+0x40] ;  /* 0x00004000010d7983 */ /* 0x0001620000100800 */
[----:B------:R-:W-:-:S03]  /*268f0*/  UIMAD UR4, UR4, UR5, URZ ;  /* 0x00000005040472a4 */ /* 0x000fc6000f8e023f */
[----:B------:R-:W-:Y:S02]  /*26900*/  ULDC UR5, c[0x0][0x348] ;  /* 0x0000d20000057ab9 */ /* 0x000fe40000000800 */
[----:B------:R-:W-:Y:S02]  /*26910*/  IMAD.U32 R8, RZ, RZ, UR5 ;  /* 0x00000005ff087e24 */ /* 0x000fe4000f8e00ff */
[----:B------:R-:W-:Y:S01]  /*26920*/  IMAD.U32 R9, RZ, RZ, UR4 ;  /* 0x00000004ff097e24 */ /* 0x000fe2000f8e00ff */
[----:B0-----:R-:W-:Y:S06]  /*26930*/  @P3 BRA `(.L_x_2975) ;  /* 0x0000000000143947 */ /* 0x001fec0003800000 */
[----:B------:R-:W-:Y:S05]  /*26940*/  @!P2 BRA `(.L_x_2975) ;  /* 0x000000000010a947 */ /* 0x000fea0003800000 */
[----:B------:R-:W2:Y:S04]  /*26950*/  LDG.E R12, desc[UR60][R2.64] ;  /* 0x0000003c020c7981 */ /* 0x000ea8000c1e1900 */
[----:B------:R-:W2:Y:S02]  /*26960*/  LDG.E R2, desc[UR60][R2.64+0x4] ;  /* 0x0000043c02027981 */ /* 0x000ea4000c1e1900 */
[----:B--2--5:R-:W-:-:S05]  /*26970*/  IMAD.IADD R13, R2, 0x1, -R12 ;  /* 0x00000001020d7824 */ /* 0x024fca00078e0a0c */
[----:B------:R0:W-:Y:S02]  /*26980*/  STL [R1+0x40], R13 ;  /* 0x0000400d01007387 */ /* 0x0001e40000100800 */
.L_x_2975:
[----:B------:R-:W2:Y:S01]  /*26990*/  LDL R12, [R1+0x30] ;  /* 0x00003000010c7983 */ /* 0x000ea20000100800 */
[----:B-----5:R-:W-:Y:S01]  /*269a0*/  IMAD.IADD R2, R11, 0x1, R0 ;  /* 0x000000010b027824 */ /* 0x020fe200078e0200 */
[----:B------:R-:W-:Y:S02]  /*269b0*/  ULDC.64 UR4, c[0x0][0xa20] ;  /* 0x0002880000047ab9 */ /* 0x000fe40000000a00 */
[----:B------:R-:W-:Y:S02]  /*269c0*/  ISETP.NE.U32.AND P2, PT, RZ, UR4, PT ;  /* 0x00000004ff007c0c */ /* 0x000fe4000bf45070 */
[----:B------:R1:W-:Y:S02]  /*269d0*/  STL [R1+0x18], R2 ;  /* 0x0000180201007387 */ /* 0x0003e40000100800 */
[----:B------:R-:W-:Y:S02]  /*269e0*/  ISETP.NE.AND.EX P2, PT, RZ, UR5, PT, P2 ;  /* 0x00000005ff007c0c */ /* 0x000fe4000bf45320 */
[----:B--2---:R1:W-:Y:S11]  /*269f0*/  STL [R1+0x10], R12 ;  /* 0x0000100c01007387 */ /* 0x0043f60000100800 */
[----:B------:R-:W-:Y:S05]  /*26a00*/  @!P2 BRA `(.L_x_2976) ;  /* 0x000000000010a947 */ /* 0x000fea0003800000 */
[----:B-1----:R-:W-:-:S04]  /*26a10*/  IADD3 R2, P0, R15, UR4, RZ ;  /* 0x000000040f027c10 */ /* 0x002fc8000ff1e0ff */
[----:B------:R-:W-:-:S05]  /*26a20*/  IADD3.X R3, R14, UR5, RZ, P0, !PT ;  /* 0x000000050e037c10 */ /* 0x000fca00087fe4ff */
[----:B------:R1:W5:Y:S01]  /*26a30*/  LDG.E R9, desc[UR60][R2.64] ;  /* 0x0000003c02097981 */ /* 0x000362000c1e1900 */
[----:B------:R-:W-:Y:S05]  /*26a40*/  BRA `(.L_x_2977) ;  /* 0x0000000000107947 */ /* 0x000fea0003800000 */
.L_x_2976:
[----:B------:R-:W-:Y:S05]  /*26a50*/  @!P0 BRA `(.L_x_2977) ;  /* 0x00000000000c8947 */ /* 0x000fea0003800000 */
[----:B------:R-:W2:Y:S04]  /*26a60*/  LDG.E R9, desc[UR60][R6.64] ;  /* 0x0000003c06097981 */ /* 0x000ea8000c1e1900 */
[----:B------:R-:W2:Y:S02]  /*26a70*/  LDG.E R6, desc[UR60][R6.64+0x4] ;  /* 0x0000043c06067981 */ /* 0x000ea4000c1e1900 */
[----:B--2---:R-:W-:-:S07]  /*26a80*/  IMAD.IADD R9, R6, 0x1, -R9 ;  /* 0x0000000106097824 */ /* 0x004fce00078e0a09 */
.L_x_2977:
[----:B-1----:R-:W2:Y:S01]  /*26a90*/  @P1 LDG.E R2, desc[UR60][R4.64] ;  /* 0x0000003c04021981 */ /* 0x002ea2000c1e1900 */
[----:B------:R-:W1:Y:S03]  /*26aa0*/  LDC R3, c[0x0][0x448] ;  /* 0x00011200ff037b82 */ /* 0x000e660000000800 */
[----:B------:R-:W2:Y:S01]  /*26ab0*/  @P1 LDG.E R4, desc[UR60][R4.64+0x4] ;  /* 0x0000043c04041981 */ /* 0x000ea2000c1e1900 */
[----:B-----5:R-:W-:Y:S01]  /*26ac0*/  IMAD.IADD R0, R9, 0x1, -R0 ;  /* 0x0000000109007824 */ /* 0x020fe200078e0a00 */
[----:B------:R-:W-:Y:S01]  /*26ad0*/  BSSY B0, `(.L_x_2978) ;  /* 0x000017a000007945 */ /* 0x000fe20003800000 */
[----:B-1----:R-:W-:-:S13]  /*26ae0*/  ISETP.NE.AND P0, PT, R3, 0x1, PT ;  /* 0x000000010300780c */ /* 0x002fda0003f05270 */
[----:B------:R-:W1:Y:S01]  /*26af0*/  @P0 LDC R3, c[0x0][0x44c] ;  /* 0x00011300ff030b82 */ /* 0x000e620000000800 */
[----:B--2---:R-:W-:-:S07]  /*26b00*/  @P1 IMAD.IADD R8, R4, 0x1, -R2 ;  /* 0x0000000104081824 */ /* 0x004fce00078e0a02 */
[----:B------:R-:W2:Y:S01]  /*26b10*/  @P0 LDC R4, c[0x0][0x450] ;  /* 0x00011400ff040b82 */ /* 0x000ea20000000800 */
[----:B------:R-:W-:-:S04]  /*26b20*/  IMAD.SHL.U32 R2, R17, 0x80, RZ ;  /* 0x0000008011027824 */ /* 0x000fc800078e00ff */
[----:B------:R-:W-:-:S04]  /*26b30*/  VIADD R2, R2, 0x7f ;  /* 0x0000007f02027836 */ /* 0x000fc80000000000 */
[----:B-1----:R-:W-:-:S04]  /*26b40*/  @P0 IMAD.HI.U32 R3, R2, R3, RZ ;  /* 0x0000000302030227 */ /* 0x002fc800078e00ff */
[----:B------:R-:W-:Y:S02]  /*26b50*/  IMAD.MOV.U32 R5, RZ, RZ, R2 ;  /* 0x000000ffff057224 */ /* 0x000fe400078e0002 */
[----:B------:R-:W-:Y:S01]  /*26b60*/  IMAD.MOV.U32 R2, RZ, RZ, RZ ;  /* 0x000000ffff027224 */ /* 0x000fe200078e00ff */
[----:B--2---:R-:W-:Y:S01]  /*26b70*/  @P0 SHF.R.U32.HI R5, RZ, R4, R3 ;  /* 0x00000004ff050219 */ /* 0x004fe20000011603 */
[----:B------:R-:W-:-:S04]  /*26b80*/  IMAD.IADD R4, R0, 0x1, R8 ;  /* 0x0000000100047824 */ /* 0x000fc800078e0208 */
[C---:B------:R-:W-:Y:S01]  /*26b90*/  VIADD R3, R4.reuse, 0x6f ;  /* 0x0000006f04037836 */ /* 0x040fe20000000000 */
[----:B------:R-:W-:-:S03]  /*26ba0*/  IADD3 R21, R4, 0x70, -R13 ;  /* 0x0000007004157810 */ /* 0x000fc60007ffe80d */
[----:B------:R-:W-:-:S04]  /*26bb0*/  IMAD.HI R6, R3, -0x6db6db6d, R2 ;  /* 0x9249249303067827 */ /* 0x000fc800078e0202 */
[----:B------:R-:W-:Y:S01]  /*26bc0*/  IMAD.IADD R3, R21, 0x1, R5 ;  /* 0x0000000115037824 */ /* 0x000fe200078e0205 */
[----:B------:R-:W-:-:S03]  /*26bd0*/  SHF.R.U32.HI R20, RZ, 0x1f, R6 ;  /* 0x0000001fff147819 */ /* 0x000fc60000011606 */
[----:B------:R-:W-:Y:S01]  /*26be0*/  IMAD.HI R2, R3, -0x6db6db6d, R2 ;  /* 0x9249249303027827 */ /* 0x000fe200078e0202 */
[----:B------:R-:W-:-:S04]  /*26bf0*/  LEA.HI.SX32 R20, R6, R20, 0x1a ;  /* 0x0000001406147211 */ /* 0x000fc800078fd2ff */
[----:B------:R-:W-:-:S04]  /*26c00*/  SHF.R.U32.HI R3, RZ, 0x1f, R2 ;  /* 0x0000001fff037819 */ /* 0x000fc80000011602 */
[----:B------:R-:W-:-:S04]  /*26c10*/  LEA.HI.SX32 R2, R2, R3, 0x1a ;  /* 0x0000000302027211 */ /* 0x000fc800078fd2ff */
[----:B------:R-:W-:-:S05]  /*26c20*/  VIMNMX R2, R20, R2, PT ;  /* 0x0000000214027248 */ /* 0x000fca0003fe0100 */
[--C-:B------:R-:W-:Y:S02]  /*26c30*/  IMAD R2, R2, 0x70, -R0.reuse ;  /* 0x0000007002027824 */ /* 0x100fe400078e0a00 */
[----:B------:R-:W-:-:S03]  /*26c40*/  IMAD.MOV R0, RZ, RZ, -R0 ;  /* 0x000000ffff007224 */ /* 0x000fc600078e0a00 */
[----:B------:R-:W-:Y:S02]  /*26c50*/  VIMNMX R4, R2, R8, PT ;  /* 0x0000000802047248 */ /* 0x000fe40003fe0100 */
[----:B------:R-:W-:-:S04]  /*26c60*/  VIMNMX R0, RZ, R0, !PT ;  /* 0x00000000ff007248 */ /* 0x000fc80007fe0100 */
[----:B------:R-:W-:Y:S02]  /*26c70*/  ISETP.GT.AND P0, PT, R4, R0, PT ;  /* 0x000000000400720c */ /* 0x000fe40003f04270 */
[----:B------:R-:W-:-:S05]  /*26c80*/  SHF.R.U32.HI R2, RZ, 0x4, R0 ;  /* 0x00000004ff027819 */ /* 0x000fca0000011600 */
[----:B------:R-:W-:-:S04]  /*26c90*/  IMAD.WIDE.U32 R2, R2, 0x24924925, RZ ;  /* 0x2492492502027825 */ /* 0x000fc800078e00ff */
[----:B------:R-:W-:Y:S02]  /*26ca0*/  IMAD.MOV.U32 R2, RZ, RZ, R3 ;  /* 0x000000ffff027224 */ /* 0x000fe400078e0003 */
[----:B------:R-:W-:Y:S02]  /*26cb0*/  @P0 VIADD R5, R4, 0x6f ;  /* 0x0000006f04050836 */ /* 0x000fe40000000000 */
[----:B------:R-:W-:Y:S02]  /*26cc0*/  @P0 IMAD.MOV.U32 R4, RZ, RZ, RZ ;  /* 0x000000ffff040224 */ /* 0x000fe400078e00ff */
[----:B------:R-:W-:Y:S02]  /*26cd0*/  IMAD.MOV.U32 R8, RZ, RZ, R2 ;  /* 0x000000ffff087224 */ /* 0x000fe400078e0002 */
[----:B------:R-:W-:-:S05]  /*26ce0*/  @P0 IMAD.HI R4, R5, -0x6db6db6d, R4 ;  /* 0x9249249305040827 */ /* 0x000fca00078e0204 */
        /* <DEDUP_REMOVED lines=12> */
.L_x_3163:
[----:B--2---:R-:W-:Y:S02]  /*26db0*/  ISETP.NE.AND P0, PT, R14, RZ, PT ;  /* 0x000000ff0e00720c */ /* 0x004fe40003f05270 */
[----:B------:R-:W-:-:S11]  /*26dc0*/  PLOP3.LUT P6, PT, PT, PT, PT, 0x8, 0x0 ;  /* 0x000000000000781c */ /* 0x000fd60003fce170 */
[----:B------:R-:W-:Y:S05]  /*26dd0*/  @P0 BRA `(.L_x_2981) ;  /* 0x00000000000c0947 */ /* 0x000fea0003800000 */
[----:B------:R-:W-:-:S03]  /*26de0*/  UMOV UR4, 0xffffffff ;  /* 0xffffffff00047882 */ /* 0x000fc60000000000 */
[----:B------:R-:W-:Y:S05]  /*26df0*/  BRA.DIV UR4, `(.L_x_2982) ;  /* 0x0000007a04307947 */ /* 0x000fea000b800000 */
[----:B------:R-:W-:-:S13]  /*26e00*/  ELECT P6, URZ, PT ;  /* 0x00000000003f782f */ /* 0x000fda00038c0000 */
.L_x_2981:
        /* <DEDUP_REMOVED lines=10> */
.L_x_3166:
[----:B------:R-:W-:Y:S05]  /*26eb0*/  BSYNC B1 ;  /* 0x0000000000017941 */ /* 0x000fea0003800000 */
.L_x_2983:
        /* <DEDUP_REMOVED lines=13> */
.L_x_3167:
[----:B------:R-:W-:Y:S05]  /*26f90*/  BSYNC B2 ;  /* 0x0000000000027941 */ /* 0x000fea0003800000 */
.L_x_2987:
        /* <DEDUP_REMOVED lines=9> */
.L_x_2990:
[----:B------:R-:W-:Y:S05]  /*27030*/  BSYNC B2 ;  /* 0x0000000000027941 */ /* 0x000fea0003800000 */
.L_x_2989:
        /* <DEDUP_REMOVED lines=14> */
.L_x_2991:
        /* <DEDUP_REMOVED lines=16> */
.L_x_2992:
        /* <DEDUP_REMOVED lines=16> */
.L_x_2993:
        /* <DEDUP_REMOVED lines=13> */
.L_x_3168:
[----:B------:R-:W-:Y:S05]  /*273f0*/  BSYNC B2 ;  /* 0x0000000000027941 */ /* 0x000fea0003800000 */
.L_x_2994:
        /* <DEDUP_REMOVED lines=11> */
.L_x_2997:
[----:B------:R-:W-:Y:S05]  /*274b0*/  BSYNC B2 ;  /* 0x0000000000027941 */ /* 0x000fea0003800000 */
.L_x_2996:
        /* <DEDUP_REMOVED lines=8> */
.L_x_2998:
        /* <DEDUP_REMOVED lines=15> */
.L_x_2999:
        /* <DEDUP_REMOVED lines=15> */
.L_x_3000:
        /* <DEDUP_REMOVED lines=10> */
.L_x_2986:
[----:B------:R-:W-:Y:S05]  /*277c0*/  BSYNC B1 ;  /* 0x0000000000017941 */ /* 0x000fea0003800000 */
.L_x_2985:
        /* <DEDUP_REMOVED lines=13> */
.L_x_3017:
        /* <DEDUP_REMOVED lines=14> */
.L_x_3169:
[----:B------:R-:W-:Y:S05]  /*27980*/  BSYNC B2 ;  /* 0x0000000000027941 */ /* 0x000fea0003800000 */
.L_x_3003:
        /* <DEDUP_REMOVED lines=9> */
.L_x_3006:
[----:B------:R-:W-:Y:S05]  /*27a20*/  BSYNC B2 ;  /* 0x0000000000027941 */ /* 0x000fea0003800000 */
.L_x_3005:
        /* <DEDUP_REMOVED lines=13> */
.L_x_3007:
        /* <DEDUP_REMOVED lines=16> */
.L_x_3008:
        /* <DEDUP_REMOVED lines=16> */
.L_x_3009:
        /* <DEDUP_REMOVED lines=13> */
.L_x_3170:
[----:B------:R-:W-:Y:S05]  /*27dd0*/  BSYNC B2 ;  /* 0x0000000000027941 */ /* 0x000fea0003800000 */
.L_x_3010:
        /* <DEDUP_REMOVED lines=11> */
.L_x_3013:
[----:B------:R-:W-:Y:S05]  /*27e90*/  BSYNC B2 ;  /* 0x0000000000027941 */ /* 0x000fea0003800000 */
.L_x_3012:
        /* <DEDUP_REMOVED lines=8> */
.L_x_3014:
        /* <DEDUP_REMOVED lines=15> */
.L_x_3015:
        /* <DEDUP_REMOVED lines=15> */
.L_x_3016:
        /* <DEDUP_REMOVED lines=10> */
.L_x_3002:
[----:B------:R-:W-:Y:S05]  /*281a0*/  BSYNC B1 ;  /* 0x0000000000017941 */ /* 0x000fea0003800000 */
.L_x_3001:
        /* <DEDUP_REMOVED lines=12> */
.L_x_2979:
[----:B------:R-:W-:Y:S05]  /*28270*/  BSYNC B0 ;  /* 0x0000000000007941 */ /* 0x000fea0003800000 */
.L_x_2978:
[----:B------:R-:W3:Y:S01]  /*28280*/  LDC R0, c[0x0][0x448] ;  /* 0x00011200ff007b82 */ /* 0x000ee20000000800 */
[----:B------:R-:W-:Y:S05]  /*28290*/  @!P0 WARPSYNC.ALL ;  /* 0x0000000000008948 */ /* 0x000fea0003800000 */
[----:B------:R-:W-:Y:S02]  /*282a0*/  BSSY B7, `(.L_x_3018) ;  /* 0x000047e000077945 */ /* 0x000fe40003800000 */
[----:B------:R-:W-:Y:S01]  /*282b0*/  @!P0 BAR.SYNC.DEFER_BLOCKING 0xc, 0x180 ;  /* 0x0306000000008b1d */ /* 0x000fe20000010000 */
[----:B---3--:R-:W-:Y:S02]  /*282c0*/  ISETP.NE.AND P1, PT, R0, 0x1, PT ;  /* 0x000000010000780c */ /* 0x008fe40003f25270 */
[----:B------:R-:W-:-:S11]  /*282d0*/  LEA R0, R17, 0x7f, 0x7 ;  /* 0x0000007f11007811 */ /* 0x000fd600078e38ff */
[----:B------:R-:W3:Y:S08]  /*282e0*/  @P1 LDC R2, c[0x0][0x44c] ;  /* 0x00011300ff021b82 */ /* 0x000ef00000000800 */
[----:B-12---:R-:W1:Y:S01]  /*282f0*/  @P1 LDC R3, c[0x0][0x450] ;  /* 0x00011400ff031b82 */ /* 0x006e620000000800 */
[----:B---3--:R-:W-:-:S05]  /*28300*/  @P1 IMAD.HI.U32 R2, R0, R2, RZ ;  /* 0x0000000200021227 */ /* 0x008fca00078e00ff */
[----:B-1----:R-:W-:Y:S01]  /*28310*/  @P1 SHF.R.U32.HI R0, RZ, R3, R2 ;  /* 0x00000003ff001219 */ /* 0x002fe20000011602 */
[----:B------:R-:W-:-:S04]  /*28320*/  IMAD.MOV.U32 R2, RZ, RZ, RZ ;  /* 0x000000ffff027224 */ /* 0x000fc800078e00ff */
[----:B------:R-:W-:-:S04]  /*28330*/  IMAD.IADD R3, R21, 0x1, R0 ;  /* 0x0000000115037824 */ /* 0x000fc800078e0200 */
[----:B------:R-:W-:-:S05]  /*28340*/  IMAD.HI R2, R3, -0x6db6db6d, R2 ;  /* 0x9249249303027827 */ /* 0x000fca00078e0202 */
[----:B------:R-:W-:-:S04]  /*28350*/  SHF.R.U32.HI R0, RZ, 0x1f, R2 ;  /* 0x0000001fff007819 */ /* 0x000fc80000011602 */
[----:B------:R-:W-:-:S04]  /*28360*/  LEA.HI.SX32 R2, R2, R0, 0x1a ;  /* 0x0000000002027211 */ /* 0x000fc800078fd2ff */
[----:B------:R-:W-:-:S04]  /*28370*/  VIMNMX R4, R20, R2, PT ;  /* 0x0000000214047248 */ /* 0x000fc80003fe0100 */
[----:B------:R-:W-:Y:S01]  /*28380*/  ISETP.GT.AND P0, PT, R4, RZ, PT ;  /* 0x000000ff0400720c */ /* 0x000fe20003f04270 */
        /* <DEDUP_REMOVED lines=19> */
.L_x_3019:
        /* <DEDUP_REMOVED lines=21> */
.L_x_3022:
[----:B------:R-:W-:Y:S05]  /*28610*/  BSYNC B6 ;  /* 0x0000000000067941 */ /* 0x000fea0003800000 */
.L_x_3021:
        /* <DEDUP_REMOVED lines=18> */
[----:B01----:R-:W-:-:S07]  /*28740*/  IMAD.MOV.U32 R13, RZ, RZ, RZ ;  /* 0x000000ffff0d7224 */ /* 0x003fce00078e00ff */
[----:B------:R-:W-:-:S07]  /*28750*/  LEPC R20, `(.L_x_3025) ;  /* 0x000000001014794e */ /* 0x000fce0000000000 */
[----:B--2---:R-:W-:Y:S05]  /*28760*/  CALL.ABS.NOINC R2 ;  /* 0x0000000002007343 */ /* 0x004fea0003c00000 */
.L_x_3025:
        /* <DEDUP_REMOVED lines=16> */
.L_x_3024:
[----:B------:R-:W-:Y:S05]  /*28870*/  BSYNC B6 ;  /* 0x0000000000067941 */ /* 0x000fea0003800000 */
.L_x_3023:
        /* <DEDUP_REMOVED lines=10> */
[----:B----4-:R1:W2:Y:S02]  /*28920*/  @P0 LDG.E R7, desc[UR60][R2.64] ;  /* 0x0000003c02070981 */ /* 0x0102a4000c1e1900 */
[----:B-1----:R-:W1:Y:S01]  /*28930*/  LDC.64 R2, c[0x0][0x418] ;  /* 0x00010600ff027b82 */ /* 0x002e620000000a00 */
[----:B-----5:R-:W-:Y:S01]  /*28940*/  VIADD R4, R0, 0xffffffff ;  /* 0xffffffff00047836 */ /* 0x020fe20000000000 */
[----:B--2---:R-:W-:Y:S01]  /*28950*/  SHF.R.S32.HI R8, RZ, 0x1f, R7 ;  /* 0x0000001fff087819 */ /* 0x004fe20000011407 */
[----:B------:R2:W-:Y:S04]  /*28960*/  @P0 STL [R1+0x10], R7 ;  /* 0x0000100701000387 */ /* 0x0005e80000100800 */
        /* <DEDUP_REMOVED lines=10> */
.L_x_3173:
[----:B-1----:R-:W3:Y:S01]  /*28a10*/  LDL.LU R5, [R1+0x20] ;  /* 0x0000200001057983 */ /* 0x002ee20000300800 */
[----:B------:R-:W-:Y:S02]  /*28a20*/  PLOP3.LUT P1, PT, PT, PT, PT, 0x8, 0x0 ;  /* 0x000000000000781c */ /* 0x000fe40003f2e170 */
[----:B--2---:R-:W-:Y:S01]  /*28a30*/  ISETP.NE.AND P0, PT, R14, RZ, PT ;  /* 0x000000ff0e00720c */ /* 0x004fe20003f05270 */
[----:B------:R1:W-:Y:S04]  /*28a40*/  STL [R1], R0 ;  /* 0x0000000001007387 */ /* 0x0003e80000100800 */
[----:B------:R1:W-:Y:S01]  /*28a50*/  STL [R1+0xc], R4 ;  /* 0x00000c0401007387 */ /* 0x0003e20000100800 */
[----:B---3--:R-:W-:-:S05]  /*28a60*/  LOP3.LUT R5, R5, 0xfffffffe, RZ, 0xc0, !PT ;  /* 0xfffffffe05057812 */ /* 0x008fca00078ec0ff */
[----:B------:R-:W-:-:S05]  /*28a70*/  @P1 LOP3.LUT R5, R5, 0x1, RZ, 0xfc, !PT ;  /* 0x0000000105051812 */ /* 0x000fca00078efcff */
[----:B------:R1:W-:Y:S01]  /*28a80*/  STL [R1+0x20], R5 ;  /* 0x0000200501007387 */ /* 0x0003e20000100800 */
[----:B------:R-:W-:Y:S05]  /*28a90*/  @P0 BRA `(.L_x_3027) ;  /* 0x0000000400500947 */ /* 0x000fea0003800000 */
[----:B------:R-:W-:-:S03]  /*28aa0*/  UMOV UR4, 0xffffffff ;  /* 0xffffffff00047882 */ /* 0x000fc60000000000 */
[----:B------:R-:W-:Y:S05]  /*28ab0*/  BRA.DIV UR4, `(.L_x_3028) ;  /* 0x0000005e04bc7947 */ /* 0x000fea000b800000 */
[----:B------:R-:W-:-:S13]  /*28ac0*/  ELECT P6, URZ, PT ;  /* 0x00000000003f782f */ /* 0x000fda00038c0000 */
.L_x_3176:
[----:B------:R-:W-:Y:S05]  /*28ad0*/  @!P6 BRA `(.L_x_3027) ;  /* 0x000000040040e947 */ /* 0x000fea0003800000 */
[----:B------:R-:W-:-:S04]  /*28ae0*/  ISETP.NE.U32.AND P0, PT, R2, RZ, PT ;  /* 0x000000ff0200720c */ /* 0x000fc80003f05070 */
[----:B------:R-:W-:-:S13]  /*28af0*/  ISETP.NE.AND.EX P0, PT, R3, RZ, PT, P0 ;  /* 0x000000ff0300720c */ /* 0x000fda0003f05300 */
[----:B------:R-:W-:Y:S05]  /*28b00*/  @!P0 BRA `(.L_x_3029) ;  /* 0x0000000000548947 */ /* 0x000fea0003800000 */
[----:B------:R-:W2:Y:S01]  /*28b10*/  LDC R6, c[0x0][0x43c] ;  /* 0x00010f00ff067b82 */ /* 0x000ea20000000800 */
[----:B------:R-:W-:Y:S01]  /*28b20*/  IMAD.MOV.U32 R9, RZ, RZ, R4 ;  /* 0x000000ffff097224 */ /* 0x000fe200078e0004 */
[----:B------:R-:W-:-:S03]  /*28b30*/  ULDC.64 UR4, c[0x0][0x428] ;  /* 0x00010a0000047ab9 */ /* 0x000fc60000000a00 */
[----:B-1----:R-:W-:Y:S01]  /*28b40*/  IMAD.MOV.U32 R0, RZ, RZ, R9 ;  /* 0x000000ffff007224 */ /* 0x002fe200078e0009 */
[----:B--2---:R-:W-:-:S13]  /*28b50*/  ISETP.NE.AND P0, PT, R6, 0x1, PT ;  /* 0x000000010600780c */ /* 0x004fda0003f05270 */
[----:B------:R-:W1:Y:S02]  /*28b60*/  @P0 LDC.64 R4, c[0x0][0x440] ;  /* 0x00011000ff040b82 */ /* 0x000e640000000a00 */
[----:B-1----:R-:W-:-:S05]  /*28b70*/  @P0 IMAD.HI.U32 R4, R9, R4, RZ ;  /* 0x0000000409040227 */ /* 0x002fca00078e00ff */
        /* <DEDUP_REMOVED lines=12> */
[----:B------:R-:W3:Y:S04]  /*28c40*/  LDG.E R0, desc[UR60][R2.64] ;  /* 0x0000003c02007981 */ /* 0x000ee8000c1e1900 */
[----:B---3--:R2:W-:Y:S02]  /*28c50*/  STL [R1], R0 ;  /* 0x0000000001007387 */ /* 0x0085e40000100800 */
.L_x_3029:
[----:B------:R-:W3:Y:S04]  /*28c60*/  LDL R7, [R1+0x4] ;  /* 0x0000040001077983 */ /* 0x000ee80000100800 */
[----:B-12---:R-:W3:Y:S04]  /*28c70*/  LDL R0, [R1+0x8] ;  /* 0x0000080001007983 */ /* 0x006ee80000100800 */
[----:B------:R-:W2:Y:S01]  /*28c80*/  LDL R2, [R1+0x14] ;  /* 0x0000140001027983 */ /* 0x000ea20000100800 */
[----:B---3--:R-:W-:Y:S01]  /*28c90*/  IMAD R0, R0, 0x8, R7 ;  /* 0x0000000800007824 */ /* 0x008fe200078e0207 */
[----:B--2---:R-:W-:-:S04]  /*28ca0*/  SHF.L.U32 R2, R2, 0x1f, RZ ;  /* 0x0000001f02027819 */ /* 0x004fc800000006ff */
[----:B------:R-:W1:Y:S02]  /*28cb0*/  SYNCS.PHASECHK.TRANS64.TRYWAIT P0, [R0+URZ+0x36840], R2 ;  /* 0x03684002000075a7 */ /* 0x000e64000800017f */
[----:B-1----:R-:W-:Y:S05]  /*28cc0*/  @!P0 BRA `(.L_x_3030) ;  /* 0x0000005c00588947 */ /* 0x002fea0003800000 */
.L_x_3177:
        /* <DEDUP_REMOVED lines=11> */
.L_x_3031:
        /* <DEDUP_REMOVED lines=38> */
.L_x_3027:
[----:B------:R-:W2:Y:S04]  /*28fe0*/  LDL R2, [R1+0x4] ;  /* 0x0000040001027983 */ /* 0x000ea80000100800 */
[----:B------:R-:W3:Y:S04]  /*28ff0*/  LDL.LU R3, [R1+0x3c] ;  /* 0x00003c0001037983 */ /* 0x000ee80000300800 */
[----:B-1----:R-:W4:Y:S04]  /*29000*/  LDL.LU R5, [R1+0x30] ;  /* 0x0000300001057983 */ /* 0x002f280000300800 */
[----:B------:R-:W5:Y:S01]  /*29010*/  LDL.LU R4, [R1+0x44] ;  /* 0x0000440001047983 */ /* 0x000f620000300800 */
        /* <DEDUP_REMOVED lines=39> */
.L_x_3033:
[----:B------:R-:W-:Y:S05]  /*29290*/  BSYNC B6 ;  /* 0x0000000000067941 */ /* 0x000fea0003800000 */
.L_x_3032:
[----:B------:R-:W3:Y:S01]  /*292a0*/  LDL.LU R6, [R1+0x3c] ;  /* 0x00003c0001067983 */ /* 0x000ee20000300800 */
[----:B------:R-:W-:Y:S01]  /*292b0*/  ULDC.64 UR4, c[0x0][0x2d8] ;  /* 0x0000b60000047ab9 */ /* 0x000fe20000000a00 */
[----:B------:R-:W1:Y:S01]  /*292c0*/  LDC R7, c[0x0][0x448] ;  /* 0x00011200ff077b82 */ /* 0x000e620000000800 */
[----:B------:R-:W-:Y:S01]  /*292d0*/  ULDC.64 UR6, c[0x0][0x280] ;  /* 0x0000a00000067ab9 */ /* 0x000fe20000000a00 */
[----:B--2---:R-:W3:Y:S04]  /*292e0*/  LDL.LU.64 R2, [R1+0x48] ;  /* 0x0000480001027983 */ /* 0x004ee80000300a00 */
[----:B------:R-:W2:Y:S04]  /*292f0*/  LDL.LU R0, [R1+0x44] ;  /* 0x0000440001007983 */ /* 0x000ea80000300800 */
[----:B------:R-:W4:Y:S04]  /*29300*/  LDL.LU R4, [R1+0x54] ;  /* 0x0000540001047983 */ /* 0x000f280000300800 */
[----:B------:R-:W4:Y:S01]  /*29310*/  LDL.LU R5, [R1+0x30] ;  /* 0x0000300001057983 */ /* 0x000f220000300800 */
[----:B------:R-:W0:Y:S01]  /*29320*/  S2R R8, SR_TID.X ;  /* 0x0000000000087919 */ /* 0x000e220000002100 */
[----:B------:R-:W0:Y:S01]  /*29330*/  S2R R10, SR_TID.X ;  /* 0x00000000000a7919 */ /* 0x000e220000002100 */
[----:B-1----:R-:W-:Y:S01]  /*29340*/  ISETP.NE.AND P0, PT, R7, 0x1, PT ;  /* 0x000000010700780c */ /* 0x002fe20003f05270 */
[----:B0-----:R-:W-:-:S02]  /*29350*/  IMAD.SHL.U32 R8, R8, 0x8, RZ ;  /* 0x0000000808087824 */ /* 0x001fc400078e00ff */
[----:B------:R-:W-:-:S03]  /*29360*/  IMAD.SHL.U32 R10, R10, 0x8, RZ ;  /* 0x000000080a0a7824 */ /* 0x000fc600078e00ff */
[----:B------:R-:W-:-:S04]  /*29370*/  LOP3.LUT R8, R8, 0x38, RZ, 0xc0, !PT ;  /* 0x0000003808087812 */ /* 0x000fc800078ec0ff */
[----:B------:R-:W-:Y:S02]  /*29380*/  LOP3.LUT R9, R8, 0x40, RZ, 0xfc, !PT ;  /* 0x0000004008097812 */ /* 0x000fe400078efcff */
[----:B------:R-:W-:Y:S02]  /*29390*/  LOP3.LUT R10, R10, 0x38, RZ, 0xc0, !PT ;  /* 0x000000380a0a7812 */ /* 0x000fe400078ec0ff */
        /* <DEDUP_REMOVED lines=9> */
[----:B------:R-:W1:Y:S01]  /*29430*/  S2R R4, SR_TID.X ;  /* 0x0000000000047919 */ /* 0x000e620000002100 */
[----:B------:R-:W-:-:S04]  /*29440*/  IMAD.WIDE.U32 R2, R5, UR4, R2 ;  /* 0x0000000405027c25 */ /* 0x000fc8000f8e0002 */
[----:B------:R-:W-:Y:S01]  /*29450*/  IMAD R0, R5, UR5, R0 ;  /* 0x0000000505007c24 */ /* 0x000fe2000f8e0200 */
[----:B------:R-:W-:-:S03]  /*29460*/  ULDC.64 UR4, c[0x0][0x2d0] ;  /* 0x0000b40000047ab9 */ /* 0x000fc60000000a00 */
[----:B------:R-:W-:Y:S01]  /*29470*/  IMAD.IADD R3, R3, 0x1, R0 ;  /* 0x0000000103037824 */ /* 0x000fe200078e0200 */
[----:B-1----:R-:W-:-:S04]  /*29480*/  LOP3.LUT R4, R4, 0x7f, RZ, 0xc0, !PT ;  /* 0x0000007f04047812 */ /* 0x002fc800078ec0ff */
[----:B------:R-:W-:Y:S02]  /*29490*/  SHF.R.U32.HI R5, RZ, 0x3, R4 ;  /* 0x00000003ff057819 */ /* 0x000fe40000011604 */
[----:B------:R-:W1:Y:S02]  /*294a0*/  S2R R4, SR_TID.X ;  /* 0x0000000000047919 */ /* 0x000e640000002100 */
[----:B-1----:R-:W-:-:S05]  /*294b0*/  IMAD.SHL.U32 R4, R4, 0x10, RZ ;  /* 0x0000001004047824 */ /* 0x002fca00078e00ff */
[----:B------:R-:W-:Y:S02]  /*294c0*/  LOP3.LUT R4, R5, 0x70, R4, 0xf8, !PT ;  /* 0x0000007005047812 */ /* 0x000fe400078ef804 */
[----:B------:R-:W1:Y:S03]  /*294d0*/  @P0 LDC R5, c[0x0][0x44c] ;  /* 0x00011300ff050b82 */ /* 0x000e660000000800 */
[----:B------:R-:W-:-:S04]  /*294e0*/  IMAD R4, R17, 0x80, R4 ;  /* 0x0000008011047824 */ /* 0x000fc800078e0204 */
        /* <DEDUP_REMOVED lines=29> */
[----:B------:R-:W-:Y:S01]  /*296c0*/  IMAD R17, R17, 0x80, R6 ;  /* 0x0000008011117824 */ /* 0x000fe200078e0206 */
[----:B------:R-:W-:Y:S03]  /*296d0*/  SHFL.IDX PT, R8, R2, 0x1, 0x181f ;  /* 0x00381f0002087f89 */ /* 0x000fe600000e0000 */
[----:B------:R-:W-:Y:S01]  /*296e0*/  VIADD R4, R17, 0x10 ;  /* 0x0000001011047836 */ /* 0x000fe20000000000 */
[----:B------:R-:W-:Y:S01]  /*296f0*/  SHFL.IDX PT, R6, R3, 0x1, 0x181f ;  /* 0x00381f0003067f89 */ /* 0x000fe200000e0000 */
[----:B--2---:R-:W-:-:S03]  /*29700*/  IMAD R0, R5, R7, RZ ;  /* 0x0000000705007224 */ /* 0x004fc600078e02ff */
[----:B------:R-:W0:Y:S02]  /*29710*/  SHFL.IDX PT, R5, R3, RZ, 0x181f ;  /* 0x00181fff03057589 */ /* 0x000e2400000e0000 */
[-C--:B------:R-:W-:Y:S02]  /*29720*/  ISETP.GE.AND P3, PT, R4, R0.reuse, PT ;  /* 0x000000000400720c */ /* 0x080fe40003f66270 */
[----:B------:R-:W1:Y:S01]  /*29730*/  SHFL.IDX PT, R4, R2, RZ, 0x181f ;  /* 0x00181fff02047589 */ /* 0x000e6200000e0000 */
[----:B------:R-:W-:-:S13]  /*29740*/  ISETP.GE.AND P4, PT, R17, R0, PT ;  /* 0x000000001100720c */ /* 0x000fda0003f86270 */
        /* <DEDUP_REMOVED lines=11> */
[----:B------:R-:W-:Y:S02]  /*29800*/  @!P3 IMAD.MOV.U32 R5, RZ, RZ, R6 ;  /* 0x000000ffff05b224 */ /* 0x000fe400078e0006 */
[----:B------:R-:W-:Y:S04]  /*29810*/  SHFL.IDX PT, R6, R2, 0x2, 0x181f ;  /* 0x00581f0002067f89 */ /* 0x000fe800000e0000 */
[----:B------:R-:W-:Y:S04]  /*29820*/  @!P3 LDGSTS.E.BYPASS.LTC128B.128 [R9+0x15c00], desc[UR60][R4.64], !P2 ;  /* 0x15c000000409bfae */ /* 0x000fe8000d101d7c */
[----:B------:R-:W-:Y:S04]  /*29830*/  @!P3 LDGSTS.E.BYPASS.LTC128B.128 [R9+0x19c00], desc[UR60][R4.64+0x80], !P1 ;  /* 0x19c000800409bfae */ /* 0x000fe8000c901d7c */
[----:B------:R0:W-:Y:S02]  /*29840*/  @!P3 LDGSTS.E.BYPASS.LTC128B.128 [R9+0x1dc00], desc[UR60][R4.64+0x100], !P0 ;  /* 0x1dc001000409bfae */ /* 0x0001e4000c101d7c */
[----:B0-----:R-:W-:-:S05]  /*29850*/  VIADD R4, R17, 0x20 ;  /* 0x0000002011047836 */ /* 0x001fca0000000000 */
[----:B------:R-:W-:Y:S02]  /*29860*/  ISETP.GE.AND P3, PT, R4, R0, PT ;  /* 0x000000000400720c */ /* 0x000fe40003f66270 */
[----:B------:R-:W0:Y:S11]  /*29870*/  SHFL.IDX PT, R4, R3, 0x2, 0x181f ;  /* 0x00581f0003047f89 */ /* 0x000e3600000e0000 */
[----:B0-----:R-:W-:-:S05]  /*29880*/  @!P3 LEA R7, P4, R10, R4, 0x1 ;  /* 0x000000040a07b211 */ /* 0x001fca00078808ff */
[----:B------:R-:W-:Y:S02]  /*29890*/  @!P3 IMAD.X R4, RZ, RZ, R6, P4 ;  /* 0x000000ffff04b224 */ /* 0x000fe400020e0606 */
[----:B------:R-:W-:Y:S02]  /*298a0*/  SHFL.IDX PT, R6, R2, 0x3, 0x181f ;  /* 0x00781f0002067f89 */ /* 0x000fe400000e0000 */
[----:B------:R-:W-:Y:S02]  /*298b0*/  @!P3 IMAD.MOV.U32 R5, RZ, RZ, R4 ;  /* 0x000000ffff05b224 */ /* 0x000fe400078e0004 */
[----:B------:R-:W-:-:S05]  /*298c0*/  @!P3 IMAD.MOV.U32 R4, RZ, RZ, R7 ;  /* 0x000000ffff04b224 */ /* 0x000fca00078e0007 */
        /* <DEDUP_REMOVED lines=8> */
[----:B------:R-:W-:Y:S03]  /*29950*/  SHFL.IDX PT, R6, R2, 0x4, 0x181f ;  /* 0x00981f0002067f89 */ /* 0x000fe600000e0000 */
[----:B------:R-:W-:-:S04]  /*29960*/  @!P3 LOP3.LUT R5, R5, R4, RZ, 0x3c, !PT ;  /* 0x000000040505b212 */ /* 0x000fc800078e3cff */
[----:B------:R-:W-:-:S04]  /*29970*/  @!P3 LOP3.LUT R4, R5, R4, RZ, 0x3c, !PT ;  /* 0x000000040504b212 */ /* 0x000fc800078e3cff */
[----:B------:R-:W-:-:S05]  /*29980*/  @!P3 LOP3.LUT R5, R5, R4, RZ, 0x3c, !PT ;  /* 0x000000040505b212 */ /* 0x000fca00078e3cff */
        /* <DEDUP_REMOVED lines=29> */
[----:B------:R-:W0:Y:S04]  /*29b60*/  SHFL.IDX PT, R4, R3, 0x6, 0x181f ;  /* 0x00d81f0003047f89 */ /* 0x000e2800000e0000 */
[----:B------:R-:W1:Y:S07]  /*29b70*/  SHFL.IDX PT, R3, R3, 0x7, 0x181f ;  /* 0x00f81f0003037f89 */ /* 0x000e6e00000e0000 */
[----:B0-----:R-:W-:-:S05]  /*29b80*/  @!P4 LEA R5, P3, R10, R4, 0x1 ;  /* 0x000000040a05c211 */ /* 0x001fca00078608ff */
[----:B------:R-:W-:-:S05]  /*29b90*/  @!P4 IMAD.X R4, RZ, RZ, R6, P3 ;  /* 0x000000ffff04c224 */ /* 0x000fca00018e0606 */
[----:B------:R-:W-:-:S04]  /*29ba0*/  @!P4 LOP3.LUT R5, R5, R4, RZ, 0x3c, !PT ;  /* 0x000000040505c212 */ /* 0x000fc800078e3cff */
[----:B------:R-:W-:-:S04]  /*29bb0*/  @!P4 LOP3.LUT R4, R5, R4, RZ, 0x3c, !PT ;  /* 0x000000040504c212 */ /* 0x000fc800078e3cff */
[----:B------:R-:W-:-:S05]  /*29bc0*/  @!P4 LOP3.LUT R5, R5, R4, RZ, 0x3c, !PT ;  /* 0x000000040505c212 */ /* 0x000fca00078e3cff */
[----:B------:R-:W-:Y:S04]  /*29bd0*/  @!P4 LDGSTS.E.BYPASS.LTC128B.128 [R9+0x18400], desc[UR60][R4.64], !P2 ;  /* 0x184000000409cfae */ /* 0x000fe8000d101d7c */
[----:B------:R-:W-:Y:S04]  /*29be0*/  @!P4 LDGSTS.E.BYPASS.LTC128B.128 [R9+0x1c400], desc[UR60][R4.64+0x80], !P1 ;  /* 0x1c4000800409cfae */ /* 0x000fe8000c901d7c */
[----:B------:R0:W-:Y:S04]  /*29bf0*/  @!P4 LDGSTS.E.BYPASS.LTC128B.128 [R9+0x20400], desc[UR60][R4.64+0x100], !P0 ;  /* 0x204001000409cfae */ /* 0x0001e8000c101d7c */
[----:B01----:R0:W2:Y:S02]  /*29c00*/  SHFL.IDX PT, R4, R2, 0x7, 0x181f ;  /* 0x00f81f0002047f89 */ /* 0x0030a400000e0000 */
.L_x_3194:
[----:B------:R-:W-:Y:S01]  /*29c10*/  VIADD R17, R17, 0x70 ;  /* 0x0000007011117836 */ /* 0x000fe20000000000 */
[----:B------:R-:W-:Y:S04]  /*29c20*/  BSSY B0, `(.L_x_3035) ;  /* 0x000000b000007945 */ /* 0x000fe80003800000 */
[----:B------:R-:W-:-:S13]  /*29c30*/  ISETP.GE.AND P3, PT, R17, R0, PT ;  /* 0x000000001100720c */ /* 0x000fda0003f66270 */
[----:B------:R-:W-:Y:S05]  /*29c40*/  @P3 BRA `(.L_x_3036) ;  /* 0x0000000000203947 */ /* 0x000fea0003800000 */
[----:B0-----:R-:W-:-:S05]  /*29c50*/  LEA R2, P3, R10, R3, 0x1 ;  /* 0x000000030a027211 */ /* 0x001fca00078608ff */
[----:B--2---:R-:W-:-:S05]  /*29c60*/  IMAD.X R3, RZ, RZ, R4, P3 ;  /* 0x000000ffff037224 */ /* 0x004fca00018e0604 */
[----:B------:R-:W-:Y:S01]  /*29c70*/  @!PT LDS RZ, [RZ] ;  /* 0x00000000fffff984 */ /* 0x000fe20000000800 */
[----:B------:R-:W-:Y:S01]  /*29c80*/  @!PT LDS RZ, [RZ] ;  /* 0x00000000fffff984 */ /* 0x000fe20000000800 */
[----:B------:R-:W-:Y:S01]  /*29c90*/  @!PT LDS RZ, [RZ] ;  /* 0x00000000fffff984 */ /* 0x000fe20000000800 */
[----:B------:R1:W-:Y:S04]  /*29ca0*/  LDGSTS.E.BYPASS.LTC128B.128 [R9+0x18c00], desc[UR60][R2.64], !P2 ;  /* 0x18c0000002097fae */ /* 0x0003e8000d101d7c */
[----:B------:R1:W-:Y:S04]  /*29cb0*/  LDGSTS.E.BYPASS.LTC128B.128 [R9+0x1cc00], desc[UR60][R2.64+0x80], !P1 ;  /* 0x1cc0008002097fae */ /* 0x0003e8000c901d7c */
[----:B------:R1:W-:Y:S02]  /*29cc0*/  LDGSTS.E.BYPASS.LTC128B.128 [R9+0x20c00], desc[UR60][R2.64+0x100], !P0 ;  /* 0x20c0010002097fae */ /* 0x0003e4000c101d7c */
.L_x_3036:
[----:B------:R-:W-:Y:S05]  /*29cd0*/  BSYNC B0 ;  /* 0x0000000000007941 */ /* 0x000fea0003800000 */
.L_x_3035:
[----:B-1----:R-:W3:Y:S01]  /*29ce0*/  LDL R9, [R1+0x4] ;  /* 0x0000040001097983 */ /* 0x002ee20000100800 */
[----:B------:R-:W-:Y:S01]  /*29cf0*/  PLOP3.LUT P0, PT, PT, PT, PT, 0x80, 0x0 ;  /* 0x000000000000781c */ /* 0x000fe20003f0f070 */
[----:B------:R-:W-:Y:S01]  /*29d00*/  NOP ;  /* 0x0000000000007918 */ /* 0x000fe20000000000 */
[----:B---3--:R-:W-:-:S11]  /*29d10*/  VIADD R10, R9, 0x36800 ;  /* 0x00036800090a7836 */ /* 0x008fd60000000000 */
.L_x_3037:
[----:B0-----:R-:W3:Y:S01]  /*29d20*/  LDL R2, [R1+0x4] ;  /* 0x0000040001027983 */ /* 0x001ee20000100800 */
[----:B------:R-:W-:Y:S02]  /*29d30*/  PLOP3.LUT P1, PT, P1, P0, PT, 0xa2, 0x0 ;  /* 0x000000000000781c */ /* 0x000fe40000f21472 */
[----:B---3--:R-:W-:-:S08]  /*29d40*/  @P0 R2UR P1, UR4, R2 ;  /* 0x00000000020402ca */ /* 0x008fd00000020000 */
[----:B------:R-:W-:-:S05]  /*29d50*/  @P0 PLOP3.LUT P0, PT, P1, PT, PT, 0x80, 0x0 ;  /* 0x000000000000081c */ /* 0x000fca0000f0f070 */
[----:B------:R-:W-:Y:S01]  /*29d60*/  @!P1 SYNCS.ARRIVE.TRANS64.RED.A0T1 RZ, [UR4+0x36800], RZ ;  /* 0x036800ffffff99a7 */ /* 0x000fe20008200404 */
[----:B------:R-:W-:Y:S07]  /*29d70*/  @!P1 ARRIVES.LDGSTSBAR.64.TRANSCNT [UR4+0x36800] ;  /* 0x03680000ff0099b0 */ /* 0x000fee0008000a84 */
[----:B------:R-:W-:Y:S05]  /*29d80*/  @P0 BRA.U.ANY `(.L_x_3037) ;  /* 0xfffffffd00e40947 */ /* 0x000fea000393ffff */
[----:B------:R-:W3:Y:S02]  /*29d90*/  LDL.LU R3, [R1+0x50] ;  /* 0x0000500001037983 */ /* 0x000ee40000300800 */
        /* <DEDUP_REMOVED lines=11> */
.L_x_3195:
[----:B------:R-:W-:Y:S05]  /*29e50*/  BSYNC B0 ;  /* 0x0000000000007941 */ /* 0x000fea0003800000 */
.L_x_3038:
[----:B0-----:R-:W3:Y:S01]  /*29e60*/  LDL R2, [R1+0x34] ;  /* 0x0000340001027983 */ /* 0x001ee20000100800 */
[----:B------:R-:W-:Y:S01]  /*29e70*/  BSSY B0, `(.L_x_3040) ;  /* 0x0000253000007945 */ /* 0x000fe20003800000 */
[----:B---3--:R-:W-:-:S13]  /*29e80*/  ISETP.GE.AND P0, PT, R2, 0x2, PT ;  /* 0x000000020200780c */ /* 0x008fda0003f06270 */
[----:B------:R-:W-:Y:S05]  /*29e90*/  @!P0 BRA `(.L_x_3041) ;  /* 0x0000002400408947 */ /* 0x000fea0003800000 */
[C---:B------:R-:W-:Y:S01]  /*29ea0*/  LOP3.LUT R0, R2.reuse, 0x1, RZ, 0xc0, !PT ;  /* 0x0000000102007812 */ /* 0x040fe200078ec0ff */
[----:B------:R-:W-:Y:S01]  /*29eb0*/  VIADD R2, R2, 0xfffffffe ;  /* 0xfffffffe02027836 */ /* 0x000fe20000000000 */
[----:B------:R-:W-:Y:S02]  /*29ec0*/  BSSY B2, `(.L_x_3042) ;  /* 0x00000cb000027945 */ /* 0x000fe40003800000 */
[----:B------:R-:W-:Y:S01]  /*29ed0*/  ISETP.NE.U32.AND P0, PT, R0, 0x1, PT ;  /* 0x000000010000780c */ /* 0x000fe20003f05070 */
[----:B------:R-:W-:-:S12]  /*29ee0*/  IMAD.MOV.U32 R0, RZ, RZ, R2 ;  /* 0x000000ffff007224 */ /* 0x000fd800078e0002 */
[----:B------:R-:W-:Y:S05]  /*29ef0*/  @!P0 BRA `(.L_x_3043) ;  /* 0x0000000c001c8947 */ /* 0x000fea0003800000 */
[----:B------:R-:W3:Y:S04]  /*29f00*/  LDL R5, [R1+0x20] ;  /* 0x0000200001057983 */ /* 0x000ee80000100800 */
[----:B--2---:R-:W2:Y:S04]  /*29f10*/  LDL R4, [R1+0x8] ;  /* 0x0000080001047983 */ /* 0x004ea80000100800 */
[----:B------:R-:W4:Y:S01]  /*29f20*/  LDL R3, [R1+0x14] ;  /* 0x0000140001037983 */ /* 0x000f220000100800 */
[----:B------:R-:W-:Y:S01]  /*29f30*/  BSSY B1, `(.L_x_3044) ;  /* 0x00000bf000017945 */ /* 0x000fe20003800000 */
[----:B---3--:R-:W-:Y:S01]  /*29f40*/  LOP3.LUT P1, RZ, R5, 0x1, RZ, 0xc0, !PT ;  /* 0x0000000105ff7812 */ /* 0x008fe2000782c0ff */
[----:B--2---:R-:W-:-:S05]  /*29f50*/  VIADD R8, R4, 0x1 ;  /* 0x0000000104087836 */ /* 0x004fca0000000000 */
        /* <DEDUP_REMOVED lines=16> */
[----:B0-----:R-:W-:-:S13]  /*2a060*/  ISETP.NE.AND P0, PT, R3, 0x1, PT ;  /* 0x000000010300780c */ /* 0x001fda0003f05270 */
[----:B-----5:R-:W0:Y:S02]  /*2a070*/  @P0 LDC.64 R4, c[0x0][0x440] ;  /* 0x00011000ff040b82 */ /* 0x020e240000000a00 */
[----:B0-----:R-:W-:-:S05]  /*2a080*/  @P0 IMAD.HI.U32 R4, R2, R4, RZ ;  /* 0x0000000402040227 */ /* 0x001fca00078e00ff */
[----:B------:R-:W-:-:S04]  /*2a090*/  @P0 SHF.R.U32.HI R0, RZ, R5, R4 ;  /* 0x00000005ff000219 */ /* 0x000fc80000011604 */
[--C-:B------:R-:W-:Y:S01]  /*2a0a0*/  SHF.R.S32.HI R5, RZ, 0x1f, R0.reuse ;  /* 0x0000001fff057819 */ /* 0x100fe20000011400 */
[--C-:B------:R-:W-:Y:S02]  /*2a0b0*/  IMAD.MOV R7, RZ, RZ, -R0.reuse ;  /* 0x000000ffff077224 */ /* 0x100fe400078e0a00 */
[----:B------:R-:W-:Y:S02]  /*2a0c0*/  IMAD.MOV.U32 R4, RZ, RZ, R0 ;  /* 0x000000ffff047224 */ /* 0x000fe400078e0000 */
        /* <DEDUP_REMOVED lines=8> */
.L_x_3046:
[----:B------:R-:W2:Y:S01]  /*2a150*/  LDL R0, [R1+0x4] ;  /* 0x0000040001007983 */ /* 0x000ea20000100800 */
[----:B------:R-:W-:Y:S01]  /*2a160*/  BSSY B3, `(.L_x_3047) ;  /* 0x0000005000037945 */ /* 0x000fe20003800000 */
[----:B--2---:R-:W-:Y:S01]  /*2a170*/  IMAD R3, R8, 0x8, R0 ;  /* 0x0000000808037824 */ /* 0x004fe200078e0200 */
[----:B------:R-:W-:-:S04]  /*2a180*/  SHF.L.U32 R0, R9, 0x1f, RZ ;  /* 0x0000001f09007819 */ /* 0x000fc800000006ff */
[----:B------:R-:W1:Y:S02]  /*2a190*/  SYNCS.PHASECHK.TRANS64.TRYWAIT P0, [R3+URZ+0x36840], R0 ;  /* 0x03684000030075a7 */ /* 0x000e64000800017f */
[----:B-1----:R-:W-:Y:S05]  /*2a1a0*/  @!P0 BRA `(.L_x_3048) ;  /* 0x0000005400308947 */ /* 0x002fea0003800000 */
.L_x_3196:
[----:B------:R-:W-:Y:S05]  /*2a1b0*/  BSYNC B3 ;  /* 0x0000000000037941 */ /* 0x000fea0003800000 */
.L_x_3047:
        /* <DEDUP_REMOVED lines=12> */
.L_x_3050:
[----:B------:R-:W-:Y:S05]  /*2a280*/  BSYNC B3 ;  /* 0x0000000000037941 */ /* 0x000fea0003800000 */
.L_x_3049:
        /* <DEDUP_REMOVED lines=13> */
.L_x_3051:
        /* <DEDUP_REMOVED lines=16> */
.L_x_3052:
        /* <DEDUP_REMOVED lines=16> */
.L_x_3053:
        /* <DEDUP_REMOVED lines=17> */
.L_x_3197:
[----:B------:R-:W-:Y:S05]  /*2a670*/  BSYNC B3 ;  /* 0x0000000000037941 */ /* 0x000fea0003800000 */
.L_x_3054:
[----:B------:R1:W5:Y:S01]  /*2a680*/  LDL R17, [R1+0x8] ;  /* 0x0000080001117983 */ /* 0x0003620000100800 */
[----:B------:R-:W-:Y:S01]  /*2a690*/  BSSY B3, `(.L_x_3056) ;  /* 0x000000d000037945 */ /* 0x000fe20003800000 */
[----:B------:R-:W-:Y:S02]  /*2a6a0*/  IMAD.MOV.U32 R12, RZ, RZ, 0x0 ;  /* 0x00000000ff0c7424 */ /* 0x000fe400078e00ff */
[----:B------:R-:W-:Y:S01]  /*2a6b0*/  IMAD.MOV.U32 R13, RZ, RZ, 0x14f00000 ;  /* 0x14f00000ff0d7424 */ /* 0x000fe200078e00ff */
[----:B------:R-:W-:Y:S06]  /*2a6c0*/  @P1 BRA `(.L_x_3057) ;  /* 0x0000000000241947 */ /* 0x000fec0003800000 */
[----:B------:R-:W2:Y:S01]  /*2a6d0*/  LDL R6, [R1+0x4] ;  /* 0x0000040001067983 */ /* 0x000ea20000100800 */
[----:B0-----:R-:W-:Y:S01]  /*2a6e0*/  IMAD.MOV.U32 R3, RZ, RZ, 0xa800 ;  /* 0x0000a800ff037424 */ /* 0x001fe200078e00ff */
[----:B------:R-:W0:Y:S02]  /*2a6f0*/  S2R R5, SR_TID.X ;  /* 0x0000000000057919 */ /* 0x000e240000002100 */
[----:B0-----:R-:W-:-:S04]  /*2a700*/  LOP3.LUT R5, R5, 0x1f, RZ, 0xc0, !PT ;  /* 0x0000001f05057812 */ /* 0x001fc800078ec0ff */
[----:B------:R-:W-:Y:S01]  /*2a710*/  ISETP.NE.AND P0, PT, R5, RZ, PT ;  /* 0x000000ff0500720c */ /* 0x000fe20003f05270 */
[----:B--2--5:R-:W-:-:S04]  /*2a720*/  IMAD R0, R17, 0x8, R6 ;  /* 0x0000000811007824 */ /* 0x024fc800078e0206 */
[----:B------:R2:W-:Y:S08]  /*2a730*/  SYNCS.ARRIVE.TRANS64 RZ, [R0+URZ+0x36850], R3 ;  /* 0x0368500300ff79a7 */ /* 0x0005f0000800003f */
[----:B------:R-:W-:Y:S05]  /*2a740*/  @!P0 BRA `(.L_x_3057) ;  /* 0x0000000000048947 */ /* 0x000fea0003800000 */
[----:B------:R-:W-:Y:S01]  /*2a750*/  BPT.TRAP 0x1 ;  /* 0x000000040000795c */ /* 0x000fe20000300000 */
.L_x_3057:
[----:B------:R-:W-:Y:S05]  /*2a760*/  BSYNC B3 ;  /* 0x0000000000037941 */ /* 0x000fea0003800000 */
.L_x_3056:
        /* <DEDUP_REMOVED lines=14> */
.L_x_3058:
        /* <DEDUP_REMOVED lines=16> */
.L_x_3059:
        /* <DEDUP_REMOVED lines=16> */
.L_x_3060:
        /* <DEDUP_REMOVED lines=13> */
.L_x_3045:
[----:B------:R-:W-:Y:S05]  /*2ab20*/  BSYNC B1 ;  /* 0x0000000000017941 */ /* 0x000fea0003800000 */
.L_x_3044:
[----:B------:R-:W2:Y:S04]  /*2ab30*/  LDL.LU R0, [R1+0x34] ;  /* 0x0000340001007983 */ /* 0x000ea80000300800 */
[----:B------:R3:W-:Y:S04]  /*2ab40*/  STL [R1+0x8], R8 ;  /* 0x0000080801007387 */ /* 0x0007e80000100800 */
[----:B------:R3:W-:Y:S02]  /*2ab50*/  STL [R1+0x14], R9 ;  /* 0x0000140901007387 */ /* 0x0007e40000100800 */
[----:B--23--:R-:W-:-:S07]  /*2ab60*/  VIADD R0, R0, 0xfffffffd ;  /* 0xfffffffd00007836 */ /* 0x00cfce0000000000 */
.L_x_3043:
[----:B------:R-:W-:Y:S05]  /*2ab70*/  BSYNC B2 ;  /* 0x0000000000027941 */ /* 0x000fea0003800000 */
.L_x_3042:
[----:B------:R-:W-:-:S13]  /*2ab80*/  ISETP.NE.AND P0, PT, R2, RZ, PT ;  /* 0x000000ff0200720c */ /* 0x000fda0003f05270 */
[----:B------:R-:W-:Y:S05]  /*2ab90*/  @!P0 BRA `(.L_x_3041) ;  /* 0x0000001800008947 */ /* 0x000fea0003800000 */
[----:B------:R3:W5:Y:S02]  /*2aba0*/  LDL R8, [R1] ;  /* 0x0000000001087983 */ /* 0x0007640000100800 */
.L_x_3095:
[----:B0-2---:R-:W2:Y:S04]  /*2abb0*/  LDL R4, [R1+0x20] ;  /* 0x0000200001047983 */ /* 0x005ea80000100800 */
[----:B------:R-:W4:Y:S04]  /*2abc0*/  LDL R3, [R1+0x8] ;  /* 0x0000080001037983 */ /* 0x000f280000100800 */
[----:B---3--:R-:W3:Y:S01]  /*2abd0*/  LDL R2, [R1+0x14] ;  /* 0x0000140001027983 */ /* 0x008ee20000100800 */
[----:B------:R-:W-:Y:S05]  /*2abe0*/  YIELD ;  /* 0x0000000000007946 */ /* 0x000fea0003800000 */
[----:B------:R-:W-:Y:S01]  /*2abf0*/  BSSY B1, `(.L_x_3061) ;  /* 0x00000ba000017945 */ /* 0x000fe20003800000 */
[----:B--2---:R-:W-:Y:S01]  /*2ac00*/  LOP3.LUT P1, RZ, R4, 0x1, RZ, 0xc0, !PT ;  /* 0x0000000104ff7812 */ /* 0x004fe2000782c0ff */
[----:B----4-:R-:W-:-:S05]  /*2ac10*/  VIADD R4, R3, 0x1 ;  /* 0x0000000103047836 */ /* 0x010fca0000000000 */
[----:B------:R-:W-:-:S04]  /*2ac20*/  ISETP.NE.AND P0, PT, R4, 0x2, PT ;  /* 0x000000020400780c */ /* 0x000fc80003f05270 */
[----:B------:R-:W-:Y:S02]  /*2ac30*/  SEL R5, RZ, 0x1, P0 ;  /* 0x00000001ff057807 */ /* 0x000fe40000000000 */
[----:B------:R-:W-:Y:S02]  /*2ac40*/  SEL R4, R4, RZ, P0 ;  /* 0x000000ff04047207 */ /* 0x000fe40000000000 */
[----:B---3--:R-:W-:Y:S01]  /*2ac50*/  LOP3.LUT R5, R2, R5, RZ, 0x3c, !PT ;  /* 0x0000000502057212 */ /* 0x008fe200078e3cff */
        /* <DEDUP_REMOVED lines=22> */
[----:B-----5:R-:W-:-:S04]  /*2adc0*/  LEA R8, P0, R2, UR4, 0x2 ;  /* 0x0000000402087c11 */ /* 0x020fc8000f8010ff */
[----:B------:R-:W-:-:S05]  /*2add0*/  LEA.HI.X R9, R2, UR5, R3, 0x2, P0 ;  /* 0x0000000502097c11 */ /* 0x000fca00080f1403 */
[----:B------:R0:W5:Y:S04]  /*2ade0*/  LDG.E R8, desc[UR60][R8.64] ;  /* 0x0000003c08087981 */ /* 0x000168000c1e1900 */
.L_x_3063:
[----:B------:R-:W2:Y:S01]  /*2adf0*/  LDL R2, [R1+0x4] ;  /* 0x0000040001027983 */ /* 0x000ea20000100800 */
[----:B------:R-:W-:Y:S01]  /*2ae00*/  BSSY B2, `(.L_x_3064) ;  /* 0x0000005000027945 */ /* 0x000fe20003800000 */
[----:B--2---:R-:W-:Y:S01]  /*2ae10*/  IMAD R3, R4, 0x8, R2 ;  /* 0x0000000804037824 */ /* 0x004fe200078e0202 */
[----:B------:R-:W-:-:S04]  /*2ae20*/  SHF.L.U32 R2, R5, 0x1f, RZ ;  /* 0x0000001f05027819 */ /* 0x000fc800000006ff */
[----:B------:R-:W2:Y:S02]  /*2ae30*/  SYNCS.PHASECHK.TRANS64.TRYWAIT P0, [R3+URZ+0x36840], R2 ;  /* 0x03684002030075a7 */ /* 0x000ea4000800017f */
[----:B--2---:R-:W-:Y:S05]  /*2ae40*/  @!P0 BRA `(.L_x_3065) ;  /* 0x0000004800308947 */ /* 0x004fea0003800000 */
.L_x_3198:
[----:B------:R-:W-:Y:S05]  /*2ae50*/  BSYNC B2 ;  /* 0x0000000000027941 */ /* 0x000fea0003800000 */
.L_x_3064:
        /* <DEDUP_REMOVED lines=12> */
.L_x_3067:
[----:B------:R-:W-:Y:S05]  /*2af20*/  BSYNC B2 ;  /* 0x0000000000027941 */ /* 0x000fea0003800000 */
.L_x_3066:
        /* <DEDUP_REMOVED lines=13> */
.L_x_3068:
        /* <DEDUP_REMOVED lines=16> */
.L_x_3069:
        /* <DEDUP_REMOVED lines=16> */
.L_x_3070:
        /* <DEDUP_REMOVED lines=17> */
.L_x_3199:
[----:B------:R-:W-:Y:S05]  /*2b310*/  BSYNC B2 ;  /* 0x0000000000027941 */ /* 0x000fea0003800000 */
.L_x_3071:
        /* <DEDUP_REMOVED lines=11> */
.L_x_3074:
[----:B------:R-:W-:Y:S05]  /*2b3d0*/  BSYNC B2 ;  /* 0x0000000000027941 */ /* 0x000fea0003800000 */
.L_x_3073:
[----:B------:R-:W2:Y:S04]  /*2b3e0*/  LDL R17, [R1+0x4] ;  /* 0x0000040001117983 */ /* 0x000ea80000100800 */
[----:B0-----:R-:W2:Y:S04]  /*2b3f0*/  LDL.LU R3, [R1+0x8] ;  /* 0x0000080001037983 */ /* 0x001ea80000300800 */
[----:B------:R-:W3:Y:S04]  /*2b400*/  LDL R9, [R1+0x18] ;  /* 0x0000180001097983 */ /* 0x000ee80000100800 */
        /* <DEDUP_REMOVED lines=11> */
.L_x_3075:
        /* <DEDUP_REMOVED lines=16> */
.L_x_3076:
        /* <DEDUP_REMOVED lines=16> */
.L_x_3077:
        /* <DEDUP_REMOVED lines=13> */
.L_x_3062:
[----:B------:R-:W-:Y:S05]  /*2b790*/  BSYNC B1 ;  /* 0x0000000000017941 */ /* 0x000fea0003800000 */
.L_x_3061:
[----:B------:R-:W2:Y:S01]  /*2b7a0*/  LDL R2, [R1+0x20] ;  /* 0x0000200001027983 */ /* 0x000ea20000100800 */
[----:B------:R-:W-:Y:S01]  /*2b7b0*/  VIADD R3, R4, 0x1 ;  /* 0x0000000104037836 */ /* 0x000fe20000000000 */
[----:B------:R-:W-:Y:S04]  /*2b7c0*/  BSSY B1, `(.L_x_3078) ;  /* 0x00000ba000017945 */ /* 0x000fe80003800000 */
        /* <DEDUP_REMOVED lines=9> */
[----:B0-----:R-:W-:Y:S01]  /*2b860*/  VIADD R6, R0, 0xffffffff ;  /* 0xffffffff00067836 */ /* 0x001fe20000000000 */
[----:B------:R-:W-:-:S04]  /*2b870*/  ISETP.NE.U32.AND P0, PT, RZ, UR4, PT ;  /* 0x00000004ff007c0c */ /* 0x000fc8000bf05070 */
[----:B------:R-:W-:-:S13]  /*2b880*/  ISETP.NE.AND.EX P0, PT, RZ, UR5, PT, P0 ;  /* 0x00000005ff007c0c */ /* 0x000fda000bf05300 */
[----:B------:R-:W-:Y:S05]  /*2b890*/  @!P0 BRA `(.L_x_3080) ;  /* 0x00000000004c8947 */ /* 0x000fea0003800000 */
[----:B------:R-:W3:Y:S01]  /*2b8a0*/  LDL R13, [R1+0x28] ;  /* 0x00002800010d7983 */ /* 0x000ee20000100800 */
[----:B-----5:R-:W0:Y:S01]  /*2b8b0*/  LDC R8, c[0x0][0x43c] ;  /* 0x00010f00ff087b82 */ /* 0x020e220000000800 */
[----:B------:R-:W-:Y:S02]  /*2b8c0*/  ULDC.64 UR6, c[0x0][0x428] ;  /* 0x00010a0000067ab9 */ /* 0x000fe40000000a00 */
[----:B------:R-:W4:Y:S01]  /*2b8d0*/  LDL R9, [R1+0x10] ;  /* 0x0000100001097983 */ /* 0x000f220000100800 */
        /* <DEDUP_REMOVED lines=8> */
[----:B---3--:R-:W-:-:S04]  /*2b960*/  IMAD R7, R13, UR6, RZ ;  /* 0x000000060d077c24 */ /* 0x008fc8000f8e02ff */
[C---:B----4-:R-:W-:Y:S02]  /*2b970*/  IMAD R7, R9.reuse, UR7, R7 ;  /* 0x0000000709077c24 */ /* 0x050fe4000f8e0207 */
[----:B------:R-:W-:-:S04]  /*2b980*/  IMAD.WIDE.U32 R2, R9, UR6, R2 ;  /* 0x0000000609027c25 */ /* 0x000fc8000f8e0002 */
[----:B------:R-:W-:Y:S01]  /*2b990*/  IMAD.IADD R3, R7, 0x1, R3 ;  /* 0x0000000107037824 */ /* 0x000fe200078e0203 */
[----:B------:R-:W-:-:S04]  /*2b9a0*/  LEA R8, P0, R2, UR4, 0x2 ;  /* 0x0000000402087c11 */ /* 0x000fc8000f8010ff */
[----:B------:R-:W-:-:S05]  /*2b9b0*/  LEA.HI.X R9, R2, UR5, R3, 0x2, P0 ;  /* 0x0000000502097c11 */ /* 0x000fca00080f1403 */
[----:B------:R0:W5:Y:S04]  /*2b9c0*/  LDG.E R8, desc[UR60][R8.64] ;  /* 0x0000003c08087981 */ /* 0x000168000c1e1900 */
.L_x_3080:
[----:B------:R-:W3:Y:S01]  /*2b9d0*/  LDL R2, [R1+0x4] ;  /* 0x0000040001027983 */ /* 0x000ee20000100800 */
[----:B------:R-:W-:Y:S01]  /*2b9e0*/  SHF.L.U32 R3, R11, 0x1f, RZ ;  /* 0x0000001f0b037819 */ /* 0x000fe200000006ff */
[----:B------:R-:W-:Y:S01]  /*2b9f0*/  BSSY B2, `(.L_x_3081) ;  /* 0x0000004000027945 */ /* 0x000fe20003800000 */
[----:B---3--:R-:W-:-:S04]  /*2ba00*/  IMAD R2, R12, 0x8, R2 ;  /* 0x000000080c027824 */ /* 0x008fc800078e0202 */
[----:B------:R-:W3:Y:S02]  /*2ba10*/  SYNCS.PHASECHK.TRANS64.TRYWAIT P0, [R2+URZ+0x36840], R3 ;  /* 0x03684003020075a7 */ /* 0x000ee4000800017f */
[----:B---3--:R-:W-:Y:S05]  /*2ba20*/  @!P0 BRA `(.L_x_3082) ;  /* 0x0000003c00608947 */ /* 0x008fea0003800000 */
.L_x_3200:
[----:B------:R-:W-:Y:S05]  /*2ba30*/  BSYNC B2 ;  /* 0x0000000000027941 */ /* 0x000fea0003800000 */
.L_x_3081:
        /* <DEDUP_REMOVED lines=12> */
.L_x_3084:
[----:B------:R-:W-:Y:S05]  /*2bb00*/  BSYNC B2 ;  /* 0x0000000000027941 */ /* 0x000fea0003800000 */
.L_x_3083:
[----:B------:R-:W4:Y:S04]  /*2bb10*/  LDL R7, [R1+0x8] ;  /* 0x0000080001077983 */ /* 0x000f280000100800 */
[----:B0-----:R-:W4:Y:S04]  /*2bb20*/  LDL R9, [R1+0x4] ;  /* 0x0000040001097983 */ /* 0x001f280000100800 */
[----:B---3--:R-:W3:Y:S01]  /*2bb30*/  LDL R2, [R1+0x18] ;  /* 0x0000180001027983 */ /* 0x008ee20000100800 */
[----:B--2---:R-:W-:-:S05]  /*2bb40*/  IMAD.MOV.U32 R11, RZ, RZ, RZ ;  /* 0x000000ffff0b7224 */ /* 0x004fca00078e00ff */
[----:B------:R-:W-:Y:S01]  /*2bb50*/  R2UR UR10, R11 ;  /* 0x000000000b0a72ca */ /* 0x000fe200000e0000 */
[----:B------:R-:W-:Y:S01]  /*2bb60*/  UIADD3 UR4, UP0, UR36, 0x370, URZ ;  /* 0x0000037024047890 */ /* 0x000fe2000ff1e03f */
[----:B------:R-:W-:Y:S01]  /*2bb70*/  PLOP3.LUT P0, PT, PT, PT, PT, 0x80, 0x0 ;  /* 0x000000000000781c */ /* 0x000fe20003f0f070 */
[----:B------:R-:W-:Y:S01]  /*2bb80*/  UMOV UR6, 0x0 ;  /* 0x0000000000067882 */ /* 0x000fe20000000000 */
[----:B------:R-:W-:Y:S01]  /*2bb90*/  UMOV UR7, 0x14f00000 ;  /* 0x14f0000000077882 */ /* 0x000fe20000000000 */
[----:B------:R-:W-:Y:S01]  /*2bba0*/  UIADD3.X UR5, URZ, UR37, URZ, UP0, !UPT ;  /* 0x000000253f057290 */ /* 0x000fe200087fe43f */
[C---:B----4-:R-:W-:Y:S02]  /*2bbb0*/  IMAD R3, R7.reuse, 0x8, R10 ;  /* 0x0000000807037824 */ /* 0x050fe400078e020a */
[----:B------:R-:W-:Y:S02]  /*2bbc0*/  IMAD R7, R7, 0xa800, R9 ;  /* 0x0000a80007077824 */ /* 0x000fe400078e0209 */
[----:B------:R-:W-:-:S02]  /*2bbd0*/  VIADD R3, R3, 0x30 ;  /* 0x0000003003037836 */ /* 0x000fc40000000000 */
[----:B---3--:R-:W-:Y:S02]  /*2bbe0*/  IMAD R2, R6, 0x70, R2 ;  /* 0x0000007006027824 */ /* 0x008fe400078e0202 */
[----:B------:R-:W-:-:S07]  /*2bbf0*/  VIADD R9, R7, 0x21400 ;  /* 0x0002140007097836 */ /* 0x000fce0000000000 */
.L_x_3085:
        /* <DEDUP_REMOVED lines=16> */
.L_x_3086:
        /* <DEDUP_REMOVED lines=16> */
.L_x_3087:
        /* <DEDUP_REMOVED lines=15> */
.L_x_3201:
[----:B------:R-:W-:Y:S05]  /*2bef0*/  BSYNC B2 ;  /* 0x0000000000027941 */ /* 0x000fea0003800000 */
.L_x_3088:
        /* <DEDUP_REMOVED lines=11> */
.L_x_3091:
[----:B------:R-:W-:Y:S05]  /*2bfb0*/  BSYNC B2 ;  /* 0x0000000000027941 */ /* 0x000fea0003800000 */
.L_x_3090:
        /* <DEDUP_REMOVED lines=13> */
.L_x_3092:
        /* <DEDUP_REMOVED lines=16> */
.L_x_3093:
        /* <DEDUP_REMOVED lines=16> */
.L_x_3094:
        /* <DEDUP_REMOVED lines=13> */
.L_x_3079:
[----:B------:R-:W-:Y:S05]  /*2c360*/  BSYNC B1 ;  /* 0x0000000000017941 */ /* 0x000fea0003800000 */
.L_x_3078:
[C---:B------:R-:W-:Y:S01]  /*2c370*/  ISETP.GT.AND P0, PT, R0.reuse, 0x1, PT ;  /* 0x000000010000780c */ /* 0x040fe20003f04270 */
[----:B------:R-:W-:-:S12]  /*2c380*/  VIADD R0, R0, 0xfffffffe ;  /* 0xfffffffe00007836 */ /* 0x000fd80000000000 */
[----:B------:R-:W-:Y:S05]  /*2c390*/  @P0 BRA `(.L_x_3095) ;  /* 0xffffffe800040947 */ /* 0x000fea000383ffff */
.L_x_3041:
[----:B------:R-:W-:Y:S05]  /*2c3a0*/  BSYNC B0 ;  /* 0x0000000000007941 */ /* 0x000fea0003800000 */
.L_x_3040:
[----:B------:R-:W4:Y:S01]  /*2c3b0*/  S2R R3, SR_TID.X ;  /* 0x0000000000037919 */ /* 0x000f220000002100 */
[----:B------:R-:W-:Y:S01]  /*2c3c0*/  BSSY B0, `(.L_x_3096) ;  /* 0x0000010000007945 */ /* 0x000fe20003800000 */
[----:B----4-:R-:W-:-:S04]  /*2c3d0*/  LOP3.LUT R3, R3, 0x7f, RZ, 0xc0, !PT ;  /* 0x0000007f03037812 */ /* 0x010fc800078ec0ff */
[----:B------:R-:W-:-:S13]  /*2c3e0*/  ISETP.NE.AND P0, PT, R3, RZ, PT ;  /* 0x000000ff0300720c */ /* 0x000fda0003f05270 */
[----:B------:R-:W-:Y:S05]  /*2c3f0*/  @P0 BRA `(.L_x_3097) ;  /* 0x0000000000300947 */ /* 0x000fea0003800000 */
[----:B------:R-:W4:Y:S01]  /*2c400*/  S2R R2, SR_LANEID ;  /* 0x0000000000027919 */ /* 0x000f220000000000 */
[----:B------:R-:W-:Y:S01]  /*2c410*/  VOTEU.ANY UR4, UPT, PT ;  /* 0x0000000000047886 */ /* 0x000fe200038e0100 */
[----:B0-2---:R-:W0:Y:S01]  /*2c420*/  LDC.64 R4, c[0x0][0xc60] ;  /* 0x00031800ff047b82 */ /* 0x005e220000000a00 */
[----:B------:R-:W4:Y:S02]  /*2c430*/  FLO.U32 R0, UR4 ;  /* 0x0000000400007d00 */ /* 0x000f2400080e0000 */
[----:B----4-:R-:W-:-:S06]  /*2c440*/  ISETP.EQ.U32.AND P0, PT, R0, R2, PT ;  /* 0x000000020000720c */ /* 0x010fcc0003f02070 */
[----:B------:R-:W0:Y:S07]  /*2c450*/  POPC R2, UR4 ;  /* 0x0000000400027d09 */ /* 0x000e2e0008000000 */
[----:B0-----:R-:W2:Y:S04]  /*2c460*/  @P0 ATOMG.E.ADD.STRONG.GPU PT, R2, desc[UR60][R4.64], R2 ;  /* 0x00000002040209a8 */ /* 0x001ea800081ee1fc */
[----:B--2---:R0:W2:Y:S02]  /*2c470*/  SHFL.IDX PT, R2, R2, R0, 0x1f ;  /* 0x00001f0002027589 */ /* 0x0040a400000e0000 */
[----:B0-----:R-:W0:Y:S02]  /*2c480*/  S2R R0, SR_LTMASK ;  /* 0x0000000000007919 */ /* 0x001e240000003900 */
[----:B0-----:R-:W-:-:S06]  /*2c490*/  LOP3.LUT R0, R0, UR4, RZ, 0xc0, !PT ;  /* 0x0000000400007c12 */ /* 0x001fcc000f8ec0ff */
[----:B------:R-:W2:Y:S02]  /*2c4a0*/  POPC R0, R0 ;  /* 0x0000000000007309 */ /* 0x000ea40000000000 */
[----:B--2---:R-:W-:-:S07]  /*2c4b0*/  IADD3 R16, R2, UR38, R0 ;  /* 0x0000002602107c10 */ /* 0x004fce000fffe000 */
.L_x_3097:
[----:B------:R-:W-:Y:S05]  /*2c4c0*/  BSYNC B0 ;  /* 0x0000000000007941 */ /* 0x000fea0003800000 */
.L_x_3096:
[----:B------:R-:W4:Y:S01]  /*2c4d0*/  LDL R0, [R1+0x20] ;  /* 0x0000200001007983 */ /* 0x000f220000100800 */
[----:B------:R-:W-:Y:S01]  /*2c4e0*/  BSSY B0, `(.L_x_3098) ;  /* 0x0000050000007945 */ /* 0x000fe20003800000 */
[----:B----4-:R-:W-:-:S13]  /*2c4f0*/  LOP3.LUT P0, RZ, R0, 0x1, RZ, 0xc0, !PT ;  /* 0x0000000100ff7812 */ /* 0x010fda000780c0ff */
[----:B------:R-:W-:Y:S05]  /*2c500*/  @!P0 BRA `(.L_x_3099) ;  /* 0x0000000400348947 */ /* 0x000fea0003800000 */
[----:B0-2---:R-:W2:Y:S04]  /*2c510*/  LDL R4, [R1+0x4] ;  /* 0x0000040001047983 */ /* 0x005ea80000100800 */
[----:B------:R-:W2:Y:S04]  /*2c520*/  LDL R0, [R1+0x8] ;  /* 0x0000080001007983 */ /* 0x000ea80000100800 */
[----:B------:R-:W4:Y:S01]  /*2c530*/  LDL R2, [R1+0x14] ;  /* 0x0000140001027983 */ /* 0x000f220000100800 */
[----:B------:R-:W-:Y:S01]  /*2c540*/  BSSY B1, `(.L_x_3100) ;  /* 0x0000006000017945 */ /* 0x000fe20003800000 */
[----:B------:R-:W-:Y:S01]  /*2c550*/  ISETP.NE.AND P1, PT, R3, RZ, PT ;  /* 0x000000ff0300720c */ /* 0x000fe20003f25270 */
[----:B--2---:R-:W-:Y:S01]  /*2c560*/  IMAD R0, R0, 0x8, R4 ;  /* 0x0000000800007824 */ /* 0x004fe200078e0204 */
[----:B----4-:R-:W-:-:S04]  /*2c570*/  SHF.L.U32 R2, R2, 0x1f, RZ ;  /* 0x0000001f02027819 */ /* 0x010fc800000006ff */
[----:B------:R-:W0:Y:S02]  /*2c580*/  SYNCS.PHASECHK.TRANS64.TRYWAIT P0, [R0+URZ+0x36860], R2 ;  /* 0x03686002000075a7 */ /* 0x000e24000800017f */
[----:B0-----:R-:W-:Y:S05]  /*2c590*/  @!P0 BRA `(.L_x_3101) ;  /* 0x0000003000ac8947 */ /* 0x001fea0003800000 */
.L_x_3202:
[----:B------:R-:W-:Y:S05]  /*2c5a0*/  BSYNC B1 ;  /* 0x0000000000017941 */ /* 0x000fea0003800000 */
.L_x_3100:
[----:B------:R-:W-:Y:S04]  /*2c5b0*/  BSSY B1, `(.L_x_3102) ;  /* 0x0000009000017945 */ /* 0x000fe80003800000 */
[----:B------:R-:W-:Y:S05]  /*2c5c0*/  @P1 BRA `(.L_x_3103) ;  /* 0x00000000001c1947 */ /* 0x000fea0003800000 */
[----:B------:R-:W2:Y:S01]  /*2c5d0*/  S2R R3, SR_TID.X ;  /* 0x0000000000037919 */ /* 0x000ea20000002100 */
[----:B0-----:R-:W-:-:S04]  /*2c5e0*/  IMAD.MOV.U32 R2, RZ, RZ, 0xa800 ;  /* 0x0000a800ff027424 */ /* 0x001fc800078e00ff */
[----:B------:R4:W-:Y:S01]  /*2c5f0*/  SYNCS.ARRIVE.TRANS64 RZ, [R0+URZ+0x36850], R2 ;  /* 0x0368500200ff79a7 */ /* 0x0009e2000800003f */
[----:B--2---:R-:W-:-:S04]  /*2c600*/  LOP3.LUT R3, R3, 0x1f, RZ, 0xc0, !PT ;  /* 0x0000001f03037812 */ /* 0x004fc800078ec0ff */
[----:B------:R-:W-:-:S13]  /*2c610*/  ISETP.NE.AND P0, PT, R3, RZ, PT ;  /* 0x000000ff0300720c */ /* 0x000fda0003f05270 */
[----:B----4-:R-:W-:Y:S05]  /*2c620*/  @!P0 BRA `(.L_x_3103) ;  /* 0x0000000000048947 */ /* 0x010fea0003800000 */
[----:B------:R-:W-:Y:S01]  /*2c630*/  BPT.TRAP 0x1 ;  /* 0x000000040000795c */ /* 0x000fe20000300000 */
.L_x_3103:
[----:B------:R-:W-:Y:S05]  /*2c640*/  BSYNC B1 ;  /* 0x0000000000017941 */ /* 0x000fea0003800000 */
.L_x_3102:
[----:B------:R-:W2:Y:S04]  /*2c650*/  LDL.LU R5, [R1+0x18] ;  /* 0x0000180001057983 */ /* 0x000ea80000300800 */
[----:B------:R-:W2:Y:S04]  /*2c660*/  LDL.LU R3, [R1+0xc] ;  /* 0x00000c0001037983 */ /* 0x000ea80000300800 */
[----:B------:R-:W4:Y:S04]  /*2c670*/  LDL R4, [R1+0x4] ;  /* 0x0000040001047983 */ /* 0x000f280000100800 */
[----:B0-----:R-:W4:Y:S01]  /*2c680*/  LDL R2, [R1+0x8] ;  /* 0x0000080001027983 */ /* 0x001f220000100800 */
        /* <DEDUP_REMOVED lines=10> */
.L_x_3104:
        /* <DEDUP_REMOVED lines=16> */
.L_x_3105:
        /* <DEDUP_REMOVED lines=16> */
.L_x_3106:
        /* <DEDUP_REMOVED lines=10> */
[----:B----4-:R-:W-:Y:S05]  /*2c9d0*/  @P0 BRA.U.ANY `(.L_x_3106) ;  /* 0xfffffffd00d40947 */ /* 0x010fea000393ffff */
.L_x_3099:
[----:B------:R-:W-:Y:S05]  /*2c9e0*/  BSYNC B0 ;  /* 0x0000000000007941 */ /* 0x000fea0003800000 */
.L_x_3098:
[----:B------:R-:W4:Y:S04]  /*2c9f0*/  LDL.LU R5, [R1+0x8] ;  /* 0x0000080001057983 */ /* 0x000f280000300800 */
[----:B0-2---:R-:W2:Y:S01]  /*2ca00*/  LDL.LU R4, [R1+0x14] ;  /* 0x0000140001047983 */ /* 0x005ea20000300800 */
[----:B----4-:R-:W-:-:S05]  /*2ca10*/  VIADD R0, R5, 0x1 ;  /* 0x0000000105007836 */ /* 0x010fca0000000000 */
[----:B------:R-:W-:-:S04]  /*2ca20*/  ISETP.NE.AND P0, PT, R0, 0x2, PT ;  /* 0x000000020000780c */ /* 0x000fc80003f05270 */
[----:B------:R-:W-:Y:S02]  /*2ca30*/  SEL R2, RZ, 0x1, P0 ;  /* 0x00000001ff027807 */ /* 0x000fe40000000000 */
[----:B------:R-:W-:Y:S02]  /*2ca40*/  SEL R0, R0, RZ, P0 ;  /* 0x000000ff00007207 */ /* 0x000fe40000000000 */
[----:B--2---:R-:W-:-:S03]  /*2ca50*/  LOP3.LUT R4, R4, R2, RZ, 0x3c, !PT ;  /* 0x0000000204047212 */ /* 0x004fc600078e3cff */
[----:B------:R0:W-:Y:S04]  /*2ca60*/  STL [R1+0x8], R0 ;  /* 0x0000080001007387 */ /* 0x0001e80000100800 */
[----:B------:R0:W-:Y:S02]  /*2ca70*/  STL [R1+0x14], R4 ;  /* 0x0000140401007387 */ /* 0x0001e40000100800 */
.L_x_3020:
[----:B------:R-:W-:Y:S05]  /*2ca80*/  BSYNC B7 ;  /* 0x0000000000077941 */ /* 0x000fea0003800000 */
.L_x_3018:
        /* <DEDUP_REMOVED lines=13> */
.L_x_3107:
[----:B---3--:R-:W0:Y:S01]  /*2cb60*/  S2R R6, SR_TID.X ;  /* 0x0000000000067919 */ /* 0x008e220000002100 */
        /* <DEDUP_REMOVED lines=21> */
[----:B------:R-:W-:Y:S04]  /*2ccc0*/  SHFL.IDX PT, R0, R16, RZ, 0x1f ;  /* 0x00001fff10007589 */ /* 0x000fe800000e0000 */
        /* <DEDUP_REMOVED lines=13> */
.L_x_3212:
[----:B------:R-:W-:Y:S02]  /*2cda0*/  ULDC UR4, c[0x0][0xc38] ;  /* 0x00030e0000047ab9 */ /* 0x000fe40000000800 */
[----:B------:R-:W-:-:S04]  /*2cdb0*/  IMAD.U32 R4, RZ, RZ, UR4 ;  /* 0x00000004ff047e24 */ /* 0x000fc8000f8e00ff */
[----:B--2---:R-:W-:-:S04]  /*2cdc0*/  IMAD R16, R16, R4, RZ ;  /* 0x0000000410107224 */ /* 0x004fc800078e02ff */
[----:B------:R-:W-:-:S05]  /*2cdd0*/  IMAD.IADD R5, R5, 0x1, R16 ;  /* 0x0000000105057824 */ /* 0x000fca00078e0210 */
[----:B------:R-:W-:-:S13]  /*2cde0*/  ISETP.GT.AND P6, PT, R5, R0, PT ;  /* 0x000000000500720c */ /* 0x000fda0003fc4270 */
[----:B------:R-:W-:Y:S05]  /*2cdf0*/  @P6 BRA `(.L_x_3110) ;  /* 0x00000000009c6947 */ /* 0x000fea0003800000 */
.L_x_3115:
[----:B0-----:R-:W0:Y:S01]  /*2ce00*/  LDC R2, c[0x0][0xc3c] ;  /* 0x00030f00ff027b82 */ /* 0x001e220000000800 */
[----:B------:R-:W-:-:S05]  /*2ce10*/  VIADD R19, R19, 0x1f ;  /* 0x0000001f13137836 */ /* 0x000fca0000000000 */
[----:B0-----:R-:W-:-:S13]  /*2ce20*/  ISETP.GE.AND P6, PT, R19, R2, PT ;  /* 0x000000021300720c */ /* 0x001fda0003fc6270 */
[----:B------:R-:W-:Y:S05]  /*2ce30*/  @P6 BRA `(.L_x_3111) ;  /* 0x0000000400d46947 */ /* 0x000fea0003800000 */
[----:B------:R-:W0:Y:S01]  /*2ce40*/  S2R R3, SR_TID.X ;  /* 0x0000000000037919 */ /* 0x000e220000002100 */
[----:B------:R-:W-:Y:S01]  /*2ce50*/  BSSY B0, `(.L_x_3112) ;  /* 0x0000009000007945 */ /* 0x000fe20003800000 */
[----:B0-----:R-:W-:-:S05]  /*2ce60*/  LOP3.LUT R3, R3, 0x1f, RZ, 0xc0, !PT ;  /* 0x0000001f03037812 */ /* 0x001fca00078ec0ff */
[----:B------:R-:W-:Y:S02]  /*2ce70*/  IMAD.IADD R4, R19, 0x1, R3 ;  /* 0x0000000113047824 */ /* 0x000fe400078e0203 */
[----:B------:R-:W-:-:S03]  /*2ce80*/  IMAD.MOV.U32 R3, RZ, RZ, RZ ;  /* 0x000000ffff037224 */ /* 0x000fc600078e00ff */
[----:B------:R-:W-:-:S13]  /*2ce90*/  ISETP.GE.OR P6, PT, R4, R2, !P0 ;  /* 0x000000020400720c */ /* 0x000fda00047c6670 */
[----:B------:R-:W-:Y:S05]  /*2cea0*/  @P6 BRA `(.L_x_3113) ;  /* 0x00000000000c6947 */ /* 0x000fea0003800000 */
[----:B------:R-:W0:Y:S02]  /*2ceb0*/  LDC.64 R2, c[0x0][0xc80] ;  /* 0x00032000ff027b82 */ /* 0x000e240000000a00 */
[----:B0-----:R-:W-:-:S06]  /*2cec0*/  IMAD.WIDE R2, R4, 0x4, R2 ;  /* 0x0000000404027825 */ /* 0x001fcc00078e0202 */
[----:B------:R0:W5:Y:S02]  /*2ced0*/  LDG.E R3, desc[UR60][R2.64] ;  /* 0x0000003c02037981 */ /* 0x000164000c1e1900 */
.L_x_3113:
[----:B------:R-:W-:Y:S05]  /*2cee0*/  BSYNC B0 ;  /* 0x0000000000007941 */ /* 0x000fea0003800000 */
.L_x_3112:
        /* <DEDUP_REMOVED lines=18> */
.L_x_3220:
[----:B------:R-:W-:Y:S02]  /*2d010*/  ULDC UR4, c[0x0][0xc38] ;  /* 0x00030e0000047ab9 */ /* 0x000fe40000000800 */
[----:B------:R-:W-:-:S04]  /*2d020*/  IMAD.U32 R4, RZ, RZ, UR4 ;  /* 0x00000004ff047e24 */ /* 0x000fc8000f8e00ff */
[----:B--2---:R-:W-:-:S04]  /*2d030*/  IMAD R16, R16, R4, RZ ;  /* 0x0000000410107224 */ /* 0x004fc800078e02ff */
[----:B------:R-:W-:-:S05]  /*2d040*/  IMAD.IADD R5, R16, 0x1, R5 ;  /* 0x0000000110057824 */ /* 0x000fca00078e0205 */
[----:B------:R-:W-:-:S13]  /*2d050*/  ISETP.GT.AND P6, PT, R5, R0, PT ;  /* 0x000000000500720c */ /* 0x000fda0003fc4270 */
[----:B------:R-:W-:Y:S05]  /*2d060*/  @!P6 BRA `(.L_x_3115) ;  /* 0xfffffffc0064e947 */ /* 0x000fea000383ffff */
.L_x_3110:
        /* <DEDUP_REMOVED lines=8> */
.L_x_3224:
[----:B------:R-:W-:Y:S01]  /*2d0f0*/  ISETP.NE.AND P0, PT, R5, RZ, PT ;  /* 0x000000ff0500720c */ /* 0x000fe20003f05270 */
[----:B------:R-:W-:-:S12]  /*2d100*/  IMAD.MOV.U32 R5, RZ, RZ, RZ ;  /* 0x000000ffff057224 */ /* 0x000fd800078e00ff */
[----:B------:R-:W-:Y:S05]  /*2d110*/  @!P0 BRA `(.L_x_3117) ;  /* 0x0000000000148947 */ /* 0x000fea0003800000 */
[----:B------:R-:W-:Y:S01]  /*2d120*/  UMOV UR4, 0xffffffff ;  /* 0xffffffff00047882 */ /* 0x000fe20000000000 */
[----:B------:R-:W-:Y:S02]  /*2d130*/  VIADD R12, R6, 0xffffffff ;  /* 0xffffffff060c7836 */ /* 0x000fe40000000000 */
[----:B------:R-:W-:Y:S05]  /*2d140*/  BRA.DIV UR4, `(.L_x_3118) ;  /* 0x0000003204307947 */ /* 0x000fea000b800000 */
[----:B0-----:R0:W4:Y:S02]  /*2d150*/  SHFL.IDX PT, R2, R2, R12, 0x1f ;  /* 0x00001f0c02027589 */ /* 0x00112400000e0000 */
.L_x_3227:
[----:B----4-:R-:W-:-:S07]  /*2d160*/  IMAD.MOV.U32 R5, RZ, RZ, R2 ;  /* 0x000000ffff057224 */ /* 0x010fce00078e0002 */
.L_x_3117:
[----:B0-2---:R-:W0:Y:S01]  /*2d170*/  LDC.64 R2, c[0x0][0xc90] ;  /* 0x00032400ff027b82 */ /* 0x005e220000000a00 */
[----:B------:R-:W-:-:S04]  /*2d180*/  IMAD.IADD R19, R6, 0x1, R19 ;  /* 0x0000000106137824 */ /* 0x000fc800078e0213 */
[----:B0-----:R-:W-:-:S05]  /*2d190*/  IMAD.WIDE R2, R19, 0x4, R2 ;  /* 0x0000000413027825 */ /* 0x001fca00078e0202 */
[----:B------:R-:W3:Y:S01]  /*2d1a0*/  LDG.E R7, desc[UR60][R2.64] ;  /* 0x0000003c02077981 */ /* 0x000ee2000c1e1900 */
        /* <DEDUP_REMOVED lines=62> */
.L_x_3111:
[----:B------:R-:W-:Y:S01]  /*2d590*/  UMOV UR4, URZ ;  /* 0x0000003f00047c82 */ /* 0x000fe20008000000 */
[----:B------:R-:W-:Y:S01]  /*2d5a0*/  UMOV UR5, URZ ;  /* 0x0000003f00057c82 */ /* 0x000fe20008000000 */
[----:B------:R-:W-:Y:S01]  /*2d5b0*/  ULDC UR6, c[0x0][0xc3c] ;  /* 0x00030f0000067ab9 */ /* 0x000fe20000000800 */
[----:B------:R-:W-:Y:S02]  /*2d5c0*/  IMAD.MOV.U32 R16, RZ, RZ, R0 ;  /* 0x000000ffff107224 */ /* 0x000fe400078e0000 */
[----:B------:R-:W-:Y:S02]  /*2d5d0*/  IMAD.U32 R17, RZ, RZ, UR4 ;  /* 0x00000004ff117e24 */ /* 0x000fe4000f8e00ff */
[----:B------:R-:W-:Y:S02]  /*2d5e0*/  IMAD.U32 R18, RZ, RZ, UR5 ;  /* 0x00000005ff127e24 */ /* 0x000fe4000f8e00ff */
[----:B------:R-:W-:-:S07]  /*2d5f0*/  IMAD.U32 R19, RZ, RZ, UR6 ;  /* 0x00000006ff137e24 */ /* 0x000fce000f8e00ff */
.L_x_3119:
        /* <DEDUP_REMOVED lines=12> */
.L_x_3108:
[----:B------:R-:W-:Y:S02]  /*2d6c0*/  ULDC UR4, c[0x0][0xc3c] ;  /* 0x00030f0000047ab9 */ /* 0x000fe40000000800 */
[----:B--2---:R-:W-:-:S13]  /*2d6d0*/  ISETP.GE.AND P0, PT, R19, UR4, PT ;  /* 0x0000000413007c0c */ /* 0x004fda000bf06270 */
[----:B------:R-:W-:Y:S05]  /*2d6e0*/  @!P0 BRA `(.L_x_3120) ;  /* 0xffffff8c00a48947 */ /* 0x000fea000383ffff */
[----:B------:R-:W-:Y:S05]  /*2d6f0*/  BSYNC B8 ;  /* 0x0000000000087941 */ /* 0x000fea0003800000 */
.L_x_2974:
[----:B0-----:R-:W2:Y:S01]  /*2d700*/  LDL.LU R0, [R1+0x50] ;  /* 0x0000500001007983 */ /* 0x001ea20000300800 */
[----:B------:R-:W-:Y:S01]  /*2d710*/  BSSY B0, `(.L_x_3121) ;  /* 0x000000b000007945 */ /* 0x000fe20003800000 */
[----:B------:R-:W0:Y:S01]  /*2d720*/  S2R R5, SR_CgaCtaId ;  /* 0x0000000000057919 */ /* 0x000e220000008800 */
[----:B--2---:R-:W-:-:S05]  /*2d730*/  VIADD R0, R0, 0x1 ;  /* 0x0000000100007836 */ /* 0x004fca0000000000 */
[----:B------:R-:W-:-:S04]  /*2d740*/  LEA.HI R2, R0, R0, RZ, 0x1 ;  /* 0x0000000000027211 */ /* 0x000fc800078f08ff */
[----:B----4-:R-:W-:-:S05]  /*2d750*/  LOP3.LUT R3, R2, 0xfffffffe, RZ, 0xc0, !PT ;  /* 0xfffffffe02037812 */ /* 0x010fca00078ec0ff */
[----:B------:R-:W-:Y:S01]  /*2d760*/  IMAD.IADD R3, R0, 0x1, -R3 ;  /* 0x0000000100037824 */ /* 0x000fe200078e0a03 */
[----:B------:R-:W-:-:S04]  /*2d770*/  MOV R0, 0x400 ;  /* 0x0000040000007802 */ /* 0x000fc80000000f00 */
[----:B0-----:R-:W-:Y:S02]  /*2d780*/  LEA R0, R5, R0, 0x18 ;  /* 0x0000000005007211 */ /* 0x001fe400078ec0ff */
[----:B------:R-:W-:-:S04]  /*2d790*/  SHF.L.U32 R3, R3, 0x1f, RZ ;  /* 0x0000001f03037819 */ /* 0x000fc800000006ff */
[----:B------:R-:W0:Y:S02]  /*2d7a0*/  SYNCS.PHASECHK.TRANS64.TRYWAIT P0, [R0+URZ+0x36820], R3 ;  /* 0x03682003000075a7 */ /* 0x000e24000800017f */
[----:B0-----:R-:W-:Y:S05]  /*2d7b0*/  @!P0 BRA `(.L_x_3122) ;  /* 0x0000002800bc8947 */ /* 0x001fea0003800000 */
.L_x_3228:
[----:B------:R-:W-:Y:S05]  /*2d7c0*/  BSYNC B0 ;  /* 0x0000000000007941 */ /* 0x000fea0003800000 */
.L_x_3121:
[----:B------:R-:W-:-:S03]  /*2d7d0*/  UMOV UR4, 0xffffffff ;  /* 0xffffffff00047882 */ /* 0x000fc60000000000 */
[----:B------:R-:W-:Y:S05]  /*2d7e0*/  BRA.DIV UR4, `(.L_x_3123) ;  /* 0x0000002a04c47947 */ /* 0x000fea000b800000 */
[----:B------:R-:W2:Y:S02]  /*2d7f0*/  S2R R2, SR_TID.X ;  /* 0x0000000000027919 */ /* 0x000ea40000002100 */
[----:B--2---:R-:W-:-:S04]  /*2d800*/  SHF.R.U32.HI R2, RZ, 0x5, R2 ;  /* 0x00000005ff027819 */ /* 0x004fc80000011602 */
[----:B------:R-:W-:-:S05]  /*2d810*/  LOP3.LUT R2, R2, 0x3, RZ, 0xc0, !PT ;  /* 0x0000000302027812 */ /* 0x000fca00078ec0ff */
[----:B------:R2:W4:Y:S02]  /*2d820*/  SHFL.IDX PT, R14, R2, RZ, 0x1f ;  /* 0x00001fff020e7589 */ /* 0x00052400000e0000 */
.L_x_3231:
[----:B----4-:R-:W-:-:S13]  /*2d830*/  ISETP.NE.AND P0, PT, R14, RZ, PT ;  /* 0x000000ff0e00720c */ /* 0x010fda0003f05270 */
[----:B------:R-:W-:Y:S05]  /*2d840*/  @P0 BRA `(.L_x_2740) ;  /* 0x00000000009c0947 */ /* 0x000fea0003800000 */
[----:B------:R-:W-:-:S03]  /*2d850*/  UMOV UR4, 0xffffffff ;  /* 0xffffffff00047882 */ /* 0x000fc60000000000 */
[----:B------:R-:W-:Y:S05]  /*2d860*/  BRA.DIV UR4, `(.L_x_3124) ;  /* 0x0000002a04d87947 */ /* 0x000fea000b800000 */
[----:B------:R-:W-:-:S13]  /*2d870*/  ELECT P6, URZ, PT ;  /* 0x00000000003f782f */ /* 0x000fda00038c0000 */
.L_x_3234:
        /* <DEDUP_REMOVED lines=8> */
.L_x_3125:
[----:B0-----:R-:W3:Y:S04]  /*2d900*/  LDL R3, [R1+0x8] ;  /* 0x0000080001037983 */ /* 0x001ee80000100800 */
[----:B------:R-:W2:Y:S01]  /*2d910*/  LDL.LU R7, [R1+0x14] ;  /* 0x0000140001077983 */ /* 0x000ea20000300800 */
        /* <DEDUP_REMOVED lines=12> */
.L_x_3235:
[----:B------:R-:W2:Y:S02]  /*2d9e0*/  SYNCS.PHASECHK.TRANS64.TRYWAIT P0, [R7+URZ], R2 ;  /* 0x00000002070075a7 */ /* 0x000ea4000800017f */
[----:B--2---:R-:W-:Y:S05]  /*2d9f0*/  @!P0 BRA `(.L_x_3127) ;  /* 0x0000002800a88947 */ /* 0x004fea0003800000 */
.L_x_3236:
[----:B------:R-:W-:Y:S05]  /*2da00*/  @!P2 BRA `(.L_x_3128) ;  /* 0x000000000004a947 */ /* 0x000fea0003800000 */
[----:B------:R-:W-:Y:S01]  /*2da10*/  BPT.TRAP 0x1 ;  /* 0x000000040000795c */ /* 0x000fe20000300000 */
.L_x_3128:
[----:B------:R-:W3:Y:S01]  /*2da20*/  LDL.LU R4, [R1+0x8] ;  /* 0x0000080001047983 */ /* 0x000ee20000300800 */
[----:B------:R-:W-:-:S04]  /*2da30*/  VIADD R0, R0, 0x36860 ;  /* 0x0003686000007836 */ /* 0x000fc80000000000 */
[----:B---3--:R-:W-:-:S04]  /*2da40*/  IMAD R4, R4, 0x8, R0 ;  /* 0x0000000804047824 */ /* 0x008fc800078e0200 */
[----:B------:R-:W3:Y:S02]  /*2da50*/  SYNCS.PHASECHK.TRANS64.TRYWAIT P0, [R4+URZ], R5 ;  /* 0x00000005040075a7 */ /* 0x000ee4000800017f */
[----:B---3--:R-:W-:Y:S05]  /*2da60*/  @!P0 BRA `(.L_x_3129) ;  /* 0x0000002800a08947 */ /* 0x008fea0003800000 */
.L_x_3237:
[----:B------:R-:W-:-:S07]  /*2da70*/  IMAD R3, R3, 0x8, R0 ;  /* 0x0000000803037824 */ /* 0x000fce00078e0200 */
.L_x_3130:
[----:B----4-:R4:W0:Y:S02]  /*2da80*/  SYNCS.PHASECHK.TRANS64.TRYWAIT P0, [R3+URZ], R2 ;  /* 0x00000002030075a7 */ /* 0x010824000800017f */
[----:B0-----:R-:W-:Y:S05]  /*2da90*/  @!P0 NANOSLEEP.SYNCS 0x989680 ;  /* 0x009896800000895d */ /* 0x001fea0003900000 */
[----:B------:R-:W0:Y:S02]  /*2daa0*/  @!P0 SYNCS.PHASECHK.TRANS64 P0, [R3+URZ], R2 ;  /* 0x00000002030085a7 */ /* 0x000e24000800007f */
[----:B0-----:R-:W-:Y:S05]  /*2dab0*/  @!P0 BRA `(.L_x_3130) ;  /* 0xfffffffc00f08947 */ /* 0x001fea000383ffff */
.L_x_2740:
[----:B------:R-:W-:Y:S05]  /*2dac0*/  BSYNC B9 ;  /* 0x0000000000097941 */ /* 0x000fea0003800000 */
.L_x_2737:
[----:B------:R-:W-:Y:S05]  /*2dad0*/  EXIT ;  /* 0x000000000000794d */ /* 0x000fea0003800000 */
.L_x_2758:
[----:B0-----:R0:W1:Y:S02]  /*2dae0*/  SYNCS.PHASECHK.TRANS64.TRYWAIT P5, [R96+URZ+0x36890], R97 ;  /* 0x03689061600075a7 */ /* 0x00106400080a017f */
[----:B-1----:R-:W-:Y:S05]  /*2daf0*/  @!P5 NANOSLEEP.SYNCS 0x989680 ;  /* 0x009896800000d95d */ /* 0x002fea0003900000 */
[----:B------:R-:W1:Y:S02]  /*2db00*/  @!P5 SYNCS.PHASECHK.TRANS64 P5, [R96+URZ+0x36890], R97 ;  /* 0x036890616000d5a7 */ /* 0x000e6400080a007f */
[----:B-1----:R-:W-:Y:S05]  /*2db10*/  @!P5 BRA `(.L_x_2758) ;  /* 0xfffffffc00f0d947 */ /* 0x002fea000383ffff */
[----:B------:R-:W-:Y:S05]  /*2db20*/  BRA `(.L_x_3131) ;  /* 0xfffffd5c00787947 */ /* 0x000fea000383ffff */
.L_x_2812:
[----:B-1----:R1:W3:Y:S02]  /*2db30*/  SYNCS.PHASECHK.TRANS64.TRYWAIT P5, [R96+URZ+0x36890], R97 ;  /* 0x03689061600075a7 */ /* 0x0022e400080a017f */
[----:B---3--:R-:W-:Y:S05]  /*2db40*/  @!P5 NANOSLEEP.SYNCS 0x989680 ;  /* 0x009896800000d95d */ /* 0x008fea0003900000 */
[----:B------:R-:W3:Y:S02]  /*2db50*/  @!P5 SYNCS.PHASECHK.TRANS64 P5, [R96+URZ+0x36890], R97 ;  /* 0x036890616000d5a7 */ /* 0x000ee400080a007f */
[----:B---3--:R-:W-:Y:S05]  /*2db60*/  @!P5 BRA `(.L_x_2812) ;  /* 0xfffffffc00f0d947 */ /* 0x008fea000383ffff */
[----:B------:R-:W-:Y:S05]  /*2db70*/  BRA `(.L_x_3132) ;  /* 0xfffffd9000d47947 */ /* 0x000fea000383ffff */
.L_x_2837:
[----:B-1----:R1:W2:Y:S02]  /*2db80*/  SYNCS.PHASECHK.TRANS64.TRYWAIT P3, [R96+URZ+0x36890], R97 ;  /* 0x03689061600075a7 */ /* 0x0022a4000806017f */
[----:B--2---:R-:W-:Y:S05]  /*2db90*/  @!P3 NANOSLEEP.SYNCS 0x989680 ;  /* 0x009896800000b95d */ /* 0x004fea0003900000 */
[----:B------:R-:W2:Y:S02]  /*2dba0*/  @!P3 SYNCS.PHASECHK.TRANS64 P3, [R96+URZ+0x36890], R97 ;  /* 0x036890616000b5a7 */ /* 0x000ea4000806007f */
[----:B--2---:R-:W-:Y:S05]  /*2dbb0*/  @!P3 BRA `(.L_x_2837) ;  /* 0xfffffffc00f0b947 */ /* 0x004fea000383ffff */
[----:B------:R-:W-:Y:S05]  /*2dbc0*/  BRA `(.L_x_3133) ;  /* 0xfffffdc400887947 */ /* 0x000fea000383ffff */
.L_x_2843:
[----:B0-----:R0:W1:Y:S02]  /*2dbd0*/  SYNCS.PHASECHK.TRANS64.TRYWAIT P2, [R96+URZ+0x368b0], R97 ;  /* 0x0368b061600075a7 */ /* 0x001064000804017f */
[----:B-1----:R-:W-:Y:S05]  /*2dbe0*/  @!P2 NANOSLEEP.SYNCS 0x989680 ;  /* 0x009896800000a95d */ /* 0x002fea0003900000 */
[----:B------:R-:W1:Y:S02]  /*2dbf0*/  @!P2 SYNCS.PHASECHK.TRANS64 P2, [R96+URZ+0x368b0], R97 ;  /* 0x0368b0616000a5a7 */ /* 0x000e64000804007f */
[----:B-1----:R-:W-:Y:S05]  /*2dc00*/  @!P2 BRA `(.L_x_2843) ;  /* 0xfffffffc00f0a947 */ /* 0x002fea000383ffff */
[----:B------:R-:W-:Y:S05]  /*2dc10*/  BRA `(.L_x_3134) ;  /* 0xfffffdc800a07947 */ /* 0x000fea000383ffff */
.L_x_2861:
        /* <DEDUP_REMOVED lines=8> */
.L_x_3136:
[----:B------:R-:W-:Y:S05]  /*2dca0*/  BSYNC B1 ;  /* 0x0000000000017941 */ /* 0x000fea0003800000 */
.L_x_3135:
        /* <DEDUP_REMOVED lines=8> */
.L_x_3137:
[----:B------:R-:W-:Y:S02]  /*2dd30*/  IMAD.MOV.U32 R13, RZ, RZ, R8 ;  /* 0x000000ffff0d7224 */ /* 0x000fe400078e0008 */
[----:B------:R-:W-:-:S07]  /*2dd40*/  IMAD.MOV.U32 R0, RZ, RZ, R14 ;  /* 0x000000ffff007224 */ /* 0x000fce00078e000e */
[----:B------:R-:W-:Y:S05]  /*2dd50*/  WARPSYNC.COLLECTIVE R15, `(.L_x_3138) ;  /* 0x000000000f087348 */ /* 0x000fea0003c00000 */
[----:B------:R0:W1:Y:S02]  /*2dd60*/  SHFL.IDX P6, R14, R13, R12, R11 ;  /* 0x0000000c0d0e7389 */ /* 0x00006400000c000b */
[----:B01----:R-:W-:Y:S01]  /*2dd70*/  ENDCOLLECTIVE ;  /* 0x000000000000791b */ /* 0x003fe20003800000 */
.L_x_3138:
[----:B------:R-:W-:Y:S02]  /*2dd80*/  IMAD.MOV.U32 R13, RZ, RZ, R4 ;  /* 0x000000ffff0d7224 */ /* 0x000fe400078e0004 */
[----:B------:R-:W-:-:S07]  /*2dd90*/  IMAD.MOV.U32 R5, RZ, RZ, R14 ;  /* 0x000000ffff057224 */ /* 0x000fce00078e000e */
[----:B------:R-:W-:Y:S05]  /*2dda0*/  WARPSYNC.COLLECTIVE R15, `(.L_x_3139) ;  /* 0x000000000f087348 */ /* 0x000fea0003c00000 */
[----:B------:R0:W1:Y:S02]  /*2ddb0*/  SHFL.IDX P6, R14, R13, R12, R11 ;  /* 0x0000000c0d0e7389 */ /* 0x00006400000c000b */
[----:B01----:R-:W-:Y:S01]  /*2ddc0*/  ENDCOLLECTIVE ;  /* 0x000000000000791b */ /* 0x003fe20003800000 */
.L_x_3139:
[----:B------:R-:W-:Y:S05]  /*2ddd0*/  BRA `(.L_x_3140) ;  /* 0xfffffdd800dc7947 */ /* 0x000fea000383ffff */
.L_x_2864:
        /* <DEDUP_REMOVED lines=8> */
.L_x_3142:
[----:B------:R-:W-:Y:S05]  /*2de60*/  BSYNC B1 ;  /* 0x0000000000017941 */ /* 0x000fea0003800000 */
.L_x_3141:
        /* <DEDUP_REMOVED lines=8> */
.L_x_3143:
[----:B------:R-:W-:Y:S02]  /*2def0*/  IMAD.MOV.U32 R13, RZ, RZ, R8 ;  /* 0x000000ffff0d7224 */ /* 0x000fe400078e0008 */
[----:B------:R-:W-:-:S07]  /*2df00*/  IMAD.MOV.U32 R0, RZ, RZ, R14 ;  /* 0x000000ffff007224 */ /* 0x000fce00078e000e */
[----:B------:R-:W-:Y:S05]  /*2df10*/  WARPSYNC.COLLECTIVE R15, `(.L_x_3144) ;  /* 0x000000000f087348 */ /* 0x000fea0003c00000 */
[----:B------:R0:W1:Y:S02]  /*2df20*/  SHFL.IDX P6, R14, R13, R12, R11 ;  /* 0x0000000c0d0e7389 */ /* 0x00006400000c000b */
[----:B01----:R-:W-:Y:S01]  /*2df30*/  ENDCOLLECTIVE ;  /* 0x000000000000791b */ /* 0x003fe20003800000 */
.L_x_3144:
[----:B------:R-:W-:Y:S02]  /*2df40*/  IMAD.MOV.U32 R13, RZ, RZ, R4 ;  /* 0x000000ffff0d7224 */ /* 0x000fe400078e0004 */
[----:B------:R-:W-:-:S07]  /*2df50*/  IMAD.MOV.U32 R5, RZ, RZ, R14 ;  /* 0x000000ffff057224 */ /* 0x000fce00078e000e */
[----:B------:R-:W-:Y:S05]  /*2df60*/  WARPSYNC.COLLECTIVE R15, `(.L_x_3145) ;  /* 0x000000000f087348 */ /* 0x000fea0003c00000 */
[----:B------:R0:W1:Y:S02]  /*2df70*/  SHFL.IDX P6, R14, R13, R12, R11 ;  /* 0x0000000c0d0e7389 */ /* 0x00006400000c000b */
[----:B01----:R-:W-:Y:S01]  /*2df80*/  ENDCOLLECTIVE ;  /* 0x000000000000791b */ /* 0x003fe20003800000 */
.L_x_3145:
[----:B------:R-:W-:Y:S01]  /*2df90*/  IMAD.MOV.U32 R4, RZ, RZ, R14 ;  /* 0x000000ffff047224 */ /* 0x000fe200078e000e */
[----:B------:R-:W-:Y:S06]  /*2dfa0*/  BRA `(.L_x_3146) ;  /* 0xfffffde000a47947 */ /* 0x000fec000383ffff */
.L_x_2868:
[----:B0-----:R0:W1:Y:S02]  /*2dfb0*/  SYNCS.PHASECHK.TRANS64.TRYWAIT P0, [R16+URZ+0x36800], R5 ;  /* 0x03680005100075a7 */ /* 0x001064000800017f */
[----:B-1----:R-:W-:Y:S05]  /*2dfc0*/  @!P0 NANOSLEEP.SYNCS 0x989680 ;  /* 0x009896800000895d */ /* 0x002fea0003900000 */
[----:B------:R-:W1:Y:S02]  /*2dfd0*/  @!P0 SYNCS.PHASECHK.TRANS64 P0, [R16+URZ+0x36800], R5 ;  /* 0x03680005100085a7 */ /* 0x000e64000800007f */
[----:B-1----:R-:W-:Y:S05]  /*2dfe0*/  @!P0 BRA `(.L_x_2868) ;  /* 0xfffffffc00f08947 */ /* 0x002fea000383ffff */
[----:B------:R-:W-:Y:S05]  /*2dff0*/  BRA `(.L_x_3147) ;  /* 0xfffffde800e87947 */ /* 0x000fea000383ffff */
.L_x_2892:
        /* <DEDUP_REMOVED lines=8> */
.L_x_3149:
[----:B------:R-:W-:Y:S05]  /*2e080*/  BSYNC B1 ;  /* 0x0000000000017941 */ /* 0x000fea0003800000 */
.L_x_3148:
        /* <DEDUP_REMOVED lines=8> */
.L_x_3150:
[----:B------:R-:W-:Y:S02]  /*2e110*/  IMAD.MOV.U32 R21, RZ, RZ, R3 ;  /* 0x000000ffff157224 */ /* 0x000fe400078e0003 */
[----:B------:R-:W-:Y:S02]  /*2e120*/  IMAD.MOV.U32 R13, RZ, RZ, R7 ;  /* 0x000000ffff0d7224 */ /* 0x000fe400078e0007 */
[----:B------:R-:W-:-:S07]  /*2e130*/  IMAD.MOV.U32 R0, RZ, RZ, R14 ;  /* 0x000000ffff007224 */ /* 0x000fce00078e000e */
[----:B------:R-:W-:Y:S05]  /*2e140*/  WARPSYNC.COLLECTIVE R15, `(.L_x_3151) ;  /* 0x000000000f087348 */ /* 0x000fea0003c00000 */
[----:B------:R0:W1:Y:S02]  /*2e150*/  SHFL.IDX P6, R14, R13, R12, R11 ;  /* 0x0000000c0d0e7389 */ /* 0x00006400000c000b */
[----:B01----:R-:W-:Y:S01]  /*2e160*/  ENDCOLLECTIVE ;  /* 0x000000000000791b */ /* 0x003fe20003800000 */
.L_x_3151:
[----:B------:R-:W-:Y:S02]  /*2e170*/  IMAD.MOV.U32 R20, RZ, RZ, R0 ;  /* 0x000000ffff147224 */ /* 0x000fe400078e0000 */
[----:B------:R-:W-:Y:S02]  /*2e180*/  IMAD.MOV.U32 R13, RZ, RZ, R9 ;  /* 0x000000ffff0d7224 */ /* 0x000fe400078e0009 */
[----:B------:R-:W-:-:S07]  /*2e190*/  IMAD.MOV.U32 R5, RZ, RZ, R14 ;  /* 0x000000ffff057224 */ /* 0x000fce00078e000e */
[----:B------:R-:W-:Y:S05]  /*2e1a0*/  WARPSYNC.COLLECTIVE R15, `(.L_x_3152) ;  /* 0x000000000f087348 */ /* 0x000fea0003c00000 */
[----:B------:R0:W1:Y:S02]  /*2e1b0*/  SHFL.IDX P6, R14, R13, R12, R11 ;  /* 0x0000000c0d0e7389 */ /* 0x00006400000c000b */
[----:B01----:R-:W-:Y:S01]  /*2e1c0*/  ENDCOLLECTIVE ;  /* 0x000000000000791b */ /* 0x003fe20003800000 */
.L_x_3152:
[----:B------:R-:W-:Y:S05]  /*2e1d0*/  BRA `(.L_x_3153) ;  /* 0xfffffe1000947947 */ /* 0x000fea000383ffff */
.L_x_2895:
        /* <DEDUP_REMOVED lines=8> */
.L_x_3155:
[----:B------:R-:W-:Y:S05]  /*2e260*/  BSYNC B1 ;  /* 0x0000000000017941 */ /* 0x000fea0003800000 */
.L_x_3154:
        /* <DEDUP_REMOVED lines=8> */
.L_x_3156:
[----:B------:R-:W-:Y:S02]  /*2e2f0*/  IMAD.MOV.U32 R21, RZ, RZ, R3 ;  /* 0x000000ffff157224 */ /* 0x000fe400078e0003 */
[----:B------:R-:W-:Y:S02]  /*2e300*/  IMAD.MOV.U32 R13, RZ, RZ, R7 ;  /* 0x000000ffff0d7224 */ /* 0x000fe400078e0007 */
[----:B------:R-:W-:-:S07]  /*2e310*/  IMAD.MOV.U32 R0, RZ, RZ, R14 ;  /* 0x000000ffff007224 */ /* 0x000fce00078e000e */
[----:B------:R-:W-:Y:S05]  /*2e320*/  WARPSYNC.COLLECTIVE R15, `(.L_x_3157) ;  /* 0x000000000f087348 */ /* 0x000fea0003c00000 */
[----:B------:R0:W1:Y:S02]  /*2e330*/  SHFL.IDX P6, R14, R13, R12, R11 ;  /* 0x0000000c0d0e7389 */ /* 0x00006400000c000b */
[----:B01----:R-:W-:Y:S01]  /*2e340*/  ENDCOLLECTIVE ;  /* 0x000000000000791b */ /* 0x003fe20003800000 */
.L_x_3157:
[----:B------:R-:W-:Y:S02]  /*2e350*/  IMAD.MOV.U32 R20, RZ, RZ, R0 ;  /* 0x000000ffff147224 */ /* 0x000fe400078e0000 */
[----:B------:R-:W-:Y:S02]  /*2e360*/  IMAD.MOV.U32 R13, RZ, RZ, R9 ;  /* 0x000000ffff0d7224 */ /* 0x000fe400078e0009 */
[----:B------:R-:W-:-:S07]  /*2e370*/  IMAD.MOV.U32 R7, RZ, RZ, R14 ;  /* 0x000000ffff077224 */ /* 0x000fce00078e000e */
[----:B------:R-:W-:Y:S05]  /*2e380*/  WARPSYNC.COLLECTIVE R15, `(.L_x_3158) ;  /* 0x000000000f087348 */ /* 0x000fea0003c00000 */
[----:B------:R0:W1:Y:S02]  /*2e390*/  SHFL.IDX P6, R14, R13, R12, R11 ;  /* 0x0000000c0d0e7389 */ /* 0x00006400000c000b */
[----:B01----:R-:W-:Y:S01]  /*2e3a0*/  ENDCOLLECTIVE ;  /* 0x000000000000791b */ /* 0x003fe20003800000 */
.L_x_3158:
[----:B------:R-:W-:Y:S05]  /*2e3b0*/  BRA `(.L_x_3159) ;  /* 0xfffffe1400cc7947 */ /* 0x000fea000383ffff */
.L_x_2899:
[----:B0-----:R0:W1:Y:S02]  /*2e3c0*/  SYNCS.PHASECHK.TRANS64.TRYWAIT P0, [R16+URZ+0x36800], R61 ;  /* 0x0368003d100075a7 */ /* 0x001064000800017f */
[----:B-1----:R-:W-:Y:S05]  /*2e3d0*/  @!P0 NANOSLEEP.SYNCS 0x989680 ;  /* 0x009896800000895d */ /* 0x002fea0003900000 */
[----:B------:R-:W1:Y:S02]  /*2e3e0*/  @!P0 SYNCS.PHASECHK.TRANS64 P0, [R16+URZ+0x36800], R61 ;  /* 0x0368003d100085a7 */ /* 0x000e64000800007f */
[----:B-1----:R-:W-:Y:S05]  /*2e3f0*/  @!P0 BRA `(.L_x_2899) ;  /* 0xfffffffc00f08947 */ /* 0x002fea000383ffff */
[----:B------:R-:W-:Y:S05]  /*2e400*/  BRA `(.L_x_3160) ;  /* 0xfffffe1c00507947 */ /* 0x000fea000383ffff */
.L_x_2913:
[----:B-1----:R1:W2:Y:S02]  /*2e410*/  SYNCS.PHASECHK.TRANS64.TRYWAIT P2, [R3+URZ+0x36830], R0 ;  /* 0x03683000030075a7 */ /* 0x0022a4000804017f */
[----:B--2---:R-:W-:Y:S05]  /*2e420*/  @!P2 NANOSLEEP.SYNCS 0x989680 ;  /* 0x009896800000a95d */ /* 0x004fea0003900000 */
[----:B------:R-:W2:Y:S02]  /*2e430*/  @!P2 SYNCS.PHASECHK.TRANS64 P2, [R3+URZ+0x36830], R0 ;  /* 0x036830000300a5a7 */ /* 0x000ea4000804007f */
[----:B--2---:R-:W-:Y:S05]  /*2e440*/  @!P2 BRA `(.L_x_2913) ;  /* 0xfffffffc00f0a947 */ /* 0x004fea000383ffff */
[----:B------:R-:W-:Y:S05]  /*2e450*/  BRA `(.L_x_2912) ;  /* 0xfffffe4800147947 */ /* 0x000fea000383ffff */
.L_x_2920:
[----:B-1----:R1:W2:Y:S02]  /*2e460*/  SYNCS.PHASECHK.TRANS64.TRYWAIT P3, [R13+URZ+0x36830], R4 ;  /* 0x036830040d0075a7 */ /* 0x0022a4000806017f */
[----:B--2---:R-:W-:Y:S05]  /*2e470*/  @!P3 NANOSLEEP.SYNCS 0x989680 ;  /* 0x009896800000b95d */ /* 0x004fea0003900000 */
[----:B------:R-:W2:Y:S02]  /*2e480*/  @!P3 SYNCS.PHASECHK.TRANS64 P3, [R13+URZ+0x36830], R4 ;  /* 0x036830040d00b5a7 */ /* 0x000ea4000806007f */
[----:B--2---:R-:W-:Y:S05]  /*2e490*/  @!P3 BRA `(.L_x_2920) ;  /* 0xfffffffc00f0b947 */ /* 0x004fea000383ffff */
[----:B------:R-:W-:Y:S05]  /*2e4a0*/  BRA `(.L_x_2919) ;  /* 0xfffffe9800007947 */ /* 0x000fea000383ffff */
.L_x_2925:
[----:B-1----:R1:W2:Y:S02]  /*2e4b0*/  SYNCS.PHASECHK.TRANS64.TRYWAIT P3, [R11+URZ+0x36850], R0 ;  /* 0x036850000b0075a7 */ /* 0x0022a4000806017f */
[----:B--2---:R-:W-:Y:S05]  /*2e4c0*/  @!P3 NANOSLEEP.SYNCS 0x989680 ;  /* 0x009896800000b95d */ /* 0x004fea0003900000 */
[----:B------:R-:W2:Y:S02]  /*2e4d0*/  @!P3 SYNCS.PHASECHK.TRANS64 P3, [R11+URZ+0x36850], R0 ;  /* 0x036850000b00b5a7 */ /* 0x000ea4000806007f */
[----:B--2---:R-:W-:Y:S05]  /*2e4e0*/  @!P3 BRA `(.L_x_2925) ;  /* 0xfffffffc00f0b947 */ /* 0x004fea000383ffff */
[----:B------:R-:W-:Y:S05]  /*2e4f0*/  BRA `(.L_x_2924) ;  /* 0xfffffecc009c7947 */ /* 0x000fea000383ffff */
.L_x_2933:
[----:B-1----:R1:W2:Y:S02]  /*2e500*/  SYNCS.PHASECHK.TRANS64.TRYWAIT P2, [R4+URZ+0x36830], R5 ;  /* 0x03683005040075a7 */ /* 0x0022a4000804017f */
[----:B--2---:R-:W-:Y:S05]  /*2e510*/  @!P2 NANOSLEEP.SYNCS 0x989680 ;  /* 0x009896800000a95d */ /* 0x004fea0003900000 */
[----:B------:R-:W2:Y:S02]  /*2e520*/  @!P2 SYNCS.PHASECHK.TRANS64 P2, [R4+URZ+0x36830], R5 ;  /* 0x036830050400a5a7 */ /* 0x000ea4000804007f */
[----:B--2---:R-:W-:Y:S05]  /*2e530*/  @!P2 BRA `(.L_x_2933) ;  /* 0xfffffffc00f0a947 */ /* 0x004fea000383ffff */
[----:B------:R-:W-:Y:S05]  /*2e540*/  BRA `(.L_x_2932) ;  /* 0xfffffeec00507947 */ /* 0x000fea000383ffff */
.L_x_2938:
[----:B-1----:R1:W2:Y:S02]  /*2e550*/  SYNCS.PHASECHK.TRANS64.TRYWAIT P2, [R11+URZ+0x36850], R0 ;  /* 0x036850000b0075a7 */ /* 0x0022a4000804017f */
[----:B--2---:R-:W-:Y:S05]  /*2e560*/  @!P2 NANOSLEEP.SYNCS 0x989680 ;  /* 0x009896800000a95d */ /* 0x004fea0003900000 */
[----:B------:R-:W2:Y:S02]  /*2e570*/  @!P2 SYNCS.PHASECHK.TRANS64 P2, [R11+URZ+0x36850], R0 ;  /* 0x036850000b00a5a7 */ /* 0x000ea4000804007f */
[----:B--2---:R-:W-:Y:S05]  /*2e580*/  @!P2 BRA `(.L_x_2938) ;  /* 0xfffffffc00f0a947 */ /* 0x004fea000383ffff */
[----:B------:R-:W-:Y:S05]  /*2e590*/  BRA `(.L_x_2937) ;  /* 0xffffff2000ec7947 */ /* 0x000fea000383ffff */
.L_x_2944:
[----:B-1----:R1:W2:Y:S02]  /*2e5a0*/  SYNCS.PHASECHK.TRANS64.TRYWAIT P0, [R8+URZ+0x36850], R3 ;  /* 0x03685003080075a7 */ /* 0x0022a4000800017f */
[----:B--2---:R-:W-:Y:S05]  /*2e5b0*/  @!P0 NANOSLEEP.SYNCS 0x989680 ;  /* 0x009896800000895d */ /* 0x004fea0003900000 */
[----:B------:R-:W2:Y:S02]  /*2e5c0*/  @!P0 SYNCS.PHASECHK.TRANS64 P0, [R8+URZ+0x36850], R3 ;  /* 0x03685003080085a7 */ /* 0x000ea4000800007f */
[----:B--2---:R-:W-:Y:S05]  /*2e5d0*/  @!P0 BRA `(.L_x_2944) ;  /* 0xfffffffc00f08947 */ /* 0x004fea000383ffff */
[----:B------:R-:W-:Y:S05]  /*2e5e0*/  BRA `(.L_x_2943) ;  /* 0xffffff3c00e87947 */ /* 0x000fea000383ffff */
.L_x_2980:
[----:B------:R-:W1:Y:S01]  /*2e5f0*/  S2R R7, SR_TID.X ;  /* 0x0000000000077919 */ /* 0x000e620000002100 */
[----:B------:R-:W-:Y:S01]  /*2e600*/  BSSY B1, `(.L_x_3161) ;  /* 0x000000a000017945 */ /* 0x000fe20003800000 */
[----:B------:R-:W-:Y:S02]  /*2e610*/  IMAD.MOV.U32 R12, RZ, RZ, RZ ;  /* 0x000000ffff0c7224 */ /* 0x000fe400078e00ff */
[----:B------:R-:W-:Y:S02]  /*2e620*/  IMAD.MOV.U32 R11, RZ, RZ, 0x1f ;  /* 0x0000001fff0b7424 */ /* 0x000fe400078e00ff */
[----:B------:R-:W-:Y:S01]  /*2e630*/  IMAD.MOV.U32 R15, RZ, RZ, -0x1 ;  /* 0xffffffffff0f7424 */ /* 0x000fe200078e00ff */
[----:B-1----:R-:W-:-:S04]  /*2e640*/  SHF.R.U32.HI R7, RZ, 0x5, R7 ;  /* 0x00000005ff077819 */ /* 0x002fc80000011607 */
[----:B------:R-:W-:-:S05]  /*2e650*/  LOP3.LUT R7, R7, 0x3, RZ, 0xc0, !PT ;  /* 0x0000000307077812 */ /* 0x000fca00078ec0ff */
[----:B0-----:R-:W-:-:S07]  /*2e660*/  IMAD.MOV.U32 R13, RZ, RZ, R7 ;  /* 0x000000ffff0d7224 */ /* 0x001fce00078e0007 */
[----:B------:R-:W-:Y:S05]  /*2e670*/  WARPSYNC.COLLECTIVE R15, `(.L_x_3162) ;  /* 0x000000000f087348 */ /* 0x000fea0003c00000 */
[----:B------:R0:W1:Y:S02]  /*2e680*/  SHFL.IDX P6, R14, R13, R12, R11 ;  /* 0x0000000c0d0e7389 */ /* 0x00006400000c000b */
[----:B01----:R-:W-:Y:S01]  /*2e690*/  ENDCOLLECTIVE ;  /* 0x000000000000791b */ /* 0x003fe20003800000 */
.L_x_3162:
[----:B------:R-:W-:Y:S05]  /*2e6a0*/  BSYNC B1 ;  /* 0x0000000000017941 */ /* 0x000fea0003800000 */
.L_x_3161:
[----:B------:R-:W-:Y:S05]  /*2e6b0*/  BRA `(.L_x_3163) ;  /* 0xffffff8400bc7947 */ /* 0x000fea000383ffff */
.L_x_2982:
[----:B------:R-:W-:Y:S01]  /*2e6c0*/  BSSY B1, `(.L_x_3164) ;  /* 0x0000006000017945 */ /* 0x000fe20003800000 */
[----:B------:R-:W-:-:S07]  /*2e6d0*/  IMAD.MOV.U32 R15, RZ, RZ, -0x1 ;  /* 0xffffffffff0f7424 */ /* 0x000fce00078e00ff */
[----:B01----:R-:W-:Y:S05]  /*2e6e0*/  WARPSYNC.COLLECTIVE R15, `(.L_x_3165) ;  /* 0x000000000f0c7348 */ /* 0x003fea0003c00000 */
[----:B------:R-:W-:Y:S02]  /*2e6f0*/  ELECT P6, UR62, PT ;  /* 0x00000000003e782f */ /* 0x000fe400038c0000 */
[----:B------:R-:W-:Y:S01]  /*2e700*/  MOV R14, UR62 ;  /* 0x0000003e000e7c02 */ /* 0x000fe20008000f00 */
[----:B01----:R-:W-:Y:S10]  /*2e710*/  ENDCOLLECTIVE ;  /* 0x000000000000791b */ /* 0x003ff40003800000 */
.L_x_3165:
[----:B------:R-:W-:Y:S05]  /*2e720*/  BSYNC B1 ;  /* 0x0000000000017941 */ /* 0x000fea0003800000 */
.L_x_3164:
[----:B------:R-:W-:Y:S05]  /*2e730*/  BRA `(.L_x_2981) ;  /* 0xffffff8400b47947 */ /* 0x000fea000383ffff */
.L_x_2984:
[----:B-1----:R-:W2:Y:S02]  /*2e740*/  LDL R4, [R1+0x4] ;  /* 0x0000040001047983 */ /* 0x002ea40000100800 */
[----:B--2---:R1:W2:Y:S02]  /*2e750*/  SYNCS.PHASECHK.TRANS64.TRYWAIT P0, [R4+URZ+0x36820], R3 ;  /* 0x03682003040075a7 */ /* 0x0042a4000800017f */
[----:B--2---:R-:W-:Y:S05]  /*2e760*/  @!P0 NANOSLEEP.SYNCS 0x989680 ;  /* 0x009896800000895d */ /* 0x004fea0003900000 */
[----:B------:R-:W2:Y:S02]  /*2e770*/  @!P0 SYNCS.PHASECHK.TRANS64 P0, [R4+URZ+0x36820], R3 ;  /* 0x03682003040085a7 */ /* 0x000ea4000800007f */
[----:B--2---:R-:W-:Y:S05]  /*2e780*/  @!P0 BRA `(.L_x_2984) ;  /* 0xfffffffc00ec8947 */ /* 0x004fea000383ffff */
[----:B------:R-:W-:Y:S05]  /*2e790*/  BRA `(.L_x_3166) ;  /* 0xffffff8400c47947 */ /* 0x000fea000383ffff */
.L_x_2988:
[----:B-1----:R1:W2:Y:S02]  /*2e7a0*/  SYNCS.PHASECHK.TRANS64.TRYWAIT P0, [R6+URZ+0x368a0], R9 ;  /* 0x0368a009060075a7 */ /* 0x0022a4000800017f */
[----:B--2---:R-:W-:Y:S05]  /*2e7b0*/  @!P0 NANOSLEEP.SYNCS 0x989680 ;  /* 0x009896800000895d */ /* 0x004fea0003900000 */
[----:B------:R-:W2:Y:S02]  /*2e7c0*/  @!P0 SYNCS.PHASECHK.TRANS64 P0, [R6+URZ+0x368a0], R9 ;  /* 0x0368a009060085a7 */ /* 0x000ea4000800007f */
[----:B--2---:R-:W-:Y:S05]  /*2e7d0*/  @!P0 BRA `(.L_x_2988) ;  /* 0xfffffffc00f08947 */ /* 0x004fea000383ffff */
[----:B------:R-:W-:Y:S05]  /*2e7e0*/  BRA `(.L_x_3167) ;  /* 0xffffff8400e87947 */ /* 0x000fea000383ffff */
.L_x_2995:
[----:B--2---:R2:W3:Y:S02]  /*2e7f0*/  SYNCS.PHASECHK.TRANS64.TRYWAIT P0, [R6+URZ+0x368c0], R9 ;  /* 0x0368c009060075a7 */ /* 0x0044e4000800017f */
[----:B---3--:R-:W-:Y:S05]  /*2e800*/  @!P0 NANOSLEEP.SYNCS 0x989680 ;  /* 0x009896800000895d */ /* 0x008fea0003900000 */
[----:B------:R-:W3:Y:S02]  /*2e810*/  @!P0 SYNCS.PHASECHK.TRANS64 P0, [R6+URZ+0x368c0], R9 ;  /* 0x0368c009060085a7 */ /* 0x000ee4000800007f */
[----:B---3--:R-:W-:Y:S05]  /*2e820*/  @!P0 BRA `(.L_x_2995) ;  /* 0xfffffffc00f08947 */ /* 0x008fea000383ffff */
[----:B------:R-:W-:Y:S05]  /*2e830*/  BRA `(.L_x_3168) ;  /* 0xffffff8800ec7947 */ /* 0x000fea000383ffff */
.L_x_3004:
[----:B-1----:R1:W2:Y:S02]  /*2e840*/  SYNCS.PHASECHK.TRANS64.TRYWAIT P1, [R7+URZ+0x368a0], R6 ;  /* 0x0368a006070075a7 */ /* 0x0022a4000802017f */
[----:B--2---:R-:W-:Y:S05]  /*2e850*/  @!P1 NANOSLEEP.SYNCS 0x989680 ;  /* 0x009896800000995d */ /* 0x004fea0003900000 */
[----:B------:R-:W2:Y:S02]  /*2e860*/  @!P1 SYNCS.PHASECHK.TRANS64 P1, [R7+URZ+0x368a0], R6 ;  /* 0x0368a006070095a7 */ /* 0x000ea4000802007f */
[----:B--2---:R-:W-:Y:S05]  /*2e870*/  @!P1 BRA `(.L_x_3004) ;  /* 0xfffffffc00f09947 */ /* 0x004fea000383ffff */
[----:B------:R-:W-:Y:S05]  /*2e880*/  BRA `(.L_x_3169) ;  /* 0xffffff90003c7947 */ /* 0x000fea000383ffff */
.L_x_3011:
[----:B--2---:R2:W3:Y:S02]  /*2e890*/  SYNCS.PHASECHK.TRANS64.TRYWAIT P1, [R7+URZ+0x368c0], R6 ;  /* 0x0368c006070075a7 */ /* 0x0044e4000802017f */
[----:B---3--:R-:W-:Y:S05]  /*2e8a0*/  @!P1 NANOSLEEP.SYNCS 0x989680 ;  /* 0x009896800000995d */ /* 0x008fea0003900000 */
[----:B------:R-:W3:Y:S02]  /*2e8b0*/  @!P1 SYNCS.PHASECHK.TRANS64 P1, [R7+URZ+0x368c0], R6 ;  /* 0x0368c006070095a7 */ /* 0x000ee4000802007f */
[----:B---3--:R-:W-:Y:S05]  /*2e8c0*/  @!P1 BRA `(.L_x_3011) ;  /* 0xfffffffc00f09947 */ /* 0x008fea000383ffff */
[----:B------:R-:W-:Y:S05]  /*2e8d0*/  BRA `(.L_x_3170) ;  /* 0xffffff94003c7947 */ /* 0x000fea000383ffff */
.L_x_3026:
        /* <DEDUP_REMOVED lines=11> */
.L_x_3172:
[----:B------:R-:W-:Y:S05]  /*2e990*/  BSYNC B0 ;  /* 0x0000000000007941 */ /* 0x000fea0003800000 */
.L_x_3171:
[----:B------:R-:W-:Y:S05]  /*2e9a0*/  BRA `(.L_x_3173) ;  /* 0xffffffa000187947 */ /* 0x000fea000383ffff */
.L_x_3028:
[----:B------:R-:W-:Y:S01]  /*2e9b0*/  BSSY B0, `(.L_x_3174) ;  /* 0x0000006000007945 */ /* 0x000fe20003800000 */
[----:B------:R-:W-:-:S07]  /*2e9c0*/  IMAD.MOV.U32 R15, RZ, RZ, -0x1 ;  /* 0xffffffffff0f7424 */ /* 0x000fce00078e00ff */
[----:B01----:R-:W-:Y:S05]  /*2e9d0*/  WARPSYNC.COLLECTIVE R15, `(.L_x_3175) ;  /* 0x000000000f0c7348 */ /* 0x003fea0003c00000 */
[----:B------:R-:W-:Y:S02]  /*2e9e0*/  ELECT P6, UR62, PT ;  /* 0x00000000003e782f */ /* 0x000fe400038c0000 */
[----:B------:R-:W-:Y:S01]  /*2e9f0*/  MOV R14, UR62 ;  /* 0x0000003e000e7c02 */ /* 0x000fe20008000f00 */
[----:B01----:R-:W-:Y:S10]  /*2ea00*/  ENDCOLLECTIVE ;  /* 0x000000000000791b */ /* 0x003ff40003800000 */
.L_x_3175:
[----:B------:R-:W-:Y:S05]  /*2ea10*/  BSYNC B0 ;  /* 0x0000000000007941 */ /* 0x000fea0003800000 */
.L_x_3174:
[----:B------:R-:W-:Y:S05]  /*2ea20*/  BRA `(.L_x_3176) ;  /* 0xffffffa000287947 */ /* 0x000fea000383ffff */
.L_x_3030:
[----:B-1----:R1:W2:Y:S02]  /*2ea30*/  SYNCS.PHASECHK.TRANS64.TRYWAIT P0, [R0+URZ+0x36840], R2 ;  /* 0x03684002000075a7 */ /* 0x0022a4000800017f */
[----:B--2---:R-:W-:Y:S05]  /*2ea40*/  @!P0 NANOSLEEP.SYNCS 0x989680 ;  /* 0x009896800000895d */ /* 0x004fea0003900000 */
[----:B------:R-:W2:Y:S02]  /*2ea50*/  @!P0 SYNCS.PHASECHK.TRANS64 P0, [R0+URZ+0x36840], R2 ;  /* 0x03684002000085a7 */ /* 0x000ea4000800007f */
[----:B--2---:R-:W-:Y:S05]  /*2ea60*/  @!P0 BRA `(.L_x_3030) ;  /* 0xfffffffc00f08947 */ /* 0x004fea000383ffff */
[----:B------:R-:W-:Y:S05]  /*2ea70*/  BRA `(.L_x_3177) ;  /* 0xffffffa000947947 */ /* 0x000fea000383ffff */
.L_x_3034:
        /* <DEDUP_REMOVED lines=8> */
.L_x_3178:
[----:B------:R-:W-:Y:S02]  /*2eb00*/  IMAD.MOV.U32 R13, RZ, RZ, R3 ;  /* 0x000000ffff0d7224 */ /* 0x000fe400078e0003 */
[----:B------:R-:W-:-:S07]  /*2eb10*/  IMAD.MOV.U32 R4, RZ, RZ, R14 ;  /* 0x000000ffff047224 */ /* 0x000fce00078e000e */
[----:B------:R-:W-:Y:S05]  /*2eb20*/  WARPSYNC.COLLECTIVE R15, `(.L_x_3179) ;  /* 0x000000000f087348 */ /* 0x000fea0003c00000 */
[----:B------:R0:W1:Y:S02]  /*2eb30*/  SHFL.IDX P6, R14, R13, R12, R11 ;  /* 0x0000000c0d0e7389 */ /* 0x00006400000c000b */
[----:B01----:R-:W-:Y:S01]  /*2eb40*/  ENDCOLLECTIVE ;  /* 0x000000000000791b */ /* 0x003fe20003800000 */
.L_x_3179:
[----:B------:R-:W-:Y:S02]  /*2eb50*/  IMAD.MOV.U32 R13, RZ, RZ, R2 ;  /* 0x000000ffff0d7224 */ /* 0x000fe400078e0002 */
[----:B------:R-:W-:Y:S02]  /*2eb60*/  IMAD.MOV.U32 R12, RZ, RZ, 0x1 ;  /* 0x00000001ff0c7424 */ /* 0x000fe400078e00ff */
[----:B------:R-:W-:-:S07]  /*2eb70*/  IMAD.MOV.U32 R5, RZ, RZ, R14 ;  /* 0x000000ffff057224 */ /* 0x000fce00078e000e */
[----:B------:R-:W-:Y:S05]  /*2eb80*/  WARPSYNC.COLLECTIVE R15, `(.L_x_3180) ;  /* 0x000000000f087348 */ /* 0x000fea0003c00000 */
[----:B------:R0:W1:Y:S02]  /*2eb90*/  SHFL.IDX P6, R14, R13, R12, R11 ;  /* 0x0000000c0d0e7389 */ /* 0x00006400000c000b */
[----:B01----:R-:W-:Y:S01]  /*2eba0*/  ENDCOLLECTIVE ;  /* 0x000000000000791b */ /* 0x003fe20003800000 */
.L_x_3180:
[----:B------:R-:W-:Y:S02]  /*2ebb0*/  IMAD.MOV.U32 R13, RZ, RZ, R3 ;  /* 0x000000ffff0d7224 */ /* 0x000fe400078e0003 */
[----:B------:R-:W-:Y:S02]  /*2ebc0*/  IMAD R0, R8, R7, RZ ;  /* 0x0000000708007224 */ /* 0x000fe400078e02ff */
[----:B------:R-:W0:Y:S02]  /*2ebd0*/  S2R R8, SR_TID.X ;  /* 0x0000000000087919 */ /* 0x000e240000002100 */
[----:B0-----:R-:W-:-:S04]  /*2ebe0*/  LOP3.LUT R8, R8, 0x7f, RZ, 0xc0, !PT ;  /* 0x0000007f08087812 */ /* 0x001fc800078ec0ff */
[----:B------:R-:W-:-:S05]  /*2ebf0*/  SHF.R.U32.HI R8, RZ, 0x3, R8 ;  /* 0x00000003ff087819 */ /* 0x000fca0000011608 */
[----:B------:R-:W-:Y:S02]  /*2ec00*/  IMAD R17, R17, 0x80, R8 ;  /* 0x0000008011117824 */ /* 0x000fe400078e0208 */
[----:B------:R-:W-:-:S07]  /*2ec10*/  IMAD.MOV.U32 R8, RZ, RZ, R14 ;  /* 0x000000ffff087224 */ /* 0x000fce00078e000e */
[----:B------:R-:W-:Y:S05]  /*2ec20*/  WARPSYNC.COLLECTIVE R15, `(.L_x_3181) ;  /* 0x000000000f087348 */ /* 0x000fea0003c00000 */
[----:B------:R0:W1:Y:S02]  /*2ec30*/  SHFL.IDX P6, R14, R13, R12, R11 ;  /* 0x0000000c0d0e7389 */ /* 0x00006400000c000b */
[----:B01----:R-:W-:Y:S01]  /*2ec40*/  ENDCOLLECTIVE ;  /* 0x000000000000791b */ /* 0x003fe20003800000 */
.L_x_3181:
[----:B------:R-:W-:-:S13]  /*2ec50*/  ISETP.GE.AND P3, PT, R17, R0, PT ;  /* 0x000000001100720c */ /* 0x000fda0003f66270 */
[----:B------:R-:W-:Y:S01]  /*2ec60*/  @!P3 LEA R5, P5, R10, R5, 0x1 ;  /* 0x000000050a05b211 */ /* 0x000fe200078a08ff */
[----:B------:R-:W-:Y:S02]  /*2ec70*/  IMAD.MOV.U32 R13, RZ, RZ, R2 ;  /* 0x000000ffff0d7224 */ /* 0x000fe400078e0002 */
[----:B------:R-:W-:Y:S02]  /*2ec80*/  IMAD.MOV.U32 R12, RZ, RZ, 0x2 ;  /* 0x00000002ff0c7424 */ /* 0x000fe400078e00ff */
[----:B------:R-:W-:-:S05]  /*2ec90*/  @!P3 IMAD.X R4, RZ, RZ, R4, P5 ;  /* 0x000000ffff04b224 */ /* 0x000fca00028e0604 */
[----:B------:R-:W-:Y:S01]  /*2eca0*/  @!P3 LOP3.LUT R5, R5, R4, RZ, 0x3c, !PT ;  /* 0x000000040505b212 */ /* 0x000fe200078e3cff */
[----:B------:R-:W-:-:S07]  /*2ecb0*/  IMAD.MOV.U32 R6, RZ, RZ, R14 ;  /* 0x000000ffff067224 */ /* 0x000fce00078e000e */
[----:B------:R-:W-:Y:S05]  /*2ecc0*/  WARPSYNC.COLLECTIVE R15, `(.L_x_3182) ;  /* 0x000000000f087348 */ /* 0x000fea0003c00000 */
[----:B------:R0:W1:Y:S02]  /*2ecd0*/  SHFL.IDX P6, R14, R13, R12, R11 ;  /* 0x0000000c0d0e7389 */ /* 0x00006400000c000b */
[----:B01----:R-:W-:Y:S01]  /*2ece0*/  ENDCOLLECTIVE ;  /* 0x000000000000791b */ /* 0x003fe20003800000 */
.L_x_3182:
[----:B------:R-:W-:-:S04]  /*2ecf0*/  @!P3 LOP3.LUT R4, R5, R4, RZ, 0x3c, !PT ;  /* 0x000000040504b212 */ /* 0x000fc800078e3cff */
[----:B------:R-:W-:-:S05]  /*2ed00*/  @!P3 LOP3.LUT R5, R5, R4, RZ, 0x3c, !PT ;  /* 0x000000040505b212 */ /* 0x000fca00078e3cff */
[----:B------:R-:W-:Y:S01]  /*2ed10*/  @!PT LDS RZ, [RZ] ;  /* 0x00000000fffff984 */ /* 0x000fe20000000800 */
[----:B------:R-:W-:Y:S01]  /*2ed20*/  @!PT LDS RZ, [RZ] ;  /* 0x00000000fffff984 */ /* 0x000fe20000000800 */
[----:B------:R-:W-:Y:S01]  /*2ed30*/  @!PT LDS RZ, [RZ] ;  /* 0x00000000fffff984 */ /* 0x000fe20000000800 */
[----:B------:R-:W-:Y:S04]  /*2ed40*/  @!P3 LDGSTS.E.BYPASS.LTC128B.128 [R9+0x15400], desc[UR60][R4.64], !P2 ;  /* 0x154000000409bfae */ /* 0x000fe8000d101d7c */
[----:B------:R-:W-:Y:S01]  /*2ed50*/  @!P3 LDGSTS.E.BYPASS.LTC128B.128 [R9+0x19400], desc[UR60][R4.64+0x80], !P1 ;  /* 0x194000800409bfae */ /* 0x000fe2000c901d7c */
[----:B------:R-:W-:-:S03]  /*2ed60*/  IMAD.MOV.U32 R13, RZ, RZ, R3 ;  /* 0x000000ffff0d7224 */ /* 0x000fc600078e0003 */
[----:B------:R0:W-:Y:S02]  /*2ed70*/  @!P3 LDGSTS.E.BYPASS.LTC128B.128 [R9+0x1d400], desc[UR60][R4.64+0x100], !P0 ;  /* 0x1d4001000409bfae */ /* 0x0001e4000c101d7c */
[----:B0-----:R-:W-:-:S05]  /*2ed80*/  VIADD R4, R17, 0x10 ;  /* 0x0000001011047836 */ /* 0x001fca0000000000 */
[----:B------:R-:W-:-:S13]  /*2ed90*/  ISETP.GE.AND P3, PT, R4, R0, PT ;  /* 0x000000000400720c */ /* 0x000fda0003f66270 */
[----:B------:R-:W-:-:S05]  /*2eda0*/  @!P3 LEA R7, P5, R10, R6, 0x1 ;  /* 0x000000060a07b211 */ /* 0x000fca00078a08ff */
[----:B------:R-:W-:Y:S02]  /*2edb0*/  @!P3 IMAD.X R6, RZ, RZ, R8, P5 ;  /* 0x000000ffff06b224 */ /* 0x000fe400028e0608 */
[----:B------:R-:W-:Y:S02]  /*2edc0*/  @!P3 IMAD.MOV.U32 R4, RZ, RZ, R7 ;  /* 0x000000ffff04b224 */ /* 0x000fe400078e0007 */
[----:B------:R-:W-:Y:S02]  /*2edd0*/  @!P3 IMAD.MOV.U32 R5, RZ, RZ, R6 ;  /* 0x000000ffff05b224 */ /* 0x000fe400078e0006 */
[----:B------:R-:W-:-:S07]  /*2ede0*/  IMAD.MOV.U32 R6, RZ, RZ, R14 ;  /* 0x000000ffff067224 */ /* 0x000fce00078e000e */
[----:B------:R-:W-:Y:S05]  /*2edf0*/  WARPSYNC.COLLECTIVE R15, `(.L_x_3183) ;  /* 0x000000000f087348 */ /* 0x000fea0003c00000 */
[----:B------:R0:W1:Y:S02]  /*2ee00*/  SHFL.IDX P6, R14, R13, R12, R11 ;  /* 0x0000000c0d0e7389 */ /* 0x00006400000c000b */
[----:B01----:R-:W-:Y:S01]  /*2ee10*/  ENDCOLLECTIVE ;  /* 0x000000000000791b */ /* 0x003fe20003800000 */
.L_x_3183:
[----:B------:R-:W-:Y:S01]  /*2ee20*/  @!PT LDS RZ, [RZ] ;  /* 0x00000000fffff984 */ /* 0x000fe20000000800 */
[----:B------:R-:W-:Y:S01]  /*2ee30*/  @!PT LDS RZ, [RZ] ;  /* 0x00000000fffff984 */ /* 0x000fe20000000800 */
[----:B------:R-:W-:Y:S01]  /*2ee40*/  @!PT LDS RZ, [RZ] ;  /* 0x00000000fffff984 */ /* 0x000fe20000000800 */
[----:B------:R-:W-:Y:S04]  /*2ee50*/  @!P3 LDGSTS.E.BYPASS.LTC128B.128 [R9+0x15c00], desc[UR60][R4.64], !P2 ;  /* 0x15c000000409bfae */ /* 0x000fe8000d101d7c */
[----:B------:R-:W-:Y:S04]  /*2ee60*/  @!P3 LDGSTS.E.BYPASS.LTC128B.128 [R9+0x19c00], desc[UR60][R4.64+0x80], !P1 ;  /* 0x19c000800409bfae */ /* 0x000fe8000c901d7c */
[----:B------:R0:W-:Y:S01]  /*2ee70*/  @!P3 LDGSTS.E.BYPASS.LTC128B.128 [R9+0x1dc00], desc[UR60][R4.64+0x100], !P0 ;  /* 0x1dc001000409bfae */ /* 0x0001e2000c101d7c */
[----:B------:R-:W-:Y:S02]  /*2ee80*/  IMAD.MOV.U32 R13, RZ, RZ, R2 ;  /* 0x000000ffff0d7224 */ /* 0x000fe400078e0002 */
[----:B------:R-:W-:-:S02]  /*2ee90*/  IMAD.MOV.U32 R12, RZ, RZ, 0x3 ;  /* 0x00000003ff0c7424 */ /* 0x000fc400078e00ff */
[----:B0-----:R-:W-:-:S05]  /*2eea0*/  VIADD R4, R17, 0x20 ;  /* 0x0000002011047836 */ /* 0x001fca0000000000 */
[----:B------:R-:W-:Y:S01]  /*2eeb0*/  ISETP.GE.AND P3, PT, R4, R0, PT ;  /* 0x000000000400720c */ /* 0x000fe20003f66270 */
[----:B------:R-:W-:-:S12]  /*2eec0*/  IMAD.MOV.U32 R4, RZ, RZ, R14 ;  /* 0x000000ffff047224 */ /* 0x000fd800078e000e */
[----:B------:R-:W-:Y:S05]  /*2eed0*/  WARPSYNC.COLLECTIVE R15, `(.L_x_3184) ;  /* 0x000000000f087348 */ /* 0x000fea0003c00000 */
[----:B------:R0:W1:Y:S02]  /*2eee0*/  SHFL.IDX P6, R14, R13, R12, R11 ;  /* 0x0000000c0d0e7389 */ /* 0x00006400000c000b */
[----:B01----:R-:W-:Y:S01]  /*2eef0*/  ENDCOLLECTIVE ;  /* 0x000000000000791b */ /* 0x003fe20003800000 */
.L_x_3184:
[----:B------:R-:W-:Y:S01]  /*2ef00*/  @!P3 LEA R7, P4, R10, R4, 0x1 ;  /* 0x000000040a07b211 */ /* 0x000fe200078808ff */
[----:B------:R-:W-:-:S04]  /*2ef10*/  IMAD.MOV.U32 R13, RZ, RZ, R3 ;  /* 0x000000ffff0d7224 */ /* 0x000fc800078e0003 */
[----:B------:R-:W-:-:S04]  /*2ef20*/  @!P3 IMAD.X R4, RZ, RZ, R6, P4 ;  /* 0x000000ffff04b224 */ /* 0x000fc800020e0606 */
[----:B------:R-:W-:Y:S02]  /*2ef30*/  @!P3 IMAD.MOV.U32 R5, RZ, RZ, R4 ;  /* 0x000000ffff05b224 */ /* 0x000fe400078e0004 */
[----:B------:R-:W-:Y:S02]  /*2ef40*/  @!P3 IMAD.MOV.U32 R4, RZ, RZ, R7 ;  /* 0x000000ffff04b224 */ /* 0x000fe400078e0007 */
[----:B------:R-:W-:-:S07]  /*2ef50*/  IMAD.MOV.U32 R6, RZ, RZ, R14 ;  /* 0x000000ffff067224 */ /* 0x000fce00078e000e */
[----:B------:R-:W-:Y:S05]  /*2ef60*/  WARPSYNC.COLLECTIVE R15, `(.L_x_3185) ;  /* 0x000000000f087348 */ /* 0x000fea0003c00000 */
[----:B------:R0:W1:Y:S02]  /*2ef70*/  SHFL.IDX P6, R14, R13, R12, R11 ;  /* 0x0000000c0d0e7389 */ /* 0x00006400000c000b */
[----:B01----:R-:W-:Y:S01]  /*2ef80*/  ENDCOLLECTIVE ;  /* 0x000000000000791b */ /* 0x003fe20003800000 */
.L_x_3185:
        /* <DEDUP_REMOVED lines=14> */
.L_x_3186:
[----:B------:R-:W-:Y:S01]  /*2f070*/  @!P3 LEA R5, P4, R10, R4, 0x1 ;  /* 0x000000040a05b211 */ /* 0x000fe200078808ff */
[----:B------:R-:W-:-:S04]  /*2f080*/  IMAD.MOV.U32 R13, RZ, RZ, R3 ;  /* 0x000000ffff0d7224 */ /* 0x000fc800078e0003 */
[----:B------:R-:W-:-:S05]  /*2f090*/  @!P3 IMAD.X R4, RZ, RZ, R6, P4 ;  /* 0x000000ffff04b224 */ /* 0x000fca00020e0606 */
[----:B------:R-:W-:Y:S01]  /*2f0a0*/  @!P3 LOP3.LUT R5, R5, R4, RZ, 0x3c, !PT ;  /* 0x000000040505b212 */ /* 0x000fe200078e3cff */
[----:B------:R-:W-:-:S03]  /*2f0b0*/  IMAD.MOV.U32 R6, RZ, RZ, R14 ;  /* 0x000000ffff067224 */ /* 0x000fc600078e000e */
[----:B------:R-:W-:-:S07]  /*2f0c0*/  @!P3 LOP3.LUT R4, R5, R4, RZ, 0x3c, !PT ;  /* 0x000000040504b212 */ /* 0x000fce00078e3cff */
[----:B------:R-:W-:Y:S05]  /*2f0d0*/  WARPSYNC.COLLECTIVE R15, `(.L_x_3187) ;  /* 0x000000000f087348 */ /* 0x000fea0003c00000 */
[----:B------:R0:W1:Y:S02]  /*2f0e0*/  SHFL.IDX P6, R14, R13, R12, R11 ;  /* 0x0000000c0d0e7389 */ /* 0x00006400000c000b */
[----:B01----:R-:W-:Y:S01]  /*2f0f0*/  ENDCOLLECTIVE ;  /* 0x000000000000791b */ /* 0x003fe20003800000 */
.L_x_3187:
[----:B------:R-:W-:-:S05]  /*2f100*/  @!P3 LOP3.LUT R5, R5, R4, RZ, 0x3c, !PT ;  /* 0x000000040505b212 */ /* 0x000fca00078e3cff */
[----:B------:R-:W-:Y:S01]  /*2f110*/  @!PT LDS RZ, [RZ] ;  /* 0x00000000fffff984 */ /* 0x000fe20000000800 */
[----:B------:R-:W-:Y:S01]  /*2f120*/  @!PT LDS RZ, [RZ] ;  /* 0x00000000fffff984 */ /* 0x000fe20000000800 */
[----:B------:R-:W-:Y:S01]  /*2f130*/  @!PT LDS RZ, [RZ] ;  /* 0x00000000fffff984 */ /* 0x000fe20000000800 */
[----:B------:R-:W-:Y:S04]  /*2f140*/  @!P3 LDGSTS.E.BYPASS.LTC128B.128 [R9+0x16c00], desc[UR60][R4.64], !P2 ;  /* 0x16c000000409bfae */ /* 0x000fe8000d101d7c */
[----:B------:R-:W-:Y:S01]  /*2f150*/  @!P3 LDGSTS.E.BYPASS.LTC128B.128 [R9+0x1ac00], desc[UR60][R4.64+0x80], !P1 ;  /* 0x1ac000800409bfae */ /* 0x000fe2000c901d7c */
[----:B------:R-:W-:-:S03]  /*2f160*/  IMAD.MOV.U32 R13, RZ, RZ, R2 ;  /* 0x000000ffff0d7224 */ /* 0x000fc600078e0002 */
[----:B------:R0:W-:Y:S01]  /*2f170*/  @!P3 LDGSTS.E.BYPASS.LTC128B.128 [R9+0x1ec00], desc[UR60][R4.64+0x100], !P0 ;  /* 0x1ec001000409bfae */ /* 0x0001e2000c101d7c */
[----:B------:R-:W-:Y:S02]  /*2f180*/  IMAD.MOV.U32 R12, RZ, RZ, 0x5 ;  /* 0x00000005ff0c7424 */ /* 0x000fe400078e00ff */
[----:B0-----:R-:W-:-:S05]  /*2f190*/  VIADD R4, R17, 0x40 ;  /* 0x0000004011047836 */ /* 0x001fca0000000000 */
[----:B------:R-:W-:Y:S01]  /*2f1a0*/  ISETP.GE.AND P3, PT, R4, R0, PT ;  /* 0x000000000400720c */ /* 0x000fe20003f66270 */
[----:B------:R-:W-:-:S12]  /*2f1b0*/  IMAD.MOV.U32 R4, RZ, RZ, R14 ;  /* 0x000000ffff047224 */ /* 0x000fd800078e000e */
[----:B------:R-:W-:Y:S05]  /*2f1c0*/  WARPSYNC.COLLECTIVE R15, `(.L_x_3188) ;  /* 0x000000000f087348 */ /* 0x000fea0003c00000 */
[----:B------:R0:W1:Y:S02]  /*2f1d0*/  SHFL.IDX P6, R14, R13, R12, R11 ;  /* 0x0000000c0d0e7389 */ /* 0x00006400000c000b */
[----:B01----:R-:W-:Y:S01]  /*2f1e0*/  ENDCOLLECTIVE ;  /* 0x000000000000791b */ /* 0x003fe20003800000 */
.L_x_3188:
        /* <DEDUP_REMOVED lines=9> */
.L_x_3189:
        /* <DEDUP_REMOVED lines=15> */
.L_x_3190:
        /* <DEDUP_REMOVED lines=9> */
.L_x_3191:
        /* <DEDUP_REMOVED lines=9> */
[----:B0-----:R-:W-:Y:S02]  /*2f490*/  VIADD R5, R17, 0x60 ;  /* 0x0000006011057836 */ /* 0x001fe40000000000 */
[----:B------:R-:W-:-:S07]  /*2f4a0*/  IMAD.MOV.U32 R4, RZ, RZ, R14 ;  /* 0x000000ffff047224 */ /* 0x000fce00078e000e */
[----:B------:R-:W-:Y:S05]  /*2f4b0*/  WARPSYNC.COLLECTIVE R15, `(.L_x_3192) ;  /* 0x000000000f087348 */ /* 0x000fea0003c00000 */
[----:B------:R0:W1:Y:S02]  /*2f4c0*/  SHFL.IDX P6, R14, R13, R12, R11 ;  /* 0x0000000c0d0e7389 */ /* 0x00006400000c000b */
[----:B01----:R-:W-:Y:S01]  /*2f4d0*/  ENDCOLLECTIVE ;  /* 0x000000000000791b */ /* 0x003fe20003800000 */
.L_x_3192:
[----:B------:R-:W-:-:S13]  /*2f4e0*/  ISETP.GE.AND P4, PT, R5, R0, PT ;  /* 0x000000000500720c */ /* 0x000fda0003f86270 */
[----:B------:R-:W-:Y:S01]  /*2f4f0*/  @!P4 LEA R5, P3, R10, R4, 0x1 ;  /* 0x000000040a05c211 */ /* 0x000fe200078608ff */
[----:B------:R-:W-:-:S04]  /*2f500*/  IMAD.MOV.U32 R13, RZ, RZ, R3 ;  /* 0x000000ffff0d7224 */ /* 0x000fc800078e0003 */
[----:B------:R-:W-:-:S05]  /*2f510*/  @!P4 IMAD.X R4, RZ, RZ, R6, P3 ;  /* 0x000000ffff04c224 */ /* 0x000fca00018e0606 */
[----:B------:R-:W-:-:S04]  /*2f520*/  @!P4 LOP3.LUT R5, R5, R4, RZ, 0x3c, !PT ;  /* 0x000000040505c212 */ /* 0x000fc800078e3cff */
[----:B------:R-:W-:-:S04]  /*2f530*/  @!P4 LOP3.LUT R4, R5, R4, RZ, 0x3c, !PT ;  /* 0x000000040504c212 */ /* 0x000fc800078e3cff */
[----:B------:R-:W-:-:S05]  /*2f540*/  @!P4 LOP3.LUT R5, R5, R4, RZ, 0x3c, !PT ;  /* 0x000000040505c212 */ /* 0x000fca00078e3cff */
        /* <DEDUP_REMOVED lines=10> */
.L_x_3193:
[----:B------:R-:W-:Y:S01]  /*2f5f0*/  IMAD.MOV.U32 R3, RZ, RZ, R14 ;  /* 0x000000ffff037224 */ /* 0x000fe200078e000e */
[----:B------:R-:W-:Y:S06]  /*2f600*/  BRA `(.L_x_3194) ;  /* 0xffffffa400807947 */ /* 0x000fec000383ffff */
.L_x_3039:
[----:B0-----:R-:W3:Y:S02]  /*2f610*/  LDL R2, [R1+0x4] ;  /* 0x0000040001027983 */ /* 0x001ee40000100800 */
[----:B---3--:R0:W1:Y:S02]  /*2f620*/  SYNCS.PHASECHK.TRANS64.TRYWAIT P0, [R2+URZ+0x36820], R0 ;  /* 0x03682000020075a7 */ /* 0x008064000800017f */
[----:B-1----:R-:W-:Y:S05]  /*2f630*/  @!P0 NANOSLEEP.SYNCS 0x989680 ;  /* 0x009896800000895d */ /* 0x002fea0003900000 */
[----:B------:R-:W1:Y:S02]  /*2f640*/  @!P0 SYNCS.PHASECHK.TRANS64 P0, [R2+URZ+0x36820], R0 ;  /* 0x03682000020085a7 */ /* 0x000e64000800007f */
[----:B-1----:R-:W-:Y:S05]  /*2f650*/  @!P0 BRA `(.L_x_3039) ;  /* 0xfffffffc00ec8947 */ /* 0x002fea000383ffff */
[----:B------:R-:W-:Y:S05]  /*2f660*/  BRA `(.L_x_3195) ;  /* 0xffffffa400f87947 */ /* 0x000fea000383ffff */
.L_x_3048:
[----:B-1----:R1:W2:Y:S02]  /*2f670*/  SYNCS.PHASECHK.TRANS64.TRYWAIT P0, [R3+URZ+0x36840], R0 ;  /* 0x03684000030075a7 */ /* 0x0022a4000800017f */
[----:B--2---:R-:W-:Y:S05]  /*2f680*/  @!P0 NANOSLEEP.SYNCS 0x989680 ;  /* 0x009896800000895d */ /* 0x004fea0003900000 */
[----:B------:R-:W2:Y:S02]  /*2f690*/  @!P0 SYNCS.PHASECHK.TRANS64 P0, [R3+URZ+0x36840], R0 ;  /* 0x03684000030085a7 */ /* 0x000ea4000800007f */
[----:B--2---:R-:W-:Y:S05]  /*2f6a0*/  @!P0 BRA `(.L_x_3048) ;  /* 0xfffffffc00f08947 */ /* 0x004fea000383ffff */
[----:B------:R-:W-:Y:S05]  /*2f6b0*/  BRA `(.L_x_3196) ;  /* 0xffffffa800bc7947 */ /* 0x000fea000383ffff */
.L_x_3055:
[----:B0-----:R0:W1:Y:S02]  /*2f6c0*/  SYNCS.PHASECHK.TRANS64.TRYWAIT P0, [R3+URZ+0x60], R0 ;  /* 0x00006000030075a7 */ /* 0x001064000800017f */
[----:B-1----:R-:W-:Y:S05]  /*2f6d0*/  @!P0 NANOSLEEP.SYNCS 0x989680 ;  /* 0x009896800000895d */ /* 0x002fea0003900000 */
[----:B------:R-:W1:Y:S02]  /*2f6e0*/  @!P0 SYNCS.PHASECHK.TRANS64 P0, [R3+URZ+0x60], R0 ;  /* 0x00006000030085a7 */ /* 0x000e64000800007f */
[----:B-1----:R-:W-:Y:S05]  /*2f6f0*/  @!P0 BRA `(.L_x_3055) ;  /* 0xfffffffc00f08947 */ /* 0x002fea000383ffff */
[----:B------:R-:W-:Y:S05]  /*2f700*/  BRA `(.L_x_3197) ;  /* 0xffffffac00d87947 */ /* 0x000fea000383ffff */
.L_x_3065:
[----:B--2---:R2:W3:Y:S02]  /*2f710*/  SYNCS.PHASECHK.TRANS64.TRYWAIT P0, [R3+URZ+0x36840], R2 ;  /* 0x03684002030075a7 */ /* 0x0044e4000800017f */
[----:B---3--:R-:W-:Y:S05]  /*2f720*/  @!P0 NANOSLEEP.SYNCS 0x989680 ;  /* 0x009896800000895d */ /* 0x008fea0003900000 */
[----:B------:R-:W3:Y:S02]  /*2f730*/  @!P0 SYNCS.PHASECHK.TRANS64 P0, [R3+URZ+0x36840], R2 ;  /* 0x03684002030085a7 */ /* 0x000ee4000800007f */
[----:B---3--:R-:W-:Y:S05]  /*2f740*/  @!P0 BRA `(.L_x_3065) ;  /* 0xfffffffc00f08947 */ /* 0x008fea000383ffff */
[----:B------:R-:W-:Y:S05]  /*2f750*/  BRA `(.L_x_3198) ;  /* 0xffffffb400bc7947 */ /* 0x000fea000383ffff */
.L_x_3072:
[----:B0-----:R0:W2:Y:S02]  /*2f760*/  SYNCS.PHASECHK.TRANS64.TRYWAIT P0, [R2+URZ+0x60], R3 ;  /* 0x00006003020075a7 */ /* 0x0010a4000800017f */
[----:B--2---:R-:W-:Y:S05]  /*2f770*/  @!P0 NANOSLEEP.SYNCS 0x989680 ;  /* 0x009896800000895d */ /* 0x004fea0003900000 */
[----:B------:R-:W2:Y:S02]  /*2f780*/  @!P0 SYNCS.PHASECHK.TRANS64 P0, [R2+URZ+0x60], R3 ;  /* 0x00006003020085a7 */ /* 0x000ea4000800007f */
[----:B--2---:R-:W-:Y:S05]  /*2f790*/  @!P0 BRA `(.L_x_3072) ;  /* 0xfffffffc00f08947 */ /* 0x004fea000383ffff */
[----:B------:R-:W-:Y:S05]  /*2f7a0*/  BRA `(.L_x_3199) ;  /* 0xffffffb800d87947 */ /* 0x000fea000383ffff */
.L_x_3082:
[----:B---3--:R3:W4:Y:S02]  /*2f7b0*/  SYNCS.PHASECHK.TRANS64.TRYWAIT P0, [R2+URZ+0x36840], R3 ;  /* 0x03684003020075a7 */ /* 0x008724000800017f */
[----:B----4-:R-:W-:Y:S05]  /*2f7c0*/  @!P0 NANOSLEEP.SYNCS 0x989680 ;  /* 0x009896800000895d */ /* 0x010fea0003900000 */
[----:B------:R-:W4:Y:S02]  /*2f7d0*/  @!P0 SYNCS.PHASECHK.TRANS64 P0, [R2+URZ+0x36840], R3 ;  /* 0x03684003020085a7 */ /* 0x000f24000800007f */
[----:B----4-:R-:W-:Y:S05]  /*2f7e0*/  @!P0 BRA `(.L_x_3082) ;  /* 0xfffffffc00f08947 */ /* 0x010fea000383ffff */
[----:B------:R-:W-:Y:S05]  /*2f7f0*/  BRA `(.L_x_3200) ;  /* 0xffffffc0008c7947 */ /* 0x000fea000383ffff */
.L_x_3089:
[----:B0-----:R0:W2:Y:S02]  /*2f800*/  SYNCS.PHASECHK.TRANS64.TRYWAIT P0, [R2+URZ+0x60], R5 ;  /* 0x00006005020075a7 */ /* 0x0010a4000800017f */
[----:B--2---:R-:W-:Y:S05]  /*2f810*/  @!P0 NANOSLEEP.SYNCS 0x989680 ;  /* 0x009896800000895d */ /* 0x004fea0003900000 */
[----:B------:R-:W2:Y:S02]  /*2f820*/  @!P0 SYNCS.PHASECHK.TRANS64 P0, [R2+URZ+0x60], R5 ;  /* 0x00006005020085a7 */ /* 0x000ea4000800007f */
[----:B--2---:R-:W-:Y:S05]  /*2f830*/  @!P0 BRA `(.L_x_3089) ;  /* 0xfffffffc00f08947 */ /* 0x004fea000383ffff */
[----:B------:R-:W-:Y:S05]  /*2f840*/  BRA `(.L_x_3201) ;  /* 0xffffffc400a87947 */ /* 0x000fea000383ffff */
.L_x_3101:
[----:B0-----:R0:W2:Y:S02]  /*2f850*/  SYNCS.PHASECHK.TRANS64.TRYWAIT P0, [R0+URZ+0x36860], R2 ;  /* 0x03686002000075a7 */ /* 0x0010a4000800017f */
[----:B--2---:R-:W-:Y:S05]  /*2f860*/  @!P0 NANOSLEEP.SYNCS 0x989680 ;  /* 0x009896800000895d */ /* 0x004fea0003900000 */
[----:B------:R-:W2:Y:S02]  /*2f870*/  @!P0 SYNCS.PHASECHK.TRANS64 P0, [R0+URZ+0x36860], R2 ;  /* 0x03686002000085a7 */ /* 0x000ea4000800007f */
[----:B--2---:R-:W-:Y:S05]  /*2f880*/  @!P0 BRA `(.L_x_3101) ;  /* 0xfffffffc00f08947 */ /* 0x004fea000383ffff */
[----:B------:R-:W-:Y:S05]  /*2f890*/  BRA `(.L_x_3202) ;  /* 0xffffffcc00407947 */ /* 0x000fea000383ffff */
.L_x_3109:
[----:B------:R-:W-:Y:S01]  /*2f8a0*/  BSSY B0, `(.L_x_3203) ;  /* 0x0000008000007945 */ /* 0x000fe20003800000 */
[----:B------:R-:W-:Y:S02]  /*2f8b0*/  IMAD.MOV.U32 R13, RZ, RZ, R16 ;  /* 0x000000ffff0d7224 */ /* 0x000fe400078e0010 */
[----:B------:R-:W-:Y:S02]  /*2f8c0*/  IMAD.MOV.U32 R12, RZ, RZ, RZ ;  /* 0x000000ffff0c7224 */ /* 0x000fe400078e00ff */
[----:B------:R-:W-:Y:S02]  /*2f8d0*/  IMAD.MOV.U32 R11, RZ, RZ, 0x1f ;  /* 0x0000001fff0b7424 */ /* 0x000fe400078e00ff */
[----:B------:R-:W-:-:S07]  /*2f8e0*/  IMAD.MOV.U32 R15, RZ, RZ, -0x1 ;  /* 0xffffffffff0f7424 */ /* 0x000fce00078e00ff */
[----:B-1---5:R-:W-:Y:S05]  /*2f8f0*/  WARPSYNC.COLLECTIVE R15, `(.L_x_3204) ;  /* 0x000000000f087348 */ /* 0x022fea0003c00000 */
[----:B------:R0:W2:Y:S02]  /*2f900*/  SHFL.IDX P6, R14, R13, R12, R11 ;  /* 0x0000000c0d0e7389 */ /* 0x0000a400000c000b */
[----:B012--5:R-:W-:Y:S01]  /*2f910*/  ENDCOLLECTIVE ;  /* 0x000000000000791b */ /* 0x027fe20003800000 */
.L_x_3204:
[----:B------:R-:W-:Y:S05]  /*2f920*/  BSYNC B0 ;  /* 0x0000000000007941 */ /* 0x000fea0003800000 */
.L_x_3203:
        /* <DEDUP_REMOVED lines=9> */
.L_x_3205:
        /* <DEDUP_REMOVED lines=18> */
.L_x_3206:
        /* <DEDUP_REMOVED lines=8> */
.L_x_3207:
        /* <DEDUP_REMOVED lines=8> */
.L_x_3208:
        /* <DEDUP_REMOVED lines=8> */
.L_x_3209:
        /* <DEDUP_REMOVED lines=8> */
.L_x_3210:
        /* <DEDUP_REMOVED lines=9> */
.L_x_3211:
[----:B------:R-:W-:Y:S01]  /*2fd70*/  IMAD.MOV.U32 R16, RZ, RZ, R14 ;  /* 0x000000ffff107224 */ /* 0x000fe200078e000e */
[----:B------:R-:W-:Y:S06]  /*2fd80*/  BRA `(.L_x_3212) ;  /* 0xffffffd000047947 */ /* 0x000fec000383ffff */
.L_x_3114:
        /* <DEDUP_REMOVED lines=8> */
.L_x_3214:
[----:B------:R-:W-:Y:S05]  /*2fe10*/  BSYNC B0 ;  /* 0x0000000000007941 */ /* 0x000fea0003800000 */
.L_x_3213:
        /* <DEDUP_REMOVED lines=10> */
.L_x_3215:
        /* <DEDUP_REMOVED lines=8> */
.L_x_3216:
        /* <DEDUP_REMOVED lines=8> */
.L_x_3217:
        /* <DEDUP_REMOVED lines=8> */
.L_x_3218:
        /* <DEDUP_REMOVED lines=9> */
.L_x_3219:
[----:B------:R-:W-:Y:S01]  /*300d0*/  IMAD.MOV.U32 R16, RZ, RZ, R14 ;  /* 0x000000ffff107224 */ /* 0x000fe200078e000e */
[----:B------:R-:W-:Y:S06]  /*300e0*/  BRA `(.L_x_3220) ;  /* 0xffffffcc00c87947 */ /* 0x000fec000383ffff */
.L_x_3116:
[----:B------:R-:W-:Y:S01]  /*300f0*/  BSSY B0, `(.L_x_3221) ;  /* 0x0000006000007945 */ /* 0x000fe20003800000 */
[----:B------:R-:W-:Y:S01]  /*30100*/  PLOP3.LUT P6, PT, P6, PT, PT, 0x8, 0x0 ;  /* 0x000000000000781c */ /* 0x000fe200037ce170 */
[----:B------:R-:W-:-:S12]  /*30110*/  IMAD.MOV.U32 R15, RZ, RZ, -0x1 ;  /* 0xffffffffff0f7424 */ /* 0x000fd800078e00ff */
[----:B01---5:R-:W-:Y:S05]  /*30120*/  WARPSYNC.COLLECTIVE R15, `(.L_x_3222) ;  /* 0x000000000f087348 */ /* 0x023fea0003c00000 */
[----:B------:R-:W-:Y:S01]  /*30130*/  VOTE.ANY R14, PT, P6 ;  /* 0x00000000000e7806 */ /* 0x000fe200030e0100 */
[----:B01---5:R-:W-:Y:S06]  /*30140*/  ENDCOLLECTIVE ;  /* 0x000000000000791b */ /* 0x023fec0003800000 */
.L_x_3222:
[----:B------:R-:W-:Y:S05]  /*30150*/  BSYNC B0 ;  /* 0x0000000000007941 */ /* 0x000fea0003800000 */
.L_x_3221:
        /* <DEDUP_REMOVED lines=9> */
.L_x_3223:
[----:B------:R-:W-:Y:S01]  /*301f0*/  IMAD.MOV.U32 R17, RZ, RZ, R14 ;  /* 0x000000ffff117224 */ /* 0x000fe200078e000e */
[----:B------:R-:W-:Y:S06]  /*30200*/  BRA `(.L_x_3224) ;  /* 0xffffffcc00b87947 */ /* 0x000fec000383ffff */
.L_x_3118:
[----:B------:R-:W-:Y:S01]  /*30210*/  BSSY B0, `(.L_x_3225) ;  /* 0x0000007000007945 */ /* 0x000fe20003800000 */
[----:B------:R-:W-:Y:S02]  /*30220*/  IMAD.MOV.U32 R13, RZ, RZ, R2 ;  /* 0x000000ffff0d7224 */ /* 0x000fe400078e0002 */
[----:B------:R-:W-:Y:S02]  /*30230*/  IMAD.MOV.U32 R11, RZ, RZ, 0x1f ;  /* 0x0000001fff0b7424 */ /* 0x000fe400078e00ff */
[----:B------:R-:W-:-:S07]  /*30240*/  IMAD.MOV.U32 R15, RZ, RZ, -0x1 ;  /* 0xffffffffff0f7424 */ /* 0x000fce00078e00ff */
[----:B0123-5:R-:W-:Y:S05]  /*30250*/  WARPSYNC.COLLECTIVE R15, `(.L_x_3226) ;  /* 0x000000000f087348 */ /* 0x02ffea0003c00000 */
[----:B------:R4:W0:Y:S02]  /*30260*/  SHFL.IDX P6, R14, R13, R12, R11 ;  /* 0x0000000c0d0e7389 */ /* 0x00082400000c000b */
[----:B012345:R-:W-:Y:S01]  /*30270*/  ENDCOLLECTIVE ;  /* 0x000000000000791b */ /* 0x03ffe20003800000 */
.L_x_3226:
[----:B------:R-:W-:Y:S05]  /*30280*/  BSYNC B0 ;  /* 0x0000000000007941 */ /* 0x000fea0003800000 */
.L_x_3225:
[----:B------:R-:W-:Y:S01]  /*30290*/  IMAD.MOV.U32 R2, RZ, RZ, R14 ;  /* 0x000000ffff027224 */ /* 0x000fe200078e000e */
[----:B------:R-:W-:Y:S06]  /*302a0*/  BRA `(.L_x_3227) ;  /* 0xffffffcc00ac7947 */ /* 0x000fec000383ffff */
.L_x_3122:
[----:B0-----:R0:W2:Y:S02]  /*302b0*/  SYNCS.PHASECHK.TRANS64.TRYWAIT P0, [R0+URZ+0x36820], R3 ;  /* 0x03682003000075a7 */ /* 0x0010a4000800017f */
[----:B--2---:R-:W-:Y:S05]  /*302c0*/  @!P0 NANOSLEEP.SYNCS 0x989680 ;  /* 0x009896800000895d */ /* 0x004fea0003900000 */
[----:B------:R-:W2:Y:S02]  /*302d0*/  @!P0 SYNCS.PHASECHK.TRANS64 P0, [R0+URZ+0x36820], R3 ;  /* 0x03682003000085a7 */ /* 0x000ea4000800007f */
[----:B--2---:R-:W-:Y:S05]  /*302e0*/  @!P0 BRA `(.L_x_3122) ;  /* 0xfffffffc00f08947 */ /* 0x004fea000383ffff */
[----:B------:R-:W-:Y:S05]  /*302f0*/  BRA `(.L_x_3228) ;  /* 0xffffffd400307947 */ /* 0x000fea000383ffff */
.L_x_3123:
        /* <DEDUP_REMOVED lines=8> */
[----:B01-3-5:R-:W-:Y:S05]  /*30380*/  WARPSYNC.COLLECTIVE R15, `(.L_x_3230) ;  /* 0x000000000f087348 */ /* 0x02bfea0003c00000 */
[----:B------:R2:W4:Y:S02]  /*30390*/  SHFL.IDX P6, R14, R13, R12, R11 ;  /* 0x0000000c0d0e7389 */ /* 0x00052400000c000b */
[----:B012345:R-:W-:Y:S01]  /*303a0*/  ENDCOLLECTIVE ;  /* 0x000000000000791b */ /* 0x03ffe20003800000 */
.L_x_3230:
[----:B------:R-:W-:Y:S05]  /*303b0*/  BSYNC B0 ;  /* 0x0000000000007941 */ /* 0x000fea0003800000 */
.L_x_3229:
[----:B------:R-:W-:Y:S05]  /*303c0*/  BRA `(.L_x_3231) ;  /* 0xffffffd400187947 */ /* 0x000fea000383ffff */
.L_x_3124:
[----:B------:R-:W-:Y:S01]  /*303d0*/  BSSY B0, `(.L_x_3232) ;  /* 0x0000006000007945 */ /* 0x000fe20003800000 */
[----:B------:R-:W-:-:S07]  /*303e0*/  IMAD.MOV.U32 R15, RZ, RZ, -0x1 ;  /* 0xffffffffff0f7424 */ /* 0x000fce00078e00ff */
[----:B0123-5:R-:W-:Y:S05]  /*303f0*/  WARPSYNC.COLLECTIVE R15, `(.L_x_3233) ;  /* 0x000000000f0c7348 */ /* 0x02ffea0003c00000 */
[----:B------:R-:W-:Y:S02]  /*30400*/  ELECT P6, UR62, PT ;  /* 0x00000000003e782f */ /* 0x000fe400038c0000 */
[----:B------:R-:W-:Y:S01]  /*30410*/  MOV R14, UR62 ;  /* 0x0000003e000e7c02 */ /* 0x000fe20008000f00 */
[----:B0123-5:R-:W-:Y:S10]  /*30420*/  ENDCOLLECTIVE ;  /* 0x000000000000791b */ /* 0x02fff40003800000 */
.L_x_3233:
[----:B------:R-:W-:Y:S05]  /*30430*/  BSYNC B0 ;  /* 0x0000000000007941 */ /* 0x000fea0003800000 */
.L_x_3232:
[----:B------:R-:W-:Y:S05]  /*30440*/  BRA `(.L_x_3234) ;  /* 0xffffffd4000c7947 */ /* 0x000fea000383ffff */
.L_x_3126:
[----:B0-----:R0:W2:Y:S02]  /*30450*/  SYNCS.PHASECHK.TRANS64.TRYWAIT P0, [R6+URZ], R5 ;  /* 0x00000005060075a7 */ /* 0x0010a4000800017f */
[----:B--2---:R-:W-:Y:S05]  /*30460*/  @!P0 NANOSLEEP.SYNCS 0x989680 ;  /* 0x009896800000895d */ /* 0x004fea0003900000 */
[----:B------:R-:W2:Y:S02]  /*30470*/  @!P0 SYNCS.PHASECHK.TRANS64 P0, [R6+URZ], R5 ;  /* 0x00000005060085a7 */ /* 0x000ea4000800007f */
[----:B--2---:R-:W-:Y:S05]  /*30480*/  @!P0 BRA `(.L_x_3126) ;  /* 0xfffffffc00f08947 */ /* 0x004fea000383ffff */
[----:B------:R-:W-:Y:S05]  /*30490*/  BRA `(.L_x_3235) ;  /* 0xffffffd400507947 */ /* 0x000fea000383ffff */
.L_x_3127:
[----:B--2---:R2:W3:Y:S02]  /*304a0*/  SYNCS.PHASECHK.TRANS64.TRYWAIT P0, [R7+URZ], R2 ;  /* 0x00000002070075a7 */ /* 0x0044e4000800017f */
[----:B---3--:R-:W-:Y:S05]  /*304b0*/  @!P0 NANOSLEEP.SYNCS 0x989680 ;  /* 0x009896800000895d */ /* 0x008fea0003900000 */
[----:B------:R-:W3:Y:S02]  /*304c0*/  @!P0 SYNCS.PHASECHK.TRANS64 P0, [R7+URZ], R2 ;  /* 0x00000002070085a7 */ /* 0x000ee4000800007f */
[----:B---3--:R-:W-:Y:S05]  /*304d0*/  @!P0 BRA `(.L_x_3127) ;  /* 0xfffffffc00f08947 */ /* 0x008fea000383ffff */
[----:B------:R-:W-:Y:S05]  /*304e0*/  BRA `(.L_x_3236) ;  /* 0xffffffd400447947 */ /* 0x000fea000383ffff */
.L_x_3129:
[----:B---3--:R3:W4:Y:S02]  /*304f0*/  SYNCS.PHASECHK.TRANS64.TRYWAIT P0, [R4+URZ], R5 ;  /* 0x00000005040075a7 */ /* 0x008724000800017f */
[----:B----4-:R-:W-:Y:S05]  /*30500*/  @!P0 NANOSLEEP.SYNCS 0x989680 ;  /* 0x009896800000895d */ /* 0x010fea0003900000 */
[----:B------:R-:W4:Y:S02]  /*30510*/  @!P0 SYNCS.PHASECHK.TRANS64 P0, [R4+URZ], R5 ;  /* 0x00000005040085a7 */ /* 0x000f24000800007f */
[----:B----4-:R-:W-:Y:S05]  /*30520*/  @!P0 BRA `(.L_x_3129) ;  /* 0xfffffffc00f08947 */ /* 0x010fea000383ffff */
[----:B------:R-:W-:Y:S05]  /*30530*/  BRA `(.L_x_3237) ;  /* 0xffffffd4004c7947 */ /* 0x000fea000383ffff */
.L_x_3238:
        /* <DEDUP_REMOVED lines=12> */
.L_x_3248:


//--------------------- .nv.global.init           --------------------------
	.section	.nv.global.init,"aw",@progbits
.nv.global.init:
	.type		$str$23,@object
	.size		$str$23,($str$24 - $str$23)
$str$23:
        /*0000*/ 	.byte	0x28, 0x61, 0x64, 0x64, 0x72, 0x65, 0x73, 0x73, 0x20, 0x26, 0x20, 0x6d, 0x61, 0x73, 0x6b, 0x29
        /*0010*/ 	.byte	0x20, 0x3d, 0x3d, 0x20, 0x30, 0x00
	.type		$str$24,@object
	.size		$str$24,(__unnamed_9 - $str$24)
$str$24:
        /*0016*/ 	.byte	0x2f, 0x74, 0x6d, 0x70, 0x2f, 0x6f, 0x73, 0x73, 0x5f, 0x6b, 0x65, 0x72, 0x6e, 0x65, 0x6c, 0x73
        /*0026*/ 	.byte	0x5f, 0x73, 0x72, 0x63, 0x2f, 0x66, 0x6c, 0x61, 0x73, 0x68, 0x5f, 0x61, 0x74, 0x74, 0x65, 0x6e
        /*0036*/ 	.byte	0x74, 0x69, 0x6f, 0x6e, 0x2f, 0x63, 0x73, 0x72, 0x63, 0x2f, 0x63, 0x75, 0x74, 0x6c, 0x61, 0x73
        /*0046*/ 	.byte	0x73, 0x2f, 0x69, 0x6e, 0x63, 0x6c, 0x75, 0x64, 0x65, 0x2f, 0x63, 0x75, 0x74, 0x65, 0x2f, 0x70
        /*0056*/ 	.byte	0x6f, 0x69, 0x6e, 0x74, 0x65, 0x72, 0x5f, 0x66, 0x6c, 0x61, 0x67, 0x67, 0x65, 0x64, 0x2e, 0x68
        /*0066*/ 	.byte	0x70, 0x70, 0x00
	.type		__unnamed_9,@object
	.size		__unnamed_9,(__unnamed_5 - __unnamed_9)
__unnamed_9:
        /* <DEDUP_REMOVED lines=25> */
	.type		__unnamed_5,@object
	.size		__unnamed_5,(__unnamed_4 - __unnamed_5)
__unnamed_5:
        /* <DEDUP_REMOVED lines=25> */
	.type		__unnamed_4,@object
	.size		__unnamed_4,(__unnamed_3 - __unnamed_4)
__unnamed_4:
        /* <DEDUP_REMOVED lines=25> */
	.type		__unnamed_3,@object
	.size		__unnamed_3,(__unnamed_7 - __unnamed_3)
__unnamed_3:
        /* <DEDUP_REMOVED lines=29> */
	.type		__unnamed_7,@object
	.size		__unnamed_7,(__unnamed_2 - __unnamed_7)
__unnamed_7:
        /* <DEDUP_REMOVED lines=29> */
	.type		__unnamed_2,@object
	.size		__unnamed_2,(__unnamed_8 - __unnamed_2)
__unnamed_2:
        /* <DEDUP_REMOVED lines=29> */
	.type		__unnamed_8,@object
	.size		__unnamed_8,(__unnamed_1 - __unnamed_8)
__unnamed_8:
        /* <DEDUP_REMOVED lines=29> */
	.type		__unnamed_1,@object
	.size		__unnamed_1,(__unnamed_6 - __unnamed_1)
__unnamed_1:
        /* <DEDUP_REMOVED lines=29> */
        /*0e05*/ 	.byte	0x5d, 0x00
	.type		__unnamed_6,@object
	.size		__unnamed_6,(.L_5 - __unnamed_6)
__unnamed_6:
        /* <DEDUP_REMOVED lines=30> */
.L_5:


//--------------------- .nv.shared._ZN7cutlass13device_kernelIN5flash11enable_sm90INS1_16FlashAttnFwdSm90INS1_25CollectiveMainloopFwdSm90ILi2EN4cute5tupleIJNS5_1CILi1EEES8_S8_EEENS6_IJNS7_ILi128EEENS7_ILi112EEENS7_ILi192EEEEEELi192ENS_10bfloat16_tEfNS_4arch4Sm90ELb0ELb0ELb0ELb0ELb0ELb0ELb0ELb1ELb1ELb1ELb0ELb0EEENS1_21CollectiveEpilogueFwdINS6_IJSA_SC_SB_EEES9_SE_SG_Li256ELb0ELb1ELb0ELb0EEENS1_29StaticPersistentTileSchedulerILb0EEEEEEEEEvNT_6ParamsE --------------------------
	.section	.nv.shared._ZN7cutlass13device_kernelIN5flash11enable_sm90INS1_16FlashAttnFwdSm90INS1_25CollectiveMainloopFwdSm90ILi2EN4cute5tupleIJNS5_1CILi1EEES8_S8_EEENS6_IJNS7_ILi128EEENS7_ILi112EEENS7_ILi192EEEEEELi192ENS_10bfloat16_tEfNS_4arch4Sm90ELb0ELb0ELb0ELb0ELb0ELb0ELb0ELb1ELb1ELb1ELb0ELb0EEENS1_21CollectiveEpilogueFwdINS6_IJSA_SC_SB_EEES9_SE_SG_Li256ELb0ELb1ELb0ELb0EEENS1_29StaticPersistentTileSchedulerILb0EEEEEEEEEvNT_6ParamsE,"aw",@nobits
	.sectionflags	@""
	.align	16
	.zero		1024


//--------------------- .nv.shared.reserved.0     --------------------------
	.section	.nv.shared.reserved.0,"aw",@nobits
	.weak		__nv_reservedSMEM_offset_0_alias
	.size		__nv_reservedSMEM_offset_0_alias, 0, 0
	.other		__nv_reservedSMEM_offset_0_alias,@"STO_CUDA_RESERVED_SHARED STV_DEFAULT"
__nv_reservedSMEM_offset_0_alias:
	.zero		0


//--------------------- .nv.global                --------------------------
	.section	.nv.global,"aw",@nobits
.nv.global:
	.type		_ZN74_INTERNAL_5a9d7236_38_flash_fwd_hdim192_bf16_packgqa_sm90_cu_49158569_30794cute1_E,@object
	.size		_ZN74_INTERNAL_5a9d7236_38_flash_fwd_hdim192_bf16_packgqa_sm90_cu_49158569_30794cute1_E,(_ZN74_INTERNAL_5a9d7236_38_flash_fwd_hdim192_bf16_packgqa_sm90_cu_49158569_30794cuda3std3__45__cpo6cbeginE - _ZN74_INTERNAL_5a9d7236_38_flash_fwd_hdim192_bf16_packgqa_sm90_cu_49158569_30794cute1_E)
_ZN74_INTERNAL_5a9d7236_38_flash_fwd_hdim192_bf16_packgqa_sm90_cu_49158569_30794cute1_E:
	.zero		1
	.type		_ZN74_INTERNAL_5a9d7236_38_flash_fwd_hdim192_bf16_packgqa_sm90_cu_49158569_30794cuda3std3__45__cpo6cbeginE,@object
	.size		_ZN74_INTERNAL_5a9d7236_38_flash_fwd_hdim192_bf16_packgqa_sm90_cu_49158569_30794cuda3std3__45__cpo6cbeginE,(_ZN74_INTERNAL_5a9d7236_38_flash_fwd_hdim192_bf16_packgqa_sm90_cu_49158569_30794cuda3std3__48in_placeE - _ZN74_INTERNAL_5a9d7236_38_flash_fwd_hdim192_bf16_packgqa_sm90_cu_49158569_30794cuda3std3__45__cpo6cbeginE)
_ZN74_INTERNAL_5a9d7236_38_flash_fwd_hdim192_bf16_packgqa_sm90_cu_49158569_30794cuda3std3__45__cpo6cbeginE:
	.zero		1
	.type		_ZN74_INTERNAL_5a9d7236_38_flash_fwd_hdim192_bf16_packgqa_sm90_cu_49158569_30794cuda3std3__48in_placeE,@object
	.size		_ZN74_INTERNAL_5a9d7236_38_flash_fwd_hdim192_bf16_packgqa_sm90_cu_49158569_30794cuda3std3__48in_placeE,(_ZN74_INTERNAL_5a9d7236_38_flash_fwd_hdim192_bf16_packgqa_sm90_cu_49158569_30794cuda3std6ranges3__45__cpo9iter_moveE - _ZN74_INTERNAL_5a9d7236_38_flash_fwd_hdim192_bf16_packgqa_sm90_cu_49158569_30794cuda3std3__48in_placeE)
_ZN74_INTERNAL_5a9d7236_38_flash_fwd_hdim192_bf16_packgqa_sm90_cu_49158569_30794cuda3std3__48in_placeE:
	.zero		1
	.type		_ZN74_INTERNAL_5a9d7236_38_flash_fwd_hdim192_bf16_packgqa_sm90_cu_49158569_30794cuda3std6ranges3__45__cpo9iter_moveE,@object
	.size		_ZN74_INTERNAL_5a9d7236_38_flash_fwd_hdim192_bf16_packgqa_sm90_cu_49158569_30794cuda3std6ranges3__45__cpo9iter_moveE,(_ZN74_INTERNAL_5a9d7236_38_flash_fwd_hdim192_bf16_packgqa_sm90_cu_49158569_30794cuda3std3__45__cpo5beginE - _ZN74_INTERNAL_5a9d7236_38_flash_fwd_hdim192_bf16_packgqa_sm90_cu_49158569_30794cuda3std6ranges3__45__cpo9iter_moveE)
_ZN74_INTERNAL_5a9d7236_38_flash_fwd_hdim192_bf16_packgqa_sm90_cu_49158569_30794cuda3std6ranges3__45__cpo9iter_moveE:
	.zero		1
	.type		_ZN74_INTERNAL_5a9d7236_38_flash_fwd_hdim192_bf16_packgqa_sm90_cu_49158569_30794cuda3std3__45__cpo5beginE,@object
	.size		_ZN74_INTERNAL_5a9d7236_38_flash_fwd_hdim192_bf16_packgqa_sm90_cu_49158569_30794cuda3std3__45__cpo5beginE,(_ZN74_INTERNAL_5a9d7236_38_flash_fwd_hdim192_bf16_packgqa_sm90_cu_49158569_30794cuda3std3__476_GLOBAL__N__5a9d7236_38_flash_fwd_hdim192_bf16_packgqa_sm90_cu_49158569_30796ignoreE - _ZN74_INTERNAL_5a9d7236_38_flash_fwd_hdim192_bf16_packgqa_sm90_cu_49158569_30794cuda3std3__45__cpo5beginE)
_ZN74_INTERNAL_5a9d7236_38_flash_fwd_hdim192_bf16_packgqa_sm90_cu_49158569_30794cuda3std3__45__cpo5beginE:
	.zero		1
	.type		_ZN74_INTERNAL_5a9d7236_38_flash_fwd_hdim192_bf16_packgqa_sm90_cu_49158569_30794cuda3std3__476_GLOBAL__N__5a9d7236_38_flash_fwd_hdim192_bf16_packgqa_sm90_cu_49158569_30796ignoreE,@object
	.size		_ZN74_INTERNAL_5a9d7236_38_flash_fwd_hdim192_bf16_packgqa_sm90_cu_49158569_30794cuda3std3__476_GLOBAL__N__5a9d7236_38_flash_fwd_hdim192_bf16_packgqa_sm90_cu_49158569_30796ignoreE,(_ZN74_INTERNAL_5a9d7236_38_flash_fwd_hdim192_bf16_packgqa_sm90_cu_49158569_30794cute7productE - _ZN74_INTERNAL_5a9d7236_38_flash_fwd_hdim192_bf16_packgqa_sm90_cu_49158569_30794cuda3std3__476_GLOBAL__N__5a9d7236_38_flash_fwd_hdim192_bf16_packgqa_sm90_cu_49158569_30796ignoreE)
_ZN74_INTERNAL_5a9d7236_38_flash_fwd_hdim192_bf16_packgqa_sm90_cu_49158569_30794cuda3std3__476_GLOBAL__N__5a9d7236_38_flash_fwd_hdim192_bf16_packgqa_sm90_cu_49158569_30796ignoreE:
	.zero		1
	.type		_ZN74_INTERNAL_5a9d7236_38_flash_fwd_hdim192_bf16_packgqa_sm90_cu_49158569_30794cute7productE,@object
	.size		_ZN74_INTERNAL_5a9d7236_38_flash_fwd_hdim192_bf16_packgqa_sm90_cu_49158569_30794cute7productE,(_ZN74_INTERNAL_5a9d7236_38_flash_fwd_hdim192_bf16_packgqa_sm90_cu_49158569_30794cuda3std3__45__cpo3endE - _ZN74_INTERNAL_5a9d7236_38_flash_fwd_hdim192_bf16_packgqa_sm90_cu_49158569_30794cute7productE)
_ZN74_INTERNAL_5a9d7236_38_flash_fwd_hdim192_bf16_packgqa_sm90_cu_49158569_30794cute7productE:
	.zero		1
	.type		_ZN74_INTERNAL_5a9d7236_38_flash_fwd_hdim192_bf16_packgqa_sm90_cu_49158569_30794cuda3std3__45__cpo3endE,@object
	.size		_ZN74_INTERNAL_5a9d7236_38_flash_fwd_hdim192_bf16_packgqa_sm90_cu_49158569_30794cuda3std3__45__cpo3endE,(_ZN74_INTERNAL_5a9d7236_38_flash_fwd_hdim192_bf16_packgqa_sm90_cu_49158569_30794cuda3std3__419piecewise_constructE - _ZN74_INTERNAL_5a9d7236_38_flash_fwd_hdim192_bf16_packgqa_sm90_cu_49158569_30794cuda3std3__45__cpo3endE)
_ZN74_INTERNAL_5a9d7236_38_flash_fwd_hdim192_bf16_packgqa_sm90_cu_49158569_30794cuda3std3__45__cpo3endE:
	.zero		1
	.type		_ZN74_INTERNAL_5a9d7236_38_flash_fwd_hdim192_bf16_packgqa_sm90_cu_49158569_30794cuda3std3__419piecewise_constructE,@object
	.size		_ZN74_INTERNAL_5a9d7236_38_flash_fwd_hdim192_bf16_packgqa_sm90_cu_49158569_30794cuda3std3__419piecewise_constructE,(_ZN74_INTERNAL_5a9d7236_38_flash_fwd_hdim192_bf16_packgqa_sm90_cu_49158569_30794cuda3std3__45__cpo4cendE - _ZN74_INTERNAL_5a9d7236_38_flash_fwd_hdim192_bf16_packgqa_sm90_cu_49158569_30794cuda3std3__419piecewise_constructE)
_ZN74_INTERNAL_5a9d7236_38_flash_fwd_hdim192_bf16_packgqa_sm90_cu_49158569_30794cuda3std3__419piecewise_constructE:
	.zero		1
	.type		_ZN74_INTERNAL_5a9d7236_38_flash_fwd_hdim192_bf16_packgqa_sm90_cu_49158569_30794cuda3std3__45__cpo4cendE,@object
	.size		_ZN74_INTERNAL_5a9d7236_38_flash_fwd_hdim192_bf16_packgqa_sm90_cu_49158569_30794cuda3std3__45__cpo4cendE,(_ZN74_INTERNAL_5a9d7236_38_flash_fwd_hdim192_bf16_packgqa_sm90_cu_49158569_30794cuda3std6ranges3__45__cpo4swapE - _ZN74_INTERNAL_5a9d7236_38_flash_fwd_hdim192_bf16_packgqa_sm90_cu_49158569_30794cuda3std3__45__cpo4cendE)
_ZN74_INTERNAL_5a9d7236_38_flash_fwd_hdim192_bf16_packgqa_sm90_cu_49158569_30794cuda3std3__45__cpo4cendE:
	.zero		1
	.type		_ZN74_INTERNAL_5a9d7236_38_flash_fwd_hdim192_bf16_packgqa_sm90_cu_49158569_30794cuda3std6ranges3__45__cpo4swapE,@object
	.size		_ZN74_INTERNAL_5a9d7236_38_flash_fwd_hdim192_bf16_packgqa_sm90_cu_49158569_30794cuda3std6ranges3__45__cpo4swapE,(.L_16 - _ZN74_INTERNAL_5a9d7236_38_flash_fwd_hdim192_bf16_packgqa_sm90_cu_49158569_30794cuda3std6ranges3__45__cpo4swapE)
_ZN74_INTERNAL_5a9d7236_38_flash_fwd_hdim192_bf16_packgqa_sm90_cu_49158569_30794cuda3std6ranges3__45__cpo4swapE:
	.zero		1
.L_16:


//--------------------- .nv.shared._ZN7cutlass13device_kernelIN5flash11enable_sm90INS1_16FlashAttnFwdSm90INS1_25CollectiveMainloopFwdSm90ILi2EN4cute5tupleIJNS5_1CILi2EEENS7_ILi1EEES9_EEENS6_IJNS7_ILi128EEENS7_ILi112EEENS7_ILi192EEEEEELi192ENS_10bfloat16_tEfNS_4arch4Sm90ELb0ELb0ELb0ELb0ELb0ELb0ELb0ELb1ELb1ELb1ELb0ELb0EEENS1_21CollectiveEpilogueFwdINS6_IJSB_SD_SC_EEESA_SF_SH_Li256ELb0ELb1ELb0ELb0EEENS1_29StaticPersistentTileSchedulerILb0EEEEEEEEEvNT_6ParamsE --------------------------
	.section	.nv.shared._ZN7cutlass13device_kernelIN5flash11enable_sm90INS1_16FlashAttnFwdSm90INS1_25CollectiveMainloopFwdSm90ILi2EN4cute5tupleIJNS5_1CILi2EEENS7_ILi1EEES9_EEENS6_IJNS7_ILi128EEENS7_ILi112EEENS7_ILi192EEEEEELi192ENS_10bfloat16_tEfNS_4arch4Sm90ELb0ELb0ELb0ELb0ELb0ELb0ELb0ELb1ELb1ELb1ELb0ELb0EEENS1_21CollectiveEpilogueFwdINS6_IJSB_SD_SC_EEESA_SF_SH_Li256ELb0ELb1ELb0ELb0EEENS1_29StaticPersistentTileSchedulerILb0EEEEEEEEEvNT_6ParamsE,"aw",@nobits
	.sectionflags	@""
	.align	16
	.zero		1024


//--------------------- .nv.shared._ZN7cutlass13device_kernelIN5flash11enable_sm90INS1_16FlashAttnFwdSm90INS1_25CollectiveMainloopFwdSm90ILi2EN4cute5tupleIJNS5_1CILi1EEES8_S8_EEENS6_IJNS7_ILi128EEENS7_ILi112EEENS7_ILi192EEEEEELi192ENS_10bfloat16_tEfNS_4arch4Sm90ELb0ELb0ELb0ELb1ELb0ELb0ELb0ELb1ELb1ELb1ELb0ELb0EEENS1_21CollectiveEpilogueFwdINS6_IJSA_SC_SB_EEES9_SE_SG_Li256ELb1ELb1ELb0ELb0EEENS1_36VarlenDynamicPersistentTileSchedulerILi128ELi112ELi256ELi128ELb0ELb1ELb1ELb0ELb1ELb1EEEEEEEEEvNT_6ParamsE --------------------------
	.section	.nv.shared._ZN7cutlass13device_kernelIN5flash11enable_sm90INS1_16FlashAttnFwdSm90INS1_25CollectiveMainloopFwdSm90ILi2EN4cute5tupleIJNS5_1CILi1EEES8_S8_EEENS6_IJNS7_ILi128EEENS7_ILi112EEENS7_ILi192EEEEEELi192ENS_10bfloat16_tEfNS_4arch4Sm90ELb0ELb0ELb0ELb1ELb0ELb0ELb0ELb1ELb1ELb1ELb0ELb0EEENS1_21CollectiveEpilogueFwdINS6_IJSA_SC_SB_EEES9_SE_SG_Li256ELb1ELb1ELb0ELb0EEENS1_36VarlenDynamicPersistentTileSchedulerILi128ELi112ELi256ELi128ELb0ELb1ELb1ELb0ELb1ELb1EEEEEEEEEvNT_6ParamsE,"aw",@nobits
	.sectionflags	@""
	.align	16
	.zero		1024


//--------------------- .nv.shared._ZN7cutlass13device_kernelIN5flash11enable_sm90INS1_16FlashAttnFwdSm90INS1_25CollectiveMainloopFwdSm90ILi2EN4cute5tupleIJNS5_1CILi1EEES8_S8_EEENS6_IJNS7_ILi128EEENS7_ILi112EEENS7_ILi192EEEEEELi192ENS_10bfloat16_tEfNS_4arch4Sm90ELb0ELb0ELb0ELb1ELb0ELb1ELb0ELb1ELb1ELb1ELb0ELb0EEENS1_21CollectiveEpilogueFwdINS6_IJSA_SC_SB_EEES9_SE_SG_Li256ELb1ELb1ELb0ELb0EEENS1_36VarlenDynamicPersistentTileSchedulerILi128ELi112ELi256ELi128ELb0ELb1ELb1ELb0ELb1ELb1EEEEEEEEEvNT_6ParamsE --------------------------
	.section	.nv.shared._ZN7cutlass13device_kernelIN5flash11enable_sm90INS1_16FlashAttnFwdSm90INS1_25CollectiveMainloopFwdSm90ILi2EN4cute5tupleIJNS5_1CILi1EEES8_S8_EEENS6_IJNS7_ILi128EEENS7_ILi112EEENS7_ILi192EEEEEELi192ENS_10bfloat16_tEfNS_4arch4Sm90ELb0ELb0ELb0ELb1ELb0ELb1ELb0ELb1ELb1ELb1ELb0ELb0EEENS1_21CollectiveEpilogueFwdINS6_IJSA_SC_SB_EEES9_SE_SG_Li256ELb1ELb1ELb0ELb0EEENS1_36VarlenDynamicPersistentTileSchedulerILi128ELi112ELi256ELi128ELb0ELb1ELb1ELb0ELb1ELb1EEEEEEEEEvNT_6ParamsE,"aw",@nobits
	.sectionflags	@""
	.align	16
	.zero		1024


//--------------------- .nv.shared._ZN7cutlass13device_kernelIN5flash11enable_sm90INS1_16FlashAttnFwdSm90INS1_25CollectiveMainloopFwdSm90ILi2EN4cute5tupleIJNS5_1CILi1EEES8_S8_EEENS6_IJNS7_ILi128EEENS7_ILi96EEENS7_ILi192EEEEEELi192ENS_10bfloat16_tEfNS_4arch4Sm90ELb0ELb1ELb0ELb0ELb0ELb0ELb0ELb1ELb1ELb1ELb0ELb0EEENS1_21CollectiveEpilogueFwdINS6_IJSA_SC_SB_EEES9_SE_SG_Li256ELb0ELb1ELb0ELb0EEENS1_30DynamicPersistentTileSchedulerILi256ELi128ELb0ELb1ELb1EEEEEEEEEvNT_6ParamsE --------------------------
	.section	.nv.shared._ZN7cutlass13device_kernelIN5flash11enable_sm90INS1_16FlashAttnFwdSm90INS1_25CollectiveMainloopFwdSm90ILi2EN4cute5tupleIJNS5_1CILi1EEES8_S8_EEENS6_IJNS7_ILi128EEENS7_ILi96EEENS7_ILi192EEEEEELi192ENS_10bfloat16_tEfNS_4arch4Sm90ELb0ELb1ELb0ELb0ELb0ELb0ELb0ELb1ELb1ELb1ELb0ELb0EEENS1_21CollectiveEpilogueFwdINS6_IJSA_SC_SB_EEES9_SE_SG_Li256ELb0ELb1ELb0ELb0EEENS1_30DynamicPersistentTileSchedulerILi256ELi128ELb0ELb1ELb1EEEEEEEEEvNT_6ParamsE,"aw",@nobits
	.sectionflags	@""
	.align	16
	.zero		1024


//--------------------- .nv.shared._ZN7cutlass13device_kernelIN5flash11enable_sm90INS1_16FlashAttnFwdSm90INS1_25CollectiveMainloopFwdSm90ILi2EN4cute5tupleIJNS5_1CILi1EEES8_S8_EEENS6_IJNS7_ILi128EEENS7_ILi96EEENS7_ILi192EEEEEELi192ENS_10bfloat16_tEfNS_4arch4Sm90ELb0ELb1ELb0ELb1ELb0ELb0ELb0ELb1ELb1ELb1ELb0ELb0EEENS1_21CollectiveEpilogueFwdINS6_IJSA_SC_SB_EEES9_SE_SG_Li256ELb1ELb1ELb0ELb0EEENS1_36VarlenDynamicPersistentTileSchedulerILi128ELi96ELi256ELi128ELb0ELb1ELb1ELb1ELb0ELb1EEEEEEEEEvNT_6ParamsE --------------------------
	.section	.nv.shared._ZN7cutlass13device_kernelIN5flash11enable_sm90INS1_16FlashAttnFwdSm90INS1_25CollectiveMainloopFwdSm90ILi2EN4cute5tupleIJNS5_1CILi1EEES8_S8_EEENS6_IJNS7_ILi128EEENS7_ILi96EEENS7_ILi192EEEEEELi192ENS_10bfloat16_tEfNS_4arch4Sm90ELb0ELb1ELb0ELb1ELb0ELb0ELb0ELb1ELb1ELb1ELb0ELb0EEENS1_21CollectiveEpilogueFwdINS6_IJSA_SC_SB_EEES9_SE_SG_Li256ELb1ELb1ELb0ELb0EEENS1_36VarlenDynamicPersistentTileSchedulerILi128ELi96ELi256ELi128ELb0ELb1ELb1ELb1ELb0ELb1EEEEEEEEEvNT_6ParamsE,"aw",@nobits
	.sectionflags	@""
	.align	16
	.zero		1024


//--------------------- .nv.shared._ZN7cutlass13device_kernelIN5flash11enable_sm90INS1_16FlashAttnFwdSm90INS1_25CollectiveMainloopFwdSm90ILi2EN4cute5tupleIJNS5_1CILi1EEES8_S8_EEENS6_IJNS7_ILi128EEENS7_ILi96EEENS7_ILi192EEEEEELi192ENS_10bfloat16_tEfNS_4arch4Sm90ELb0ELb1ELb0ELb1ELb0ELb1ELb0ELb1ELb1ELb1ELb0ELb0EEENS1_21CollectiveEpilogueFwdINS6_IJSA_SC_SB_EEES9_SE_SG_Li256ELb1ELb1ELb0ELb0EEENS1_36VarlenDynamicPersistentTileSchedulerILi128ELi96ELi256ELi128ELb0ELb1ELb1ELb1ELb0ELb1EEEEEEEEEvNT_6ParamsE --------------------------
	.section	.nv.shared._ZN7cutlass13device_kernelIN5flash11enable_sm90INS1_16FlashAttnFwdSm90INS1_25CollectiveMainloopFwdSm90ILi2EN4cute5tupleIJNS5_1CILi1EEES8_S8_EEENS6_IJNS7_ILi128EEENS7_ILi96EEENS7_ILi192EEEEEELi192ENS_10bfloat16_tEfNS_4arch4Sm90ELb0ELb1ELb0ELb1ELb0ELb1ELb0ELb1ELb1ELb1ELb0ELb0EEENS1_21CollectiveEpilogueFwdINS6_IJSA_SC_SB_EEES9_SE_SG_Li256ELb1ELb1ELb0ELb0EEENS1_36VarlenDynamicPersistentTileSchedulerILi128ELi96ELi256ELi128ELb0ELb1ELb1ELb1ELb0ELb1EEEEEEEEEvNT_6ParamsE,"aw",@nobits
	.sectionflags	@""
	.align	16
	.zero		1024


//--------------------- .nv.shared._ZN7cutlass13device_kernelIN5flash11enable_sm90INS1_16FlashAttnFwdSm90INS1_25CollectiveMainloopFwdSm90ILi2EN4cute5tupleIJNS5_1CILi1EEES8_S8_EEENS6_IJNS7_ILi128EEENS7_ILi112EEENS7_ILi192EEEEEELi192ENS_10bfloat16_tEfNS_4arch4Sm90ELb1ELb0ELb0ELb0ELb0ELb0ELb0ELb1ELb1ELb1ELb0ELb0EEENS1_21CollectiveEpilogueFwdINS6_IJSA_SC_SB_EEES9_SE_SG_Li256ELb0ELb1ELb0ELb0EEENS1_30DynamicPersistentTileSchedulerILi256ELi128ELb0ELb1ELb1EEEEEEEEEvNT_6ParamsE --------------------------
	.section	.nv.shared._ZN7cutlass13device_kernelIN5flash11enable_sm90INS1_16FlashAttnFwdSm90INS1_25CollectiveMainloopFwdSm90ILi2EN4cute5tupleIJNS5_1CILi1EEES8_S8_EEENS6_IJNS7_ILi128EEENS7_ILi112EEENS7_ILi192EEEEEELi192ENS_10bfloat16_tEfNS_4arch4Sm90ELb1ELb0ELb0ELb0ELb0ELb0ELb0ELb1ELb1ELb1ELb0ELb0EEENS1_21CollectiveEpilogueFwdINS6_IJSA_SC_SB_EEES9_SE_SG_Li256ELb0ELb1ELb0ELb0EEENS1_30DynamicPersistentTileSchedulerILi256ELi128ELb0ELb1ELb1EEEEEEEEEvNT_6ParamsE,"aw",@nobits
	.sectionflags	@""
	.align	16
	.zero		1024


//--------------------- .nv.shared._ZN7cutlass13device_kernelIN5flash11enable_sm90INS1_16FlashAttnFwdSm90INS1_25CollectiveMainloopFwdSm90ILi2EN4cute5tupleIJNS5_1CILi1EEES8_S8_EEENS6_IJNS7_ILi128EEENS7_ILi112EEENS7_ILi192EEEEEELi192ENS_10bfloat16_tEfNS_4arch4Sm90ELb1ELb0ELb0ELb1ELb0ELb0ELb0ELb1ELb1ELb1ELb0ELb0EEENS1_21CollectiveEpilogueFwdINS6_IJSA_SC_SB_EEES9_SE_SG_Li256ELb1ELb1ELb0ELb0EEENS1_36VarlenDynamicPersistentTileSchedulerILi128ELi112ELi256ELi128ELb0ELb1ELb1ELb1ELb1ELb1EEEEEEEEEvNT_6ParamsE --------------------------
	.section	.nv.shared._ZN7cutlass13device_kernelIN5flash11enable_sm90INS1_16FlashAttnFwdSm90INS1_25CollectiveMainloopFwdSm90ILi2EN4cute5tupleIJNS5_1CILi1EEES8_S8_EEENS6_IJNS7_ILi128EEENS7_ILi112EEENS7_ILi192EEEEEELi192ENS_10bfloat16_tEfNS_4arch4Sm90ELb1ELb0ELb0ELb1ELb0ELb0ELb0ELb1ELb1ELb1ELb0ELb0EEENS1_21CollectiveEpilogueFwdINS6_IJSA_SC_SB_EEES9_SE_SG_Li256ELb1ELb1ELb0ELb0EEENS1_36VarlenDynamicPersistentTileSchedulerILi128ELi112ELi256ELi128ELb0ELb1ELb1ELb1ELb1ELb1EEEEEEEEEvNT_6ParamsE,"aw",@nobits
	.sectionflags	@""
	.align	16
	.zero		1024


//--------------------- .nv.shared._ZN7cutlass13device_kernelIN5flash11enable_sm90INS1_16FlashAttnFwdSm90INS1_25CollectiveMainloopFwdSm90ILi2EN4cute5tupleIJNS5_1CILi1EEES8_S8_EEENS6_IJNS7_ILi128EEENS7_ILi112EEENS7_ILi192EEEEEELi192ENS_10bfloat16_tEfNS_4arch4Sm90ELb1ELb0ELb0ELb1ELb0ELb1ELb0ELb1ELb1ELb1ELb0ELb0EEENS1_21CollectiveEpilogueFwdINS6_IJSA_SC_SB_EEES9_SE_SG_Li256ELb1ELb1ELb0ELb0EEENS1_36VarlenDynamicPersistentTileSchedulerILi128ELi112ELi256ELi128ELb0ELb1ELb1ELb1ELb1ELb1EEEEEEEEEvNT_6ParamsE --------------------------
	.section	.nv.shared._ZN7cutlass13device_kernelIN5flash11enable_sm90INS1_16FlashAttnFwdSm90INS1_25CollectiveMainloopFwdSm90ILi2EN4cute5tupleIJNS5_1CILi1EEES8_S8_EEENS6_IJNS7_ILi128EEENS7_ILi112EEENS7_ILi192EEEEEELi192ENS_10bfloat16_tEfNS_4arch4Sm90ELb1ELb0ELb0ELb1ELb0ELb1ELb0ELb1ELb1ELb1ELb0ELb0EEENS1_21CollectiveEpilogueFwdINS6_IJSA_SC_SB_EEES9_SE_SG_Li256ELb1ELb1ELb0ELb0EEENS1_36VarlenDynamicPersistentTileSchedulerILi128ELi112ELi256ELi128ELb0ELb1ELb1ELb1ELb1ELb1EEEEEEEEEvNT_6ParamsE,"aw",@nobits
	.sectionflags	@""
	.align	16
	.zero		1024


//--------------------- .nv.constant0._ZN7cutlass13device_kernelIN5flash11enable_sm90INS1_16FlashAttnFwdSm90INS1_25CollectiveMainloopFwdSm90ILi2EN4cute5tupleIJNS5_1CILi1EEES8_S8_EEENS6_IJNS7_ILi128EEENS7_ILi112EEENS7_ILi192EEEEEELi192ENS_10bfloat16_tEfNS_4arch4Sm90ELb0ELb0ELb0ELb0ELb0ELb0ELb0ELb1ELb1ELb1ELb0ELb0EEENS1_21CollectiveEpilogueFwdINS6_IJSA_SC_SB_EEES9_SE_SG_Li256ELb0ELb1ELb0ELb0EEENS1_29StaticPersistentTileSchedulerILb0EEEEEEEEEvNT_6ParamsE --------------------------
	.section	.nv.constant0._ZN7cutlass13device_kernelIN5flash11enable_sm90INS1_16FlashAttnFwdSm90INS1_25CollectiveMainloopFwdSm90ILi2EN4cute5tupleIJNS5_1CILi1EEES8_S8_EEENS6_IJNS7_ILi128EEENS7_ILi112EEENS7_ILi192EEEEEELi192ENS_10bfloat16_tEfNS_4arch4Sm90ELb0ELb0ELb0ELb0ELb0ELb0ELb0ELb1ELb1ELb1ELb0ELb0EEENS1_21CollectiveEpilogueFwdINS6_IJSA_SC_SB_EEES9_SE_SG_Li256ELb0ELb1ELb0ELb0EEENS1_29StaticPersistentTileSchedulerILb0EEEEEEEEEvNT_6ParamsE,"a",@progbits
	.sectionflags	@""
	.align	4
.nv.constant0._ZN7cutlass13device_kernelIN5flash11enable_sm90INS1_16FlashAttnFwdSm90INS1_25CollectiveMainloopFwdSm90ILi2EN4cute5tupleIJNS5_1CILi1EEES8_S8_EEENS6_IJNS7_ILi128EEENS7_ILi112EEENS7_ILi192EEEEEELi192ENS_10bfloat16_tEfNS_4arch4Sm90ELb0ELb0ELb0ELb0ELb0ELb0ELb0ELb1ELb1ELb1ELb0ELb0EEENS1_21CollectiveEpilogueFwdINS6_IJSA_SC_SB_EEES9_SE_SG_Li256ELb0ELb1ELb0ELb0EEENS1_29StaticPersistentTileSchedulerILb0EEEEEEEEEvNT_6ParamsE:
	.zero		3200


//--------------------- .nv.constant0._ZN7cutlass13device_kernelIN5flash11enable_sm90INS1_16FlashAttnFwdSm90INS1_25CollectiveMainloopFwdSm90ILi2EN4cute5tupleIJNS5_1CILi2EEENS7_ILi1EEES9_EEENS6_IJNS7_ILi128EEENS7_ILi112EEENS7_ILi192EEEEEELi192ENS_10bfloat16_tEfNS_4arch4Sm90ELb0ELb0ELb0ELb0ELb0ELb0ELb0ELb1ELb1ELb1ELb0ELb0EEENS1_21CollectiveEpilogueFwdINS6_IJSB_SD_SC_EEESA_SF_SH_Li256ELb0ELb1ELb0ELb0EEENS1_29StaticPersistentTileSchedulerILb0EEEEEEEEEvNT_6ParamsE --------------------------
	.section	.nv.constant0._ZN7cutlass13device_kernelIN5flash11enable_sm90INS1_16FlashAttnFwdSm90INS1_25CollectiveMainloopFwdSm90ILi2EN4cute5tupleIJNS5_1CILi2EEENS7_ILi1EEES9_EEENS6_IJNS7_ILi128EEENS7_ILi112EEENS7_ILi192EEEEEELi192ENS_10bfloat16_tEfNS_4arch4Sm90ELb0ELb0ELb0ELb0ELb0ELb0ELb0ELb1ELb1ELb1ELb0ELb0EEENS1_21CollectiveEpilogueFwdINS6_IJSB_SD_SC_EEESA_SF_SH_Li256ELb0ELb1ELb0ELb0EEENS1_29StaticPersistentTileSchedulerILb0EEEEEEEEEvNT_6ParamsE,"a",@progbits
	.sectionflags	@""
	.align	4
.nv.constant0._ZN7cutlass13device_kernelIN5flash11enable_sm90INS1_16FlashAttnFwdSm90INS1_25CollectiveMainloopFwdSm90ILi2EN4cute5tupleIJNS5_1CILi2EEENS7_ILi1EEES9_EEENS6_IJNS7_ILi128EEENS7_ILi112EEENS7_ILi192EEEEEELi192ENS_10bfloat16_tEfNS_4arch4Sm90ELb0ELb0ELb0ELb0ELb0ELb0ELb0ELb1ELb1ELb1ELb0ELb0EEENS1_21CollectiveEpilogueFwdINS6_IJSB_SD_SC_EEESA_SF_SH_Li256ELb0ELb1ELb0ELb0EEENS1_29StaticPersistentTileSchedulerILb0EEEEEEEEEvNT_6ParamsE:
	.zero		3200


//--------------------- .nv.constant0._ZN7cutlass13device_kernelIN5flash11enable_sm90INS1_16FlashAttnFwdSm90INS1_25CollectiveMainloopFwdSm90ILi2EN4cute5tupleIJNS5_1CILi1EEES8_S8_EEENS6_IJNS7_ILi128EEENS7_ILi112EEENS7_ILi192EEEEEELi192ENS_10bfloat16_tEfNS_4arch4Sm90ELb0ELb0ELb0ELb1ELb0ELb0ELb0ELb1ELb1ELb1ELb0ELb0EEENS1_21CollectiveEpilogueFwdINS6_IJSA_SC_SB_EEES9_SE_SG_Li256ELb1ELb1ELb0ELb0EEENS1_36VarlenDynamicPersistentTileSchedulerILi128ELi112ELi256ELi128ELb0ELb1ELb1ELb0ELb1ELb1EEEEEEEEEvNT_6ParamsE --------------------------
	.section	.nv.constant0._ZN7cutlass13device_kernelIN5flash11enable_sm90INS1_16FlashAttnFwdSm90INS1_25CollectiveMainloopFwdSm90ILi2EN4cute5tupleIJNS5_1CILi1EEES8_S8_EEENS6_IJNS7_ILi128EEENS7_ILi112EEENS7_ILi192EEEEEELi192ENS_10bfloat16_tEfNS_4arch4Sm90ELb0ELb0ELb0ELb1ELb0ELb0ELb0ELb1ELb1ELb1ELb0ELb0EEENS1_21CollectiveEpilogueFwdINS6_IJSA_SC_SB_EEES9_SE_SG_Li256ELb1ELb1ELb0ELb0EEENS1_36VarlenDynamicPersistentTileSchedulerILi128ELi112ELi256ELi128ELb0ELb1ELb1ELb0ELb1ELb1EEEEEEEEEvNT_6ParamsE,"a",@progbits
	.sectionflags	@""
	.align	4
.nv.constant0._ZN7cutlass13device_kernelIN5flash11enable_sm90INS1_16FlashAttnFwdSm90INS1_25CollectiveMainloopFwdSm90ILi2EN4cute5tupleIJNS5_1CILi1EEES8_S8_EEENS6_IJNS7_ILi128EEENS7_ILi112EEENS7_ILi192EEEEEELi192ENS_10bfloat16_tEfNS_4arch4Sm90ELb0ELb0ELb0ELb1ELb0ELb0ELb0ELb1ELb1ELb1ELb0ELb0EEENS1_21CollectiveEpilogueFwdINS6_IJSA_SC_SB_EEES9_SE_SG_Li256ELb1ELb1ELb0ELb0EEENS1_36VarlenDynamicPersistentTileSchedulerILi128ELi112ELi256ELi128ELb0ELb1ELb1ELb0ELb1ELb1EEEEEEEEEvNT_6ParamsE:
	.zero		3328


//--------------------- .nv.constant0._ZN7cutlass13device_kernelIN5flash11enable_sm90INS1_16FlashAttnFwdSm90INS1_25CollectiveMainloopFwdSm90ILi2EN4cute5tupleIJNS5_1CILi1EEES8_S8_EEENS6_IJNS7_ILi128EEENS7_ILi112EEENS7_ILi192EEEEEELi192ENS_10bfloat16_tEfNS_4arch4Sm90ELb0ELb0ELb0ELb1ELb0ELb1ELb0ELb1ELb1ELb1ELb0ELb0EEENS1_21CollectiveEpilogueFwdINS6_IJSA_SC_SB_EEES9_SE_SG_Li256ELb1ELb1ELb0ELb0EEENS1_36VarlenDynamicPersistentTileSchedulerILi128ELi112ELi256ELi128ELb0ELb1ELb1ELb0ELb1ELb1EEEEEEEEEvNT_6ParamsE --------------------------
	.section	.nv.constant0._ZN7cutlass13device_kernelIN5flash11enable_sm90INS1_16FlashAttnFwdSm90INS1_25CollectiveMainloopFwdSm90ILi2EN4cute5tupleIJNS5_1CILi1EEES8_S8_EEENS6_IJNS7_ILi128EEENS7_ILi112EEENS7_ILi192EEEEEELi192ENS_10bfloat16_tEfNS_4arch4Sm90ELb0ELb0ELb0ELb1ELb0ELb1ELb0ELb1ELb1ELb1ELb0ELb0EEENS1_21CollectiveEpilogueFwdINS6_IJSA_SC_SB_EEES9_SE_SG_Li256ELb1ELb1ELb0ELb0EEENS1_36VarlenDynamicPersistentTileSchedulerILi128ELi112ELi256ELi128ELb0ELb1ELb1ELb0ELb1ELb1EEEEEEEEEvNT_6ParamsE,"a",@progbits
	.sectionflags	@""
	.align	4
.nv.constant0._ZN7cutlass13device_kernelIN5flash11enable_sm90INS1_16FlashAttnFwdSm90INS1_25CollectiveMainloopFwdSm90ILi2EN4cute5tupleIJNS5_1CILi1EEES8_S8_EEENS6_IJNS7_ILi128EEENS7_ILi112EEENS7_ILi192EEEEEELi192ENS_10bfloat16_tEfNS_4arch4Sm90ELb0ELb0ELb0ELb1ELb0ELb1ELb0ELb1ELb1ELb1ELb0ELb0EEENS1_21CollectiveEpilogueFwdINS6_IJSA_SC_SB_EEES9_SE_SG_Li256ELb1ELb1ELb0ELb0EEENS1_36VarlenDynamicPersistentTileSchedulerILi128ELi112ELi256ELi128ELb0ELb1ELb1ELb0ELb1ELb1EEEEEEEEEvNT_6ParamsE:
	.zero		3328


//--------------------- .nv.constant0._ZN7cutlass13device_kernelIN5flash11enable_sm90INS1_16FlashAttnFwdSm90INS1_25CollectiveMainloopFwdSm90ILi2EN4cute5tupleIJNS5_1CILi1EEES8_S8_EEENS6_IJNS7_ILi128EEENS7_ILi96EEENS7_ILi192EEEEEELi192ENS_10bfloat16_tEfNS_4arch4Sm90ELb0ELb1ELb0ELb0ELb0ELb0ELb0ELb1ELb1ELb1ELb0ELb0EEENS1_21CollectiveEpilogueFwdINS6_IJSA_SC_SB_EEES9_SE_SG_Li256ELb0ELb1ELb0ELb0EEENS1_30DynamicPersistentTileSchedulerILi256ELi128ELb0ELb1ELb1EEEEEEEEEvNT_6ParamsE --------------------------
	.section	.nv.constant0._ZN7cutlass13device_kernelIN5flash11enable_sm90INS1_16FlashAttnFwdSm90INS1_25CollectiveMainloopFwdSm90ILi2EN4cute5tupleIJNS5_1CILi1EEES8_S8_EEENS6_IJNS7_ILi128EEENS7_ILi96EEENS7_ILi192EEEEEELi192ENS_10bfloat16_tEfNS_4arch4Sm90ELb0ELb1ELb0ELb0ELb0ELb0ELb0ELb1ELb1ELb1ELb0ELb0EEENS1_21CollectiveEpilogueFwdINS6_IJSA_SC_SB_EEES9_SE_SG_Li256ELb0ELb1ELb0ELb0EEENS1_30DynamicPersistentTileSchedulerILi256ELi128ELb0ELb1ELb1EEEEEEEEEvNT_6ParamsE,"a",@progbits
	.sectionflags	@""
	.align	4
.nv.constant0._ZN7cutlass13device_kernelIN5flash11enable_sm90INS1_16FlashAttnFwdSm90INS1_25CollectiveMainloopFwdSm90ILi2EN4cute5tupleIJNS5_1CILi1EEES8_S8_EEENS6_IJNS7_ILi128EEENS7_ILi96EEENS7_ILi192EEEEEELi192ENS_10bfloat16_tEfNS_4arch4Sm90ELb0ELb1ELb0ELb0ELb0ELb0ELb0ELb1ELb1ELb1ELb0ELb0EEENS1_21CollectiveEpilogueFwdINS6_IJSA_SC_SB_EEES9_SE_SG_Li256ELb0ELb1ELb0ELb0EEENS1_30DynamicPersistentTileSchedulerILi256ELi128ELb0ELb1ELb1EEEEEEEEEvNT_6ParamsE:
	.zero		3328


//--------------------- .nv.constant0._ZN7cutlass13device_kernelIN5flash11enable_sm90INS1_16FlashAttnFwdSm90INS1_25CollectiveMainloopFwdSm90ILi2EN4cute5tupleIJNS5_1CILi1EEES8_S8_EEENS6_IJNS7_ILi128EEENS7_ILi96EEENS7_ILi192EEEEEELi192ENS_10bfloat16_tEfNS_4arch4Sm90ELb0ELb1ELb0ELb1ELb0ELb0ELb0ELb1ELb1ELb1ELb0ELb0EEENS1_21CollectiveEpilogueFwdINS6_IJSA_SC_SB_EEES9_SE_SG_Li256ELb1ELb1ELb0ELb0EEENS1_36VarlenDynamicPersistentTileSchedulerILi128ELi96ELi256ELi128ELb0ELb1ELb1ELb1ELb0ELb1EEEEEEEEEvNT_6ParamsE --------------------------
	.section	.nv.constant0._ZN7cutlass13device_kernelIN5flash11enable_sm90INS1_16FlashAttnFwdSm90INS1_25CollectiveMainloopFwdSm90ILi2EN4cute5tupleIJNS5_1CILi1EEES8_S8_EEENS6_IJNS7_ILi128EEENS7_ILi96EEENS7_ILi192EEEEEELi192ENS_10bfloat16_tEfNS_4arch4Sm90ELb0ELb1ELb0ELb1ELb0ELb0ELb0ELb1ELb1ELb1ELb0ELb0EEENS1_21CollectiveEpilogueFwdINS6_IJSA_SC_SB_EEES9_SE_SG_Li256ELb1ELb1ELb0ELb0EEENS1_36VarlenDynamicPersistentTileSchedulerILi128ELi96ELi256ELi128ELb0ELb1ELb1ELb1ELb0ELb1EEEEEEEEEvNT_6ParamsE,"a",@progbits
	.sectionflags	@""
	.align	4
.nv.constant0._ZN7cutlass13device_kernelIN5flash11enable_sm90INS1_16FlashAttnFwdSm90INS1_25CollectiveMainloopFwdSm90ILi2EN4cute5tupleIJNS5_1CILi1EEES8_S8_EEENS6_IJNS7_ILi128EEENS7_ILi96EEENS7_ILi192EEEEEELi192ENS_10bfloat16_tEfNS_4arch4Sm90ELb0ELb1ELb0ELb1ELb0ELb0ELb0ELb1ELb1ELb1ELb0ELb0EEENS1_21CollectiveEpilogueFwdINS6_IJSA_SC_SB_EEES9_SE_SG_Li256ELb1ELb1ELb0ELb0EEENS1_36VarlenDynamicPersistentTileSchedulerILi128ELi96ELi256ELi128ELb0ELb1ELb1ELb1ELb0ELb1EEEEEEEEEvNT_6ParamsE:
	.zero		3328


//--------------------- .nv.constant0._ZN7cutlass13device_kernelIN5flash11enable_sm90INS1_16FlashAttnFwdSm90INS1_25CollectiveMainloopFwdSm90ILi2EN4cute5tupleIJNS5_1CILi1EEES8_S8_EEENS6_IJNS7_ILi128EEENS7_ILi96EEENS7_ILi192EEEEEELi192ENS_10bfloat16_tEfNS_4arch4Sm90ELb0ELb1ELb0ELb1ELb0ELb1ELb0ELb1ELb1ELb1ELb0ELb0EEENS1_21CollectiveEpilogueFwdINS6_IJSA_SC_SB_EEES9_SE_SG_Li256ELb1ELb1ELb0ELb0EEENS1_36VarlenDynamicPersistentTileSchedulerILi128ELi96ELi256ELi128ELb0ELb1ELb1ELb1ELb0ELb1EEEEEEEEEvNT_6ParamsE --------------------------
	.section	.nv.constant0._ZN7cutlass13device_kernelIN5flash11enable_sm90INS1_16FlashAttnFwdSm90INS1_25CollectiveMainloopFwdSm90ILi2EN4cute5tupleIJNS5_1CILi1EEES8_S8_EEENS6_IJNS7_ILi128EEENS7_ILi96EEENS7_ILi192EEEEEELi192ENS_10bfloat16_tEfNS_4arch4Sm90ELb0ELb1ELb0ELb1ELb0ELb1ELb0ELb1ELb1ELb1ELb0ELb0EEENS1_21CollectiveEpilogueFwdINS6_IJSA_SC_SB_EEES9_SE_SG_Li256ELb1ELb1ELb0ELb0EEENS1_36VarlenDynamicPersistentTileSchedulerILi128ELi96ELi256ELi128ELb0ELb1ELb1ELb1ELb0ELb1EEEEEEEEEvNT_6ParamsE,"a",@progbits
	.sectionflags	@""
	.align	4
.nv.constant0._ZN7cutlass13device_kernelIN5flash11enable_sm90INS1_16FlashAttnFwdSm90INS1_25CollectiveMainloopFwdSm90ILi2EN4cute5tupleIJNS5_1CILi1EEES8_S8_EEENS6_IJNS7_ILi128EEENS7_ILi96EEENS7_ILi192EEEEEELi192ENS_10bfloat16_tEfNS_4arch4Sm90ELb0ELb1ELb0ELb1ELb0ELb1ELb0ELb1ELb1ELb1ELb0ELb0EEENS1_21CollectiveEpilogueFwdINS6_IJSA_SC_SB_EEES9_SE_SG_Li256ELb1ELb1ELb0ELb0EEENS1_36VarlenDynamicPersistentTileSchedulerILi128ELi96ELi256ELi128ELb0ELb1ELb1ELb1ELb0ELb1EEEEEEEEEvNT_6ParamsE:
	.zero		3328


//--------------------- .nv.constant0._ZN7cutlass13device_kernelIN5flash11enable_sm90INS1_16FlashAttnFwdSm90INS1_25CollectiveMainloopFwdSm90ILi2EN4cute5tupleIJNS5_1CILi1EEES8_S8_EEENS6_IJNS7_ILi128EEENS7_ILi112EEENS7_ILi192EEEEEELi192ENS_10bfloat16_tEfNS_4arch4Sm90ELb1ELb0ELb0ELb0ELb0ELb0ELb0ELb1ELb1ELb1ELb0ELb0EEENS1_21CollectiveEpilogueFwdINS6_IJSA_SC_SB_EEES9_SE_SG_Li256ELb0ELb1ELb0ELb0EEENS1_30DynamicPersistentTileSchedulerILi256ELi128ELb0ELb1ELb1EEEEEEEEEvNT_6ParamsE --------------------------
	.section	.nv.constant0._ZN7cutlass13device_kernelIN5flash11enable_sm90INS1_16FlashAttnFwdSm90INS1_25CollectiveMainloopFwdSm90ILi2EN4cute5tupleIJNS5_1CILi1EEES8_S8_EEENS6_IJNS7_ILi128EEENS7_ILi112EEENS7_ILi192EEEEEELi192ENS_10bfloat16_tEfNS_4arch4Sm90ELb1ELb0ELb0ELb0ELb0ELb0ELb0ELb1ELb1ELb1ELb0ELb0EEENS1_21CollectiveEpilogueFwdINS6_IJSA_SC_SB_EEES9_SE_SG_Li256ELb0ELb1ELb0ELb0EEENS1_30DynamicPersistentTileSchedulerILi256ELi128ELb0ELb1ELb1EEEEEEEEEvNT_6ParamsE,"a",@progbits
	.sectionflags	@""
	.align	4
.nv.constant0._ZN7cutlass13device_kernelIN5flash11enable_sm90INS1_16FlashAttnFwdSm90INS1_25CollectiveMainloopFwdSm90ILi2EN4cute5tupleIJNS5_1CILi1EEES8_S8_EEENS6_IJNS7_ILi128EEENS7_ILi112EEENS7_ILi192EEEEEELi192ENS_10bfloat16_tEfNS_4arch4Sm90ELb1ELb0ELb0ELb0ELb0ELb0ELb0ELb1ELb1ELb1ELb0ELb0EEENS1_21CollectiveEpilogueFwdINS6_IJSA_SC_SB_EEES9_SE_SG_Li256ELb0ELb1ELb0ELb0EEENS1_30DynamicPersistentTileSchedulerILi256ELi128ELb0ELb1ELb1EEEEEEEEEvNT_6ParamsE:
	.zero		3328


//--------------------- .nv.constant0._ZN7cutlass13device_kernelIN5flash11enable_sm90INS1_16FlashAttnFwdSm90INS1_25CollectiveMainloopFwdSm90ILi2EN4cute5tupleIJNS5_1CILi1EEES8_S8_EEENS6_IJNS7_ILi128EEENS7_ILi112EEENS7_ILi192EEEEEELi192ENS_10bfloat16_tEfNS_4arch4Sm90ELb1ELb0ELb0ELb1ELb0ELb0ELb0ELb1ELb1ELb1ELb0ELb0EEENS1_21CollectiveEpilogueFwdINS6_IJSA_SC_SB_EEES9_SE_SG_Li256ELb1ELb1ELb0ELb0EEENS1_36VarlenDynamicPersistentTileSchedulerILi128ELi112ELi256ELi128ELb0ELb1ELb1ELb1ELb1ELb1EEEEEEEEEvNT_6ParamsE --------------------------
	.section	.nv.constant0._ZN7cutlass13device_kernelIN5flash11enable_sm90INS1_16FlashAttnFwdSm90INS1_25CollectiveMainloopFwdSm90ILi2EN4cute5tupleIJNS5_1CILi1EEES8_S8_EEENS6_IJNS7_ILi128EEENS7_ILi112EEENS7_ILi192EEEEEELi192ENS_10bfloat16_tEfNS_4arch4Sm90ELb1ELb0ELb0ELb1ELb0ELb0ELb0ELb1ELb1ELb1ELb0ELb0EEENS1_21CollectiveEpilogueFwdINS6_IJSA_SC_SB_EEES9_SE_SG_Li256ELb1ELb1ELb0ELb0EEENS1_36VarlenDynamicPersistentTileSchedulerILi128ELi112ELi256ELi128ELb0ELb1ELb1ELb1ELb1ELb1EEEEEEEEEvNT_6ParamsE,"a",@progbits
	.sectionflags	@""
	.align	4
.nv.constant0._ZN7cutlass13device_kernelIN5flash11enable_sm90INS1_16FlashAttnFwdSm90INS1_25CollectiveMainloopFwdSm90ILi2EN4cute5tupleIJNS5_1CILi1EEES8_S8_EEENS6_IJNS7_ILi128EEENS7_ILi112EEENS7_ILi192EEEEEELi192ENS_10bfloat16_tEfNS_4arch4Sm90ELb1ELb0ELb0ELb1ELb0ELb0ELb0ELb1ELb1ELb1ELb0ELb0EEENS1_21CollectiveEpilogueFwdINS6_IJSA_SC_SB_EEES9_SE_SG_Li256ELb1ELb1ELb0ELb0EEENS1_36VarlenDynamicPersistentTileSchedulerILi128ELi112ELi256ELi128ELb0ELb1ELb1ELb1ELb1ELb1EEEEEEEEEvNT_6ParamsE:
	.zero		3328


//--------------------- .nv.constant0._ZN7cutlass13device_kernelIN5flash11enable_sm90INS1_16FlashAttnFwdSm90INS1_25CollectiveMainloopFwdSm90ILi2EN4cute5tupleIJNS5_1CILi1EEES8_S8_EEENS6_IJNS7_ILi128EEENS7_ILi112EEENS7_ILi192EEEEEELi192ENS_10bfloat16_tEfNS_4arch4Sm90ELb1ELb0ELb0ELb1ELb0ELb1ELb0ELb1ELb1ELb1ELb0ELb0EEENS1_21CollectiveEpilogueFwdINS6_IJSA_SC_SB_EEES9_SE_SG_Li256ELb1ELb1ELb0ELb0EEENS1_36VarlenDynamicPersistentTileSchedulerILi128ELi112ELi256ELi128ELb0ELb1ELb1ELb1ELb1ELb1EEEEEEEEEvNT_6ParamsE --------------------------
	.section	.nv.constant0._ZN7cutlass13device_kernelIN5flash11enable_sm90INS1_16FlashAttnFwdSm90INS1_25CollectiveMainloopFwdSm90ILi2EN4cute5tupleIJNS5_1CILi1EEES8_S8_EEENS6_IJNS7_ILi128EEENS7_ILi112EEENS7_ILi192EEEEEELi192ENS_10bfloat16_tEfNS_4arch4Sm90ELb1ELb0ELb0ELb1ELb0ELb1ELb0ELb1ELb1ELb1ELb0ELb0EEENS1_21CollectiveEpilogueFwdINS6_IJSA_SC_SB_EEES9_SE_SG_Li256ELb1ELb1ELb0ELb0EEENS1_36VarlenDynamicPersistentTileSchedulerILi128ELi112ELi256ELi128ELb0ELb1ELb1ELb1ELb1ELb1EEEEEEEEEvNT_6ParamsE,"a",@progbits
	.sectionflags	@""
	.align	4
.nv.constant0._ZN7cutlass13device_kernelIN5flash11enable_sm90INS1_16FlashAttnFwdSm90INS1_25CollectiveMainloopFwdSm90ILi2EN4cute5tupleIJNS5_1CILi1EEES8_S8_EEENS6_IJNS7_ILi128EEENS7_ILi112EEENS7_ILi192EEEEEELi192ENS_10bfloat16_tEfNS_4arch4Sm90ELb1ELb0ELb0ELb1ELb0ELb1ELb0ELb1ELb1ELb1ELb0ELb0EEENS1_21CollectiveEpilogueFwdINS6_IJSA_SC_SB_EEES9_SE_SG_Li256ELb1ELb1ELb0ELb0EEENS1_36VarlenDynamicPersistentTileSchedulerILi128ELi112ELi256ELi128ELb0ELb1ELb1ELb1ELb1ELb1EEEEEEEEEvNT_6ParamsE:
	.zero		3328


//--------------------- SYMBOLS --------------------------

	.type		.nv.reservedSmem.offset0,@object
	.size		.nv.reservedSmem.offset0,0x4
	.type		__assertfail,@function
